	.target	sm_90a

	.elftype	@"ET_EXEC"


//--------------------- .note.nv.tkinfo           --------------------------
	.section	.note.nv.tkinfo,"",@"SHT_NOTE"
	.sectionflags	@"SHF_NOTE_NV_TKINFO"
	.tkinfo
        /*0018*/ 	.word	0x00000002
        /*0030*/ 	.string	""
        /*0030*/ 	.string	"ptxas"
        /*0030*/ 	.string	"Cuda compilation tools, release 13.0, V13.0.88"
        /*0030*/ 	.string	"Build cuda_13.0.r13.0/compiler.36424714_0"
        /*0030*/ 	.string	"-v  -suppress-debug-info  -lineinfo  -arch sm_90a "



//--------------------- .note.nv.cuinfo           --------------------------
	.section	.note.nv.cuinfo,"",@"SHT_NOTE"
	.sectionflags	@"SHF_NOTE_NV_CUINFO"
        /*0018*/ 	.short	0x0002
        /*001a*/ 	.short	0x005a
        /*001c*/ 	.short	0x0082
	.zero		2


//--------------------- .nv.info                  --------------------------
	.section	.nv.info,"",@"SHT_CUDA_INFO"
	.align	4


	//----- nvinfo : EIATTR_REGCOUNT
	.align		4
        /*0000*/ 	.byte	0x04, 0x2f
        /*0002*/ 	.short	(.L_1 - .L_0)
	.align		4
.L_0:
        /*0004*/ 	.word	index@(matmul_kernel)
        /*0008*/ 	.word	0x00000040


	//----- nvinfo : EIATTR_FRAME_SIZE
	.align		4
.L_1:
        /*000c*/ 	.byte	0x04, 0x11
        /*000e*/ 	.short	(.L_3 - .L_2)
	.align		4
.L_2:
        /*0010*/ 	.word	index@(matmul_kernel)
        /*0014*/ 	.word	0x00007640


	//----- nvinfo : EIATTR_MIN_STACK_SIZE
	.align		4
.L_3:
        /*0018*/ 	.byte	0x04, 0x12
        /*001a*/ 	.short	(.L_5 - .L_4)
	.align		4
.L_4:
        /*001c*/ 	.word	index@(matmul_kernel)
        /*0020*/ 	.word	0x00007640
.L_5:


//--------------------- .nv.compat                --------------------------
	.section	.nv.compat,"",@"SHT_CUDA_COMPAT_INFO"
	.align	4
        /*0000*/ 	.byte	0x02, 0x09, 0x01, 0x00, 0x02, 0x02, 0x02, 0x00, 0x02, 0x05, 0x05, 0x00, 0x03, 0x07, 0x01, 0x01
        /*0010*/ 	.byte	0x02, 0x03, 0x00, 0x00, 0x02, 0x06, 0x01, 0x00, 0x04, 0x0b, 0x08, 0x00, 0x00, 0x00, 0x00, 0x00
        /*0020*/ 	.byte	0x00, 0x00, 0x00, 0x00


//--------------------- .nv.info.matmul_kernel    --------------------------
	.section	.nv.info.matmul_kernel,"",@"SHT_CUDA_INFO"
	.sectionflags	@""
	.align	4


	//----- nvinfo : EIATTR_CUDA_API_VERSION
	.align		4
        /*0000*/ 	.byte	0x04, 0x37
        /*0002*/ 	.short	(.L_7 - .L_6)
.L_6:
        /*0004*/ 	.word	0x00000082


	//----- nvinfo : EIATTR_KPARAM_INFO
	.align		4
.L_7:
        /*0008*/ 	.byte	0x04, 0x17
        /*000a*/ 	.short	(.L_9 - .L_8)
.L_8:
        /*000c*/ 	.word	0x00000000
        /*0010*/ 	.short	0x000d
        /*0012*/ 	.short	0x0048
        /*0014*/ 	.byte	0x00, 0xf4, 0x21, 0x00


	//----- nvinfo : EIATTR_KPARAM_INFO
	.align		4
.L_9:
        /*0018*/ 	.byte	0x04, 0x17
        /*001a*/ 	.short	(.L_11 - .L_10)
.L_10:
        /*001c*/ 	.word	0x00000000
        /*0020*/ 	.short	0x000c
        /*0022*/ 	.short	0x0040
        /*0024*/ 	.byte	0x00, 0xf4, 0x21, 0x00


	//----- nvinfo : EIATTR_KPARAM_INFO
	.align		4
.L_11:
        /*0028*/ 	.byte	0x04, 0x17
        /*002a*/ 	.short	(.L_13 - .L_12)
.L_12:
        /*002c*/ 	.word	0x00000000
        /*0030*/ 	.short	0x000b
        /*0032*/ 	.short	0x0038
        /*0034*/ 	.byte	0x00, 0xf0, 0x11, 0x00


	//----- nvinfo : EIATTR_KPARAM_INFO
	.align		4
.L_13:
        /*0038*/ 	.byte	0x04, 0x17
        /*003a*/ 	.short	(.L_15 - .L_14)
.L_14:
        /*003c*/ 	.word	0x00000000
        /*0040*/ 	.short	0x000a
        /*0042*/ 	.short	0x0034
        /*0044*/ 	.byte	0x00, 0xf0, 0x11, 0x00


	//----- nvinfo : EIATTR_KPARAM_INFO
	.align		4
.L_15:
        /*0048*/ 	.byte	0x04, 0x17
        /*004a*/ 	.short	(.L_17 - .L_16)
.L_16:
        /*004c*/ 	.word	0x00000000
        /*0050*/ 	.short	0x0009
        /*0052*/ 	.short	0x0030
        /*0054*/ 	.byte	0x00, 0xf0, 0x11, 0x00


	//----- nvinfo : EIATTR_KPARAM_INFO
	.align		4
.L_17:
        /*0058*/ 	.byte	0x04, 0x17
        /*005a*/ 	.short	(.L_19 - .L_18)
.L_18:
        /*005c*/ 	.word	0x00000000
        /*0060*/ 	.short	0x0008
        /*0062*/ 	.short	0x002c
        /*0064*/ 	.byte	0x00, 0xf0, 0x11, 0x00


	//----- nvinfo : EIATTR_KPARAM_INFO
	.align		4
.L_19:
        /*0068*/ 	.byte	0x04, 0x17
        /*006a*/ 	.short	(.L_21 - .L_20)
.L_20:
        /*006c*/ 	.word	0x00000000
        /*0070*/ 	.short	0x0007
        /*0072*/ 	.short	0x0028
        /*0074*/ 	.byte	0x00, 0xf0, 0x11, 0x00


	//----- nvinfo : EIATTR_KPARAM_INFO
	.align		4
.L_21:
        /*0078*/ 	.byte	0x04, 0x17
        /*007a*/ 	.short	(.L_23 - .L_22)
.L_22:
        /*007c*/ 	.word	0x00000000
        /*0080*/ 	.short	0x0006
        /*0082*/ 	.short	0x0024
        /*0084*/ 	.byte	0x00, 0xf0, 0x11, 0x00


	//----- nvinfo : EIATTR_KPARAM_INFO
	.align		4
.L_23:
        /*0088*/ 	.byte	0x04, 0x17
        /*008a*/ 	.short	(.L_25 - .L_24)
.L_24:
        /*008c*/ 	.word	0x00000000
        /*0090*/ 	.short	0x0005
        /*0092*/ 	.short	0x0020
        /*0094*/ 	.byte	0x00, 0xf0, 0x11, 0x00


	//----- nvinfo : EIATTR_KPARAM_INFO
	.align		4
.L_25:
        /*0098*/ 	.byte	0x04, 0x17
        /*009a*/ 	.short	(.L_27 - .L_26)
.L_26:
        /*009c*/ 	.word	0x00000000
        /*00a0*/ 	.short	0x0004
        /*00a2*/ 	.short	0x001c
        /*00a4*/ 	.byte	0x00, 0xf0, 0x11, 0x00


	//----- nvinfo : EIATTR_KPARAM_INFO
	.align		4
.L_27:
        /*00a8*/ 	.byte	0x04, 0x17
        /*00aa*/ 	.short	(.L_29 - .L_28)
.L_28:
        /*00ac*/ 	.word	0x00000000
        /*00b0*/ 	.short	0x0003
        /*00b2*/ 	.short	0x0018
        /*00b4*/ 	.byte	0x00, 0xf0, 0x11, 0x00


	//----- nvinfo : EIATTR_KPARAM_INFO
	.align		4
.L_29:
        /*00b8*/ 	.byte	0x04, 0x17
        /*00ba*/ 	.short	(.L_31 - .L_30)
.L_30:
        /*00bc*/ 	.word	0x00000000
        /*00c0*/ 	.short	0x0002
        /*00c2*/ 	.short	0x0010
        /*00c4*/ 	.byte	0x00, 0xf4, 0x21, 0x00


	//----- nvinfo : EIATTR_KPARAM_INFO
	.align		4
.L_31:
        /*00c8*/ 	.byte	0x04, 0x17
        /*00ca*/ 	.short	(.L_33 - .L_32)
.L_32:
        /*00cc*/ 	.word	0x00000000
        /*00d0*/ 	.short	0x0001
        /*00d2*/ 	.short	0x0008
        /*00d4*/ 	.byte	0x00, 0xf4, 0x21, 0x00


	//----- nvinfo : EIATTR_KPARAM_INFO
	.align		4
.L_33:
        /*00d8*/ 	.byte	0x04, 0x17
        /*00da*/ 	.short	(.L_35 - .L_34)
.L_34:
        /*00dc*/ 	.word	0x00000000
        /*00e0*/ 	.short	0x0000
        /*00e2*/ 	.short	0x0000
        /*00e4*/ 	.byte	0x00, 0xf4, 0x21, 0x00


	//----- nvinfo : EIATTR_SPARSE_MMA_MASK
	.align		4
.L_35:
        /*00e8*/ 	.byte	0x03, 0x50
        /*00ea*/ 	.short	0x0000


	//----- nvinfo : EIATTR_MAXREG_COUNT
	.align		4
        /*00ec*/ 	.byte	0x03, 0x1b
        /*00ee*/ 	.short	0x00ff


	//----- nvinfo : EIATTR_NUM_BARRIERS
	.align		4
        /*00f0*/ 	.byte	0x02, 0x4c
        /*00f2*/ 	.byte	0x01
	.zero		1


	//----- nvinfo : EIATTR_ANNOTATIONS
	.align		4
        /*00f4*/ 	.byte	0x04, 0x55
        /*00f6*/ 	.short	(.L_37 - .L_36)


	//   ....[0]....
.L_36:
        /*00f8*/ 	.word	0x00000001
        /*00fc*/ 	.byte	0x60, 0x00, 0x00, 0x00, 0x01, 0x00, 0x00, 0x00, 0x90, 0x00, 0x00, 0x00, 0x01, 0x00, 0x00, 0x00
        /* <DEDUP_REMOVED lines=3866> */
        /*f2ac*/ 	.byte	0xa0, 0x0a, 0x03, 0x00


	//----- nvinfo : EIATTR_MERCURY_ISA_VERSION
	.align		4
.L_37:
        /*f2b0*/ 	.byte	0x03, 0x5f
        /*f2b2*/ 	.short	0x0101


	//----- nvinfo : EIATTR_COOP_GROUP_MASK_REGIDS
	.align		4
        /*f2b4*/ 	.byte	0x04, 0x29
        /*f2b6*/ 	.short	(.L_39 - .L_38)


	//   ....[0]....
.L_38:
        /*f2b8*/ 	.word	0xffffffff


	//   ....[1]....
        /*f2bc*/ 	.word	0xffffffff


	//   ....[2]....
        /*f2c0*/ 	.word	0xffffffff


	//   ....[3]....
        /*f2c4*/ 	.word	0xffffffff


	//   ....[4]....
        /*f2c8*/ 	.word	0xffffffff


	//   ....[5]....
        /*f2cc*/ 	.word	0xffffffff


	//   ....[6]....
        /*f2d0*/ 	.word	0xffffffff


	//   ....[7]....
        /*f2d4*/ 	.word	0xffffffff


	//   ....[8]....
        /*f2d8*/ 	.word	0xffffffff


	//   ....[9]....
        /*f2dc*/ 	.word	0xffffffff


	//   ....[10]....
        /*f2e0*/ 	.word	0xffffffff


	//   ....[11]....
        /*f2e4*/ 	.word	0xffffffff


	//   ....[12]....
        /*f2e8*/ 	.word	0xffffffff


	//   ....[13]....
        /*f2ec*/ 	.word	0xffffffff


	//   ....[14]....
        /*f2f0*/ 	.word	0xffffffff


	//   ....[15]....
        /*f2f4*/ 	.word	0xffffffff


	//   ....[16]....
        /*f2f8*/ 	.word	0xffffffff


	//   ....[17]....
        /*f2fc*/ 	.word	0xffffffff


	//   ....[18]....
        /*f300*/ 	.word	0xffffffff


	//   ....[19]....
        /*f304*/ 	.word	0xffffffff


	//   ....[20]....
        /*f308*/ 	.word	0xffffffff


	//   ....[21]....
        /*f30c*/ 	.word	0xffffffff


	//   ....[22]....
        /*f310*/ 	.word	0xffffffff


	//   ....[23]....
        /*f314*/ 	.word	0xffffffff


	//   ....[24]....
        /*f318*/ 	.word	0xffffffff


	//   ....[25]....
        /*f31c*/ 	.word	0xffffffff


	//   ....[26]....
        /*f320*/ 	.word	0xffffffff


	//   ....[27]....
        /*f324*/ 	.word	0xffffffff


	//   ....[28]....
        /*f328*/ 	.word	0xffffffff


	//   ....[29]....
        /*f32c*/ 	.word	0xffffffff


	//   ....[30]....
        /*f330*/ 	.word	0xffffffff


	//   ....[31]....
        /*f334*/ 	.word	0xffffffff


	//   ....[32]....
        /*f338*/ 	.word	0xffffffff


	//   ....[33]....
        /*f33c*/ 	.word	0xffffffff


	//   ....[34]....
        /*f340*/ 	.word	0xffffffff


	//   ....[35]....
        /*f344*/ 	.word	0xffffffff


	//   ....[36]....
        /*f348*/ 	.word	0xffffffff


	//   ....[37]....
        /*f34c*/ 	.word	0xffffffff


	//   ....[38]....
        /*f350*/ 	.word	0xffffffff


	//   ....[39]....
        /*f354*/ 	.word	0xffffffff


	//   ....[40]....
        /*f358*/ 	.word	0xffffffff


	//   ....[41]....
        /*f35c*/ 	.word	0xffffffff


	//   ....[42]....
        /*f360*/ 	.word	0xffffffff


	//   ....[43]....
        /*f364*/ 	.word	0xffffffff


	//   ....[44]....
        /*f368*/ 	.word	0xffffffff


	//   ....[45]....
        /*f36c*/ 	.word	0xffffffff


	//   ....[46]....
        /*f370*/ 	.word	0xffffffff


	//   ....[47]....
        /*f374*/ 	.word	0xffffffff


	//   ....[48]....
        /*f378*/ 	.word	0xffffffff


	//   ....[49]....
        /*f37c*/ 	.word	0xffffffff


	//   ....[50]....
        /*f380*/ 	.word	0xffffffff


	//   ....[51]....
        /*f384*/ 	.word	0xffffffff


	//   ....[52]....
        /*f388*/ 	.word	0xffffffff


	//   ....[53]....
        /*f38c*/ 	.word	0xffffffff


	//   ....[54]....
        /*f390*/ 	.word	0xffffffff


	//   ....[55]....
        /*f394*/ 	.word	0xffffffff


	//   ....[56]....
        /*f398*/ 	.word	0xffffffff


	//   ....[57]....
        /*f39c*/ 	.word	0xffffffff


	//   ....[58]....
        /*f3a0*/ 	.word	0xffffffff


	//   ....[59]....
        /*f3a4*/ 	.word	0xffffffff


	//   ....[60]....
        /*f3a8*/ 	.word	0xffffffff


	//   ....[61]....
        /*f3ac*/ 	.word	0xffffffff


	//   ....[62]....
        /*f3b0*/ 	.word	0xffffffff


	//   ....[63]....
        /*f3b4*/ 	.word	0xffffffff


	//   ....[64]....
        /*f3b8*/ 	.word	0xffffffff


	//   ....[65]....
        /*f3bc*/ 	.word	0xffffffff


	//   ....[66]....
        /*f3c0*/ 	.word	0xffffffff


	//   ....[67]....
        /*f3c4*/ 	.word	0xffffffff


	//   ....[68]....
        /*f3c8*/ 	.word	0xffffffff


	//   ....[69]....
        /*f3cc*/ 	.word	0xffffffff


	//   ....[70]....
        /*f3d0*/ 	.word	0xffffffff


	//   ....[71]....
        /*f3d4*/ 	.word	0xffffffff


	//   ....[72]....
        /*f3d8*/ 	.word	0xffffffff


	//   ....[73]....
        /*f3dc*/ 	.word	0xffffffff


	//   ....[74]....
        /*f3e0*/ 	.word	0xffffffff


	//   ....[75]....
        /*f3e4*/ 	.word	0xffffffff


	//   ....[76]....
        /*f3e8*/ 	.word	0xffffffff


	//   ....[77]....
        /*f3ec*/ 	.word	0xffffffff


	//   ....[78]....
        /*f3f0*/ 	.word	0xffffffff


	//   ....[79]....
        /*f3f4*/ 	.word	0xffffffff


	//   ....[80]....
        /*f3f8*/ 	.word	0xffffffff


	//   ....[81]....
        /*f3fc*/ 	.word	0xffffffff


	//   ....[82]....
        /*f400*/ 	.word	0xffffffff


	//   ....[83]....
        /*f404*/ 	.word	0xffffffff


	//   ....[84]....
        /*f408*/ 	.word	0xffffffff


	//   ....[85]....
        /*f40c*/ 	.word	0xffffffff


	//   ....[86]....
        /*f410*/ 	.word	0xffffffff


	//   ....[87]....
        /*f414*/ 	.word	0xffffffff


	//   ....[88]....
        /*f418*/ 	.word	0xffffffff


	//   ....[89]....
        /*f41c*/ 	.word	0xffffffff


	//   ....[90]....
        /*f420*/ 	.word	0xffffffff


	//   ....[91]....
        /*f424*/ 	.word	0xffffffff


	//   ....[92]....
        /*f428*/ 	.word	0xffffffff


	//   ....[93]....
        /*f42c*/ 	.word	0xffffffff


	//   ....[94]....
        /*f430*/ 	.word	0xffffffff


	//   ....[95]....
        /*f434*/ 	.word	0xffffffff


	//   ....[96]....
        /*f438*/ 	.word	0xffffffff


	//   ....[97]....
        /*f43c*/ 	.word	0xffffffff


	//   ....[98]....
        /*f440*/ 	.word	0xffffffff


	//   ....[99]....
        /*f444*/ 	.word	0xffffffff


	//   ....[100]....
        /*f448*/ 	.word	0xffffffff


	//   ....[101]....
        /*f44c*/ 	.word	0xffffffff


	//   ....[102]....
        /*f450*/ 	.word	0xffffffff


	//   ....[103]....
        /*f454*/ 	.word	0xffffffff


	//   ....[104]....
        /*f458*/ 	.word	0xffffffff


	//   ....[105]....
        /*f45c*/ 	.word	0xffffffff


	//   ....[106]....
        /*f460*/ 	.word	0xffffffff


	//   ....[107]....
        /*f464*/ 	.word	0xffffffff


	//   ....[108]....
        /*f468*/ 	.word	0xffffffff


	//   ....[109]....
        /*f46c*/ 	.word	0xffffffff


	//   ....[110]....
        /*f470*/ 	.word	0xffffffff


	//   ....[111]....
        /*f474*/ 	.word	0xffffffff


	//   ....[112]....
        /*f478*/ 	.word	0xffffffff


	//   ....[113]....
        /*f47c*/ 	.word	0xffffffff


	//   ....[114]....
        /*f480*/ 	.word	0xffffffff


	//   ....[115]....
        /*f484*/ 	.word	0xffffffff


	//   ....[116]....
        /*f488*/ 	.word	0xffffffff


	//   ....[117]....
        /*f48c*/ 	.word	0xffffffff


	//   ....[118]....
        /*f490*/ 	.word	0xffffffff


	//   ....[119]....
        /*f494*/ 	.word	0xffffffff


	//   ....[120]....
        /*f498*/ 	.word	0xffffffff


	//   ....[121]....
        /*f49c*/ 	.word	0xffffffff


	//   ....[122]....
        /*f4a0*/ 	.word	0xffffffff


	//   ....[123]....
        /*f4a4*/ 	.word	0xffffffff


	//   ....[124]....
        /*f4a8*/ 	.word	0xffffffff


	//   ....[125]....
        /*f4ac*/ 	.word	0xffffffff


	//   ....[126]....
        /*f4b0*/ 	.word	0xffffffff


	//   ....[127]....
        /*f4b4*/ 	.word	0xffffffff


	//   ....[128]....
        /*f4b8*/ 	.word	0xffffffff


	//   ....[129]....
        /*f4bc*/ 	.word	0xffffffff


	//   ....[130]....
        /*f4c0*/ 	.word	0xffffffff


	//   ....[131]....
        /*f4c4*/ 	.word	0xffffffff


	//   ....[132]....
        /*f4c8*/ 	.word	0xffffffff


	//   ....[133]....
        /*f4cc*/ 	.word	0xffffffff


	//   ....[134]....
        /*f4d0*/ 	.word	0xffffffff


	//   ....[135]....
        /*f4d4*/ 	.word	0xffffffff


	//   ....[136]....
        /*f4d8*/ 	.word	0xffffffff


	//   ....[137]....
        /*f4dc*/ 	.word	0xffffffff


	//   ....[138]....
        /*f4e0*/ 	.word	0xffffffff


	//   ....[139]....
        /*f4e4*/ 	.word	0xffffffff


	//   ....[140]....
        /*f4e8*/ 	.word	0xffffffff


	//   ....[141]....
        /*f4ec*/ 	.word	0xffffffff


	//   ....[142]....
        /*f4f0*/ 	.word	0xffffffff


	//   ....[143]....
        /*f4f4*/ 	.word	0xffffffff


	//   ....[144]....
        /*f4f8*/ 	.word	0xffffffff


	//   ....[145]....
        /*f4fc*/ 	.word	0xffffffff


	//   ....[146]....
        /*f500*/ 	.word	0xffffffff


	//   ....[147]....
        /*f504*/ 	.word	0xffffffff


	//   ....[148]....
        /*f508*/ 	.word	0xffffffff


	//   ....[149]....
        /*f50c*/ 	.word	0xffffffff


	//   ....[150]....
        /*f510*/ 	.word	0xffffffff


	//   ....[151]....
        /*f514*/ 	.word	0xffffffff


	//   ....[152]....
        /*f518*/ 	.word	0xffffffff


	//   ....[153]....
        /*f51c*/ 	.word	0xffffffff


	//   ....[154]....
        /*f520*/ 	.word	0xffffffff


	//   ....[155]....
        /*f524*/ 	.word	0xffffffff


	//   ....[156]....
        /*f528*/ 	.word	0xffffffff


	//   ....[157]....
        /*f52c*/ 	.word	0xffffffff


	//   ....[158]....
        /*f530*/ 	.word	0xffffffff


	//   ....[159]....
        /*f534*/ 	.word	0xffffffff


	//   ....[160]....
        /*f538*/ 	.word	0xffffffff


	//   ....[161]....
        /*f53c*/ 	.word	0xffffffff


	//   ....[162]....
        /*f540*/ 	.word	0xffffffff


	//   ....[163]....
        /*f544*/ 	.word	0xffffffff


	//   ....[164]....
        /*f548*/ 	.word	0xffffffff


	//   ....[165]....
        /*f54c*/ 	.word	0xffffffff


	//   ....[166]....
        /*f550*/ 	.word	0xffffffff


	//   ....[167]....
        /*f554*/ 	.word	0xffffffff


	//   ....[168]....
        /*f558*/ 	.word	0xffffffff


	//   ....[169]....
        /*f55c*/ 	.word	0xffffffff


	//   ....[170]....
        /*f560*/ 	.word	0xffffffff


	//   ....[171]....
        /*f564*/ 	.word	0xffffffff


	//   ....[172]....
        /*f568*/ 	.word	0xffffffff


	//   ....[173]....
        /*f56c*/ 	.word	0xffffffff


	//   ....[174]....
        /*f570*/ 	.word	0xffffffff


	//   ....[175]....
        /*f574*/ 	.word	0xffffffff


	//   ....[176]....
        /*f578*/ 	.word	0xffffffff


	//   ....[177]....
        /*f57c*/ 	.word	0xffffffff


	//   ....[178]....
        /*f580*/ 	.word	0xffffffff


	//   ....[179]....
        /*f584*/ 	.word	0xffffffff


	//   ....[180]....
        /*f588*/ 	.word	0xffffffff


	//   ....[181]....
        /*f58c*/ 	.word	0xffffffff


	//   ....[182]....
        /*f590*/ 	.word	0xffffffff


	//   ....[183]....
        /*f594*/ 	.word	0xffffffff


	//   ....[184]....
        /*f598*/ 	.word	0xffffffff


	//   ....[185]....
        /*f59c*/ 	.word	0xffffffff


	//   ....[186]....
        /*f5a0*/ 	.word	0xffffffff


	//   ....[187]....
        /*f5a4*/ 	.word	0xffffffff


	//   ....[188]....
        /*f5a8*/ 	.word	0xffffffff


	//   ....[189]....
        /*f5ac*/ 	.word	0xffffffff


	//   ....[190]....
        /*f5b0*/ 	.word	0xffffffff


	//   ....[191]....
        /*f5b4*/ 	.word	0xffffffff


	//   ....[192]....
        /*f5b8*/ 	.word	0xffffffff


	//   ....[193]....
        /*f5bc*/ 	.word	0xffffffff


	//   ....[194]....
        /*f5c0*/ 	.word	0xffffffff


	//   ....[195]....
        /*f5c4*/ 	.word	0xffffffff


	//   ....[196]....
        /*f5c8*/ 	.word	0xffffffff


	//   ....[197]....
        /*f5cc*/ 	.word	0xffffffff


	//   ....[198]....
        /*f5d0*/ 	.word	0xffffffff


	//   ....[199]....
        /*f5d4*/ 	.word	0xffffffff


	//   ....[200]....
        /*f5d8*/ 	.word	0xffffffff


	//   ....[201]....
        /*f5dc*/ 	.word	0xffffffff


	//   ....[202]....
        /*f5e0*/ 	.word	0xffffffff


	//   ....[203]....
        /*f5e4*/ 	.word	0xffffffff


	//   ....[204]....
        /*f5e8*/ 	.word	0xffffffff


	//   ....[205]....
        /*f5ec*/ 	.word	0xffffffff


	//   ....[206]....
        /*f5f0*/ 	.word	0xffffffff


	//   ....[207]....
        /*f5f4*/ 	.word	0xffffffff


	//   ....[208]....
        /*f5f8*/ 	.word	0xffffffff


	//   ....[209]....
        /*f5fc*/ 	.word	0xffffffff


	//   ....[210]....
        /*f600*/ 	.word	0xffffffff


	//   ....[211]....
        /*f604*/ 	.word	0xffffffff


	//   ....[212]....
        /*f608*/ 	.word	0xffffffff


	//   ....[213]....
        /*f60c*/ 	.word	0xffffffff


	//   ....[214]....
        /*f610*/ 	.word	0xffffffff


	//   ....[215]....
        /*f614*/ 	.word	0xffffffff


	//   ....[216]....
        /*f618*/ 	.word	0xffffffff


	//   ....[217]....
        /*f61c*/ 	.word	0xffffffff


	//   ....[218]....
        /*f620*/ 	.word	0xffffffff


	//   ....[219]....
        /*f624*/ 	.word	0xffffffff


	//   ....[220]....
        /*f628*/ 	.word	0xffffffff


	//   ....[221]....
        /*f62c*/ 	.word	0xffffffff


	//   ....[222]....
        /*f630*/ 	.word	0xffffffff


	//   ....[223]....
        /*f634*/ 	.word	0xffffffff


	//   ....[224]....
        /*f638*/ 	.word	0xffffffff


	//   ....[225]....
        /*f63c*/ 	.word	0xffffffff


	//   ....[226]....
        /*f640*/ 	.word	0xffffffff


	//   ....[227]....
        /*f644*/ 	.word	0xffffffff


	//   ....[228]....
        /*f648*/ 	.word	0xffffffff


	//   ....[229]....
        /*f64c*/ 	.word	0xffffffff


	//   ....[230]....
        /*f650*/ 	.word	0xffffffff


	//   ....[231]....
        /*f654*/ 	.word	0xffffffff


	//   ....[232]....
        /*f658*/ 	.word	0xffffffff


	//   ....[233]....
        /*f65c*/ 	.word	0xffffffff


	//   ....[234]....
        /*f660*/ 	.word	0xffffffff


	//   ....[235]....
        /*f664*/ 	.word	0xffffffff


	//   ....[236]....
        /*f668*/ 	.word	0xffffffff


	//   ....[237]....
        /*f66c*/ 	.word	0xffffffff


	//   ....[238]....
        /*f670*/ 	.word	0xffffffff


	//   ....[239]....
        /*f674*/ 	.word	0xffffffff


	//   ....[240]....
        /*f678*/ 	.word	0xffffffff


	//   ....[241]....
        /*f67c*/ 	.word	0xffffffff


	//   ....[242]....
        /*f680*/ 	.word	0xffffffff


	//   ....[243]....
        /*f684*/ 	.word	0xffffffff


	//   ....[244]....
        /*f688*/ 	.word	0xffffffff


	//   ....[245]....
        /*f68c*/ 	.word	0xffffffff


	//   ....[246]....
        /*f690*/ 	.word	0xffffffff


	//   ....[247]....
        /*f694*/ 	.word	0xffffffff


	//   ....[248]....
        /*f698*/ 	.word	0xffffffff


	//   ....[249]....
        /*f69c*/ 	.word	0xffffffff


	//   ....[250]....
        /*f6a0*/ 	.word	0xffffffff


	//   ....[251]....
        /*f6a4*/ 	.word	0xffffffff


	//   ....[252]....
        /*f6a8*/ 	.word	0xffffffff


	//   ....[253]....
        /*f6ac*/ 	.word	0xffffffff


	//   ....[254]....
        /*f6b0*/ 	.word	0xffffffff


	//----- nvinfo : EIATTR_COOP_GROUP_INSTR_OFFSETS
	.align		4
.L_39:
        /*f6b4*/ 	.byte	0x04, 0x28
        /*f6b6*/ 	.short	(.L_41 - .L_40)


	//   ....[0]....
.L_40:
        /*f6b8*/ 	.word	0x000e8fb0


	//   ....[1]....
        /*f6bc*/ 	.word	0x000e9070


	//   ....[2]....
        /*f6c0*/ 	.word	0x000e9110


	//   ....[3]....
        /*f6c4*/ 	.word	0x000e9160


	//   ....[4]....
        /*f6c8*/ 	.word	0x000e91c0


	//   ....[5]....
        /*f6cc*/ 	.word	0x000e92d0


	//   ....[6]....
        /*f6d0*/ 	.word	0x000e9310


	//   ....[7]....
        /*f6d4*/ 	.word	0x000e9420


	//   ....[8]....
        /*f6d8*/ 	.word	0x000e9480


	//   ....[9]....
        /*f6dc*/ 	.word	0x000e95a0


	//   ....[10]....
        /*f6e0*/ 	.word	0x000e9630


	//   ....[11]....
        /*f6e4*/ 	.word	0x000e9670


	//   ....[12]....
        /*f6e8*/ 	.word	0x000e96c0


	//   ....[13]....
        /*f6ec*/ 	.word	0x000e97c0


	//   ....[14]....
        /*f6f0*/ 	.word	0x000e98d0


	//   ....[15]....
        /*f6f4*/ 	.word	0x000e99e0


	//   ....[16]....
        /*f6f8*/ 	.word	0x000e9a00


	//   ....[17]....
        /*f6fc*/ 	.word	0x000e9a50


	//   ....[18]....
        /*f700*/ 	.word	0x000e9aa0


	//   ....[19]....
        /*f704*/ 	.word	0x000e9b70


	//   ....[20]....
        /*f708*/ 	.word	0x000e9c60


	//   ....[21]....
        /*f70c*/ 	.word	0x000e9d00


	//   ....[22]....
        /*f710*/ 	.word	0x000e9da0


	//   ....[23]....
        /*f714*/ 	.word	0x000e9e80


	//   ....[24]....
        /*f718*/ 	.word	0x000e9eb0


	//   ....[25]....
        /*f71c*/ 	.word	0x000ea060


	//   ....[26]....
        /*f720*/ 	.word	0x000ea080


	//   ....[27]....
        /*f724*/ 	.word	0x000ea0b0


	//   ....[28]....
        /*f728*/ 	.word	0x000ea120


	//   ....[29]....
        /*f72c*/ 	.word	0x000ea250


	//   ....[30]....
        /*f730*/ 	.word	0x000ea290


	//   ....[31]....
        /*f734*/ 	.word	0x000ea360


	//   ....[32]....
        /*f738*/ 	.word	0x000ea3b0


	//   ....[33]....
        /*f73c*/ 	.word	0x000ea4d0


	//   ....[34]....
        /*f740*/ 	.word	0x000ea590


	//   ....[35]....
        /*f744*/ 	.word	0x000ea5c0


	//   ....[36]....
        /*f748*/ 	.word	0x000ea610


	//   ....[37]....
        /*f74c*/ 	.word	0x000ea690


	//   ....[38]....
        /*f750*/ 	.word	0x000ea740


	//   ....[39]....
        /*f754*/ 	.word	0x000ea860


	//   ....[40]....
        /*f758*/ 	.word	0x000ea880


	//   ....[41]....
        /*f75c*/ 	.word	0x000ea980


	//   ....[42]....
        /*f760*/ 	.word	0x000ea9a0


	//   ....[43]....
        /*f764*/ 	.word	0x000eaa90


	//   ....[44]....
        /*f768*/ 	.word	0x000eaae0


	//   ....[45]....
        /*f76c*/ 	.word	0x000eabc0


	//   ....[46]....
        /*f770*/ 	.word	0x000eac10


	//   ....[47]....
        /*f774*/ 	.word	0x000ead40


	//   ....[48]....
        /*f778*/ 	.word	0x000eadd0


	//   ....[49]....
        /*f77c*/ 	.word	0x000eae80


	//   ....[50]....
        /*f780*/ 	.word	0x000eaea0


	//   ....[51]....
        /*f784*/ 	.word	0x000eafb0


	//   ....[52]....
        /*f788*/ 	.word	0x000eb000


	//   ....[53]....
        /*f78c*/ 	.word	0x000eb0d0


	//   ....[54]....
        /*f790*/ 	.word	0x000eb130


	//   ....[55]....
        /*f794*/ 	.word	0x000eb2c0


	//   ....[56]....
        /*f798*/ 	.word	0x000eb2e0


	//   ....[57]....
        /*f79c*/ 	.word	0x000eb350


	//   ....[58]....
        /*f7a0*/ 	.word	0x000eb370


	//   ....[59]....
        /*f7a4*/ 	.word	0x000eb480


	//   ....[60]....
        /*f7a8*/ 	.word	0x000eb4d0


	//   ....[61]....
        /*f7ac*/ 	.word	0x000eb570


	//   ....[62]....
        /*f7b0*/ 	.word	0x000eb600


	//   ....[63]....
        /*f7b4*/ 	.word	0x000eb7a0


	//   ....[64]....
        /*f7b8*/ 	.word	0x000eb7c0


	//   ....[65]....
        /*f7bc*/ 	.word	0x000eb870


	//   ....[66]....
        /*f7c0*/ 	.word	0x000eb890


	//   ....[67]....
        /*f7c4*/ 	.word	0x000eb980


	//   ....[68]....
        /*f7c8*/ 	.word	0x000eb9a0


	//   ....[69]....
        /*f7cc*/ 	.word	0x000eba40


	//   ....[70]....
        /*f7d0*/ 	.word	0x000ebaf0


	//   ....[71]....
        /*f7d4*/ 	.word	0x000ebc80


	//   ....[72]....
        /*f7d8*/ 	.word	0x000ebca0


	//   ....[73]....
        /*f7dc*/ 	.word	0x000ebd60


	//   ....[74]....
        /*f7e0*/ 	.word	0x000ebd80


	//   ....[75]....
        /*f7e4*/ 	.word	0x000ebe20


	//   ....[76]....
        /*f7e8*/ 	.word	0x000ebe70


	//   ....[77]....
        /*f7ec*/ 	.word	0x000ebf30


	//   ....[78]....
        /*f7f0*/ 	.word	0x000ebfc0


	//   ....[79]....
        /*f7f4*/ 	.word	0x000ec0e0


	//   ....[80]....
        /*f7f8*/ 	.word	0x000ec130


	//   ....[81]....
        /*f7fc*/ 	.word	0x000ec200


	//   ....[82]....
        /*f800*/ 	.word	0x000ec220


	//   ....[83]....
        /*f804*/ 	.word	0x000ec290


	//   ....[84]....
        /*f808*/ 	.word	0x000ec320


	//   ....[85]....
        /*f80c*/ 	.word	0x000ec3e0


	//   ....[86]....
        /*f810*/ 	.word	0x000ec460


	//   ....[87]....
        /*f814*/ 	.word	0x000ec5a0


	//   ....[88]....
        /*f818*/ 	.word	0x000ec5c0


	//   ....[89]....
        /*f81c*/ 	.word	0x000ec690


	//   ....[90]....
        /*f820*/ 	.word	0x000ec6b0


	//   ....[91]....
        /*f824*/ 	.word	0x000ec760


	//   ....[92]....
        /*f828*/ 	.word	0x000ec7a0


	//   ....[93]....
        /*f82c*/ 	.word	0x000ec860


	//   ....[94]....
        /*f830*/ 	.word	0x000ec8e0


	//   ....[95]....
        /*f834*/ 	.word	0x000ec9c0


	//   ....[96]....
        /*f838*/ 	.word	0x000ec9e0


	//   ....[97]....
        /*f83c*/ 	.word	0x000ecb30


	//   ....[98]....
        /*f840*/ 	.word	0x000ecb80


	//   ....[99]....
        /*f844*/ 	.word	0x000ecbe0


	//   ....[100]....
        /*f848*/ 	.word	0x000ecc20


	//   ....[101]....
        /*f84c*/ 	.word	0x000ecce0


	//   ....[102]....
        /*f850*/ 	.word	0x000ecd70


	//   ....[103]....
        /*f854*/ 	.word	0x000ece40


	//   ....[104]....
        /*f858*/ 	.word	0x000ece60


	//   ....[105]....
        /*f85c*/ 	.word	0x000ed000


	//   ....[106]....
        /*f860*/ 	.word	0x000ed020


	//   ....[107]....
        /*f864*/ 	.word	0x000ed060


	//   ....[108]....
        /*f868*/ 	.word	0x000ed0a0


	//   ....[109]....
        /*f86c*/ 	.word	0x000ed150


	//   ....[110]....
        /*f870*/ 	.word	0x000ed1d0


	//   ....[111]....
        /*f874*/ 	.word	0x000ed320


	//   ....[112]....
        /*f878*/ 	.word	0x000ed340


	//   ....[113]....
        /*f87c*/ 	.word	0x000ed420


	//   ....[114]....
        /*f880*/ 	.word	0x000ed4e0


	//   ....[115]....
        /*f884*/ 	.word	0x000ed510


	//   ....[116]....
        /*f888*/ 	.word	0x000ed5b0


	//   ....[117]....
        /*f88c*/ 	.word	0x000ed5d0


	//   ....[118]....
        /*f890*/ 	.word	0x000ed5f0


	//   ....[119]....
        /*f894*/ 	.word	0x000ed6b0


	//   ....[120]....
        /*f898*/ 	.word	0x000ed720


	//   ....[121]....
        /*f89c*/ 	.word	0x000ed750


	//   ....[122]....
        /*f8a0*/ 	.word	0x000ed770


	//   ....[123]....
        /*f8a4*/ 	.word	0x000ed7a0


	//   ....[124]....
        /*f8a8*/ 	.word	0x000ed840


	//   ....[125]....
        /*f8ac*/ 	.word	0x000ed8c0


	//   ....[126]....
        /*f8b0*/ 	.word	0x000ed960


	//   ....[127]....
        /*f8b4*/ 	.word	0x000ed990


	//   ....[128]....
        /*f8b8*/ 	.word	0x000ed9d0


	//   ....[129]....
        /*f8bc*/ 	.word	0x000eda60


	//   ....[130]....
        /*f8c0*/ 	.word	0x000edab0


	//   ....[131]....
        /*f8c4*/ 	.word	0x000edad0


	//   ....[132]....
        /*f8c8*/ 	.word	0x000edaf0


	//   ....[133]....
        /*f8cc*/ 	.word	0x000edb50


	//   ....[134]....
        /*f8d0*/ 	.word	0x000edc20


	//   ....[135]....
        /*f8d4*/ 	.word	0x000edc40


	//   ....[136]....
        /*f8d8*/ 	.word	0x000edc80


	//   ....[137]....
        /*f8dc*/ 	.word	0x000edcc0


	//   ....[138]....
        /*f8e0*/ 	.word	0x000edce0


	//   ....[139]....
        /*f8e4*/ 	.word	0x000edd60


	//   ....[140]....
        /*f8e8*/ 	.word	0x000edd90


	//   ....[141]....
        /*f8ec*/ 	.word	0x000ede30


	//   ....[142]....
        /*f8f0*/ 	.word	0x000ede60


	//   ....[143]....
        /*f8f4*/ 	.word	0x000eded0


	//   ....[144]....
        /*f8f8*/ 	.word	0x000edf00


	//   ....[145]....
        /*f8fc*/ 	.word	0x000edf90


	//   ....[146]....
        /*f900*/ 	.word	0x000edfc0


	//   ....[147]....
        /*f904*/ 	.word	0x000edff0


	//   ....[148]....
        /*f908*/ 	.word	0x000ee050


	//   ....[149]....
        /*f90c*/ 	.word	0x000ee100


	//   ....[150]....
        /*f910*/ 	.word	0x000ee150


	//   ....[151]....
        /*f914*/ 	.word	0x000ee1d0


	//   ....[152]....
        /*f918*/ 	.word	0x000ee250


	//   ....[153]....
        /*f91c*/ 	.word	0x000ee2d0


	//   ....[154]....
        /*f920*/ 	.word	0x000ee2f0


	//   ....[155]....
        /*f924*/ 	.word	0x000ee350


	//   ....[156]....
        /*f928*/ 	.word	0x000ee3b0


	//   ....[157]....
        /*f92c*/ 	.word	0x000ee3f0


	//   ....[158]....
        /*f930*/ 	.word	0x000ee490


	//   ....[159]....
        /*f934*/ 	.word	0x000ee4c0


	//   ....[160]....
        /*f938*/ 	.word	0x000ee4e0


	//   ....[161]....
        /*f93c*/ 	.word	0x000ee5d0


	//   ....[162]....
        /*f940*/ 	.word	0x000ee600


	//   ....[163]....
        /*f944*/ 	.word	0x000ee630


	//   ....[164]....
        /*f948*/ 	.word	0x000ee6b0


	//   ....[165]....
        /*f94c*/ 	.word	0x000ee730


	//   ....[166]....
        /*f950*/ 	.word	0x000ee750


	//   ....[167]....
        /*f954*/ 	.word	0x000ee790


	//   ....[168]....
        /*f958*/ 	.word	0x000ee800


	//   ....[169]....
        /*f95c*/ 	.word	0x000ee890


	//   ....[170]....
        /*f960*/ 	.word	0x000ee8c0


	//   ....[171]....
        /*f964*/ 	.word	0x000ee920


	//   ....[172]....
        /*f968*/ 	.word	0x000ee950


	//   ....[173]....
        /*f96c*/ 	.word	0x000ee9d0


	//   ....[174]....
        /*f970*/ 	.word	0x000eea30


	//   ....[175]....
        /*f974*/ 	.word	0x000eead0


	//   ....[176]....
        /*f978*/ 	.word	0x000eeaf0


	//   ....[177]....
        /*f97c*/ 	.word	0x000eeb30


	//   ....[178]....
        /*f980*/ 	.word	0x000eec00


	//   ....[179]....
        /*f984*/ 	.word	0x000eec50


	//   ....[180]....
        /*f988*/ 	.word	0x000eecb0


	//   ....[181]....
        /*f98c*/ 	.word	0x000eecf0


	//   ....[182]....
        /*f990*/ 	.word	0x000eed10


	//   ....[183]....
        /*f994*/ 	.word	0x000eed60


	//   ....[184]....
        /*f998*/ 	.word	0x000eee40


	//   ....[185]....
        /*f99c*/ 	.word	0x000eee90


	//   ....[186]....
        /*f9a0*/ 	.word	0x000eeeb0


	//   ....[187]....
        /*f9a4*/ 	.word	0x000eeef0


	//   ....[188]....
        /*f9a8*/ 	.word	0x000eefa0


	//   ....[189]....
        /*f9ac*/ 	.word	0x000ef010


	//   ....[190]....
        /*f9b0*/ 	.word	0x000ef040


	//   ....[191]....
        /*f9b4*/ 	.word	0x000ef1d0


	//   ....[192]....
        /*f9b8*/ 	.word	0x000ef1f0


	//   ....[193]....
        /*f9bc*/ 	.word	0x000ef290


	//   ....[194]....
        /*f9c0*/ 	.word	0x000ef2b0


	//   ....[195]....
        /*f9c4*/ 	.word	0x000ef340


	//   ....[196]....
        /*f9c8*/ 	.word	0x000ef3a0


	//   ....[197]....
        /*f9cc*/ 	.word	0x000ef440


	//   ....[198]....
        /*f9d0*/ 	.word	0x000ef500


	//   ....[199]....
        /*f9d4*/ 	.word	0x000ef590


	//   ....[200]....
        /*f9d8*/ 	.word	0x000ef600


	//   ....[201]....
        /*f9dc*/ 	.word	0x000ef6e0


	//   ....[202]....
        /*f9e0*/ 	.word	0x000ef700


	//   ....[203]....
        /*f9e4*/ 	.word	0x000ef7e0


	//   ....[204]....
        /*f9e8*/ 	.word	0x000ef800


	//   ....[205]....
        /*f9ec*/ 	.word	0x000ef890


	//   ....[206]....
        /*f9f0*/ 	.word	0x000ef900


	//   ....[207]....
        /*f9f4*/ 	.word	0x000ef9e0


	//   ....[208]....
        /*f9f8*/ 	.word	0x000efa00


	//   ....[209]....
        /*f9fc*/ 	.word	0x000efae0


	//   ....[210]....
        /*fa00*/ 	.word	0x000efb00


	//   ....[211]....
        /*fa04*/ 	.word	0x000efb40


	//   ....[212]....
        /*fa08*/ 	.word	0x000efc60


	//   ....[213]....
        /*fa0c*/ 	.word	0x000efcd0


	//   ....[214]....
        /*fa10*/ 	.word	0x000efd40


	//   ....[215]....
        /*fa14*/ 	.word	0x000efe40


	//   ....[216]....
        /*fa18*/ 	.word	0x000efe60


	//   ....[217]....
        /*fa1c*/ 	.word	0x000eff60


	//   ....[218]....
        /*fa20*/ 	.word	0x000eff80


	//   ....[219]....
        /*fa24*/ 	.word	0x000effc0


	//   ....[220]....
        /*fa28*/ 	.word	0x000f00e0


	//   ....[221]....
        /*fa2c*/ 	.word	0x000f0180


	//   ....[222]....
        /*fa30*/ 	.word	0x000f01c0


	//   ....[223]....
        /*fa34*/ 	.word	0x000f02c0


	//   ....[224]....
        /*fa38*/ 	.word	0x000f02e0


	//   ....[225]....
        /*fa3c*/ 	.word	0x000f03f0


	//   ....[226]....
        /*fa40*/ 	.word	0x000f0410


	//   ....[227]....
        /*fa44*/ 	.word	0x000f0440


	//   ....[228]....
        /*fa48*/ 	.word	0x000f0560


	//   ....[229]....
        /*fa4c*/ 	.word	0x000f05e0


	//   ....[230]....
        /*fa50*/ 	.word	0x000f0640


	//   ....[231]....
        /*fa54*/ 	.word	0x000f0740


	//   ....[232]....
        /*fa58*/ 	.word	0x000f07b0


	//   ....[233]....
        /*fa5c*/ 	.word	0x000f0860


	//   ....[234]....
        /*fa60*/ 	.word	0x000f0880


	//   ....[235]....
        /*fa64*/ 	.word	0x000f08c0


	//   ....[236]....
        /*fa68*/ 	.word	0x000f09f0


	//   ....[237]....
        /*fa6c*/ 	.word	0x000f0a40


	//   ....[238]....
        /*fa70*/ 	.word	0x000f0ac0


	//   ....[239]....
        /*fa74*/ 	.word	0x000f0bc0


	//   ....[240]....
        /*fa78*/ 	.word	0x000f0c60


	//   ....[241]....
        /*fa7c*/ 	.word	0x000f0ce0


	//   ....[242]....
        /*fa80*/ 	.word	0x000f0d00


	//   ....[243]....
        /*fa84*/ 	.word	0x000f0df0


	//   ....[244]....
        /*fa88*/ 	.word	0x000f0e10


	//   ....[245]....
        /*fa8c*/ 	.word	0x000f0e80


	//   ....[246]....
        /*fa90*/ 	.word	0x000f0f60


	//   ....[247]....
        /*fa94*/ 	.word	0x000f1080


	//   ....[248]....
        /*fa98*/ 	.word	0x000f1170


	//   ....[249]....
        /*fa9c*/ 	.word	0x000f1190


	//   ....[250]....
        /*faa0*/ 	.word	0x000f1230


	//   ....[251]....
        /*faa4*/ 	.word	0x000f1260


	//   ....[252]....
        /*faa8*/ 	.word	0x000f1280


	//   ....[253]....
        /*faac*/ 	.word	0x000f1320


	//   ....[254]....
        /*fab0*/ 	.word	0x000f1360


	//----- nvinfo : EIATTR_EXIT_INSTR_OFFSETS
	.align		4
.L_41:
        /*fab4*/ 	.byte	0x04, 0x1c
        /*fab6*/ 	.short	(.L_43 - .L_42)


	//   ....[0]....
.L_42:
        /*fab8*/ 	.word	0x0011d560


	//   ....[1]....
        /*fabc*/ 	.word	0x0011d590


	//----- nvinfo : EIATTR_REQNTID
	.align		4
.L_43:
        /*fac0*/ 	.byte	0x04, 0x10
        /*fac2*/ 	.short	(.L_45 - .L_44)
.L_44:
        /*fac4*/ 	.word	0x00000020
        /*fac8*/ 	.word	0x00000001
        /*facc*/ 	.word	0x00000001


	//----- nvinfo : EIATTR_CBANK_PARAM_SIZE
	.align		4
.L_45:
        /*fad0*/ 	.byte	0x03, 0x19
        /*fad2*/ 	.short	0x0050


	//----- nvinfo : EIATTR_PARAM_CBANK
	.align		4
        /*fad4*/ 	.byte	0x04, 0x0a
        /*fad6*/ 	.short	(.L_47 - .L_46)
	.align		4
.L_46:
        /*fad8*/ 	.word	index@(.nv.constant0.matmul_kernel)
        /*fadc*/ 	.short	0x0210
        /*fade*/ 	.short	0x0050


	//----- nvinfo : EIATTR_SW_WAR
	.align		4
.L_47:
        /*fae0*/ 	.byte	0x04, 0x36
        /*fae2*/ 	.short	(.L_49 - .L_48)
.L_48:
        /*fae4*/ 	.word	0x00000008
.L_49:


//--------------------- .nv.callgraph             --------------------------
	.section	.nv.callgraph,"",@"SHT_CUDA_CALLGRAPH"
	.align	4
	.sectionentsize	8
	.align		4
        /*0000*/ 	.word	0x00000000
	.align		4
        /*0004*/ 	.word	0xffffffff
	.align		4
        /*0008*/ 	.word	0x00000000
	.align		4
        /*000c*/ 	.word	0xfffffffe
	.align		4
        /*0010*/ 	.word	0x00000000
	.align		4
        /*0014*/ 	.word	0xfffffffd
	.align		4
        /*0018*/ 	.word	0x00000000
	.align		4
        /*001c*/ 	.word	0xfffffffc


//--------------------- .text.matmul_kernel       --------------------------
	.section	.text.matmul_kernel,"ax",@progbits
	.align	128
        .global         matmul_kernel
        .type           matmul_kernel,@function
        .size           matmul_kernel,(.L_x_3 - matmul_kernel)
        .other          matmul_kernel,@"STO_CUDA_ENTRY STV_DEFAULT"
matmul_kernel:
.text.matmul_kernel:
[----:B------:R-:W0:Y:S08]  /*0000*/  LDC R1, c[0x0][0x28] ;  /* 0x00000a00ff017b82 */ /* 0x000e300000000800 */
[----:B------:R-:W1:Y:S01]  /*0010*/  LDC.64 R2, c[0x0][0x228] ;  /* 0x00008a00ff027b82 */ /* 0x000e620000000a00 */
[----:B0-----:R-:W-:Y:S01]  /*0020*/  VIADD R1, R1, 0xffff89c0 ;  /* 0xffff89c001017836 */ /* 0x001fe20000000000 */
[----:B------:R-:W0:Y:S01]  /*0030*/  S2R R5, SR_CTAID.X ;  /* 0x0000000000057919 */ /* 0x000e220000002500 */
[----:B------:R-:W-:-:S05]  /*0040*/  UMOV UR6, 0x400 ;  /* 0x0000040000067882 */ /* 0x000fca0000000000 */
[----:B------:R-:W2:Y:S01]  /*0050*/  S2UR UR4, SR_CgaCtaId ;  /* 0x00000000000479c3 */ /* 0x000ea20000008800 */
[----:B-1----:R1:W-:Y:S01]  /*0060*/  STL.64 [R1+0xd0], R2 ;  /* 0x0000d00201007387 */ /* 0x0023e20000100a00 */
[----:B------:R-:W-:Y:S02]  /*0070*/  IMAD.MOV.U32 R13, RZ, RZ, R3 ;  /* 0x000000ffff0d7224 */ /* 0x000fe400078e0003 */
[----:B------:R-:W-:Y:S01]  /*0080*/  IMAD.MOV.U32 R11, RZ, RZ, R2 ;  /* 0x000000ffff0b7224 */ /* 0x000fe200078e0002 */
[----:B------:R-:W-:Y:S01]  /*0090*/  STL [R1+0x140], RZ ;  /* 0x000140ff01007387 */ /* 0x000fe20000100800 */
[----:B------:R-:W-:-:S03]  /*00a0*/  VIADD R0, R13, 0xff ;  /* 0x000000ff0d007836 */ /* 0x000fc60000000000 */
[----:B------:R-:W-:Y:S01]  /*00b0*/  STL [R1+0x144], RZ ;  /* 0x000144ff01007387 */ /* 0x000fe20000100800 */
[----:B--2---:R-:W-:Y:S01]  /*00c0*/  ULEA UR6, UR4, UR6, 0x18 ;  /* 0x0000000604067291 */ /* 0x004fe2000f8ec03f */
[----:B0-----:R-:W-:Y:S02]  /*00d0*/  IABS R8, R5 ;  /* 0x0000000500087213 */ /* 0x001fe40000000000 */
[----:B------:R-:W-:Y:S01]  /*00e0*/  STL [R1+0x148], RZ ;  /* 0x000148ff01007387 */ /* 0x000fe20000100800 */
[----:B-1----:R-:W-:Y:S01]  /*00f0*/  SHF.R.S32.HI R3, RZ, 0x1f, R0 ;  /* 0x0000001fff037819 */ /* 0x002fe20000011400 */
[----:B------:R-:W-:Y:S02]  /*0100*/  ULDC.64 UR4, c[0x0][0x208] ;  /* 0x0000820000047ab9 */ /* 0x000fe40000000a00 */
[----:B------:R-:W-:Y:S01]  /*0110*/  STL [R1+0x14c], RZ ;  /* 0x00014cff01007387 */ /* 0x000fe20000100800 */
[----:B------:R-:W-:-:S03]  /*0120*/  LEA.HI R3, R3, R0, RZ, 0x8 ;  /* 0x0000000003037211 */ /* 0x000fc600078f40ff */
[----:B------:R-:W-:Y:S01]  /*0130*/  STL [R1+0x170], RZ ;  /* 0x000170ff01007387 */ /* 0x000fe20000100800 */
[----:B------:R-:W-:-:S03]  /*0140*/  SHF.R.S32.HI R3, RZ, 0x8, R3 ;  /* 0x00000008ff037819 */ /* 0x000fc60000011403 */
[----:B------:R-:W-:Y:S02]  /*0150*/  STL [R1+0x174], RZ ;  /* 0x000174ff01007387 */ /* 0x000fe40000100800 */
[----:B------:R-:W-:Y:S02]  /*0160*/  IMAD.SHL.U32 R4, R3, 0x8, RZ ;  /* 0x0000000803047824 */ /* 0x000fe400078e00ff */
[----:B------:R-:W-:Y:S03]  /*0170*/  STL [R1+0x178], RZ ;  /* 0x000178ff01007387 */ /* 0x000fe60000100800 */
[-C--:B------:R-:W-:Y:S01]  /*0180*/  IABS R7, R4.reuse ;  /* 0x0000000400077213 */ /* 0x080fe20000000000 */
[----:B------:R-:W-:Y:S01]  /*0190*/  STL [R1+0x17c], RZ ;  /* 0x00017cff01007387 */ /* 0x000fe20000100800 */
[----:B------:R-:W-:Y:S02]  /*01a0*/  IABS R10, R4 ;  /* 0x00000004000a7213 */ /* 0x000fe40000000000 */
[----:B------:R-:W0:Y:S01]  /*01b0*/  I2F.RP R0, R7 ;  /* 0x0000000700007306 */ /* 0x000e220000209400 */
[----:B------:R-:W-:Y:S04]  /*01c0*/  STL [R1+0x1a0], RZ ;  /* 0x0001a0ff01007387 */ /* 0x000fe80000100800 */
[----:B------:R-:W-:Y:S04]  /*01d0*/  STL [R1+0x1a4], RZ ;  /* 0x0001a4ff01007387 */ /* 0x000fe80000100800 */
[----:B------:R-:W-:Y:S04]  /*01e0*/  STL [R1+0x1a8], RZ ;  /* 0x0001a8ff01007387 */ /* 0x000fe80000100800 */
[----:B------:R-:W-:Y:S01]  /*01f0*/  STL [R1+0x1ac], RZ ;  /* 0x0001acff01007387 */ /* 0x000fe20000100800 */
[----:B0-----:R-:W0:Y:S03]  /*0200*/  MUFU.RCP R0, R0 ;  /* 0x0000000000007308 */ /* 0x001e260000001000 */
[----:B------:R-:W-:Y:S04]  /*0210*/  STL [R1+0x1e0], RZ ;  /* 0x0001e0ff01007387 */ /* 0x000fe80000100800 */
[----:B------:R-:W-:Y:S04]  /*0220*/  STL [R1+0x1e4], RZ ;  /* 0x0001e4ff01007387 */ /* 0x000fe80000100800 */
[----:B------:R-:W-:Y:S04]  /*0230*/  STL [R1+0x1e8], RZ ;  /* 0x0001e8ff01007387 */ /* 0x000fe80000100800 */
[----:B------:R-:W-:Y:S01]  /*0240*/  STL [R1+0x1ec], RZ ;  /* 0x0001ecff01007387 */ /* 0x000fe20000100800 */
[----:B0-----:R-:W-:-:S03]  /*0250*/  VIADD R2, R0, 0xffffffe ;  /* 0x0ffffffe00027836 */ /* 0x001fc60000000000 */
[----:B------:R-:W-:Y:S01]  /*0260*/  STL [R1+0x1c0], RZ ;  /* 0x0001c0ff01007387 */ /* 0x000fe20000100800 */
[----:B------:R-:W-:Y:S01]  /*0270*/  IMAD.MOV R0, RZ, RZ, -R10 ;  /* 0x000000ffff007224 */ /* 0x000fe200078e0a0a */
[----:B------:R0:W1:Y:S02]  /*0280*/  F2I.FTZ.U32.TRUNC.NTZ R3, R2 ;  /* 0x0000000200037305 */ /* 0x000064000021f000 */
[----:B------:R-:W-:Y:S04]  /*0290*/  STL [R1+0x1c4], RZ ;  /* 0x0001c4ff01007387 */ /* 0x000fe80000100800 */
[----:B------:R-:W-:Y:S04]  /*02a0*/  STL [R1+0x1c8], RZ ;  /* 0x0001c8ff01007387 */ /* 0x000fe80000100800 */
[----:B------:R-:W-:Y:S01]  /*02b0*/  STL [R1+0x1cc], RZ ;  /* 0x0001ccff01007387 */ /* 0x000fe20000100800 */
[----:B0-----:R-:W-:-:S03]  /*02c0*/  IMAD.MOV.U32 R2, RZ, RZ, RZ ;  /* 0x000000ffff027224 */ /* 0x001fc600078e00ff */
[----:B------:R-:W-:Y:S01]  /*02d0*/  STL [R1+0x200], RZ ;  /* 0x000200ff01007387 */ /* 0x000fe20000100800 */
[----:B-1----:R-:W-:-:S03]  /*02e0*/  IMAD.MOV R6, RZ, RZ, -R3 ;  /* 0x000000ffff067224 */ /* 0x002fc600078e0a03 */
[----:B------:R-:W-:Y:S01]  /*02f0*/  STL [R1+0x204], RZ ;  /* 0x000204ff01007387 */ /* 0x000fe20000100800 */
[----:B------:R-:W-:-:S03]  /*0300*/  IMAD R9, R6, R7, RZ ;  /* 0x0000000706097224 */ /* 0x000fc600078e02ff */
[----:B------:R-:W-:Y:S01]  /*0310*/  STL [R1+0x208], RZ ;  /* 0x000208ff01007387 */ /* 0x000fe20000100800 */
[----:B------:R-:W-:Y:S02]  /*0320*/  IMAD.MOV.U32 R6, RZ, RZ, R8 ;  /* 0x000000ffff067224 */ /* 0x000fe400078e0008 */
[----:B------:R-:W-:Y:S01]  /*0330*/  IMAD.HI.U32 R3, R3, R9, R2 ;  /* 0x0000000903037227 */ /* 0x000fe200078e0002 */
[----:B------:R-:W-:Y:S04]  /*0340*/  STL [R1+0x20c], RZ ;  /* 0x00020cff01007387 */ /* 0x000fe80000100800 */
[----:B------:R-:W-:Y:S01]  /*0350*/  STL [R1+0x220], RZ ;  /* 0x000220ff01007387 */ /* 0x000fe20000100800 */
[----:B------:R-:W-:-:S03]  /*0360*/  IMAD.HI.U32 R3, R3, R6, RZ ;  /* 0x0000000603037227 */ /* 0x000fc600078e00ff */
[----:B------:R-:W-:Y:S01]  /*0370*/  STL [R1+0x224], RZ ;  /* 0x000224ff01007387 */ /* 0x000fe20000100800 */
[----:B------:R-:W-:-:S03]  /*0380*/  IMAD R0, R3, R0, R6 ;  /* 0x0000000003007224 */ /* 0x000fc600078e0206 */
[----:B------:R-:W-:Y:S02]  /*0390*/  STL [R1+0x228], RZ ;  /* 0x000228ff01007387 */ /* 0x000fe40000100800 */
[----:B------:R-:W-:Y:S02]  /*03a0*/  ISETP.GT.U32.AND P1, PT, R7, R0, PT ;  /* 0x000000000700720c */ /* 0x000fe40003f24070 */
[----:B------:R-:W-:Y:S04]  /*03b0*/  STL [R1+0x22c], RZ ;  /* 0x00022cff01007387 */ /* 0x000fe80000100800 */
[----:B------:R-:W-:Y:S04]  /*03c0*/  STL [R1+0x240], RZ ;  /* 0x000240ff01007387 */ /* 0x000fe80000100800 */
[----:B------:R-:W-:Y:S03]  /*03d0*/  STL [R1+0x244], RZ ;  /* 0x000244ff01007387 */ /* 0x000fe60000100800 */
[----:B------:R-:W-:Y:S01]  /*03e0*/  @!P1 IMAD.IADD R0, R0, 0x1, -R7 ;  /* 0x0000000100009824 */ /* 0x000fe200078e0a07 */
[----:B------:R-:W-:Y:S01]  /*03f0*/  STL [R1+0x248], RZ ;  /* 0x000248ff01007387 */ /* 0x000fe20000100800 */
[----:B------:R-:W-:Y:S01]  /*0400*/  @!P1 VIADD R3, R3, 0x1 ;  /* 0x0000000103039836 */ /* 0x000fe20000000000 */
[----:B------:R-:W-:-:S02]  /*0410*/  ISETP.NE.AND P1, PT, R4, RZ, PT ;  /* 0x000000ff0400720c */ /* 0x000fc40003f25270 */
[----:B------:R-:W-:Y:S01]  /*0420*/  STL [R1+0x24c], RZ ;  /* 0x00024cff01007387 */ /* 0x000fe20000100800 */
[----:B------:R-:W-:Y:S02]  /*0430*/  ISETP.GE.U32.AND P0, PT, R0, R7, PT ;  /* 0x000000070000720c */ /* 0x000fe40003f06070 */
[----:B------:R-:W-:Y:S01]  /*0440*/  LOP3.LUT R0, R5, R4, RZ, 0x3c, !PT ;  /* 0x0000000405007212 */ /* 0x000fe200078e3cff */
[----:B------:R-:W-:Y:S03]  /*0450*/  STL [R1+0x250], RZ ;  /* 0x000250ff01007387 */ /* 0x000fe60000100800 */
[----:B------:R-:W-:Y:S01]  /*0460*/  ISETP.GE.AND P2, PT, R0, RZ, PT ;  /* 0x000000ff0000720c */ /* 0x000fe20003f46270 */
[----:B------:R-:W-:Y:S01]  /*0470*/  STL [R1+0x254], RZ ;  /* 0x000254ff01007387 */ /* 0x000fe20000100800 */
[----:B------:R-:W-:-:S03]  /*0480*/  VIADD R0, R11, 0xff ;  /* 0x000000ff0b007836 */ /* 0x000fc60000000000 */
[----:B------:R-:W-:Y:S02]  /*0490*/  STL [R1+0x258], RZ ;  /* 0x000258ff01007387 */ /* 0x000fe40000100800 */
[----:B------:R-:W-:Y:S02]  /*04a0*/  @P0 VIADD R3, R3, 0x1 ;  /* 0x0000000103030836 */ /* 0x000fe40000000000 */
[----:B------:R-:W-:Y:S02]  /*04b0*/  STL [R1+0x25c], RZ ;  /* 0x00025cff01007387 */ /* 0x000fe40000100800 */
[----:B------:R-:W-:Y:S01]  /*04c0*/  IMAD.MOV.U32 R2, RZ, RZ, R3 ;  /* 0x000000ffff027224 */ /* 0x000fe200078e0003 */
[----:B------:R-:W-:Y:S01]  /*04d0*/  SHF.R.S32.HI R3, RZ, 0x1f, R0 ;  /* 0x0000001fff037819 */ /* 0x000fe20000011400 */
[----:B------:R-:W-:Y:S02]  /*04e0*/  STL [R1+0x260], RZ ;  /* 0x000260ff01007387 */ /* 0x000fe40000100800 */
[----:B------:R-:W-:Y:S01]  /*04f0*/  @!P2 IMAD.MOV R2, RZ, RZ, -R2 ;  /* 0x000000ffff02a224 */ /* 0x000fe200078e0a02 */
[----:B------:R-:W-:Y:S01]  /*0500*/  @!P1 LOP3.LUT R2, RZ, R4, RZ, 0x33, !PT ;  /* 0x00000004ff029212 */ /* 0x000fe200078e33ff */
[----:B------:R-:W-:Y:S01]  /*0510*/  STL [R1+0x264], RZ ;  /* 0x000264ff01007387 */ /* 0x000fe20000100800 */
[----:B------:R-:W-:-:S03]  /*0520*/  LEA.HI R3, R3, R0, RZ, 0x8 ;  /* 0x0000000003037211 */ /* 0x000fc600078f40ff */
[----:B------:R-:W-:Y:S01]  /*0530*/  STL [R1+0x268], RZ ;  /* 0x000268ff01007387 */ /* 0x000fe20000100800 */
[----:B------:R-:W-:Y:S02]  /*0540*/  IMAD.SHL.U32 R6, R2, 0x8, RZ ;  /* 0x0000000802067824 */ /* 0x000fe400078e00ff */
[----:B------:R-:W-:Y:S01]  /*0550*/  IMAD.MOV R2, RZ, RZ, -R2 ;  /* 0x000000ffff027224 */ /* 0x000fe200078e0a02 */
[----:B------:R-:W-:Y:S02]  /*0560*/  STL [R1+0x26c], RZ ;  /* 0x00026cff01007387 */ /* 0x000fe40000100800 */
[----:B------:R-:W-:Y:S01]  /*0570*/  LEA.HI.SX32 R3, R3, -R6, 0x18 ;  /* 0x8000000603037211 */ /* 0x000fe200078fc2ff */
[----:B------:R-:W-:Y:S01]  /*0580*/  IMAD R4, R4, R2, R5 ;  /* 0x0000000204047224 */ /* 0x000fe200078e0205 */
[----:B------:R-:W-:Y:S02]  /*0590*/  STL [R1+0x270], RZ ;  /* 0x000270ff01007387 */ /* 0x000fe40000100800 */
[----:B------:R-:W-:-:S02]  /*05a0*/  VIMNMX R11, R3, 0x8, PT ;  /* 0x00000008030b7848 */ /* 0x000fc40003fe0100 */
[----:B------:R-:W-:Y:S01]  /*05b0*/  STL [R1+0x274], RZ ;  /* 0x000274ff01007387 */ /* 0x000fe20000100800 */
[----:B------:R-:W-:Y:S02]  /*05c0*/  IABS R9, R4 ;  /* 0x0000000400097213 */ /* 0x000fe40000000000 */
[----:B------:R-:W-:Y:S01]  /*05d0*/  IABS R7, R11 ;  /* 0x0000000b00077213 */ /* 0x000fe20000000000 */
[----:B------:R-:W-:Y:S03]  /*05e0*/  STL [R1+0x278], RZ ;  /* 0x000278ff01007387 */ /* 0x000fe60000100800 */
        /* <DEDUP_REMOVED lines=11> */
[----:B------:R-:W-:Y:S04]  /*06a0*/  STL [R1+0x29c], RZ ;  /* 0x00029cff01007387 */ /* 0x000fe80000100800 */
[----:B------:R-:W-:Y:S01]  /*06b0*/  STL [R1+0x2a0], RZ ;  /* 0x0002a0ff01007387 */ /* 0x000fe20000100800 */
[----:B------:R-:W0:Y:S03]  /*06c0*/  F2I.FTZ.U32.TRUNC.NTZ R3, R3 ;  /* 0x0000000300037305 */ /* 0x000e26000021f000 */
[----:B------:R-:W-:Y:S04]  /*06d0*/  STL [R1+0x2a4], RZ ;  /* 0x0002a4ff01007387 */ /* 0x000fe80000100800 */
[----:B------:R-:W-:Y:S04]  /*06e0*/  STL [R1+0x2a8], RZ ;  /* 0x0002a8ff01007387 */ /* 0x000fe80000100800 */
[----:B------:R-:W-:Y:S04]  /*06f0*/  STL [R1+0x2ac], RZ ;  /* 0x0002acff01007387 */ /* 0x000fe80000100800 */
[----:B------:R-:W-:Y:S01]  /*0700*/  STL [R1+0x2b0], RZ ;  /* 0x0002b0ff01007387 */ /* 0x000fe20000100800 */
[----:B0-----:R-:W-:-:S03]  /*0710*/  IMAD.MOV R8, RZ, RZ, -R3 ;  /* 0x000000ffff087224 */ /* 0x001fc600078e0a03 */
[----:B------:R-:W-:Y:S01]  /*0720*/  STL [R1+0x2b4], RZ ;  /* 0x0002b4ff01007387 */ /* 0x000fe20000100800 */
[----:B------:R-:W-:Y:S01]  /*0730*/  IMAD.MOV.U32 R2, RZ, RZ, R8 ;  /* 0x000000ffff027224 */ /* 0x000fe200078e0008 */
[----:B------:R-:W-:Y:S02]  /*0740*/  IABS R8, R11 ;  /* 0x0000000b00087213 */ /* 0x000fe40000000000 */
[----:B------:R-:W-:Y:S01]  /*0750*/  STL [R1+0x2b8], RZ ;  /* 0x0002b8ff01007387 */ /* 0x000fe20000100800 */
[----:B------:R-:W-:Y:S02]  /*0760*/  IMAD R5, R2, R7, RZ ;  /* 0x0000000702057224 */ /* 0x000fe400078e02ff */
[----:B------:R-:W-:Y:S01]  /*0770*/  IMAD.MOV.U32 R2, RZ, RZ, RZ ;  /* 0x000000ffff027224 */ /* 0x000fe200078e00ff */
[----:B------:R-:W-:Y:S03]  /*0780*/  STL [R1+0x2bc], RZ ;  /* 0x0002bcff01007387 */ /* 0x000fe60000100800 */
[----:B------:R-:W-:Y:S01]  /*0790*/  IMAD.HI.U32 R2, R3, R5, R2 ;  /* 0x0000000503027227 */ /* 0x000fe200078e0002 */
[----:B------:R-:W-:Y:S03]  /*07a0*/  STL [R1+0x2c0], RZ ;  /* 0x0002c0ff01007387 */ /* 0x000fe60000100800 */
[----:B------:R-:W-:Y:S01]  /*07b0*/  IMAD.MOV R3, RZ, RZ, -R8 ;  /* 0x000000ffff037224 */ /* 0x000fe200078e0a08 */
[----:B------:R-:W-:Y:S01]  /*07c0*/  STL [R1+0x2c4], RZ ;  /* 0x0002c4ff01007387 */ /* 0x000fe20000100800 */
[----:B------:R-:W-:-:S03]  /*07d0*/  IMAD.HI.U32 R0, R2, R9, RZ ;  /* 0x0000000902007227 */ /* 0x000fc600078e00ff */
[----:B------:R-:W-:Y:S01]  /*07e0*/  STL [R1+0x2c8], RZ ;  /* 0x0002c8ff01007387 */ /* 0x000fe20000100800 */
[----:B------:R-:W-:Y:S02]  /*07f0*/  IMAD R2, R0, R3, R9 ;  /* 0x0000000300027224 */ /* 0x000fe400078e0209 */
[----:B------:R-:W0:Y:S01]  /*0800*/  LDC R3, c[0x0][0x230] ;  /* 0x00008c00ff037b82 */ /* 0x000e220000000800 */
        /* <DEDUP_REMOVED lines=11> */
[-C--:B------:R-:W-:Y:S01]  /*08c0*/  LOP3.LUT R2, R4, R11.reuse, RZ, 0x3c, !PT ;  /* 0x0000000b04027212 */ /* 0x080fe200078e3cff */
[----:B------:R-:W-:Y:S01]  /*08d0*/  STL [R1+0x2e4], RZ ;  /* 0x0002e4ff01007387 */ /* 0x000fe20000100800 */
[----:B0-----:R-:W-:Y:S02]  /*08e0*/  VIADD R3, R3, 0x1f ;  /* 0x0000001f03037836 */ /* 0x001fe40000000000 */
[----:B------:R-:W-:Y:S01]  /*08f0*/  ISETP.GE.AND P2, PT, R2, RZ, PT ;  /* 0x000000ff0200720c */ /* 0x000fe20003f46270 */
[----:B------:R-:W-:Y:S04]  /*0900*/  STL [R1+0x2e8], RZ ;  /* 0x0002e8ff01007387 */ /* 0x000fe80000100800 */
[----:B------:R-:W-:Y:S02]  /*0910*/  STL [R1+0x2ec], RZ ;  /* 0x0002ecff01007387 */ /* 0x000fe40000100800 */
[----:B------:R-:W-:Y:S01]  /*0920*/  @P0 VIADD R0, R0, 0x1 ;  /* 0x0000000100000836 */ /* 0x000fe20000000000 */
[----:B------:R-:W-:Y:S01]  /*0930*/  ISETP.GE.AND P0, PT, R3, 0x20, PT ;  /* 0x000000200300780c */ /* 0x000fe20003f06270 */
[----:B------:R-:W-:Y:S04]  /*0940*/  STL [R1+0x2f0], RZ ;  /* 0x0002f0ff01007387 */ /* 0x000fe80000100800 */
[----:B------:R-:W-:Y:S01]  /*0950*/  STL [R1+0x2f4], RZ ;  /* 0x0002f4ff01007387 */ /* 0x000fe20000100800 */
[----:B------:R-:W-:Y:S01]  /*0960*/  @!P2 IMAD.MOV R0, RZ, RZ, -R0 ;  /* 0x000000ffff00a224 */ /* 0x000fe200078e0a00 */
[----:B------:R-:W-:-:S02]  /*0970*/  @!P1 LOP3.LUT R0, RZ, R11, RZ, 0x33, !PT ;  /* 0x0000000bff009212 */ /* 0x000fc400078e33ff */
[----:B------:R-:W-:Y:S03]  /*0980*/  STL [R1+0x2f8], RZ ;  /* 0x0002f8ff01007387 */ /* 0x000fe60000100800 */
[----:B------:R-:W-:Y:S01]  /*0990*/  IMAD.MOV R2, RZ, RZ, -R0 ;  /* 0x000000ffff027224 */ /* 0x000fe200078e0a00 */
[----:B------:R-:W-:Y:S01]  /*09a0*/  STL [R1+0x2fc], RZ ;  /* 0x0002fcff01007387 */ /* 0x000fe20000100800 */
[----:B------:R-:W-:Y:S02]  /*09b0*/  IMAD.SHL.U32 R0, R0, 0x100, RZ ;  /* 0x0000010000007824 */ /* 0x000fe400078e00ff */
[----:B------:R-:W-:Y:S01]  /*09c0*/  IMAD R2, R11, R2, R4 ;  /* 0x000000020b027224 */ /* 0x000fe200078e0204 */
[----:B------:R-:W-:Y:S01]  /*09d0*/  STL [R1+0x300], RZ ;  /* 0x000300ff01007387 */ /* 0x000fe20000100800 */
[----:B------:R-:W-:Y:S02]  /*09e0*/  VIADD R5, R0, 0x2 ;  /* 0x0000000200057836 */ /* 0x000fe40000000000 */
[----:B------:R-:W-:Y:S01]  /*09f0*/  IMAD.IADD R2, R6, 0x1, R2 ;  /* 0x0000000106027824 */ /* 0x000fe200078e0202 */
[----:B------:R-:W-:Y:S01]  /*0a00*/  STL [R1+0x304], RZ ;  /* 0x000304ff01007387 */ /* 0x000fe20000100800 */
[----:B------:R-:W-:-:S02]  /*0a10*/  VIADD R6, R0, 0x1 ;  /* 0x0000000100067836 */ /* 0x000fc40000000000 */
[C---:B------:R-:W-:Y:S01]  /*0a20*/  VIADD R3, R0.reuse, 0x3 ;  /* 0x0000000300037836 */ /* 0x040fe20000000000 */
[----:B------:R-:W-:Y:S01]  /*0a30*/  STL [R1+0x308], RZ ;  /* 0x000308ff01007387 */ /* 0x000fe20000100800 */
[C---:B------:R-:W-:Y:S02]  /*0a40*/  VIADD R37, R0.reuse, 0x2b ;  /* 0x0000002b00257836 */ /* 0x040fe40000000000 */
[C---:B------:R-:W-:Y:S01]  /*0a50*/  VIADD R38, R0.reuse, 0xc7 ;  /* 0x000000c700267836 */ /* 0x040fe20000000000 */
[----:B------:R-:W-:Y:S01]  /*0a60*/  STL [R1+0x30c], RZ ;  /* 0x00030cff01007387 */ /* 0x000fe20000100800 */
[C---:B------:R-:W-:Y:S02]  /*0a70*/  VIADD R39, R0.reuse, 0xc8 ;  /* 0x000000c800277836 */ /* 0x040fe40000000000 */
[C---:B------:R-:W-:Y:S01]  /*0a80*/  VIADD R40, R0.reuse, 0xc9 ;  /* 0x000000c900287836 */ /* 0x040fe20000000000 */
        /* <DEDUP_REMOVED lines=57> */
[----:B------:R-:W-:Y:S04]  /*0e20*/  STL [R1+0x35c], RZ ;  /* 0x00035cff01007387 */ /* 0x000fe80000100800 */
        /* <DEDUP_REMOVED lines=1948> */
[----:B------:R-:W-:Y:S04]  /*87f0*/  STL [R1+0x1d0], R0 ;  /* 0x0001d00001007387 */ /* 0x000fe80000100800 */
[----:B------:R0:W-:Y:S04]  /*8800*/  STL [R1+0x4e70], R6 ;  /* 0x004e700601007387 */ /* 0x0001e80000100800 */
[----:B------:R1:W-:Y:S04]  /*8810*/  STL [R1+0x4e6c], R5 ;  /* 0x004e6c0501007387 */ /* 0x0003e80000100800 */
[----:B------:R2:W-:Y:S01]  /*8820*/  STL [R1+0x4e68], R3 ;  /* 0x004e680301007387 */ /* 0x0005e20000100800 */
[C---:B0-----:R-:W-:Y:S01]  /*8830*/  VIADD R6, R0.reuse, 0x4 ;  /* 0x0000000400067836 */ /* 0x041fe20000000000 */
[----:B------:R-:W0:Y:S01]  /*8840*/  S2R R10, SR_TID.X ;  /* 0x00000000000a7919 */ /* 0x000e220000002100 */
[----:B-1----:R-:W-:-:S03]  /*8850*/  VIADD R5, R0, 0x5 ;  /* 0x0000000500057836 */ /* 0x002fc60000000000 */
[----:B------:R1:W-:Y:S01]  /*8860*/  STL [R1+0x4e64], R6 ;  /* 0x004e640601007387 */ /* 0x0003e20000100800 */
[----:B--2---:R-:W-:-:S03]  /*8870*/  VIADD R3, R0, 0x6 ;  /* 0x0000000600037836 */ /* 0x004fc60000000000 */
[----:B------:R2:W-:Y:S04]  /*8880*/  STL [R1+0x4e60], R5 ;  /* 0x004e600501007387 */ /* 0x0005e80000100800 */
[----:B------:R3:W-:Y:S01]  /*8890*/  STL [R1+0x4e5c], R3 ;  /* 0x004e5c0301007387 */ /* 0x0007e20000100800 */
[C---:B-1----:R-:W-:Y:S02]  /*88a0*/  VIADD R6, R0.reuse, 0x7 ;  /* 0x0000000700067836 */ /* 0x042fe40000000000 */
[----:B--2---:R-:W-:-:S03]  /*88b0*/  VIADD R5, R0, 0x8 ;  /* 0x0000000800057836 */ /* 0x004fc60000000000 */
[----:B------:R1:W-:Y:S01]  /*88c0*/  STL [R1+0x4e58], R6 ;  /* 0x004e580601007387 */ /* 0x0003e20000100800 */
[----:B---3--:R-:W-:-:S03]  /*88d0*/  VIADD R3, R0, 0x9 ;  /* 0x0000000900037836 */ /* 0x008fc60000000000 */
[----:B------:R2:W-:Y:S04]  /*88e0*/  STL [R1+0x4e54], R5 ;  /* 0x004e540501007387 */ /* 0x0005e80000100800 */
[----:B------:R3:W-:Y:S01]  /*88f0*/  STL [R1+0x4e50], R3 ;  /* 0x004e500301007387 */ /* 0x0007e20000100800 */
[----:B-1----:R-:W-:Y:S01]  /*8900*/  VIADD R6, R0, 0xa ;  /* 0x0000000a00067836 */ /* 0x002fe20000000000 */
[----:B0-----:R-:W-:Y:S01]  /*8910*/  LOP3.LUT R4, R10, 0x1f, RZ, 0xc0, !PT ;  /* 0x0000001f0a047812 */ /* 0x001fe200078ec0ff */
[----:B--2---:R-:W-:-:S03]  /*8920*/  VIADD R5, R0, 0xb ;  /* 0x0000000b00057836 */ /* 0x004fc60000000000 */
[----:B------:R0:W-:Y:S01]  /*8930*/  STL [R1+0x4e4c], R6 ;  /* 0x004e4c0601007387 */ /* 0x0001e20000100800 */
[C---:B------:R-:W-:Y:S02]  /*8940*/  VIADD R10, R0.reuse, 0xf7 ;  /* 0x000000f7000a7836 */ /* 0x040fe40000000000 */
[----:B---3--:R-:W-:Y:S01]  /*8950*/  VIADD R3, R0, 0xc ;  /* 0x0000000c00037836 */ /* 0x008fe20000000000 */
[----:B------:R1:W-:Y:S01]  /*8960*/  STL [R1+0x4e48], R5 ;  /* 0x004e480501007387 */ /* 0x0003e20000100800 */
[----:B------:R-:W-:Y:S02]  /*8970*/  IMAD R2, R2, 0x100, R4 ;  /* 0x0000010002027824 */ /* 0x000fe400078e0204 */
[----:B------:R-:W-:Y:S01]  /*8980*/  VIADD R4, R0, 0x7d ;  /* 0x0000007d00047836 */ /* 0x000fe20000000000 */
[----:B------:R2:W-:Y:S01]  /*8990*/  STL [R1+0x4e44], R3 ;  /* 0x004e440301007387 */ /* 0x0005e20000100800 */
[----:B------:R-:W-:Y:S02]  /*89a0*/  VIADD R15, R2, 0x20 ;  /* 0x00000020020f7836 */ /* 0x000fe40000000000 */
[----:B0-----:R-:W-:-:S02]  /*89b0*/  VIADD R6, R0, 0xd ;  /* 0x0000000d00067836 */ /* 0x001fc40000000000 */
[----:B------:R-:W-:Y:S02]  /*89c0*/  VIADD R14, R2, 0x40 ;  /* 0x00000040020e7836 */ /* 0x000fe40000000000 */
[----:B-1----:R-:W-:Y:S01]  /*89d0*/  VIADD R5, R0, 0xe ;  /* 0x0000000e00057836 */ /* 0x002fe20000000000 */
[----:B------:R0:W-:Y:S01]  /*89e0*/  STL [R1+0x4e40], R6 ;  /* 0x004e400601007387 */ /* 0x0001e20000100800 */
[----:B------:R-:W-:Y:S02]  /*89f0*/  VIADD R11, R2, 0x60 ;  /* 0x00000060020b7836 */ /* 0x000fe40000000000 */
[C---:B--2---:R-:W-:Y:S01]  /*8a00*/  VIADD R3, R0.reuse, 0xf ;  /* 0x0000000f00037836 */ /* 0x044fe20000000000 */
[----:B------:R1:W-:Y:S04]  /*8a10*/  STL [R1+0x4e3c], R5 ;  /* 0x004e3c0501007387 */ /* 0x0003e80000100800 */
[----:B------:R2:W-:Y:S01]  /*8a20*/  STL [R1+0x4e38], R3 ;  /* 0x004e380301007387 */ /* 0x0005e20000100800 */
[----:B0-----:R-:W-:-:S02]  /*8a30*/  VIADD R6, R0, 0x10 ;  /* 0x0000001000067836 */ /* 0x001fc40000000000 */
[----:B-1----:R-:W-:-:S03]  /*8a40*/  VIADD R5, R0, 0x11 ;  /* 0x0000001100057836 */ /* 0x002fc60000000000 */
[----:B------:R0:W-:Y:S01]  /*8a50*/  STL [R1+0x4e34], R6 ;  /* 0x004e340601007387 */ /* 0x0001e20000100800 */
[----:B--2---:R-:W-:-:S03]  /*8a60*/  VIADD R3, R0, 0x12 ;  /* 0x0000001200037836 */ /* 0x004fc60000000000 */
[----:B------:R1:W-:Y:S04]  /*8a70*/  STL [R1+0x4e30], R5 ;  /* 0x004e300501007387 */ /* 0x0003e80000100800 */
[----:B------:R2:W-:Y:S01]  /*8a80*/  STL [R1+0x4e2c], R3 ;  /* 0x004e2c0301007387 */ /* 0x0005e20000100800 */
[C---:B0-----:R-:W-:Y:S02]  /*8a90*/  VIADD R6, R0.reuse, 0x13 ;  /* 0x0000001300067836 */ /* 0x041fe40000000000 */
        /* <DEDUP_REMOVED lines=51> */
[----:B------:R-:W-:Y:S04]  /*8dd0*/  STL [R1+0x4dc8], R37 ;  /* 0x004dc82501007387 */ /* 0x000fe80000100800 */
[----:B------:R1:W-:Y:S01]  /*8de0*/  STL [R1+0x4dc0], R5 ;  /* 0x004dc00501007387 */ /* 0x0003e20000100800 */
[----:B0-----:R-:W-:-:S03]  /*8df0*/  VIADD R6, R0, 0x31 ;  /* 0x0000003100067836 */ /* 0x001fc60000000000 */
[----:B------:R0:W-:Y:S01]  /*8e00*/  STL [R1+0x4cb4], R3 ;  /* 0x004cb40301007387 */ /* 0x0001e20000100800 */
[C---:B-1----:R-:W-:Y:S02]  /*8e10*/  VIADD R5, R0.reuse, 0x2f ;  /* 0x0000002f00057836 */ /* 0x042fe40000000000 */
[----:B0-----:R-:W-:-:S03]  /*8e20*/  VIADD R3, R0, 0x30 ;  /* 0x0000003000037836 */ /* 0x001fc60000000000 */
[----:B------:R0:W-:Y:S04]  /*8e30*/  STL [R1+0x4cb0], R5 ;  /* 0x004cb00501007387 */ /* 0x0001e80000100800 */
        /* <DEDUP_REMOVED lines=150> */
[----:B------:R1:W-:Y:S01]  /*97a0*/  STL [R1+0x4498], R3 ;  /* 0x0044980301007387 */ /* 0x0003e20000100800 */
[C---:B0-----:R-:W-:Y:S02]  /*97b0*/  VIADD R5, R0.reuse, 0x7c ;  /* 0x0000007c00057836 */ /* 0x041fe40000000000 */
[----:B-1----:R-:W-:-:S03]  /*97c0*/  VIADD R3, R0, 0x7e ;  /* 0x0000007e00037836 */ /* 0x002fc60000000000 */
[----:B------:R0:W-:Y:S04]  /*97d0*/  STL [R1+0x448c], R5 ;  /* 0x00448c0501007387 */ /* 0x0001e80000100800 */
[----:B------:R-:W-:Y:S04]  /*97e0*/  STL [R1+0x2140], R2 ;  /* 0x0021400201007387 */ /* 0x000fe80000100800 */
[----:B------:R1:W-:Y:S01]  /*97f0*/  STL [R1+0x4488], R4 ;  /* 0x0044880401007387 */ /* 0x0003e20000100800 */
[----:B0-----:R-:W-:-:S03]  /*9800*/  VIADD R5, R0, 0x7f ;  /* 0x0000007f00057836 */ /* 0x001fc60000000000 */
[----:B------:R0:W-:Y:S04]  /*9810*/  STL [R1+0x447c], R3 ;  /* 0x00447c0301007387 */ /* 0x0001e80000100800 */
[----:B------:R2:W-:Y:S01]  /*9820*/  STL [R1+0x4478], R5 ;  /* 0x0044780501007387 */ /* 0x0005e20000100800 */
[C---:B-1----:R-:W-:Y:S02]  /*9830*/  VIADD R4, R0.reuse, 0x80 ;  /* 0x0000008000047836 */ /* 0x042fe40000000000 */
[----:B0-----:R-:W-:-:S03]  /*9840*/  VIADD R3, R0, 0x81 ;  /* 0x0000008100037836 */ /* 0x001fc60000000000 */
        /* <DEDUP_REMOVED lines=141> */
[----:B------:R-:W-:Y:S01]  /*a120*/  STL [R1+0x4260], R38 ;  /* 0x0042602601007387 */ /* 0x000fe20000100800 */
[----:B0-----:R-:W-:-:S03]  /*a130*/  VIADD R4, R0, 0xcb ;  /* 0x000000cb00047836 */ /* 0x001fc60000000000 */
[----:B------:R-:W-:Y:S01]  /*a140*/  STL [R1+0x4254], R39 ;  /* 0x0042542701007387 */ /* 0x000fe20000100800 */
[----:B-1----:R-:W-:-:S03]  /*a150*/  VIADD R3, R0, 0xcc ;  /* 0x000000cc00037836 */ /* 0x002fc60000000000 */
[----:B------:R-:W-:Y:S04]  /*a160*/  STL [R1+0x4250], R40 ;  /* 0x0042502801007387 */ /* 0x000fe80000100800 */
[----:B------:R-:W-:Y:S04]  /*a170*/  STL [R1+0x4244], R61 ;  /* 0x0042443d01007387 */ /* 0x000fe80000100800 */
[----:B------:R0:W-:Y:S04]  /*a180*/  STL [R1+0x4240], R4 ;  /* 0x0042400401007387 */ /* 0x0001e80000100800 */
[----:B------:R1:W-:Y:S04]  /*a190*/  STL [R1+0x422c], R3 ;  /* 0x00422c0301007387 */ /* 0x0003e80000100800 */
[----:B------:R2:W-:Y:S01]  /*a1a0*/  STL [R1+0x4228], R5 ;  /* 0x0042280501007387 */ /* 0x0005e20000100800 */
[----:B0-----:R-:W-:-:S02]  /*a1b0*/  VIADD R4, R0, 0xce ;  /* 0x000000ce00047836 */ /* 0x001fc40000000000 */
        /* <DEDUP_REMOVED lines=9> */
[----:B------:R0:W-:Y:S04]  /*a250*/  STL [R1+0x3764], R3 ;  /* 0x0037640301007387 */ /* 0x0001e80000100800 */
[----:B------:R-:W-:Y:S04]  /*a260*/  STL [R1+0x3768], R49 ;  /* 0x0037683101007387 */ /* 0x000fe80000100800 */
[----:B------:R-:W-:Y:S01]  /*a270*/  STL [R1+0x3760], R24 ;  /* 0x0037601801007387 */ /* 0x000fe20000100800 */
[----:B0-----:R-:W-:-:S03]  /*a280*/  VIADD R3, R0, 0xd8 ;  /* 0x000000d800037836 */ /* 0x001fc60000000000 */
[----:B------:R-:W-:Y:S04]  /*a290*/  STL [R1+0x375c], R27 ;  /* 0x00375c1b01007387 */ /* 0x000fe80000100800 */
[----:B------:R0:W-:Y:S04]  /*a2a0*/  STL [R1+0x2190], R3 ;  /* 0x0021900301007387 */ /* 0x0001e80000100800 */
[----:B------:R-:W-:Y:S04]  /*a2b0*/  STL [R1+0x2194], R31 ;  /* 0x0021941f01007387 */ /* 0x000fe80000100800 */
[----:B------:R-:W-:Y:S01]  /*a2c0*/  STL [R1+0x218c], R50 ;  /* 0x00218c3201007387 */ /* 0x000fe20000100800 */
[----:B0-----:R-:W-:-:S03]  /*a2d0*/  VIADD R3, R0, 0xdd ;  /* 0x000000dd00037836 */ /* 0x001fc60000000000 */
[----:B------:R-:W-:Y:S04]  /*a2e0*/  STL [R1+0x2188], R30 ;  /* 0x0021881e01007387 */ /* 0x000fe80000100800 */
[----:B------:R-:W-:Y:S04]  /*a2f0*/  STL [R1+0x2184], R32 ;  /* 0x0021842001007387 */ /* 0x000fe80000100800 */
        /* <DEDUP_REMOVED lines=8> */
[----:B------:R-:W-:Y:S04]  /*a380*/  STL [R1+0x2164], R46 ;  /* 0x0021642e01007387 */ /* 0x000fe80000100800 */
[----:B------:R-:W-:Y:S04]  /*a390*/  STL [R1+0x1d8], R47 ;  /* 0x0001d82f01007387 */ /* 0x000fe80000100800 */
[----:B------:R-:W-:Y:S04]  /*a3a0*/  STL [R1+0x3c], R48 ;  /* 0x00003c3001007387 */ /* 0x000fe80000100800 */
[----:B------:R-:W-:Y:S04]  /*a3b0*/  STL [R1+0x38], R25 ;  /* 0x0000381901007387 */ /* 0x000fe80000100800 */
[----:B------:R-:W-:Y:S04]  /*a3c0*/  STL [R1+0x34], R26 ;  /* 0x0000341a01007387 */ /* 0x000fe80000100800 */
[----:B------:R0:W-:Y:S04]  /*a3d0*/  STL [R1+0x2c], R3 ;  /* 0x00002c0301007387 */ /* 0x0001e80000100800 */
[----:B------:R-:W-:Y:S01]  /*a3e0*/  STL [R1+0x30], R51 ;  /* 0x0000303301007387 */ /* 0x000fe20000100800 */
[----:B0-----:R-:W-:-:S05]  /*a3f0*/  VIADD R3, R0, 0xea ;  /* 0x000000ea00037836 */ /* 0x001fca0000000000 */
[----:B------:R0:W-:Y:S04]  /*a400*/  STL [R1+0x28], R3 ;  /* 0x0000280301007387 */ /* 0x0001e80000100800 */
[----:B------:R-:W-:Y:S04]  /*a410*/  STL [R1+0x24], R22 ;  /* 0x0000241601007387 */ /* 0x000fe80000100800 */
[----:B------:R1:W-:Y:S01]  /*a420*/  STL [R1+0x215c], R15 ;  /* 0x00215c0f01007387 */ /* 0x0003e20000100800 */
[----:B0-----:R-:W-:-:S03]  /*a430*/  VIADD R3, R0, 0xfe ;  /* 0x000000fe00037836 */ /* 0x001fc60000000000 */
[----:B------:R0:W-:Y:S01]  /*a440*/  STL [R1+0x2158], R14 ;  /* 0x0021580e01007387 */ /* 0x0001e20000100800 */
[----:B------:R-:W-:-:S03]  /*a450*/  VIADD R0, R0, 0xff ;  /* 0x000000ff00007836 */ /* 0x000fc60000000000 */
[----:B------:R2:W-:Y:S01]  /*a460*/  STL [R1+0x2154], R11 ;  /* 0x0021540b01007387 */ /* 0x0005e20000100800 */
[C---:B-1----:R-:W-:Y:S02]  /*a470*/  VIADD R15, R2.reuse, 0x80 ;  /* 0x00000080020f7836 */ /* 0x042fe40000000000 */
[----:B0-----:R-:W-:-:S03]  /*a480*/  VIADD R14, R2, 0xa0 ;  /* 0x000000a0020e7836 */ /* 0x001fc60000000000 */
[----:B------:R0:W-:Y:S01]  /*a490*/  STL [R1+0x2150], R15 ;  /* 0x0021500f01007387 */ /* 0x0001e20000100800 */
[----:B--2---:R-:W-:-:S03]  /*a4a0*/  VIADD R11, R2, 0xc0 ;  /* 0x000000c0020b7836 */ /* 0x004fc60000000000 */
[----:B------:R0:W-:Y:S01]  /*a4b0*/  STL [R1+0x214c], R14 ;  /* 0x00214c0e01007387 */ /* 0x0001e20000100800 */
[----:B------:R-:W-:-:S03]  /*a4c0*/  VIADD R2, R2, 0xe0 ;  /* 0x000000e002027836 */ /* 0x000fc60000000000 */
[----:B------:R0:W-:Y:S04]  /*a4d0*/  STL [R1+0x2148], R11 ;  /* 0x0021480b01007387 */ /* 0x0001e80000100800 */
[----:B------:R0:W-:Y:S01]  /*a4e0*/  STL [R1+0x2144], R2 ;  /* 0x0021440201007387 */ /* 0x0001e20000100800 */
[----:B------:R-:W-:Y:S05]  /*a4f0*/  @!P0 BRA `(.L_x_0) ;  /* 0x000006fc00ec8947 */ /* 0x000fea0003800000 */
[----:B------:R-:W-:Y:S01]  /*a500*/  IABS R59, R13 ;  /* 0x0000000d003b7213 */ /* 0x000fe20000000000 */
[----:B------:R-:W-:Y:S01]  /*a510*/  IMAD.MOV.U32 R12, RZ, RZ, RZ ;  /* 0x000000ffff0c7224 */ /* 0x000fe200078e00ff */
[----:B0-----:R-:W-:Y:S01]  /*a520*/  IABS R11, R0 ;  /* 0x00000000000b7213 */ /* 0x001fe20000000000 */
[----:B------:R0:W-:Y:S01]  /*a530*/  STL [R1+0x55ec], R37 ;  /* 0x0055ec2501007387 */ /* 0x0001e20000100800 */
[----:B------:R-:W1:Y:S01]  /*a540*/  I2F.RP R2, R59 ;  /* 0x0000003b00027306 */ /* 0x000e620000209400 */
[----:B------:R-:W-:Y:S01]  /*a550*/  ISETP.GE.AND P2, PT, R0, RZ, PT ;  /* 0x000000ff0000720c */ /* 0x000fe20003f46270 */
[----:B------:R-:W-:Y:S01]  /*a560*/  ULDC UR7, c[0x0][0x23c] ;  /* 0x00008f0000077ab9 */ /* 0x000fe20000000800 */
[----:B------:R-:W-:Y:S01]  /*a570*/  ISETP.GE.AND P0, PT, R3, RZ, PT ;  /* 0x000000ff0300720c */ /* 0x000fe20003f06270 */
[----:B------:R-:W-:Y:S01]  /*a580*/  ULDC.64 UR8, c[0x0][0x218] ;  /* 0x0000860000087ab9 */ /* 0x000fe20000000a00 */
[----:B------:R-:W-:Y:S01]  /*a590*/  IABS R14, R4 ;  /* 0x00000004000e7213 */ /* 0x000fe20000000000 */
[----:B------:R-:W-:Y:S01]  /*a5a0*/  ULDC.64 UR10, c[0x0][0x210] ;  /* 0x00008400000a7ab9 */ /* 0x000fe20000000a00 */
[----:B------:R-:W-:Y:S01]  /*a5b0*/  IABS R20, R8 ;  /* 0x0000000800147213 */ /* 0x000fe20000000000 */
[----:B------:R-:W-:Y:S01]  /*a5c0*/  ULDC UR12, c[0x0][0x238] ;  /* 0x00008e00000c7ab9 */ /* 0x000fe20000000800 */
[----:B0-----:R-:W-:Y:S01]  /*a5d0*/  IMAD.MOV.U32 R37, RZ, RZ, R16 ;  /* 0x000000ffff257224 */ /* 0x001fe200078e0010 */
[----:B------:R-:W-:Y:S01]  /*a5e0*/  IABS R16, R34 ;  /* 0x0000002200107213 */ /* 0x000fe20000000000 */
[----:B------:R-:W-:Y:S01]  /*a5f0*/  ULDC UR13, c[0x0][0x238] ;  /* 0x00008e00000d7ab9 */ /* 0x000fe20000000800 */
[----:B------:R-:W-:Y:S01]  /*a600*/  IABS R21, R6 ;  /* 0x0000000600157213 */ /* 0x000fe20000000000 */
[----:B------:R-:W-:Y:S01]  /*a610*/  ULDC UR14, c[0x0][0x238] ;  /* 0x00008e00000e7ab9 */ /* 0x000fe20000000800 */
[----:B------:R-:W-:Y:S01]  /*a620*/  IABS R23, R5 ;  /* 0x0000000500177213 */ /* 0x000fe20000000000 */
[----:B-1----:R-:W0:Y:S01]  /*a630*/  MUFU.RCP R2, R2 ;  /* 0x0000000200027308 */ /* 0x002e220000001000 */
[----:B------:R-:W-:Y:S01]  /*a640*/  ISETP.GE.AND P5, PT, R5, RZ, PT ;  /* 0x000000ff0500720c */ /* 0x000fe20003fa6270 */
[----:B------:R-:W-:Y:S01]  /*a650*/  ULDC UR15, c[0x0][0x238] ;  /* 0x00008e00000f7ab9 */ /* 0x000fe20000000800 */
[----:B------:R-:W-:Y:S01]  /*a660*/  ISETP.GE.AND P6, PT, R4, RZ, PT ;  /* 0x000000ff0400720c */ /* 0x000fe20003fc6270 */
[----:B------:R-:W-:Y:S01]  /*a670*/  ULDC UR16, c[0x0][0x238] ;  /* 0x00008e0000107ab9 */ /* 0x000fe20000000800 */
[----:B------:R-:W-:Y:S01]  /*a680*/  IABS R19, R7 ;  /* 0x0000000700137213 */ /* 0x000fe20000000000 */
        /* <DEDUP_REMOVED lines=11> */
[----:B0-----:R-:W-:Y:S01]  /*a740*/  VIADD R2, R2, 0xffffffe ;  /* 0x0ffffffe02027836 */ /* 0x001fe20000000000 */
[----:B------:R-:W-:Y:S01]  /*a750*/  IABS R48, R48 ;  /* 0x0000003000307213 */ /* 0x000fe20000000000 */
[----:B------:R-:W-:Y:S01]  /*a760*/  ULDC UR28, c[0x0][0x238] ;  /* 0x00008e00001c7ab9 */ /* 0x000fe20000000800 */
[----:B------:R-:W-:Y:S01]  /*a770*/  IABS R42, R42 ;  /* 0x0000002a002a7213 */ /* 0x000fe20000000000 */
[----:B------:R-:W0:Y:S01]  /*a780*/  F2I.FTZ.U32.TRUNC.NTZ R13, R2 ;  /* 0x00000002000d7305 */ /* 0x000e22000021f000 */
        /* <DEDUP_REMOVED lines=12> */
[----:B0-----:R-:W-:-:S04]  /*a850*/  IMAD.MOV R2, RZ, RZ, -R13 ;  /* 0x000000ffff027224 */ /* 0x001fc800078e0a0d */
[----:B------:R-:W-:-:S04]  /*a860*/  IMAD R2, R2, R59, RZ ;  /* 0x0000003b02027224 */ /* 0x000fc800078e02ff */
[----:B------:R-:W-:-:S04]  /*a870*/  IMAD.HI.U32 R2, R13, R2, R12 ;  /* 0x000000020d027227 */ /* 0x000fc800078e000c */
[----:B------:R-:W-:Y:S01]  /*a880*/  IMAD.MOV.U32 R12, RZ, RZ, R11 ;  /* 0x000000ffff0c7224 */ /* 0x000fe200078e000b */
[----:B------:R-:W-:Y:S01]  /*a890*/  IABS R11, R3 ;  /* 0x00000003000b7213 */ /* 0x000fe20000000000 */
[----:B------:R-:W-:-:S04]  /*a8a0*/  IMAD.HI.U32 R4, R2, R23, RZ ;  /* 0x0000001702047227 */ /* 0x000fc800078e00ff */
[----:B------:R-:W-:-:S04]  /*a8b0*/  IMAD.HI.U32 R15, R2, R12, RZ ;  /* 0x0000000c020f7227 */ /* 0x000fc800078e00ff */
[----:B------:R-:W-:-:S04]  /*a8c0*/  IMAD.HI.U32 R13, R2, R11, RZ ;  /* 0x0000000b020d7227 */ /* 0x000fc800078e00ff */
[----:B------:R-:W-:Y:S02]  /*a8d0*/  IMAD.MOV R15, RZ, RZ, -R15 ;  /* 0x000000ffff0f7224 */ /* 0x000fe400078e0a0f */
[----:B------:R-:W-:Y:S02]  /*a8e0*/  IMAD.MOV R13, RZ, RZ, -R13 ;  /* 0x000000ffff0d7224 */ /* 0x000fe400078e0a0d */
[C---:B------:R-:W-:Y:S02]  /*a8f0*/  IMAD R12, R59.reuse, R15, R12 ;  /* 0x0000000f3b0c7224 */ /* 0x040fe400078e020c */
[C---:B------:R-:W-:Y:S02]  /*a900*/  IMAD R11, R59.reuse, R13, R11 ;  /* 0x0000000d3b0b7224 */ /* 0x040fe400078e020b */
[----:B------:R-:W-:Y:S01]  /*a910*/  IMAD.MOV.U32 R15, RZ, RZ, R17 ;  /* 0x000000ffff0f7224 */ /* 0x000fe200078e0011 */
[C---:B------:R-:W-:Y:S01]  /*a920*/  ISETP.GT.U32.AND P1, PT, R59.reuse, R12, PT ;  /* 0x0000000c3b00720c */ /* 0x040fe20003f24070 */
[----:B------:R-:W-:Y:S01]  /*a930*/  IMAD.HI.U32 R13, R2, R14, RZ ;  /* 0x0000000e020d7227 */ /* 0x000fe200078e00ff */
[----:B------:R-:W-:-:S03]  /*a940*/  ISETP.GT.U32.AND P3, PT, R59, R11, PT ;  /* 0x0000000b3b00720c */ /* 0x000fc60003f64070 */
[----:B------:R-:W-:Y:S02]  /*a950*/  IMAD.MOV R13, RZ, RZ, -R13 ;  /* 0x000000ffff0d7224 */ /* 0x000fe400078e0a0d */
[----:B------:R-:W-:-:S04]  /*a960*/  IMAD.HI.U32 R3, R2, R21, RZ ;  /* 0x0000001502037227 */ /* 0x000fc800078e00ff */
[----:B------:R-:W-:Y:S02]  /*a970*/  IMAD R28, R59, R13, R14 ;  /* 0x0000000d3b1c7224 */ /* 0x000fe400078e020e */
[--C-:B------:R-:W-:Y:S02]  /*a980*/  @!P1 IMAD.IADD R12, R12, 0x1, -R59.reuse ;  /* 0x000000010c0c9824 */ /* 0x100fe400078e0a3b */
[----:B------:R-:W-:Y:S01]  /*a990*/  @!P3 IMAD.IADD R11, R11, 0x1, -R59 ;  /* 0x000000010b0bb824 */ /* 0x000fe200078e0a3b */
[----:B------:R-:W-:Y:S01]  /*a9a0*/  IABS R14, R36 ;  /* 0x00000024000e7213 */ /* 0x000fe20000000000 */
[----:B------:R-:W-:Y:S01]  /*a9b0*/  IMAD.MOV R4, RZ, RZ, -R4 ;  /* 0x000000ffff047224 */ /* 0x000fe200078e0a04 */
[C---:B------:R-:W-:Y:S01]  /*a9c0*/  ISETP.GT.U32.AND P4, PT, R59.reuse, R12, PT ;  /* 0x0000000c3b00720c */ /* 0x040fe20003f84070 */
[----:B------:R-:W-:Y:S01]  /*a9d0*/  IMAD.MOV R3, RZ, RZ, -R3 ;  /* 0x000000ffff037224 */ /* 0x000fe200078e0a03 */
[----:B------:R-:W-:Y:S01]  /*a9e0*/  ISETP.GT.U32.AND P3, PT, R59, R11, PT ;  /* 0x0000000b3b00720c */ /* 0x000fe20003f64070 */
[----:B------:R-:W-:Y:S01]  /*a9f0*/  IMAD.HI.U32 R0, R2, R19, RZ ;  /* 0x0000001302007227 */ /* 0x000fe200078e00ff */
[----:B------:R-:W-:-:S02]  /*aa00*/  IABS R13, R53 ;  /* 0x00000035000d7213 */ /* 0x000fc40000000000 */
[C---:B------:R-:W-:Y:S01]  /*aa10*/  ISETP.GT.U32.AND P1, PT, R59.reuse, R28, PT ;  /* 0x0000001c3b00720c */ /* 0x040fe20003f24070 */
[C---:B------:R-:W-:Y:S02]  /*aa20*/  IMAD R23, R59.reuse, R4, R23 ;  /* 0x000000043b177224 */ /* 0x040fe400078e0217 */
[----:B------:R-:W-:Y:S02]  /*aa30*/  IMAD R21, R59, R3, R21 ;  /* 0x000000033b157224 */ /* 0x000fe400078e0215 */
[----:B------:R-:W-:Y:S02]  /*aa40*/  IMAD.MOV R0, RZ, RZ, -R0 ;  /* 0x000000ffff007224 */ /* 0x000fe400078e0a00 */
[--C-:B------:R-:W-:Y:S01]  /*aa50*/  @!P4 IMAD.IADD R12, R12, 0x1, -R59.reuse ;  /* 0x000000010c0cc824 */ /* 0x100fe200078e0a3b */
[----:B------:R-:W-:Y:S01]  /*aa60*/  ISETP.GE.AND P4, PT, R6, RZ, PT ;  /* 0x000000ff0600720c */ /* 0x000fe20003f86270 */
[----:B------:R-:W-:Y:S01]  /*aa70*/  @!P3 IMAD.IADD R11, R11, 0x1, -R59 ;  /* 0x000000010b0bb824 */ /* 0x000fe200078e0a3b */
[----:B------:R-:W-:Y:S01]  /*aa80*/  ISETP.GE.AND P3, PT, R7, RZ, PT ;  /* 0x000000ff0700720c */ /* 0x000fe20003f66270 */
[----:B------:R-:W-:-:S02]  /*aa90*/  IMAD.MOV.U32 R18, RZ, RZ, R12 ;  /* 0x000000ffff127224 */ /* 0x000fc400078e000c */
[----:B------:R-:W-:Y:S02]  /*aaa0*/  IMAD.MOV.U32 R17, RZ, RZ, R11 ;  /* 0x000000ffff117224 */ /* 0x000fe400078e000b */
[----:B------:R-:W-:Y:S01]  /*aab0*/  @!P2 IMAD.MOV R18, RZ, RZ, -R18 ;  /* 0x000000ffff12a224 */ /* 0x000fe200078e0a12 */
[----:B------:R-:W-:Y:S01]  /*aac0*/  IABS R11, R52 ;  /* 0x00000034000b7213 */ /* 0x000fe20000000000 */
[----:B------:R-:W-:Y:S02]  /*aad0*/  @!P0 IMAD.MOV R17, RZ, RZ, -R17 ;  /* 0x000000ffff118224 */ /* 0x000fe400078e0a11 */
[----:B------:R-:W-:Y:S01]  /*aae0*/  IMAD.HI.U32 R6, R2, R20, RZ ;  /* 0x0000001402067227 */ /* 0x000fe200078e00ff */
[----:B------:R0:W-:Y:S03]  /*aaf0*/  STL [R1+0x3c0], R18 ;  /* 0x0003c01201007387 */ /* 0x0001e60000100800 */
[----:B------:R-:W-:Y:S01]  /*ab00*/  @!P1 IMAD.IADD R28, R28, 0x1, -R59 ;  /* 0x000000011c1c9824 */ /* 0x000fe200078e0a3b */
[----:B------:R1:W-:Y:S01]  /*ab10*/  STL [R1+0x3c4], R17 ;  /* 0x0003c41101007387 */ /* 0x0003e20000100800 */
[----:B------:R-:W-:Y:S01]  /*ab20*/  IMAD.HI.U32 R3, R2, R16, RZ ;  /* 0x0000001002037227 */ /* 0x000fe200078e00ff */
[----:B------:R-:W-:-:S02]  /*ab30*/  IABS R12, R54 ;  /* 0x00000036000c7213 */ /* 0x000fc40000000000 */
[----:B------:R2:W-:Y:S01]  /*ab40*/  STL [R1+0x55f0], R34 ;  /* 0x0055f02201007387 */ /* 0x0005e20000100800 */
[----:B------:R-:W-:Y:S01]  /*ab50*/  IMAD.MOV R6, RZ, RZ, -R6 ;  /* 0x000000ffff067224 */ /* 0x000fe200078e0a06 */
[----:B0-----:R-:W-:Y:S01]  /*ab60*/  IABS R18, R9 ;  /* 0x0000000900127213 */ /* 0x001fe20000000000 */
[C---:B------:R-:W-:Y:S01]  /*ab70*/  IMAD R19, R59.reuse, R0, R19 ;  /* 0x000000003b137224 */ /* 0x040fe200078e0213 */
[----:B------:R0:W-:Y:S01]  /*ab80*/  STL [R1+0x55f4], R35 ;  /* 0x0055f42301007387 */ /* 0x0001e20000100800 */
[----:B------:R-:W-:Y:S02]  /*ab90*/  ISETP.GT.U32.AND P1, PT, R59, R28, PT ;  /* 0x0000001c3b00720c */ /* 0x000fe40003f24070 */
[----:B-1----:R-:W-:Y:S02]  /*aba0*/  IABS R17, R10 ;  /* 0x0000000a00117213 */ /* 0x002fe40000000000 */
[----:B------:R-:W-:Y:S01]  /*abb0*/  IABS R7, R60 ;  /* 0x0000003c00077213 */ /* 0x000fe20000000000 */
[----:B--2---:R-:W-:Y:S01]  /*abc0*/  IMAD.MOV.U32 R34, RZ, RZ, R15 ;  /* 0x000000ffff227224 */ /* 0x004fe200078e000f */
[----:B------:R-:W-:-:S02]  /*abd0*/  IABS R15, R35 ;  /* 0x00000023000f7213 */ /* 0x000fc40000000000 */
[----:B------:R-:W-:Y:S01]  /*abe0*/  ISETP.GE.AND P0, PT, R9, RZ, PT ;  /* 0x000000ff0900720c */ /* 0x000fe20003f06270 */
[----:B0-----:R-:W2:Y:S01]  /*abf0*/  LDL R35, [R1+0x2c] ;  /* 0x00002c0001237983 */ /* 0x001ea20000100800 */
[----:B------:R-:W-:-:S03]  /*ac00*/  ISETP.GE.AND P2, PT, R8, RZ, PT ;  /* 0x000000ff0800720c */ /* 0x000fc60003f46270 */
[----:B------:R-:W-:Y:S01]  /*ac10*/  STL [R1+0x55f8], R36 ;  /* 0x0055f82401007387 */ /* 0x000fe20000100800 */
[----:B------:R-:W-:-:S03]  /*ac20*/  IMAD.HI.U32 R5, R2, R18, RZ ;  /* 0x0000001202057227 */ /* 0x000fc600078e00ff */
[----:B------:R0:W-:Y:S01]  /*ac30*/  STL [R1+0x55fc], R52 ;  /* 0x0055fc3401007387 */ /* 0x0001e20000100800 */
[----:B------:R-:W-:Y:S02]  /*ac40*/  IMAD R20, R59, R6, R20 ;  /* 0x000000063b147224 */ /* 0x000fe400078e0214 */
[----:B------:R-:W-:Y:S02]  /*ac50*/  IMAD.MOV R3, RZ, RZ, -R3 ;  /* 0x000000ffff037224 */ /* 0x000fe400078e0a03 */
[----:B------:R-:W-:Y:S01]  /*ac60*/  @!P1 IMAD.IADD R28, R28, 0x1, -R59 ;  /* 0x000000011c1c9824 */ /* 0x000fe200078e0a3b */
[----:B------:R-:W-:Y:S01]  /*ac70*/  ISETP.GE.AND P1, PT, R10, RZ, PT ;  /* 0x000000ff0a00720c */ /* 0x000fe20003f26270 */
[----:B0-----:R-:W3:Y:S01]  /*ac80*/  LDL R52, [R1+0x28] ;  /* 0x0000280001347983 */ /* 0x001ee20000100800 */
[----:B------:R-:W-:Y:S02]  /*ac90*/  IMAD.MOV R5, RZ, RZ, -R5 ;  /* 0x000000ffff057224 */ /* 0x000fe400078e0a05 */
[----:B------:R-:W-:-:S04]  /*aca0*/  IMAD.HI.U32 R6, R2, R14, RZ ;  /* 0x0000000e02067227 */ /* 0x000fc800078e00ff */
[----:B------:R-:W-:Y:S02]  /*acb0*/  IMAD R18, R59, R5, R18 ;  /* 0x000000053b127224 */ /* 0x000fe400078e0212 */
[----:B------:R-:W-:Y:S02]  /*acc0*/  IMAD.MOV R6, RZ, RZ, -R6 ;  /* 0x000000ffff067224 */ /* 0x000fe400078e0a06 */
[----:B------:R-:W-:-:S04]  /*acd0*/  IMAD.HI.U32 R5, R2, R11, RZ ;  /* 0x0000000b02057227 */ /* 0x000fc800078e00ff */
[----:B------:R-:W-:Y:S01]  /*ace0*/  IMAD R14, R59, R6, R14 ;  /* 0x000000063b0e7224 */ /* 0x000fe200078e020e */
[----:B------:R-:W-:Y:S01]  /*acf0*/  IABS R6, R58 ;  /* 0x0000003a00067213 */ /* 0x000fe20000000000 */
[----:B------:R-:W-:-:S04]  /*ad00*/  IMAD.MOV R5, RZ, RZ, -R5 ;  /* 0x000000ffff057224 */ /* 0x000fc800078e0a05 */
[----:B------:R-:W-:Y:S02]  /*ad10*/  IMAD R11, R59, R5, R11 ;  /* 0x000000053b0b7224 */ /* 0x000fe400078e020b */
[----:B------:R-:W-:-:S04]  /*ad20*/  IMAD.HI.U32 R5, R2, R6, RZ ;  /* 0x0000000602057227 */ /* 0x000fc800078e00ff */
[----:B------:R-:W-:Y:S02]  /*ad30*/  IMAD.MOV R5, RZ, RZ, -R5 ;  /* 0x000000ffff057224 */ /* 0x000fe400078e0a05 */
[----:B------:R-:W-:Y:S01]  /*ad40*/  IMAD.MOV.U32 R36, RZ, RZ, R24 ;  /* 0x000000ffff247224 */ /* 0x000fe200078e0018 */
[----:B------:R0:W-:Y:S01]  /*ad50*/  STL [R1+0x5600], R53 ;  /* 0x0056003501007387 */ /* 0x0001e20000100800 */
[----:B------:R-:W-:-:S03]  /*ad60*/  IMAD R6, R59, R5, R6 ;  /* 0x000000053b067224 */ /* 0x000fc600078e0206 */
[----:B------:R-:W-:Y:S04]  /*ad70*/  STL [R1+0x5604], R54 ;  /* 0x0056043601007387 */ /* 0x000fe80000100800 */
[----:B------:R1:W-:Y:S04]  /*ad80*/  STL [R1+0x5608], R55 ;  /* 0x0056083701007387 */ /* 0x0003e80000100800 */
[----:B------:R-:W-:Y:S04]  /*ad90*/  STL [R1+0x560c], R56 ;  /* 0x00560c3801007387 */ /* 0x000fe80000100800 */
[----:B------:R-:W-:Y:S04]  /*ada0*/  STL [R1+0x5610], R57 ;  /* 0x0056103901007387 */ /* 0x000fe80000100800 */
[----:B------:R-:W-:Y:S04]  /*adb0*/  STL [R1+0x5614], R58 ;  /* 0x0056143a01007387 */ /* 0x000fe80000100800 */
[----:B------:R-:W-:Y:S01]  /*adc0*/  STL [R1+0x5618], R60 ;  /* 0x0056183c01007387 */ /* 0x000fe20000100800 */
[----:B---3--:R-:W-:Y:S01]  /*add0*/  IABS R5, R52 ;  /* 0x0000003400057213 */ /* 0x008fe20000000000 */
[----:B------:R-:W-:-:S04]  /*ade0*/  IMAD.MOV.U32 R52, RZ, RZ, R36 ;  /* 0x000000ffff347224 */ /* 0x000fc800078e0024 */
[----:B0-----:R-:W-:Y:S02]  /*adf0*/  IMAD.MOV.U32 R53, RZ, RZ, R52 ;  /* 0x000000ffff357224 */ /* 0x001fe400078e0034 */
[----:B------:R-:W3:Y:S01]  /*ae00*/  LDL R52, [R1+0x217c] ;  /* 0x00217c0001347983 */ /* 0x000ee20000100800 */
[----:B------:R-:W-:-:S04]  /*ae10*/  IMAD.HI.U32 R4, R2, R17, RZ ;  /* 0x0000001102047227 */ /* 0x000fc800078e00ff */
[----:B------:R-:W-:Y:S02]  /*ae20*/  IMAD.MOV R4, RZ, RZ, -R4 ;  /* 0x000000ffff047224 */ /* 0x000fe400078e0a04 */
[----:B------:R-:W-:Y:S01]  /*ae30*/  IMAD.HI.U32 R0, R2, R15, RZ ;  /* 0x0000000f02007227 */ /* 0x000fe200078e00ff */
[----:B------:R-:W-:-:S03]  /*ae40*/  IABS R10, R55 ;  /* 0x00000037000a7213 */ /* 0x000fc60000000000 */
[C---:B------:R-:W-:Y:S02]  /*ae50*/  IMAD R17, R59.reuse, R4, R17 ;  /* 0x000000043b117224 */ /* 0x040fe400078e0211 */
[----:B------:R-:W-:Y:S02]  /*ae60*/  IMAD R16, R59, R3, R16 ;  /* 0x000000033b107224 */ /* 0x000fe400078e0210 */
[----:B------:R-:W-:Y:S02]  /*ae70*/  IMAD.MOV R0, RZ, RZ, -R0 ;  /* 0x000000ffff007224 */ /* 0x000fe400078e0a00 */
[----:B------:R-:W-:-:S04]  /*ae80*/  IMAD.HI.U32 R4, R2, R13, RZ ;  /* 0x0000000d02047227 */ /* 0x000fc800078e00ff */
[----:B------:R-:W-:-:S04]  /*ae90*/  IMAD.HI.U32 R3, R2, R12, RZ ;  /* 0x0000000c02037227 */ /* 0x000fc800078e00ff */
[----:B------:R-:W-:Y:S02]  /*aea0*/  IMAD R15, R59, R0, R15 ;  /* 0x000000003b0f7224 */ /* 0x000fe400078e020f */
[----:B------:R-:W-:Y:S02]  /*aeb0*/  IMAD.MOV R4, RZ, RZ, -R4 ;  /* 0x000000ffff047224 */ /* 0x000fe400078e0a04 */
[----:B------:R-:W-:Y:S02]  /*aec0*/  IMAD.MOV R3, RZ, RZ, -R3 ;  /* 0x000000ffff037224 */ /* 0x000fe400078e0a03 */
[----:B------:R-:W-:Y:S01]  /*aed0*/  IMAD.HI.U32 R0, R2, R10, RZ ;  /* 0x0000000a02007227 */ /* 0x000fe200078e00ff */
[----:B------:R-:W-:-:S03]  /*aee0*/  IABS R9, R57 ;  /* 0x0000003900097213 */ /* 0x000fc60000000000 */
[C---:B------:R-:W-:Y:S01]  /*aef0*/  IMAD R13, R59.reuse, R4, R13 ;  /* 0x000000043b0d7224 */ /* 0x040fe200078e020d */
[----:B------:R-:W-:Y:S01]  /*af00*/  IABS R4, R22 ;  /* 0x0000001600047213 */ /* 0x000fe20000000000 */
[----:B------:R-:W-:Y:S02]  /*af10*/  IMAD R12, R59, R3, R12 ;  /* 0x000000033b0c7224 */ /* 0x000fe400078e020c */
[----:B------:R-:W-:Y:S02]  /*af20*/  IMAD.MOV R0, RZ, RZ, -R0 ;  /* 0x000000ffff007224 */ /* 0x000fe400078e0a00 */
[----:B------:R-:W-:Y:S01]  /*af30*/  IMAD.HI.U32 R3, R2, R7, RZ ;  /* 0x0000000702037227 */ /* 0x000fe200078e00ff */
[----:B------:R-:W-:-:S03]  /*af40*/  IABS R8, R56 ;  /* 0x0000003800087213 */ /* 0x000fc60000000000 */
[----:B------:R-:W-:Y:S02]  /*af50*/  IMAD R10, R59, R0, R10 ;  /* 0x000000003b0a7224 */ /* 0x000fe400078e020a */
[----:B------:R-:W-:Y:S02]  /*af60*/  IMAD.MOV R3, RZ, RZ, -R3 ;  /* 0x000000ffff037224 */ /* 0x000fe400078e0a03 */
[----:B------:R-:W-:-:S04]  /*af70*/  IMAD.HI.U32 R0, R2, R4, RZ ;  /* 0x0000000402007227 */ /* 0x000fc800078e00ff */
[----:B------:R-:W-:Y:S02]  /*af80*/  IMAD.MOV.U32 R36, RZ, RZ, R34 ;  /* 0x000000ffff247224 */ /* 0x000fe400078e0022 */
[----:B------:R-:W-:-:S04]  /*af90*/  IMAD.HI.U32 R22, R2, R9, RZ ;  /* 0x0000000902167227 */ /* 0x000fc800078e00ff */
[----:B------:R-:W-:Y:S02]  /*afa0*/  IMAD.MOV.U32 R34, RZ, RZ, R37 ;  /* 0x000000ffff227224 */ /* 0x000fe400078e0025 */
[----:B------:R-:W-:Y:S01]  /*afb0*/  IMAD R7, R59, R3, R7 ;  /* 0x000000033b077224 */ /* 0x000fe200078e0207 */
[----:B--2---:R-:W-:Y:S01]  /*afc0*/  IABS R3, R35 ;  /* 0x0000002300037213 */ /* 0x004fe20000000000 */
[----:B------:R-:W-:Y:S01]  /*afd0*/  IMAD.MOV.U32 R37, RZ, RZ, R49 ;  /* 0x000000ffff257224 */ /* 0x000fe200078e0031 */
[----:B------:R-:W-:Y:S01]  /*afe0*/  IABS R49, R25 ;  /* 0x0000001900317213 */ /* 0x000fe20000000000 */
[----:B------:R-:W-:Y:S02]  /*aff0*/  IMAD.MOV R0, RZ, RZ, -R0 ;  /* 0x000000ffff007224 */ /* 0x000fe400078e0a00 */
[----:B------:R-:W-:Y:S01]  /*b000*/  IMAD.MOV.U32 R35, RZ, RZ, R50 ;  /* 0x000000ffff237224 */ /* 0x000fe200078e0032 */
[----:B------:R-:W-:Y:S01]  /*b010*/  IABS R50, R26 ;  /* 0x0000001a00327213 */ /* 0x000fe20000000000 */
[----:B------:R-:W-:-:S02]  /*b020*/  IMAD.MOV R22, RZ, RZ, -R22 ;  /* 0x000000ffff167224 */ /* 0x000fc400078e0a16 */
[----:B------:R-:W-:-:S04]  /*b030*/  IMAD.HI.U32 R24, R2, R8, RZ ;  /* 0x0000000802187227 */ /* 0x000fc800078e00ff */
[----:B------:R-:W-:Y:S02]  /*b040*/  IMAD R4, R59, R0, R4 ;  /* 0x000000003b047224 */ /* 0x000fe400078e0204 */
[----:B------:R-:W-:-:S04]  /*b050*/  IMAD.HI.U32 R0, R2, R49, RZ ;  /* 0x0000003102007227 */ /* 0x000fc800078e00ff */
[----:B------:R-:W-:Y:S02]  /*b060*/  IMAD R9, R59, R22, R9 ;  /* 0x000000163b097224 */ /* 0x000fe400078e0209 */
[----:B------:R-:W-:Y:S02]  /*b070*/  IMAD.MOV R24, RZ, RZ, -R24 ;  /* 0x000000ffff187224 */ /* 0x000fe400078e0a18 */
[----:B------:R-:W-:-:S04]  /*b080*/  IMAD.HI.U32 R22, R2, R50, RZ ;  /* 0x0000003202167227 */ /* 0x000fc800078e00ff */
[----:B------:R-:W-:Y:S02]  /*b090*/  IMAD.MOV R0, RZ, RZ, -R0 ;  /* 0x000000ffff007224 */ /* 0x000fe400078e0a00 */
[----:B------:R-:W-:Y:S02]  /*b0a0*/  IMAD R8, R59, R24, R8 ;  /* 0x000000183b087224 */ /* 0x000fe400078e0208 */
[----:B------:R-:W-:Y:S02]  /*b0b0*/  IMAD.MOV R22, RZ, RZ, -R22 ;  /* 0x000000ffff167224 */ /* 0x000fe400078e0a16 */
        /* <DEDUP_REMOVED lines=10> */
[C---:B------:R-:W-:Y:S02]  /*b160*/  IMAD R44, R59.reuse, R0, R44 ;  /* 0x000000003b2c7224 */ /* 0x040fe400078e022c */
[----:B------:R-:W-:Y:S01]  /*b170*/  IMAD R45, R59, R22, R45 ;  /* 0x000000163b2d7224 */ /* 0x000fe200078e022d */
[----:B------:R-:W-:Y:S01]  /*b180*/  IABS R22, R29 ;  /* 0x0000001d00167213 */ /* 0x000fe20000000000 */
[----:B------:R-:W-:-:S04]  /*b190*/  IMAD.MOV R24, RZ, RZ, -R24 ;  /* 0x000000ffff187224 */ /* 0x000fc800078e0a18 */
[----:B------:R-:W-:Y:S02]  /*b1a0*/  IMAD R46, R59, R24, R46 ;  /* 0x000000183b2e7224 */ /* 0x000fe400078e022e */
[----:B------:R-:W-:-:S04]  /*b1b0*/  IMAD.HI.U32 R24, R2, R22, RZ ;  /* 0x0000001602187227 */ /* 0x000fc800078e00ff */
[----:B------:R-:W-:-:S04]  /*b1c0*/  IMAD.MOV R24, RZ, RZ, -R24 ;  /* 0x000000ffff187224 */ /* 0x000fc800078e0a18 */
[----:B------:R-:W-:Y:S02]  /*b1d0*/  IMAD R22, R59, R24, R22 ;  /* 0x000000183b167224 */ /* 0x000fe400078e0216 */
[----:B-1----:R-:W-:Y:S01]  /*b1e0*/  IMAD.MOV.U32 R55, RZ, RZ, R53 ;  /* 0x000000ffff377224 */ /* 0x002fe200078e0035 */
[----:B---3--:R-:W-:Y:S01]  /*b1f0*/  IABS R0, R52 ;  /* 0x0000003400007213 */ /* 0x008fe20000000000 */
[----:B------:R-:W-:Y:S02]  /*b200*/  IMAD.MOV.U32 R52, RZ, RZ, R36 ;  /* 0x000000ffff347224 */ /* 0x000fe400078e0024 */
[----:B------:R-:W-:Y:S02]  /*b210*/  IMAD.MOV.U32 R36, RZ, RZ, R35 ;  /* 0x000000ffff247224 */ /* 0x000fe400078e0023 */
[----:B------:R-:W2:Y:S04]  /*b220*/  LDL R35, [R1+0x2190] ;  /* 0x0021900001237983 */ /* 0x000ea80000100800 */
[----:B------:R0:W-:Y:S04]  /*b230*/  STL [R1+0x20], R22 ;  /* 0x0000201601007387 */ /* 0x0001e80000100800 */
[----:B------:R-:W3:Y:S01]  /*b240*/  LDL R53, [R1+0x3764] ;  /* 0x0037640001357983 */ /* 0x000ee20000100800 */
[----:B------:R-:W-:-:S04]  /*b250*/  IMAD.HI.U32 R25, R2, R3, RZ ;  /* 0x0000000302197227 */ /* 0x000fc800078e00ff */
[----:B------:R-:W-:Y:S02]  /*b260*/  IMAD.MOV R25, RZ, RZ, -R25 ;  /* 0x000000ffff197224 */ /* 0x000fe400078e0a19 */
[----:B------:R-:W-:-:S04]  /*b270*/  IMAD.HI.U32 R26, R2, R5, RZ ;  /* 0x00000005021a7227 */ /* 0x000fc800078e00ff */
[----:B------:R-:W-:Y:S02]  /*b280*/  IMAD R3, R59, R25, R3 ;  /* 0x000000193b037224 */ /* 0x000fe400078e0203 */
[----:B------:R-:W-:Y:S02]  /*b290*/  IMAD.MOV R26, RZ, RZ, -R26 ;  /* 0x000000ffff1a7224 */ /* 0x000fe400078e0a1a */
[----:B------:R-:W-:-:S04]  /*b2a0*/  IMAD.HI.U32 R25, R2, R47, RZ ;  /* 0x0000002f02197227 */ /* 0x000fc800078e00ff */
[----:B------:R-:W-:Y:S02]  /*b2b0*/  IMAD R5, R59, R26, R5 ;  /* 0x0000001a3b057224 */ /* 0x000fe400078e0205 */
[----:B------:R-:W-:Y:S02]  /*b2c0*/  IMAD.MOV R25, RZ, RZ, -R25 ;  /* 0x000000ffff197224 */ /* 0x000fe400078e0a19 */
[----:B------:R-:W-:-:S04]  /*b2d0*/  IMAD.HI.U32 R26, R2, R48, RZ ;  /* 0x00000030021a7227 */ /* 0x000fc800078e00ff */
[----:B------:R-:W-:Y:S02]  /*b2e0*/  IMAD R47, R59, R25, R47 ;  /* 0x000000193b2f7224 */ /* 0x000fe400078e022f */
[----:B------:R-:W-:Y:S02]  /*b2f0*/  IMAD.MOV R26, RZ, RZ, -R26 ;  /* 0x000000ffff1a7224 */ /* 0x000fe400078e0a1a */
[----:B------:R-:W-:Y:S02]  /*b300*/  IMAD.MOV.U32 R54, RZ, RZ, R27 ;  /* 0x000000ffff367224 */ /* 0x000fe400078e001b */
[----:B------:R-:W-:-:S04]  /*b310*/  IMAD.HI.U32 R25, R2, R0, RZ ;  /* 0x0000000002197227 */ /* 0x000fc800078e00ff */
[----:B------:R-:W-:-:S04]  /*b320*/  IMAD.HI.U32 R27, R2, R42, RZ ;  /* 0x0000002a021b7227 */ /* 0x000fc800078e00ff */
[----:B------:R-:W-:Y:S02]  /*b330*/  IMAD R48, R59, R26, R48 ;  /* 0x0000001a3b307224 */ /* 0x000fe400078e0230 */
[----:B------:R-:W-:Y:S02]  /*b340*/  IMAD.MOV R25, RZ, RZ, -R25 ;  /* 0x000000ffff197224 */ /* 0x000fe400078e0a19 */
[----:B------:R-:W-:-:S04]  /*b350*/  IMAD.HI.U32 R26, R2, R41, RZ ;  /* 0x00000029021a7227 */ /* 0x000fc800078e00ff */
[----:B------:R-:W-:Y:S02]  /*b360*/  IMAD.MOV R27, RZ, RZ, -R27 ;  /* 0x000000ffff1b7224 */ /* 0x000fe400078e0a1b */
[----:B------:R-:W-:Y:S02]  /*b370*/  IMAD R0, R59, R25, R0 ;  /* 0x000000193b007224 */ /* 0x000fe400078e0200 */
[----:B------:R-:W-:-:S04]  /*b380*/  IMAD.HI.U32 R29, R2, R43, RZ ;  /* 0x0000002b021d7227 */ /* 0x000fc800078e00ff */
[----:B------:R-:W-:Y:S02]  /*b390*/  IMAD.MOV R26, RZ, RZ, -R26 ;  /* 0x000000ffff1a7224 */ /* 0x000fe400078e0a1a */
[C---:B------:R-:W-:Y:S01]  /*b3a0*/  IMAD R42, R59.reuse, R27, R42 ;  /* 0x0000001b3b2a7224 */ /* 0x040fe200078e022a */
[----:B------:R-:W-:Y:S01]  /*b3b0*/  IABS R27, R36 ;  /* 0x00000024001b7213 */ /* 0x000fe20000000000 */
[----:B------:R-:W-:Y:S02]  /*b3c0*/  IMAD.MOV.U32 R36, RZ, RZ, R37 ;  /* 0x000000ffff247224 */ /* 0x000fe400078e0025 */
[----:B------:R-:W-:Y:S02]  /*b3d0*/  IMAD.MOV.U32 R37, RZ, RZ, R33 ;  /* 0x000000ffff257224 */ /* 0x000fe400078e0021 */
[----:B------:R-:W-:Y:S02]  /*b3e0*/  IMAD.MOV R29, RZ, RZ, -R29 ;  /* 0x000000ffff1d7224 */ /* 0x000fe400078e0a1d */
[----:B------:R-:W-:-:S02]  /*b3f0*/  IMAD R41, R59, R26, R41 ;  /* 0x0000001a3b297224 */ /* 0x000fc400078e0229 */
[----:B------:R-:W-:-:S04]  /*b400*/  IMAD.HI.U32 R33, R2, R32, RZ ;  /* 0x0000002002217227 */ /* 0x000fc800078e00ff */
[----:B------:R-:W-:Y:S02]  /*b410*/  IMAD R43, R59, R29, R43 ;  /* 0x0000001d3b2b7224 */ /* 0x000fe400078e022b */
[----:B------:R-:W-:Y:S02]  /*b420*/  IMAD.MOV R33, RZ, RZ, -R33 ;  /* 0x000000ffff217224 */ /* 0x000fe400078e0a21 */
[----:B------:R-:W-:-:S04]  /*b430*/  IMAD.HI.U32 R29, R2, R27, RZ ;  /* 0x0000001b021d7227 */ /* 0x000fc800078e00ff */
[C---:B------:R-:W-:Y:S02]  /*b440*/  IMAD R32, R59.reuse, R33, R32 ;  /* 0x000000213b207224 */ /* 0x040fe400078e0220 */
[----:B------:R-:W-:Y:S01]  /*b450*/  IMAD.MOV R29, RZ, RZ, -R29 ;  /* 0x000000ffff1d7224 */ /* 0x000fe200078e0a1d */
[----:B0-----:R-:W-:Y:S01]  /*b460*/  IABS R22, R31 ;  /* 0x0000001f00167213 */ /* 0x001fe20000000000 */
[----:B------:R-:W-:Y:S01]  /*b470*/  IMAD.HI.U32 R31, R2, R30, RZ ;  /* 0x0000001e021f7227 */ /* 0x000fe200078e00ff */
[----:B------:R0:W-:Y:S03]  /*b480*/  STL [R1+0x1c], R32 ;  /* 0x00001c2001007387 */ /* 0x0001e60000100800 */
[----:B------:R-:W-:Y:S02]  /*b490*/  IMAD R56, R59, R29, R27 ;  /* 0x0000001d3b387224 */ /* 0x000fe400078e021b */
[----:B------:R-:W-:Y:S01]  /*b4a0*/  IMAD.MOV R31, RZ, RZ, -R31 ;  /* 0x000000ffff1f7224 */ /* 0x000fe200078e0a1f */
[----:B0-----:R-:W-:Y:S01]  /*b4b0*/  IABS R32, R54 ;  /* 0x0000003600207213 */ /* 0x001fe20000000000 */
[----:B------:R-:W-:-:S04]  /*b4c0*/  IMAD.MOV.U32 R57, RZ, RZ, R52 ;  /* 0x000000ffff397224 */ /* 0x000fc800078e0034 */
[----:B------:R-:W-:-:S04]  /*b4d0*/  IMAD.HI.U32 R33, R2, R32, RZ ;  /* 0x0000002002217227 */ /* 0x000fc800078e00ff */
[----:B------:R-:W-:Y:S02]  /*b4e0*/  IMAD.MOV R33, RZ, RZ, -R33 ;  /* 0x000000ffff217224 */ /* 0x000fe400078e0a21 */
[----:B------:R-:W-:-:S04]  /*b4f0*/  IMAD.HI.U32 R24, R2, R22, RZ ;  /* 0x0000001602187227 */ /* 0x000fc800078e00ff */
[----:B------:R-:W-:Y:S02]  /*b500*/  IMAD R32, R59, R33, R32 ;  /* 0x000000213b207224 */ /* 0x000fe400078e0220 */
[----:B------:R-:W-:-:S04]  /*b510*/  IMAD.MOV R24, RZ, RZ, -R24 ;  /* 0x000000ffff187224 */ /* 0x000fc800078e0a18 */
[----:B------:R-:W-:Y:S01]  /*b520*/  IMAD R54, R59, R24, R22 ;  /* 0x000000183b367224 */ /* 0x000fe200078e0216 */
[----:B------:R-:W-:Y:S02]  /*b530*/  IABS R22, R37 ;  /* 0x0000002500167213 */ /* 0x000fe40000000000 */
[----:B--2---:R-:W-:-:S05]  /*b540*/  IABS R25, R35 ;  /* 0x0000002300197213 */ /* 0x004fca0000000000 */
[----:B------:R-:W-:-:S04]  /*b550*/  IMAD.HI.U32 R26, R2, R25, RZ ;  /* 0x00000019021a7227 */ /* 0x000fc800078e00ff */
[----:B------:R-:W-:-:S04]  /*b560*/  IMAD.MOV R26, RZ, RZ, -R26 ;  /* 0x000000ffff1a7224 */ /* 0x000fc800078e0a1a */
[----:B------:R-:W-:Y:S01]  /*b570*/  IMAD R25, R59, R26, R25 ;  /* 0x0000001a3b197224 */ /* 0x000fe200078e0219 */
[----:B---3--:R-:W-:-:S04]  /*b580*/  IABS R27, R53 ;  /* 0x00000035001b7213 */ /* 0x008fc80000000000 */
[----:B------:R0:W-:Y:S04]  /*b590*/  STL [R1+0x2d8], R25 ;  /* 0x0002d81901007387 */ /* 0x0001e80000100800 */
[----:B------:R-:W2:Y:S01]  /*b5a0*/  LDL R53, [R1+0x4220] ;  /* 0x0042200001357983 */ /* 0x000ea20000100800 */
[----:B------:R-:W-:Y:S01]  /*b5b0*/  IMAD R35, R59, R31, R30 ;  /* 0x0000001f3b237224 */ /* 0x000fe200078e021e */
[----:B------:R-:W-:Y:S01]  /*b5c0*/  IABS R30, R55 ;  /* 0x00000037001e7213 */ /* 0x000fe20000000000 */
[C---:B------:R-:W-:Y:S01]  /*b5d0*/  IMAD.HI.U32 R29, R2.reuse, R27, RZ ;  /* 0x0000001b021d7227 */ /* 0x040fe200078e00ff */
[----:B------:R-:W3:Y:S01]  /*b5e0*/  LDL R52, [R1+0x4224] ;  /* 0x0042240001347983 */ /* 0x000ee20000100800 */
[----:B0-----:R-:W-:Y:S02]  /*b5f0*/  IABS R25, R36 ;  /* 0x0000002400197213 */ /* 0x001fe40000000000 */
[----:B------:R-:W-:-:S04]  /*b600*/  IMAD.HI.U32 R31, R2, R30, RZ ;  /* 0x0000001e021f7227 */ /* 0x000fc800078e00ff */
[----:B------:R-:W-:-:S04]  /*b610*/  IMAD.HI.U32 R26, R2, R25, RZ ;  /* 0x00000019021a7227 */ /* 0x000fc800078e00ff */
[----:B------:R-:W-:Y:S02]  /*b620*/  IMAD.MOV.U32 R55, RZ, RZ, R34 ;  /* 0x000000ffff377224 */ /* 0x000fe400078e0022 */
[----:B------:R-:W-:Y:S01]  /*b630*/  IMAD.MOV R31, RZ, RZ, -R31 ;  /* 0x000000ffff1f7224 */ /* 0x000fe200078e0a1f */
[----:B------:R-:W4:Y:S01]  /*b640*/  LDL R34, [R1+0x4228] ;  /* 0x0042280001227983 */ /* 0x000f220000100800 */
[----:B------:R-:W-:Y:S02]  /*b650*/  IMAD.MOV R29, RZ, RZ, -R29 ;  /* 0x000000ffff1d7224 */ /* 0x000fe400078e0a1d */
[----:B------:R-:W-:Y:S02]  /*b660*/  IMAD.MOV R26, RZ, RZ, -R26 ;  /* 0x000000ffff1a7224 */ /* 0x000fe400078e0a1a */
[C---:B------:R-:W-:Y:S02]  /*b670*/  IMAD R30, R59.reuse, R31, R30 ;  /* 0x0000001f3b1e7224 */ /* 0x040fe400078e021e */
[C---:B------:R-:W-:Y:S01]  /*b680*/  IMAD R27, R59.reuse, R29, R27 ;  /* 0x0000001d3b1b7224 */ /* 0x040fe200078e021b */
[----:B------:R-:W-:Y:S01]  /*b690*/  STL [R1+0x10], R32 ;  /* 0x0000102001007387 */ /* 0x000fe20000100800 */
[----:B------:R-:W-:-:S03]  /*b6a0*/  IMAD R25, R59, R26, R25 ;  /* 0x0000001a3b197224 */ /* 0x000fc600078e0219 */
[----:B------:R0:W-:Y:S04]  /*b6b0*/  STL [R1+0x2b0], R30 ;  /* 0x0002b01e01007387 */ /* 0x0001e80000100800 */
[----:B------:R2:W-:Y:S04]  /*b6c0*/  STL [R1+0x2bc], R27 ;  /* 0x0002bc1b01007387 */ /* 0x0005e80000100800 */
[----:B------:R-:W5:Y:S04]  /*b6d0*/  LDL R36, [R1+0x422c] ;  /* 0x00422c0001247983 */ /* 0x000f680000100800 */
[----:B------:R-:W-:Y:S04]  /*b6e0*/  STL [R1+0x2c0], R25 ;  /* 0x0002c01901007387 */ /* 0x000fe80000100800 */
[----:B------:R-:W5:Y:S01]  /*b6f0*/  LDL R37, [R1+0x4240] ;  /* 0x0042400001257983 */ /* 0x000f620000100800 */
[----:B------:R-:W-:-:S04]  /*b700*/  IMAD.HI.U32 R24, R2, R22, RZ ;  /* 0x0000001602187227 */ /* 0x000fc800078e00ff */
[----:B------:R-:W-:Y:S01]  /*b710*/  IMAD.MOV R24, RZ, RZ, -R24 ;  /* 0x000000ffff187224 */ /* 0x000fe200078e0a18 */
[----:B------:R-:W-:Y:S01]  /*b720*/  IABS R29, R55 ;  /* 0x00000037001d7213 */ /* 0x000fe20000000000 */
[----:B------:R-:W-:Y:S02]  /*b730*/  @!P6 IMAD.MOV R28, RZ, RZ, -R28 ;  /* 0x000000ffff1ce224 */ /* 0x000fe400078e0a1c */
[----:B------:R-:W-:Y:S02]  /*b740*/  IMAD R22, R59, R24, R22 ;  /* 0x000000183b167224 */ /* 0x000fe400078e0216 */
[----:B0-----:R-:W-:-:S03]  /*b750*/  IMAD.HI.U32 R30, R2, R29, RZ ;  /* 0x0000001d021e7227 */ /* 0x001fc600078e00ff */
[----:B------:R-:W-:Y:S04]  /*b760*/  STL [R1+0x2d0], R22 ;  /* 0x0002d01601007387 */ /* 0x000fe80000100800 */
[----:B------:R0:W-:Y:S01]  /*b770*/  STL [R1+0x3bc], R28 ;  /* 0x0003bc1c01007387 */ /* 0x0001e20000100800 */
[----:B------:R-:W-:-:S04]  /*b780*/  IMAD.MOV R30, RZ, RZ, -R30 ;  /* 0x000000ffff1e7224 */ /* 0x000fc800078e0a1e */
[----:B------:R-:W-:-:S05]  /*b790*/  IMAD R29, R59, R30, R29 ;  /* 0x0000001e3b1d7224 */ /* 0x000fca00078e021d */
[----:B------:R1:W-:Y:S01]  /*b7a0*/  STL [R1+0x8], R29 ;  /* 0x0000081d01007387 */ /* 0x0003e20000100800 */
[----:B--2---:R-:W-:-:S05]  /*b7b0*/  IABS R27, R53 ;  /* 0x00000035001b7213 */ /* 0x004fca0000000000 */
[----:B0-----:R-:W-:-:S04]  /*b7c0*/  IMAD.HI.U32 R28, R2, R27, RZ ;  /* 0x0000001b021c7227 */ /* 0x001fc800078e00ff */
[----:B------:R-:W-:Y:S01]  /*b7d0*/  IMAD.MOV R28, RZ, RZ, -R28 ;  /* 0x000000ffff1c7224 */ /* 0x000fe200078e0a1c */
[----:B---3--:R-:W-:-:S03]  /*b7e0*/  IABS R25, R52 ;  /* 0x0000003400197213 */ /* 0x008fc60000000000 */
[----:B------:R-:W-:Y:S02]  /*b7f0*/  IMAD R27, R59, R28, R27 ;  /* 0x0000001c3b1b7224 */ /* 0x000fe400078e021b */
[C---:B------:R-:W-:Y:S01]  /*b800*/  IMAD.HI.U32 R26, R2.reuse, R25, RZ ;  /* 0x00000019021a7227 */ /* 0x040fe200078e00ff */
[----:B----4-:R-:W-:Y:S02]  /*b810*/  IABS R22, R34 ;  /* 0x0000002200167213 */ /* 0x010fe40000000000 */
[----:B------:R0:W-:Y:S04]  /*b820*/  STL [R1+0x29c], R27 ;  /* 0x00029c1b01007387 */ /* 0x0001e80000100800 */
[----:B------:R-:W2:Y:S01]  /*b830*/  LDL R52, [R1+0x4264] ;  /* 0x0042640001347983 */ /* 0x000ea20000100800 */
[----:B------:R-:W-:-:S04]  /*b840*/  IMAD.HI.U32 R24, R2, R22, RZ ;  /* 0x0000001602187227 */ /* 0x000fc800078e00ff */
[----:B------:R-:W-:Y:S02]  /*b850*/  IMAD.MOV R26, RZ, RZ, -R26 ;  /* 0x000000ffff1a7224 */ /* 0x000fe400078e0a1a */
[----:B------:R-:W-:Y:S02]  /*b860*/  IMAD.MOV R24, RZ, RZ, -R24 ;  /* 0x000000ffff187224 */ /* 0x000fe400078e0a18 */
[C---:B------:R-:W-:Y:S02]  /*b870*/  IMAD R34, R59.reuse, R26, R25 ;  /* 0x0000001a3b227224 */ /* 0x040fe400078e0219 */
[----:B-1----:R-:W-:Y:S01]  /*b880*/  IMAD R29, R59, R24, R22 ;  /* 0x000000183b1d7224 */ /* 0x002fe200078e0216 */
[----:B-----5:R-:W-:Y:S02]  /*b890*/  IABS R22, R36 ;  /* 0x0000002400167213 */ /* 0x020fe40000000000 */
[----:B------:R-:W3:Y:S01]  /*b8a0*/  LDL R36, [R1+0x426c] ;  /* 0x00426c0001247983 */ /* 0x000ee20000100800 */
[----:B------:R-:W-:-:S03]  /*b8b0*/  IABS R25, R37 ;  /* 0x0000002500197213 */ /* 0x000fc60000000000 */
[----:B------:R-:W4:Y:S01]  /*b8c0*/  LDL R37, [R1+0x4268] ;  /* 0x0042680001257983 */ /* 0x000f220000100800 */
[----:B------:R-:W-:-:S13]  /*b8d0*/  ISETP.GT.U32.AND P6, PT, R59, R23, PT ;  /* 0x000000173b00720c */ /* 0x000fda0003fc4070 */
[----:B------:R-:W-:-:S05]  /*b8e0*/  @!P6 IMAD.IADD R23, R23, 0x1, -R59 ;  /* 0x000000011717e824 */ /* 0x000fca00078e0a3b */
[----:B------:R-:W-:-:S13]  /*b8f0*/  ISETP.GT.U32.AND P6, PT, R59, R23, PT ;  /* 0x000000173b00720c */ /* 0x000fda0003fc4070 */
[----:B------:R-:W-:Y:S01]  /*b900*/  @!P6 IMAD.IADD R23, R23, 0x1, -R59 ;  /* 0x000000011717e824 */ /* 0x000fe200078e0a3b */
[----:B------:R-:W-:-:S03]  /*b910*/  ISETP.GT.U32.AND P6, PT, R59, R21, PT ;  /* 0x000000153b00720c */ /* 0x000fc60003fc4070 */
[----:B------:R-:W-:-:S10]  /*b920*/  @!P5 IMAD.MOV R23, RZ, RZ, -R23 ;  /* 0x000000ffff17d224 */ /* 0x000fd400078e0a17 */
[----:B------:R-:W-:-:S05]  /*b930*/  @!P6 IMAD.IADD R21, R21, 0x1, -R59 ;  /* 0x000000011515e824 */ /* 0x000fca00078e0a3b */
[C---:B------:R-:W-:Y:S01]  /*b940*/  ISETP.GT.U32.AND P6, PT, R59.reuse, R21, PT ;  /* 0x000000153b00720c */ /* 0x040fe20003fc4070 */
[----:B------:R1:W-:Y:S01]  /*b950*/  STL [R1+0x3b8], R23 ;  /* 0x0003b81701007387 */ /* 0x0003e20000100800 */
[----:B------:R-:W-:Y:S02]  /*b960*/  ISETP.GT.U32.AND P5, PT, R59, R19, PT ;  /* 0x000000133b00720c */ /* 0x000fe40003fa4070 */
[----:B------:R-:W-:Y:S01]  /*b970*/  IABS R31, R57 ;  /* 0x00000039001f7213 */ /* 0x000fe20000000000 */
[C---:B0-----:R-:W-:Y:S01]  /*b980*/  IMAD.HI.U32 R27, R2.reuse, R22, RZ ;  /* 0x00000016021b7227 */ /* 0x041fe200078e00ff */
[----:B------:R-:W-:Y:S01]  /*b990*/  IABS R39, R39 ;  /* 0x0000002700277213 */ /* 0x000fe20000000000 */
[----:B------:R-:W5:Y:S02]  /*b9a0*/  LDL R53, [R1+0x4278] ;  /* 0x0042780001357983 */ /* 0x000f640000100800 */
[----:B-1----:R-:W-:-:S04]  /*b9b0*/  IMAD.HI.U32 R23, R2, R40, RZ ;  /* 0x0000002802177227 */ /* 0x002fc800078e00ff */
[----:B------:R-:W-:Y:S02]  /*b9c0*/  IMAD.MOV R23, RZ, RZ, -R23 ;  /* 0x000000ffff177224 */ /* 0x000fe400078e0a17 */
[----:B------:R-:W-:Y:S02]  /*b9d0*/  @!P6 IMAD.IADD R21, R21, 0x1, -R59 ;  /* 0x000000011515e824 */ /* 0x000fe400078e0a3b */
[C---:B------:R-:W-:Y:S02]  /*b9e0*/  IMAD R40, R59.reuse, R23, R40 ;  /* 0x000000173b287224 */ /* 0x040fe400078e0228 */
[----:B------:R-:W-:Y:S01]  /*b9f0*/  IMAD.MOV.U32 R23, RZ, RZ, R21 ;  /* 0x000000ffff177224 */ /* 0x000fe200078e0015 */
[----:B------:R-:W-:Y:S01]  /*ba00*/  ISETP.GT.U32.AND P6, PT, R59, R20, PT ;  /* 0x000000143b00720c */ /* 0x000fe20003fc4070 */
[----:B------:R-:W-:Y:S02]  /*ba10*/  @!P5 IMAD.IADD R19, R19, 0x1, -R59 ;  /* 0x000000011313d824 */ /* 0x000fe400078e0a3b */
[----:B------:R-:W-:Y:S01]  /*ba20*/  @!P4 IMAD.MOV R23, RZ, RZ, -R23 ;  /* 0x000000ffff17c224 */ /* 0x000fe200078e0a17 */
[----:B------:R-:W-:-:S02]  /*ba30*/  ISETP.GT.U32.AND P4, PT, R59, R18, PT ;  /* 0x000000123b00720c */ /* 0x000fc40003f84070 */
[----:B------:R-:W-:Y:S01]  /*ba40*/  ISETP.GT.U32.AND P5, PT, R59, R19, PT ;  /* 0x000000133b00720c */ /* 0x000fe20003fa4070 */
[----:B------:R-:W-:-:S04]  /*ba50*/  IMAD.HI.U32 R32, R2, R31, RZ ;  /* 0x0000001f02207227 */ /* 0x000fc800078e00ff */
[----:B------:R-:W-:-:S04]  /*ba60*/  IMAD.HI.U32 R26, R2, R25, RZ ;  /* 0x00000019021a7227 */ /* 0x000fc800078e00ff */
[--C-:B------:R-:W-:Y:S02]  /*ba70*/  @!P6 IMAD.IADD R20, R20, 0x1, -R59.reuse ;  /* 0x000000011414e824 */ /* 0x100fe400078e0a3b */
[----:B------:R-:W-:Y:S02]  /*ba80*/  @!P4 IMAD.IADD R18, R18, 0x1, -R59 ;  /* 0x000000011212c824 */ /* 0x000fe400078e0a3b */
[----:B------:R-:W-:Y:S01]  /*ba90*/  IMAD.MOV R32, RZ, RZ, -R32 ;  /* 0x000000ffff207224 */ /* 0x000fe200078e0a20 */
[----:B------:R-:W-:Y:S01]  /*baa0*/  IABS R38, R38 ;  /* 0x0000002600267213 */ /* 0x000fe20000000000 */
[----:B------:R-:W-:Y:S01]  /*bab0*/  IMAD.MOV R27, RZ, RZ, -R27 ;  /* 0x000000ffff1b7224 */ /* 0x000fe200078e0a1b */
[C---:B------:R-:W-:Y:S01]  /*bac0*/  ISETP.GT.U32.AND P6, PT, R59.reuse, R20, PT ;  /* 0x000000143b00720c */ /* 0x040fe20003fc4070 */
[----:B------:R-:W-:Y:S01]  /*bad0*/  IMAD.HI.U32 R24, R2, R61, RZ ;  /* 0x0000003d02187227 */ /* 0x000fe200078e00ff */
[----:B------:R-:W-:-:S03]  /*bae0*/  ISETP.GT.U32.AND P4, PT, R59, R18, PT ;  /* 0x000000123b00720c */ /* 0x000fc60003f84070 */
[----:B------:R-:W-:Y:S02]  /*baf0*/  IMAD.MOV R26, RZ, RZ, -R26 ;  /* 0x000000ffff1a7224 */ /* 0x000fe400078e0a1a */
[----:B------:R-:W-:Y:S02]  /*bb00*/  @!P5 IMAD.IADD R19, R19, 0x1, -R59 ;  /* 0x000000011313d824 */ /* 0x000fe400078e0a3b */
[C---:B------:R-:W-:Y:S02]  /*bb10*/  IMAD R55, R59.reuse, R32, R31 ;  /* 0x000000203b377224 */ /* 0x040fe400078e021f */
[----:B------:R-:W-:Y:S02]  /*bb20*/  IMAD R32, R59, R27, R22 ;  /* 0x0000001b3b207224 */ /* 0x000fe400078e0216 */
[----:B------:R-:W-:-:S04]  /*bb30*/  IMAD.HI.U32 R22, R2, R39, RZ ;  /* 0x0000002702167227 */ /* 0x000fc800078e00ff */
[----:B------:R-:W-:Y:S02]  /*bb40*/  IMAD.MOV R24, RZ, RZ, -R24 ;  /* 0x000000ffff187224 */ /* 0x000fe400078e0a18 */
[C---:B------:R-:W-:Y:S02]  /*bb50*/  IMAD R33, R59.reuse, R26, R25 ;  /* 0x0000001a3b217224 */ /* 0x040fe400078e0219 */
[----:B------:R-:W-:Y:S02]  /*bb60*/  IMAD.MOV.U32 R25, RZ, RZ, R19 ;  /* 0x000000ffff197224 */ /* 0x000fe400078e0013 */
[----:B------:R-:W-:Y:S02]  /*bb70*/  IMAD.MOV R22, RZ, RZ, -R22 ;  /* 0x000000ffff167224 */ /* 0x000fe400078e0a16 */
[----:B------:R-:W-:Y:S02]  /*bb80*/  IMAD R61, R59, R24, R61 ;  /* 0x000000183b3d7224 */ /* 0x000fe400078e023d */
[----:B------:R-:W-:-:S02]  /*bb90*/  @!P3 IMAD.MOV R25, RZ, RZ, -R25 ;  /* 0x000000ffff19b224 */ /* 0x000fc400078e0a19 */
[----:B------:R-:W-:Y:S02]  /*bba0*/  IMAD R39, R59, R22, R39 ;  /* 0x000000163b277224 */ /* 0x000fe400078e0227 */
[--C-:B------:R-:W-:Y:S02]  /*bbb0*/  @!P6 IMAD.IADD R20, R20, 0x1, -R59.reuse ;  /* 0x000000011414e824 */ /* 0x100fe400078e0a3b */
[----:B------:R-:W-:Y:S01]  /*bbc0*/  @!P4 IMAD.IADD R18, R18, 0x1, -R59 ;  /* 0x000000011212c824 */ /* 0x000fe200078e0a3b */
[----:B--2---:R-:W-:Y:S02]  /*bbd0*/  IABS R21, R52 ;  /* 0x0000003400157213 */ /* 0x004fe40000000000 */
[----:B------:R-:W2:Y:S04]  /*bbe0*/  LDL R52, [R1+0x427c] ;  /* 0x00427c0001347983 */ /* 0x000ea80000100800 */
[----:B------:R0:W-:Y:S01]  /*bbf0*/  STL [R1+0x3b4], R23 ;  /* 0x0003b41701007387 */ /* 0x0001e20000100800 */
[----:B------:R-:W-:-:S04]  /*bc00*/  IMAD.HI.U32 R19, R2, R21, RZ ;  /* 0x0000001502137227 */ /* 0x000fc800078e00ff */
[----:B0-----:R-:W-:-:S04]  /*bc10*/  IMAD.HI.U32 R23, R2, R38, RZ ;  /* 0x0000002602177227 */ /* 0x001fc800078e00ff */
[----:B------:R-:W-:Y:S02]  /*bc20*/  IMAD.MOV R24, RZ, RZ, -R23 ;  /* 0x000000ffff187224 */ /* 0x000fe400078e0a17 */
[----:B------:R-:W-:Y:S01]  /*bc30*/  IMAD.MOV R23, RZ, RZ, -R19 ;  /* 0x000000ffff177224 */ /* 0x000fe200078e0a13 */
[----:B------:R-:W-:Y:S01]  /*bc40*/  STL [R1+0x3b0], R25 ;  /* 0x0003b01901007387 */ /* 0x000fe20000100800 */
[----:B----4-:R-:W-:Y:S02]  /*bc50*/  IABS R22, R37 ;  /* 0x0000002500167213 */ /* 0x010fe40000000000 */
[C---:B------:R-:W-:Y:S01]  /*bc60*/  IMAD R37, R59.reuse, R23, R21 ;  /* 0x000000173b257224 */ /* 0x040fe200078e0215 */
[----:B---3--:R-:W-:Y:S02]  /*bc70*/  IABS R21, R36 ;  /* 0x0000002400157213 */ /* 0x008fe40000000000 */
[----:B------:R-:W3:Y:S04]  /*bc80*/  LDL R36, [R1+0x4280] ;  /* 0x0042800001247983 */ /* 0x000ee80000100800 */
[----:B------:R-:W-:Y:S04]  /*bc90*/  STL [R1+0x561c], R20 ;  /* 0x00561c1401007387 */ /* 0x000fe80000100800 */
[----:B------:R-:W-:Y:S04]  /*bca0*/  STL [R1+0x5620], R18 ;  /* 0x0056201201007387 */ /* 0x000fe80000100800 */
[----:B------:R-:W4:Y:S01]  /*bcb0*/  LDL R57, [R1+0x4284] ;  /* 0x0042840001397983 */ /* 0x000f220000100800 */
[----:B------:R-:W-:-:S02]  /*bcc0*/  ISETP.GT.U32.AND P5, PT, R59, R17, PT ;  /* 0x000000113b00720c */ /* 0x000fc40003fa4070 */
[C---:B------:R-:W-:Y:S02]  /*bcd0*/  ISETP.GT.U32.AND P3, PT, R59.reuse, R16, PT ;  /* 0x000000103b00720c */ /* 0x040fe40003f64070 */
[C---:B------:R-:W-:Y:S02]  /*bce0*/  ISETP.GT.U32.AND P6, PT, R59.reuse, R15, PT ;  /* 0x0000000f3b00720c */ /* 0x040fe40003fc4070 */
[----:B------:R-:W-:-:S07]  /*bcf0*/  ISETP.GT.U32.AND P4, PT, R59, R14, PT ;  /* 0x0000000e3b00720c */ /* 0x000fce0003f84070 */
[--C-:B------:R-:W-:Y:S02]  /*bd00*/  @!P5 IMAD.IADD R17, R17, 0x1, -R59.reuse ;  /* 0x000000011111d824 */ /* 0x100fe400078e0a3b */
[----:B------:R-:W-:-:S03]  /*bd10*/  @!P3 IMAD.IADD R16, R16, 0x1, -R59 ;  /* 0x000000011010b824 */ /* 0x000fc600078e0a3b */
[C---:B------:R-:W-:Y:S02]  /*bd20*/  ISETP.GT.U32.AND P5, PT, R59.reuse, R17, PT ;  /* 0x000000113b00720c */ /* 0x040fe40003fa4070 */
[----:B------:R-:W-:Y:S01]  /*bd30*/  ISETP.GT.U32.AND P3, PT, R59, R16, PT ;  /* 0x000000103b00720c */ /* 0x000fe20003f64070 */
[----:B------:R-:W-:-:S04]  /*bd40*/  IMAD.HI.U32 R19, R2, R22, RZ ;  /* 0x0000001602137227 */ /* 0x000fc800078e00ff */
[----:B------:R-:W-:Y:S02]  /*bd50*/  @!P6 IMAD.IADD R15, R15, 0x1, -R59 ;  /* 0x000000010f0fe824 */ /* 0x000fe400078e0a3b */
[----:B------:R-:W-:Y:S02]  /*bd60*/  IMAD.MOV R19, RZ, RZ, -R19 ;  /* 0x000000ffff137224 */ /* 0x000fe400078e0a13 */
[----:B------:R-:W-:Y:S01]  /*bd70*/  @!P4 IMAD.IADD R14, R14, 0x1, -R59 ;  /* 0x000000010e0ec824 */ /* 0x000fe200078e0a3b */
[C---:B------:R-:W-:Y:S01]  /*bd80*/  ISETP.GT.U32.AND P6, PT, R59.reuse, R15, PT ;  /* 0x0000000f3b00720c */ /* 0x040fe20003fc4070 */
[C---:B------:R-:W-:Y:S02]  /*bd90*/  IMAD R38, R59.reuse, R24, R38 ;  /* 0x000000183b267224 */ /* 0x040fe400078e0226 */
[C---:B------:R-:W-:Y:S01]  /*bda0*/  IMAD R30, R59.reuse, R19, R22 ;  /* 0x000000133b1e7224 */ /* 0x040fe200078e0216 */
[----:B------:R-:W-:Y:S01]  /*bdb0*/  ISETP.GT.U32.AND P4, PT, R59, R14, PT ;  /* 0x0000000e3b00720c */ /* 0x000fe20003f84070 */
[----:B------:R-:W-:-:S04]  /*bdc0*/  IMAD.HI.U32 R24, R2, R21, RZ ;  /* 0x0000001502187227 */ /* 0x000fc800078e00ff */
[--C-:B------:R-:W-:Y:S01]  /*bdd0*/  @!P5 IMAD.IADD R17, R17, 0x1, -R59.reuse ;  /* 0x000000011111d824 */ /* 0x100fe200078e0a3b */
[----:B-----5:R-:W-:Y:S01]  /*bde0*/  IABS R22, R53 ;  /* 0x0000003500167213 */ /* 0x020fe20000000000 */
[----:B------:R-:W-:Y:S02]  /*bdf0*/  @!P3 IMAD.IADD R16, R16, 0x1, -R59 ;  /* 0x000000011010b824 */ /* 0x000fe400078e0a3b */
[----:B------:R-:W-:Y:S02]  /*be00*/  IMAD.MOV R24, RZ, RZ, -R24 ;  /* 0x000000ffff187224 */ /* 0x000fe400078e0a18 */
[----:B------:R-:W-:-:S04]  /*be10*/  IMAD.HI.U32 R23, R2, R22, RZ ;  /* 0x0000001602177227 */ /* 0x000fc800078e00ff */
[----:B------:R-:W-:Y:S02]  /*be20*/  IMAD.MOV R23, RZ, RZ, -R23 ;  /* 0x000000ffff177224 */ /* 0x000fe400078e0a17 */
[--C-:B------:R-:W-:Y:S02]  /*be30*/  @!P6 IMAD.IADD R15, R15, 0x1, -R59.reuse ;  /* 0x000000010f0fe824 */ /* 0x100fe400078e0a3b */
[C---:B------:R-:W-:Y:S02]  /*be40*/  IMAD R53, R59.reuse, R23, R22 ;  /* 0x000000173b357224 */ /* 0x040fe400078e0216 */
[----:B------:R-:W-:Y:S01]  /*be50*/  @!P4 IMAD.IADD R14, R14, 0x1, -R59 ;  /* 0x000000010e0ec824 */ /* 0x000fe200078e0a3b */
[----:B--2---:R-:W-:Y:S02]  /*be60*/  IABS R19, R52 ;  /* 0x0000003400137213 */ /* 0x004fe40000000000 */
[----:B------:R-:W2:Y:S04]  /*be70*/  LDL R52, [R1+0x4290] ;  /* 0x0042900001347983 */ /* 0x000ea80000100800 */
[----:B------:R-:W-:Y:S04]  /*be80*/  STL [R1+0x5624], R17 ;  /* 0x0056241101007387 */ /* 0x000fe80000100800 */
[----:B------:R0:W-:Y:S02]  /*be90*/  STL [R1+0x5628], R16 ;  /* 0x0056281001007387 */ /* 0x0001e40000100800 */
[----:B0-----:R-:W-:-:S02]  /*bea0*/  IMAD R16, R59, R24, R21 ;  /* 0x000000183b107224 */ /* 0x001fc400078e0215 */
[----:B------:R-:W-:-:S03]  /*beb0*/  IMAD.HI.U32 R21, R2, R19, RZ ;  /* 0x0000001302157227 */ /* 0x000fc600078e00ff */
[----:B------:R-:W-:Y:S01]  /*bec0*/  STL [R1+0x274], R16 ;  /* 0x0002741001007387 */ /* 0x000fe20000100800 */
[----:B------:R-:W-:Y:S01]  /*bed0*/  IMAD.MOV R21, RZ, RZ, -R21 ;  /* 0x000000ffff157224 */ /* 0x000fe200078e0a15 */
[----:B---3--:R-:W-:Y:S02]  /*bee0*/  IABS R22, R36 ;  /* 0x0000002400167213 */ /* 0x008fe40000000000 */
[----:B------:R-:W3:Y:S01]  /*bef0*/  LDL R36, [R1+0x4294] ;  /* 0x0042940001247983 */ /* 0x000ee20000100800 */
[----:B------:R-:W-:-:S03]  /*bf00*/  IMAD R20, R59, R21, R19 ;  /* 0x000000153b147224 */ /* 0x000fc600078e0213 */
[----:B------:R-:W-:Y:S04]  /*bf10*/  STL [R1+0x562c], R15 ;  /* 0x00562c0f01007387 */ /* 0x000fe80000100800 */
[----:B------:R-:W-:Y:S01]  /*bf20*/  STL [R1+0x5630], R14 ;  /* 0x0056300e01007387 */ /* 0x000fe20000100800 */
[----:B----4-:R-:W-:-:S03]  /*bf30*/  IABS R21, R57 ;  /* 0x0000003900157213 */ /* 0x010fc60000000000 */
[----:B------:R-:W4:Y:S01]  /*bf40*/  LDL R57, [R1+0x42a0] ;  /* 0x0042a00001397983 */ /* 0x000f220000100800 */
[C---:B------:R-:W-:Y:S02]  /*bf50*/  ISETP.GT.U32.AND P5, PT, R59.reuse, R11, PT ;  /* 0x0000000b3b00720c */ /* 0x040fe40003fa4070 */
[C---:B------:R-:W-:Y:S02]  /*bf60*/  ISETP.GT.U32.AND P3, PT, R59.reuse, R13, PT ;  /* 0x0000000d3b00720c */ /* 0x040fe40003f64070 */
[----:B------:R-:W-:-:S09]  /*bf70*/  ISETP.GT.U32.AND P6, PT, R59, R12, PT ;  /* 0x0000000c3b00720c */ /* 0x000fd20003fc4070 */
[--C-:B------:R-:W-:Y:S02]  /*bf80*/  @!P5 IMAD.IADD R11, R11, 0x1, -R59.reuse ;  /* 0x000000010b0bd824 */ /* 0x100fe400078e0a3b */
[----:B------:R-:W-:-:S03]  /*bf90*/  @!P3 IMAD.IADD R13, R13, 0x1, -R59 ;  /* 0x000000010d0db824 */ /* 0x000fc600078e0a3b */
[C---:B------:R-:W-:Y:S02]  /*bfa0*/  ISETP.GT.U32.AND P5, PT, R59.reuse, R11, PT ;  /* 0x0000000b3b00720c */ /* 0x040fe40003fa4070 */
[----:B------:R-:W-:Y:S01]  /*bfb0*/  ISETP.GT.U32.AND P3, PT, R59, R13, PT ;  /* 0x0000000d3b00720c */ /* 0x000fe20003f64070 */
[----:B------:R-:W-:Y:S02]  /*bfc0*/  @!P6 IMAD.IADD R12, R12, 0x1, -R59 ;  /* 0x000000010c0ce824 */ /* 0x000fe400078e0a3b */
[----:B------:R-:W-:-:S03]  /*bfd0*/  IMAD.HI.U32 R24, R2, R22, RZ ;  /* 0x0000001602187227 */ /* 0x000fc600078e00ff */
[----:B------:R-:W-:Y:S01]  /*bfe0*/  ISETP.GT.U32.AND P6, PT, R59, R12, PT ;  /* 0x0000000c3b00720c */ /* 0x000fe20003fc4070 */
[----:B------:R-:W-:-:S04]  /*bff0*/  IMAD.MOV R24, RZ, RZ, -R24 ;  /* 0x000000ffff187224 */ /* 0x000fc800078e0a18 */
[----:B------:R-:W-:Y:S02]  /*c000*/  @!P5 IMAD.IADD R11, R11, 0x1, -R59 ;  /* 0x000000010b0bd824 */ /* 0x000fe400078e0a3b */
[----:B------:R-:W-:-:S04]  /*c010*/  IMAD.HI.U32 R23, R2, R21, RZ ;  /* 0x0000001502177227 */ /* 0x000fc800078e00ff */
[----:B------:R-:W-:Y:S02]  /*c020*/  @!P3 IMAD.IADD R13, R13, 0x1, -R59 ;  /* 0x000000010d0db824 */ /* 0x000fe400078e0a3b */
[----:B------:R-:W-:Y:S02]  /*c030*/  IMAD.MOV R23, RZ, RZ, -R23 ;  /* 0x000000ffff177224 */ /* 0x000fe400078e0a17 */
[----:B------:R-:W-:Y:S01]  /*c040*/  @!P6 IMAD.IADD R12, R12, 0x1, -R59 ;  /* 0x000000010c0ce824 */ /* 0x000fe200078e0a3b */
[----:B--2---:R-:W-:Y:S02]  /*c050*/  IABS R19, R52 ;  /* 0x0000003400137213 */ /* 0x004fe40000000000 */
[----:B------:R-:W2:Y:S04]  /*c060*/  LDL R52, [R1+0x42a4] ;  /* 0x0042a40001347983 */ /* 0x000ea80000100800 */
[----:B------:R0:W-:Y:S04]  /*c070*/  STL [R1+0x5634], R11 ;  /* 0x0056340b01007387 */ /* 0x0001e80000100800 */
[----:B------:R-:W-:Y:S01]  /*c080*/  STL [R1+0x5638], R13 ;  /* 0x0056380d01007387 */ /* 0x000fe20000100800 */
[----:B0-----:R-:W-:-:S02]  /*c090*/  IMAD R11, R59, R24, R22 ;  /* 0x000000183b0b7224 */ /* 0x001fc400078e0216 */
[----:B------:R-:W-:-:S03]  /*c0a0*/  IMAD.HI.U32 R22, R2, R19, RZ ;  /* 0x0000001302167227 */ /* 0x000fc600078e00ff */
[----:B------:R0:W-:Y:S01]  /*c0b0*/  STL [R1+0x264], R11 ;  /* 0x0002640b01007387 */ /* 0x0001e20000100800 */
[----:B------:R-:W-:Y:S02]  /*c0c0*/  IMAD.MOV R22, RZ, RZ, -R22 ;  /* 0x000000ffff167224 */ /* 0x000fe400078e0a16 */
[C---:B0-----:R-:W-:Y:S01]  /*c0d0*/  IMAD R11, R59.reuse, R23, R21 ;  /* 0x000000173b0b7224 */ /* 0x041fe200078e0215 */
[----:B---3--:R-:W-:Y:S02]  /*c0e0*/  IABS R21, R36 ;  /* 0x0000002400157213 */ /* 0x008fe40000000000 */
[----:B------:R-:W3:Y:S04]  /*c0f0*/  LDL R36, [R1+0x42b0] ;  /* 0x0042b00001247983 */ /* 0x000ee80000100800 */
[----:B------:R0:W-:Y:S04]  /*c100*/  STL [R1+0x26c], R11 ;  /* 0x00026c0b01007387 */ /* 0x0001e80000100800 */
[----:B------:R-:W-:Y:S01]  /*c110*/  STL [R1+0x563c], R12 ;  /* 0x00563c0c01007387 */ /* 0x000fe20000100800 */
[----:B0-----:R-:W-:Y:S01]  /*c120*/  IMAD R11, R59, R22, R19 ;  /* 0x000000163b0b7224 */ /* 0x001fe200078e0213 */
[----:B----4-:R-:W-:-:S02]  /*c130*/  IABS R22, R57 ;  /* 0x0000003900167213 */ /* 0x010fc40000000000 */
[----:B------:R-:W4:Y:S01]  /*c140*/  LDL R57, [R1+0x42b4] ;  /* 0x0042b40001397983 */ /* 0x000f220000100800 */
[C---:B------:R-:W-:Y:S02]  /*c150*/  ISETP.GT.U32.AND P4, PT, R59.reuse, R10, PT ;  /* 0x0000000a3b00720c */ /* 0x040fe40003f84070 */
[C---:B------:R-:W-:Y:S02]  /*c160*/  ISETP.GT.U32.AND P5, PT, R59.reuse, R8, PT ;  /* 0x000000083b00720c */ /* 0x040fe40003fa4070 */
[----:B------:R-:W-:-:S09]  /*c170*/  ISETP.GT.U32.AND P3, PT, R59, R9, PT ;  /* 0x000000093b00720c */ /* 0x000fd20003f64070 */
[----:B------:R-:W-:-:S05]  /*c180*/  @!P4 IMAD.IADD R10, R10, 0x1, -R59 ;  /* 0x000000010a0ac824 */ /* 0x000fca00078e0a3b */
[----:B------:R-:W-:Y:S01]  /*c190*/  ISETP.GT.U32.AND P4, PT, R59, R10, PT ;  /* 0x0000000a3b00720c */ /* 0x000fe20003f84070 */
[--C-:B------:R-:W-:Y:S02]  /*c1a0*/  @!P5 IMAD.IADD R8, R8, 0x1, -R59.reuse ;  /* 0x000000010808d824 */ /* 0x100fe400078e0a3b */
[----:B------:R-:W-:-:S03]  /*c1b0*/  @!P3 IMAD.IADD R9, R9, 0x1, -R59 ;  /* 0x000000010909b824 */ /* 0x000fc600078e0a3b */
[C---:B------:R-:W-:Y:S02]  /*c1c0*/  ISETP.GT.U32.AND P5, PT, R59.reuse, R8, PT ;  /* 0x000000083b00720c */ /* 0x040fe40003fa4070 */
[----:B------:R-:W-:Y:S01]  /*c1d0*/  ISETP.GT.U32.AND P3, PT, R59, R9, PT ;  /* 0x000000093b00720c */ /* 0x000fe20003f64070 */
[----:B------:R-:W-:-:S04]  /*c1e0*/  IMAD.HI.U32 R24, R2, R21, RZ ;  /* 0x0000001502187227 */ /* 0x000fc800078e00ff */
[----:B------:R-:W-:Y:S01]  /*c1f0*/  @!P4 IMAD.IADD R10, R10, 0x1, -R59 ;  /* 0x000000010a0ac824 */ /* 0x000fe200078e0a3b */
[----:B------:R-:W-:Y:S01]  /*c200*/  STL [R1+0x270], R11 ;  /* 0x0002700b01007387 */ /* 0x000fe20000100800 */
[----:B------:R-:W-:-:S03]  /*c210*/  IMAD.MOV R24, RZ, RZ, -R24 ;  /* 0x000000ffff187224 */ /* 0x000fc600078e0a18 */
[----:B------:R-:W-:Y:S01]  /*c220*/  STL [R1+0x5640], R10 ;  /* 0x0056400a01007387 */ /* 0x000fe20000100800 */
[----:B------:R-:W-:-:S04]  /*c230*/  IMAD.HI.U32 R23, R2, R22, RZ ;  /* 0x0000001602177227 */ /* 0x000fc800078e00ff */
[----:B------:R-:W-:Y:S02]  /*c240*/  IMAD R25, R59, R24, R21 ;  /* 0x000000183b197224 */ /* 0x000fe400078e0215 */
[--C-:B------:R-:W-:Y:S02]  /*c250*/  @!P5 IMAD.IADD R8, R8, 0x1, -R59.reuse ;  /* 0x000000010808d824 */ /* 0x100fe400078e0a3b */
[----:B------:R-:W-:Y:S02]  /*c260*/  @!P3 IMAD.IADD R9, R9, 0x1, -R59 ;  /* 0x000000010909b824 */ /* 0x000fe400078e0a3b */
[----:B------:R-:W-:-:S04]  /*c270*/  IMAD.MOV R23, RZ, RZ, -R23 ;  /* 0x000000ffff177224 */ /* 0x000fc800078e0a17 */
[C---:B------:R-:W-:Y:S01]  /*c280*/  IMAD R60, R59.reuse, R23, R22 ;  /* 0x000000173b3c7224 */ /* 0x040fe200078e0216 */
[----:B--2---:R-:W-:Y:S02]  /*c290*/  IABS R19, R52 ;  /* 0x0000003400137213 */ /* 0x004fe40000000000 */
[----:B------:R-:W2:Y:S03]  /*c2a0*/  LDL R52, [R1+0x42c0] ;  /* 0x0042c00001347983 */ /* 0x000ea60000100800 */
[----:B------:R-:W-:Y:S01]  /*c2b0*/  IMAD.HI.U32 R21, R2, R19, RZ ;  /* 0x0000001302157227 */ /* 0x000fe200078e00ff */
[----:B------:R-:W-:Y:S03]  /*c2c0*/  STL [R1+0x5644], R8 ;  /* 0x0056440801007387 */ /* 0x000fe60000100800 */
[----:B------:R-:W-:Y:S01]  /*c2d0*/  IMAD.MOV R21, RZ, RZ, -R21 ;  /* 0x000000ffff157224 */ /* 0x000fe200078e0a15 */
[----:B------:R0:W-:Y:S01]  /*c2e0*/  STL [R1+0x5648], R9 ;  /* 0x0056480901007387 */ /* 0x0001e20000100800 */
[----:B------:R-:W-:-:S03]  /*c2f0*/  ISETP.GT.U32.AND P4, PT, R59, R7, PT ;  /* 0x000000073b00720c */ /* 0x000fc60003f84070 */
[----:B------:R-:W5:Y:S01]  /*c300*/  LDL R58, [R1+0x42d4] ;  /* 0x0042d400013a7983 */ /* 0x000f620000100800 */
[----:B0-----:R-:W-:Y:S01]  /*c310*/  IMAD R9, R59, R21, R19 ;  /* 0x000000153b097224 */ /* 0x001fe200078e0213 */
[----:B---3--:R-:W-:Y:S02]  /*c320*/  IABS R22, R36 ;  /* 0x0000002400167213 */ /* 0x008fe40000000000 */
[----:B------:R-:W3:Y:S01]  /*c330*/  LDL R36, [R1+0x42c4] ;  /* 0x0042c40001247983 */ /* 0x000ee20000100800 */
[----:B----4-:R-:W-:-:S03]  /*c340*/  IABS R21, R57 ;  /* 0x0000003900157213 */ /* 0x010fc60000000000 */
[----:B------:R-:W4:Y:S02]  /*c350*/  LDL R57, [R1+0x42d0] ;  /* 0x0042d00001397983 */ /* 0x000f240000100800 */
[----:B------:R-:W-:Y:S02]  /*c360*/  @!P4 IMAD.IADD R7, R7, 0x1, -R59 ;  /* 0x000000010707c824 */ /* 0x000fe400078e0a3b */
[----:B------:R-:W-:-:S03]  /*c370*/  IMAD.HI.U32 R24, R2, R22, RZ ;  /* 0x0000001602187227 */ /* 0x000fc600078e00ff */
[----:B------:R-:W-:Y:S01]  /*c380*/  ISETP.GT.U32.AND P4, PT, R59, R7, PT ;  /* 0x000000073b00720c */ /* 0x000fe20003f84070 */
[----:B------:R-:W-:Y:S02]  /*c390*/  IMAD.MOV R24, RZ, RZ, -R24 ;  /* 0x000000ffff187224 */ /* 0x000fe400078e0a18 */
[----:B------:R-:W-:-:S04]  /*c3a0*/  IMAD.HI.U32 R23, R2, R21, RZ ;  /* 0x0000001502177227 */ /* 0x000fc800078e00ff */
[----:B------:R-:W-:Y:S02]  /*c3b0*/  IMAD R8, R59, R24, R22 ;  /* 0x000000183b087224 */ /* 0x000fe400078e0216 */
[----:B------:R-:W-:-:S04]  /*c3c0*/  IMAD.MOV R23, RZ, RZ, -R23 ;  /* 0x000000ffff177224 */ /* 0x000fc800078e0a17 */
[----:B------:R-:W-:Y:S01]  /*c3d0*/  @!P4 IMAD.IADD R7, R7, 0x1, -R59 ;  /* 0x000000010707c824 */ /* 0x000fe200078e0a3b */
[----:B------:R-:W-:-:S13]  /*c3e0*/  ISETP.GT.U32.AND P4, PT, R59, R51, PT ;  /* 0x000000333b00720c */ /* 0x000fda0003f84070 */
[----:B------:R-:W-:-:S05]  /*c3f0*/  @!P4 IMAD.IADD R51, R51, 0x1, -R59 ;  /* 0x000000013333c824 */ /* 0x000fca00078e0a3b */
[----:B------:R-:W-:-:S13]  /*c400*/  ISETP.GT.U32.AND P4, PT, R59, R51, PT ;  /* 0x000000333b00720c */ /* 0x000fda0003f84070 */
[----:B------:R-:W-:Y:S01]  /*c410*/  @!P4 IMAD.IADD R51, R51, 0x1, -R59 ;  /* 0x000000013333c824 */ /* 0x000fe200078e0a3b */
[----:B--2---:R-:W-:-:S05]  /*c420*/  IABS R19, R52 ;  /* 0x0000003400137213 */ /* 0x004fca0000000000 */
[----:B------:R-:W-:-:S04]  /*c430*/  IMAD.HI.U32 R22, R2, R19, RZ ;  /* 0x0000001302167227 */ /* 0x000fc800078e00ff */
[----:B------:R-:W-:Y:S02]  /*c440*/  IMAD.MOV R22, RZ, RZ, -R22 ;  /* 0x000000ffff167224 */ /* 0x000fe400078e0a16 */
[C---:B------:R-:W-:Y:S02]  /*c450*/  IMAD R52, R59.reuse, R23, R21 ;  /* 0x000000173b347224 */ /* 0x040fe400078e0215 */
[----:B------:R-:W-:Y:S01]  /*c460*/  IMAD R10, R59, R22, R19 ;  /* 0x000000163b0a7224 */ /* 0x000fe200078e0213 */
[----:B---3--:R-:W-:Y:S02]  /*c470*/  IABS R21, R36 ;  /* 0x0000002400157213 */ /* 0x008fe40000000000 */
[----:B------:R-:W2:Y:S01]  /*c480*/  LDL R36, [R1+0x42d8] ;  /* 0x0042d80001247983 */ /* 0x000ea20000100800 */
[----:B----4-:R-:W-:-:S03]  /*c490*/  IABS R22, R57 ;  /* 0x0000003900167213 */ /* 0x010fc60000000000 */
[----:B------:R-:W3:Y:S04]  /*c4a0*/  LDL R57, [R1+0x42dc] ;  /* 0x0042dc0001397983 */ /* 0x000ee80000100800 */
[----:B------:R-:W-:Y:S04]  /*c4b0*/  STL [R1+0x55e8], R51 ;  /* 0x0055e83301007387 */ /* 0x000fe80000100800 */
[----:B------:R-:W4:Y:S01]  /*c4c0*/  LDL R31, [R1+0x42f0] ;  /* 0x0042f000011f7983 */ /* 0x000f220000100800 */
[----:B------:R-:W-:-:S13]  /*c4d0*/  ISETP.GT.U32.AND P6, PT, R59, R6, PT ;  /* 0x000000063b00720c */ /* 0x000fda0003fc4070 */
[----:B------:R-:W-:-:S05]  /*c4e0*/  @!P6 IMAD.IADD R6, R6, 0x1, -R59 ;  /* 0x000000010606e824 */ /* 0x000fca00078e0a3b */
[C---:B------:R-:W-:Y:S02]  /*c4f0*/  ISETP.GT.U32.AND P6, PT, R59.reuse, R6, PT ;  /* 0x000000063b00720c */ /* 0x040fe40003fc4070 */
[C---:B------:R-:W-:Y:S02]  /*c500*/  ISETP.GT.U32.AND P3, PT, R59.reuse, R5, PT ;  /* 0x000000053b00720c */ /* 0x040fe40003f64070 */
[----:B------:R-:W-:-:S09]  /*c510*/  ISETP.GT.U32.AND P5, PT, R59, R4, PT ;  /* 0x000000043b00720c */ /* 0x000fd20003fa4070 */
[--C-:B------:R-:W-:Y:S01]  /*c520*/  @!P6 IMAD.IADD R6, R6, 0x1, -R59.reuse ;  /* 0x000000010606e824 */ /* 0x100fe200078e0a3b */
[----:B------:R-:W-:Y:S01]  /*c530*/  ISETP.GT.U32.AND P6, PT, R59, R3, PT ;  /* 0x000000033b00720c */ /* 0x000fe20003fc4070 */
[--C-:B------:R-:W-:Y:S02]  /*c540*/  @!P3 IMAD.IADD R5, R5, 0x1, -R59.reuse ;  /* 0x000000010505b824 */ /* 0x100fe400078e0a3b */
[----:B------:R-:W-:-:S03]  /*c550*/  @!P5 IMAD.IADD R4, R4, 0x1, -R59 ;  /* 0x000000010404d824 */ /* 0x000fc600078e0a3b */
[----:B------:R-:W-:-:S07]  /*c560*/  ISETP.GT.U32.AND P3, PT, R59, R5, PT ;  /* 0x000000053b00720c */ /* 0x000fce0003f64070 */
[----:B------:R-:W-:Y:S01]  /*c570*/  @!P6 IMAD.IADD R3, R3, 0x1, -R59 ;  /* 0x000000010303e824 */ /* 0x000fe200078e0a3b */
[----:B------:R-:W-:-:S04]  /*c580*/  ISETP.GT.U32.AND P5, PT, R59, R4, PT ;  /* 0x000000043b00720c */ /* 0x000fc80003fa4070 */
[----:B------:R-:W-:Y:S01]  /*c590*/  ISETP.GT.U32.AND P6, PT, R59, R3, PT ;  /* 0x000000033b00720c */ /* 0x000fe20003fc4070 */
[----:B------:R-:W-:Y:S01]  /*c5a0*/  @!P3 IMAD.IADD R5, R5, 0x1, -R59 ;  /* 0x000000010505b824 */ /* 0x000fe200078e0a3b */
[C---:B------:R-:W-:Y:S02]  /*c5b0*/  ISETP.GT.U32.AND P3, PT, R59.reuse, R49, PT ;  /* 0x000000313b00720c */ /* 0x040fe40003f64070 */
[----:B------:R-:W-:-:S05]  /*c5c0*/  ISETP.GT.U32.AND P4, PT, R59, R47, PT ;  /* 0x0000002f3b00720c */ /* 0x000fca0003f84070 */
[----:B------:R-:W-:Y:S01]  /*c5d0*/  @!P5 IMAD.IADD R4, R4, 0x1, -R59 ;  /* 0x000000010404d824 */ /* 0x000fe200078e0a3b */
[----:B------:R-:W-:-:S03]  /*c5e0*/  ISETP.GT.U32.AND P5, PT, R59, R50, PT ;  /* 0x000000323b00720c */ /* 0x000fc60003fa4070 */
[--C-:B------:R-:W-:Y:S01]  /*c5f0*/  @!P6 IMAD.IADD R3, R3, 0x1, -R59.reuse ;  /* 0x000000010303e824 */ /* 0x100fe200078e0a3b */
[----:B------:R-:W-:Y:S01]  /*c600*/  ISETP.GT.U32.AND P6, PT, R59, R48, PT ;  /* 0x000000303b00720c */ /* 0x000fe20003fc4070 */
[--C-:B------:R-:W-:Y:S02]  /*c610*/  @!P3 IMAD.IADD R49, R49, 0x1, -R59.reuse ;  /* 0x000000013131b824 */ /* 0x100fe400078e0a3b */
[----:B------:R-:W-:Y:S02]  /*c620*/  @!P4 IMAD.IADD R47, R47, 0x1, -R59 ;  /* 0x000000012f2fc824 */ /* 0x000fe400078e0a3b */
[----:B------:R-:W-:Y:S01]  /*c630*/  IMAD.HI.U32 R24, R2, R21, RZ ;  /* 0x0000001502187227 */ /* 0x000fe200078e00ff */
[----:B------:R-:W-:-:S03]  /*c640*/  ISETP.GT.U32.AND P3, PT, R59, R49, PT ;  /* 0x000000313b00720c */ /* 0x000fc60003f64070 */
[----:B------:R-:W-:-:S04]  /*c650*/  @!P5 IMAD.IADD R50, R50, 0x1, -R59 ;  /* 0x000000013232d824 */ /* 0x000fc800078e0a3b */
[----:B------:R-:W-:Y:S01]  /*c660*/  @!P6 IMAD.IADD R48, R48, 0x1, -R59 ;  /* 0x000000013030e824 */ /* 0x000fe200078e0a3b */
[C---:B------:R-:W-:Y:S02]  /*c670*/  ISETP.GT.U32.AND P5, PT, R59.reuse, R50, PT ;  /* 0x000000323b00720c */ /* 0x040fe40003fa4070 */
[C---:B------:R-:W-:Y:S02]  /*c680*/  ISETP.GT.U32.AND P4, PT, R59.reuse, R47, PT ;  /* 0x0000002f3b00720c */ /* 0x040fe40003f84070 */
[----:B------:R-:W-:Y:S01]  /*c690*/  ISETP.GT.U32.AND P6, PT, R59, R48, PT ;  /* 0x000000303b00720c */ /* 0x000fe20003fc4070 */
[----:B------:R-:W-:Y:S01]  /*c6a0*/  IMAD.MOV R24, RZ, RZ, -R24 ;  /* 0x000000ffff187224 */ /* 0x000fe200078e0a18 */
[----:B-----5:R-:W-:Y:S01]  /*c6b0*/  IABS R19, R58 ;  /* 0x0000003a00137213 */ /* 0x020fe20000000000 */
[----:B------:R-:W-:-:S04]  /*c6c0*/  IMAD.HI.U32 R23, R2, R22, RZ ;  /* 0x0000001602177227 */ /* 0x000fc800078e00ff */
[----:B------:R-:W-:Y:S02]  /*c6d0*/  IMAD R12, R59, R24, R21 ;  /* 0x000000183b0c7224 */ /* 0x000fe400078e0215 */
[----:B------:R-:W-:-:S04]  /*c6e0*/  IMAD.HI.U32 R21, R2, R19, RZ ;  /* 0x0000001302157227 */ /* 0x000fc800078e00ff */
[----:B------:R-:W-:Y:S02]  /*c6f0*/  IMAD.MOV R23, RZ, RZ, -R23 ;  /* 0x000000ffff177224 */ /* 0x000fe400078e0a17 */
[----:B------:R-:W-:Y:S02]  /*c700*/  @!P3 IMAD.IADD R49, R49, 0x1, -R59 ;  /* 0x000000013131b824 */ /* 0x000fe400078e0a3b */
[----:B------:R-:W-:Y:S02]  /*c710*/  IMAD.MOV R21, RZ, RZ, -R21 ;  /* 0x000000ffff157224 */ /* 0x000fe400078e0a15 */
[--C-:B------:R-:W-:Y:S02]  /*c720*/  @!P6 IMAD.IADD R48, R48, 0x1, -R59.reuse ;  /* 0x000000013030e824 */ /* 0x100fe400078e0a3b */
[--C-:B------:R-:W-:Y:S01]  /*c730*/  @!P5 IMAD.IADD R50, R50, 0x1, -R59.reuse ;  /* 0x000000013232d824 */ /* 0x100fe200078e0a3b */
[C---:B------:R-:W-:Y:S01]  /*c740*/  ISETP.GT.U32.AND P5, PT, R59.reuse, R46, PT ;  /* 0x0000002e3b00720c */ /* 0x040fe20003fa4070 */
[C---:B------:R-:W-:Y:S01]  /*c750*/  IMAD R58, R59.reuse, R23, R22 ;  /* 0x000000173b3a7224 */ /* 0x040fe200078e0216 */
[----:B------:R-:W-:Y:S01]  /*c760*/  ISETP.GT.U32.AND P3, PT, R59, R45, PT ;  /* 0x0000002d3b00720c */ /* 0x000fe20003f64070 */
[--C-:B------:R-:W-:Y:S01]  /*c770*/  @!P4 IMAD.IADD R47, R47, 0x1, -R59.reuse ;  /* 0x000000012f2fc824 */ /* 0x100fe200078e0a3b */
[----:B------:R-:W-:Y:S04]  /*c780*/  STL [R1+0x55d4], R49 ;  /* 0x0055d43101007387 */ /* 0x000fe80000100800 */
[----:B------:R-:W-:Y:S05]  /*c790*/  STL [R1+0x55dc], R48 ;  /* 0x0055dc3001007387 */ /* 0x000fea0000100800 */
[----:B------:R-:W-:-:S02]  /*c7a0*/  @!P5 IMAD.IADD R46, R46, 0x1, -R59 ;  /* 0x000000012e2ed824 */ /* 0x000fc400078e0a3b */
[----:B------:R-:W-:-:S03]  /*c7b0*/  @!P3 IMAD.IADD R45, R45, 0x1, -R59 ;  /* 0x000000012d2db824 */ /* 0x000fc600078e0a3b */
[C---:B------:R-:W-:Y:S02]  /*c7c0*/  ISETP.GT.U32.AND P5, PT, R59.reuse, R46, PT ;  /* 0x0000002e3b00720c */ /* 0x040fe40003fa4070 */
[----:B------:R-:W-:-:S11]  /*c7d0*/  ISETP.GT.U32.AND P3, PT, R59, R45, PT ;  /* 0x0000002d3b00720c */ /* 0x000fd60003f64070 */
[--C-:B------:R-:W-:Y:S02]  /*c7e0*/  @!P5 IMAD.IADD R46, R46, 0x1, -R59.reuse ;  /* 0x000000012e2ed824 */ /* 0x100fe400078e0a3b */
[----:B------:R-:W-:Y:S01]  /*c7f0*/  @!P3 IMAD.IADD R45, R45, 0x1, -R59 ;  /* 0x000000012d2db824 */ /* 0x000fe200078e0a3b */
[----:B--2---:R-:W-:Y:S01]  /*c800*/  IABS R22, R36 ;  /* 0x0000002400167213 */ /* 0x004fe20000000000 */
[----:B------:R-:W-:Y:S01]  /*c810*/  IMAD R36, R59, R21, R19 ;  /* 0x000000153b247224 */ /* 0x000fe200078e0213 */
[----:B---3--:R-:W-:Y:S02]  /*c820*/  IABS R21, R57 ;  /* 0x0000003900157213 */ /* 0x008fe40000000000 */
[----:B------:R-:W2:Y:S04]  /*c830*/  LDL R57, [R1+0x42f4] ;  /* 0x0042f40001397983 */ /* 0x000ea80000100800 */
[----:B------:R-:W-:Y:S04]  /*c840*/  STL [R1+0x55d8], R47 ;  /* 0x0055d82f01007387 */ /* 0x000fe80000100800 */
[----:B------:R-:W3:Y:S04]  /*c850*/  LDL R27, [R1+0x42fc] ;  /* 0x0042fc00011b7983 */ /* 0x000ee80000100800 */
[----:B------:R-:W5:Y:S01]  /*c860*/  LDL R26, [R1+0x42f8] ;  /* 0x0042f800011a7983 */ /* 0x000f620000100800 */
[----:B----4-:R-:W-:-:S03]  /*c870*/  IABS R19, R31 ;  /* 0x0000001f00137213 */ /* 0x010fc60000000000 */
[----:B------:R-:W4:Y:S04]  /*c880*/  LDL.LU R17, [R1+0x20] ;  /* 0x0000200001117983 */ /* 0x000f280000300800 */
[----:B------:R-:W4:Y:S04]  /*c890*/  LDL.LU R31, [R1+0x1c] ;  /* 0x00001c00011f7983 */ /* 0x000f280000300800 */
[----:B------:R0:W-:Y:S04]  /*c8a0*/  STL [R1+0x55e0], R46 ;  /* 0x0055e02e01007387 */ /* 0x0001e80000100800 */
[----:B------:R-:W-:Y:S04]  /*c8b0*/  STL [R1+0x55e4], R45 ;  /* 0x0055e42d01007387 */ /* 0x000fe80000100800 */
[----:B------:R-:W4:Y:S01]  /*c8c0*/  LDL R18, [R1+0x4300] ;  /* 0x0043000001127983 */ /* 0x000f220000100800 */
[----:B------:R-:W-:-:S03]  /*c8d0*/  IMAD.HI.U32 R24, R2, R22, RZ ;  /* 0x0000001602187227 */ /* 0x000fc600078e00ff */
[----:B------:R-:W4:Y:S01]  /*c8e0*/  LDL R16, [R1+0x4304] ;  /* 0x0043040001107983 */ /* 0x000f220000100800 */
[----:B------:R-:W-:Y:S02]  /*c8f0*/  IMAD.MOV R24, RZ, RZ, -R24 ;  /* 0x000000ffff187224 */ /* 0x000fe400078e0a18 */
[----:B------:R-:W-:-:S04]  /*c900*/  IMAD.HI.U32 R23, R2, R21, RZ ;  /* 0x0000001502177227 */ /* 0x000fc800078e00ff */
[----:B------:R-:W-:Y:S02]  /*c910*/  IMAD R28, R59, R24, R22 ;  /* 0x000000183b1c7224 */ /* 0x000fe400078e0216 */
[----:B------:R-:W-:-:S04]  /*c920*/  IMAD.HI.U32 R22, R2, R19, RZ ;  /* 0x0000001302167227 */ /* 0x000fc800078e00ff */
[----:B------:R-:W-:Y:S02]  /*c930*/  IMAD.MOV R23, RZ, RZ, -R23 ;  /* 0x000000ffff177224 */ /* 0x000fe400078e0a17 */
[----:B------:R-:W-:Y:S02]  /*c940*/  IMAD.MOV R22, RZ, RZ, -R22 ;  /* 0x000000ffff167224 */ /* 0x000fe400078e0a16 */
[C---:B------:R-:W-:Y:S01]  /*c950*/  IMAD R13, R59.reuse, R23, R21 ;  /* 0x000000173b0d7224 */ /* 0x040fe200078e0215 */
[C---:B------:R-:W-:Y:S02]  /*c960*/  ISETP.GT.U32.AND P4, PT, R59.reuse, R43, PT ;  /* 0x0000002b3b00720c */ /* 0x040fe40003f84070 */
[C---:B------:R-:W-:Y:S02]  /*c970*/  ISETP.GT.U32.AND P6, PT, R59.reuse, R44, PT ;  /* 0x0000002c3b00720c */ /* 0x040fe40003fc4070 */
[----:B--2---:R-:W-:Y:S01]  /*c980*/  IABS R21, R57 ;  /* 0x0000003900157213 */ /* 0x004fe20000000000 */
[----:B------:R-:W-:Y:S01]  /*c990*/  IMAD R57, R59, R22, R19 ;  /* 0x000000163b397224 */ /* 0x000fe200078e0213 */
[----:B---3--:R-:W-:-:S02]  /*c9a0*/  IABS R19, R27 ;  /* 0x0000001b00137213 */ /* 0x008fc40000000000 */
[----:B------:R-:W2:Y:S01]  /*c9b0*/  LDL R27, [R1+0x4310] ;  /* 0x00431000011b7983 */ /* 0x000ea20000100800 */
[----:B-----5:R-:W-:-:S03]  /*c9c0*/  IABS R22, R26 ;  /* 0x0000001a00167213 */ /* 0x020fc60000000000 */
[----:B------:R-:W3:Y:S02]  /*c9d0*/  LDL.LU R26, [R1+0x2d8] ;  /* 0x0002d800011a7983 */ /* 0x000ee40000300800 */
[----:B------:R-:W-:Y:S02]  /*c9e0*/  IMAD.HI.U32 R23, R2, R22, RZ ;  /* 0x0000001602177227 */ /* 0x000fe400078e00ff */
[----:B------:R-:W5:Y:S02]  /*c9f0*/  LDL.LU R15, [R1+0x10] ;  /* 0x00001000010f7983 */ /* 0x000f640000300800 */
[----:B------:R-:W-:-:S04]  /*ca00*/  IMAD.MOV R23, RZ, RZ, -R23 ;  /* 0x000000ffff177224 */ /* 0x000fc800078e0a17 */
[----:B0-----:R-:W-:Y:S01]  /*ca10*/  IMAD R46, R59, R23, R22 ;  /* 0x000000173b2e7224 */ /* 0x001fe200078e0216 */
[----:B----4-:R-:W-:Y:S02]  /*ca20*/  IABS R22, R18 ;  /* 0x0000001200167213 */ /* 0x010fe40000000000 */
[----:B------:R-:W4:Y:S01]  /*ca30*/  LDL R18, [R1+0x4314] ;  /* 0x0043140001127983 */ /* 0x000f220000100800 */
[--C-:B------:R-:W-:Y:S01]  /*ca40*/  @!P4 IMAD.IADD R43, R43, 0x1, -R59.reuse ;  /* 0x000000012b2bc824 */ /* 0x100fe200078e0a3b */
[C---:B------:R-:W-:Y:S01]  /*ca50*/  ISETP.GT.U32.AND P5, PT, R59.reuse, R42, PT ;  /* 0x0000002a3b00720c */ /* 0x040fe20003fa4070 */
[--C-:B------:R-:W-:Y:S01]  /*ca60*/  @!P6 IMAD.IADD R44, R44, 0x1, -R59.reuse ;  /* 0x000000012c2ce824 */ /* 0x100fe200078e0a3b */
[C---:B------:R-:W-:Y:S01]  /*ca70*/  ISETP.GT.U32.AND P3, PT, R59.reuse, R41, PT ;  /* 0x000000293b00720c */ /* 0x040fe20003f64070 */
[----:B------:R-:W5:Y:S01]  /*ca80*/  LDL.LU R49, [R1+0x2b0] ;  /* 0x0002b00001317983 */ /* 0x000f620000300800 */
[C---:B------:R-:W-:Y:S02]  /*ca90*/  ISETP.GT.U32.AND P4, PT, R59.reuse, R43, PT ;  /* 0x0000002b3b00720c */ /* 0x040fe40003f84070 */
[----:B------:R-:W-:Y:S01]  /*caa0*/  ISETP.GT.U32.AND P6, PT, R59, R44, PT ;  /* 0x0000002c3b00720c */ /* 0x000fe20003fc4070 */
[----:B------:R-:W5:Y:S06]  /*cab0*/  LDL R14, [R1+0x4328] ;  /* 0x00432800010e7983 */ /* 0x000f6c0000100800 */
[----:B------:R-:W-:-:S04]  /*cac0*/  @!P5 IMAD.IADD R42, R42, 0x1, -R59 ;  /* 0x000000012a2ad824 */ /* 0x000fc800078e0a3b */
[--C-:B------:R-:W-:Y:S01]  /*cad0*/  @!P4 IMAD.IADD R43, R43, 0x1, -R59.reuse ;  /* 0x000000012b2bc824 */ /* 0x100fe200078e0a3b */
[C---:B------:R-:W-:Y:S02]  /*cae0*/  ISETP.GT.U32.AND P4, PT, R59.reuse, R17, PT ;  /* 0x000000113b00720c */ /* 0x040fe40003f84070 */
[C---:B------:R-:W-:Y:S01]  /*caf0*/  ISETP.GT.U32.AND P5, PT, R59.reuse, R42, PT ;  /* 0x0000002a3b00720c */ /* 0x040fe20003fa4070 */
[----:B------:R-:W-:Y:S01]  /*cb00*/  @!P6 IMAD.IADD R44, R44, 0x1, -R59 ;  /* 0x000000012c2ce824 */ /* 0x000fe200078e0a3b */
[----:B------:R-:W-:-:S09]  /*cb10*/  ISETP.GT.U32.AND P6, PT, R59, R0, PT ;  /* 0x000000003b00720c */ /* 0x000fd20003fc4070 */
[--C-:B------:R-:W-:Y:S02]  /*cb20*/  @!P4 IMAD.IADD R17, R17, 0x1, -R59.reuse ;  /* 0x000000011111c824 */ /* 0x100fe400078e0a3b */
[--C-:B------:R-:W-:Y:S01]  /*cb30*/  @!P5 IMAD.IADD R42, R42, 0x1, -R59.reuse ;  /* 0x000000012a2ad824 */ /* 0x100fe200078e0a3b */
[C---:B------:R-:W-:Y:S02]  /*cb40*/  ISETP.GT.U32.AND P5, PT, R59.reuse, R31, PT ;  /* 0x0000001f3b00720c */ /* 0x040fe40003fa4070 */
[----:B------:R-:W-:Y:S01]  /*cb50*/  ISETP.GT.U32.AND P4, PT, R59, R17, PT ;  /* 0x000000113b00720c */ /* 0x000fe20003f84070 */
[--C-:B------:R-:W-:Y:S02]  /*cb60*/  @!P3 IMAD.IADD R41, R41, 0x1, -R59.reuse ;  /* 0x000000012929b824 */ /* 0x100fe400078e0a3b */
[----:B------:R-:W-:-:S03]  /*cb70*/  @!P6 IMAD.IADD R0, R0, 0x1, -R59 ;  /* 0x000000010000e824 */ /* 0x000fc600078e0a3b */
[C---:B------:R-:W-:Y:S02]  /*cb80*/  ISETP.GT.U32.AND P3, PT, R59.reuse, R41, PT ;  /* 0x000000293b00720c */ /* 0x040fe40003f64070 */
[----:B------:R-:W-:-:S03]  /*cb90*/  ISETP.GT.U32.AND P6, PT, R59, R0, PT ;  /* 0x000000003b00720c */ /* 0x000fc60003fc4070 */
[--C-:B------:R-:W-:Y:S02]  /*cba0*/  @!P5 IMAD.IADD R31, R31, 0x1, -R59.reuse ;  /* 0x000000011f1fd824 */ /* 0x100fe400078e0a3b */
[----:B------:R-:W-:-:S03]  /*cbb0*/  @!P4 IMAD.IADD R17, R17, 0x1, -R59 ;  /* 0x000000011111c824 */ /* 0x000fc600078e0a3b */
[----:B------:R-:W-:Y:S02]  /*cbc0*/  ISETP.GT.U32.AND P5, PT, R59, R31, PT ;  /* 0x0000001f3b00720c */ /* 0x000fe40003fa4070 */
[----:B------:R0:W-:Y:S04]  /*cbd0*/  STL [R1+0x20], R17 ;  /* 0x0000201101007387 */ /* 0x0001e80000100800 */
[----:B------:R-:W5:Y:S01]  /*cbe0*/  LDL.LU R47, [R1+0x2bc] ;  /* 0x0002bc00012f7983 */ /* 0x000f620000300800 */
[----:B------:R-:W-:-:S03]  /*cbf0*/  @!P3 IMAD.IADD R41, R41, 0x1, -R59 ;  /* 0x000000012929b824 */ /* 0x000fc600078e0a3b */
[----:B0-----:R-:W5:Y:S01]  /*cc00*/  LDL R17, [R1+0x432c] ;  /* 0x00432c0001117983 */ /* 0x001f620000100800 */
[C---:B------:R-:W-:Y:S01]  /*cc10*/  ISETP.GT.U32.AND P3, PT, R59.reuse, R35, PT ;  /* 0x000000233b00720c */ /* 0x040fe20003f64070 */
[----:B------:R-:W-:Y:S01]  /*cc20*/  @!P6 IMAD.IADD R0, R0, 0x1, -R59 ;  /* 0x000000010000e824 */ /* 0x000fe200078e0a3b */
[----:B------:R-:W-:Y:S01]  /*cc30*/  ISETP.GT.U32.AND P6, PT, R59, R56, PT ;  /* 0x000000383b00720c */ /* 0x000fe20003fc4070 */
[----:B------:R-:W-:-:S04]  /*cc40*/  IMAD.HI.U32 R24, R2, R21, RZ ;  /* 0x0000001502187227 */ /* 0x000fc800078e00ff */
[----:B------:R-:W-:Y:S02]  /*cc50*/  IMAD.MOV R24, RZ, RZ, -R24 ;  /* 0x000000ffff187224 */ /* 0x000fe400078e0a18 */
[----:B------:R-:W-:Y:S01]  /*cc60*/  @!P5 IMAD.IADD R31, R31, 0x1, -R59 ;  /* 0x000000011f1fd824 */ /* 0x000fe200078e0a3b */
[C---:B------:R-:W-:Y:S01]  /*cc70*/  ISETP.GT.U32.AND P5, PT, R59.reuse, R54, PT ;  /* 0x000000363b00720c */ /* 0x040fe20003fa4070 */
[----:B------:R-:W-:Y:S02]  /*cc80*/  IMAD R51, R59, R24, R21 ;  /* 0x000000183b337224 */ /* 0x000fe400078e0215 */
[----:B------:R-:W-:-:S04]  /*cc90*/  IMAD.HI.U32 R21, R2, R19, RZ ;  /* 0x0000001302157227 */ /* 0x000fc800078e00ff */
[----:B------:R-:W-:Y:S02]  /*cca0*/  @!P3 IMAD.IADD R35, R35, 0x1, -R59 ;  /* 0x000000012323b824 */ /* 0x000fe400078e0a3b */
[----:B------:R-:W-:Y:S02]  /*ccb0*/  IMAD.MOV R21, RZ, RZ, -R21 ;  /* 0x000000ffff157224 */ /* 0x000fe400078e0a15 */
[----:B------:R-:W-:Y:S01]  /*ccc0*/  @!P6 IMAD.IADD R56, R56, 0x1, -R59 ;  /* 0x000000013838e824 */ /* 0x000fe200078e0a3b */
[C---:B------:R-:W-:Y:S01]  /*ccd0*/  ISETP.GT.U32.AND P3, PT, R59.reuse, R35, PT ;  /* 0x000000233b00720c */ /* 0x040fe20003f64070 */
[C---:B------:R-:W-:Y:S01]  /*cce0*/  IMAD R11, R59.reuse, R21, R19 ;  /* 0x000000153b0b7224 */ /* 0x040fe200078e0213 */
[----:B------:R-:W-:Y:S01]  /*ccf0*/  IABS R21, R16 ;  /* 0x0000001000157213 */ /* 0x000fe20000000000 */
[----:B------:R-:W-:Y:S01]  /*cd00*/  @!P5 IMAD.IADD R54, R54, 0x1, -R59 ;  /* 0x000000013636d824 */ /* 0x000fe200078e0a3b */
[C---:B------:R-:W-:Y:S01]  /*cd10*/  ISETP.GT.U32.AND P6, PT, R59.reuse, R56, PT ;  /* 0x000000383b00720c */ /* 0x040fe20003fc4070 */
[----:B------:R-:W5:Y:S02]  /*cd20*/  LDL.LU R16, [R1+0x2c0] ;  /* 0x0002c00001107983 */ /* 0x000f640000300800 */
[----:B------:R-:W-:Y:S01]  /*cd30*/  IMAD.HI.U32 R23, R2, R21, RZ ;  /* 0x0000001502177227 */ /* 0x000fe200078e00ff */
[----:B------:R-:W-:-:S03]  /*cd40*/  ISETP.GT.U32.AND P5, PT, R59, R54, PT ;  /* 0x000000363b00720c */ /* 0x000fc60003fa4070 */
[----:B------:R-:W-:Y:S02]  /*cd50*/  IMAD.MOV R23, RZ, RZ, -R23 ;  /* 0x000000ffff177224 */ /* 0x000fe400078e0a17 */
[--C-:B------:R-:W-:Y:S01]  /*cd60*/  @!P3 IMAD.IADD R35, R35, 0x1, -R59.reuse ;  /* 0x000000012323b824 */ /* 0x100fe200078e0a3b */
[----:B------:R0:W-:Y:S03]  /*cd70*/  STL [R1+0x1c], R31 ;  /* 0x00001c1f01007387 */ /* 0x0001e60000100800 */
[--C-:B------:R-:W-:Y:S01]  /*cd80*/  @!P6 IMAD.IADD R56, R56, 0x1, -R59.reuse ;  /* 0x000000013838e824 */ /* 0x100fe200078e0a3b */
[----:B0-----:R-:W5:Y:S04]  /*cd90*/  LDL.LU R31, [R1+0x2d0] ;  /* 0x0002d000011f7983 */ /* 0x001f680000300800 */
[----:B------:R-:W-:Y:S01]  /*cda0*/  STL [R1+0x18], R35 ;  /* 0x0000182301007387 */ /* 0x000fe20000100800 */
[----:B------:R-:W-:Y:S01]  /*cdb0*/  @!P5 IMAD.IADD R54, R54, 0x1, -R59 ;  /* 0x000000013636d824 */ /* 0x000fe200078e0a3b */
[----:B---3--:R-:W-:-:S13]  /*cdc0*/  ISETP.GT.U32.AND P4, PT, R59, R26, PT ;  /* 0x0000001a3b00720c */ /* 0x008fda0003f84070 */
[----:B------:R-:W-:-:S05]  /*cdd0*/  @!P4 IMAD.IADD R26, R26, 0x1, -R59 ;  /* 0x000000011a1ac824 */ /* 0x000fca00078e0a3b */
[C---:B------:R-:W-:Y:S02]  /*cde0*/  ISETP.GT.U32.AND P4, PT, R59.reuse, R26, PT ;  /* 0x0000001a3b00720c */ /* 0x040fe40003f84070 */
[----:B--2---:R-:W-:Y:S01]  /*cdf0*/  IABS R19, R27 ;  /* 0x0000001b00137213 */ /* 0x004fe20000000000 */
[----:B------:R-:W-:Y:S01]  /*ce00*/  IMAD R27, R59, R23, R21 ;  /* 0x000000173b1b7224 */ /* 0x000fe200078e0215 */
[----:B----4-:R-:W-:Y:S02]  /*ce10*/  IABS R21, R18 ;  /* 0x0000001200157213 */ /* 0x010fe40000000000 */
[----:B------:R-:W2:Y:S07]  /*ce20*/  LDL R18, [R1+0x4340] ;  /* 0x0043400001127983 */ /* 0x000eae0000100800 */
[----:B------:R-:W-:Y:S01]  /*ce30*/  @!P4 IMAD.IADD R26, R26, 0x1, -R59 ;  /* 0x000000011a1ac824 */ /* 0x000fe200078e0a3b */
[----:B------:R-:W-:Y:S04]  /*ce40*/  STL [R1+0x14], R56 ;  /* 0x0000143801007387 */ /* 0x000fe80000100800 */
[----:B------:R0:W-:Y:S04]  /*ce50*/  STL [R1+0x2d8], R26 ;  /* 0x0002d81a01007387 */ /* 0x0001e80000100800 */
[----:B0-----:R-:W3:Y:S04]  /*ce60*/  LDL R26, [R1+0x4344] ;  /* 0x00434400011a7983 */ /* 0x001ee80000100800 */
[----:B------:R-:W4:Y:S04]  /*ce70*/  LDL.LU R48, [R1+0x8] ;  /* 0x0000080001307983 */ /* 0x000f280000300800 */
[----:B------:R0:W-:Y:S04]  /*ce80*/  STL [R1+0x2e4], R54 ;  /* 0x0002e43601007387 */ /* 0x0001e80000100800 */
[----:B0-----:R-:W4:Y:S01]  /*ce90*/  LDL R54, [R1+0x4348] ;  /* 0x0043480001367983 */ /* 0x001f220000100800 */
[----:B------:R-:W-:-:S04]  /*cea0*/  IMAD.HI.U32 R24, R2, R22, RZ ;  /* 0x0000001602187227 */ /* 0x000fc800078e00ff */
[----:B------:R-:W-:-:S04]  /*ceb0*/  IMAD.MOV R24, RZ, RZ, -R24 ;  /* 0x000000ffff187224 */ /* 0x000fc800078e0a18 */
[----:B------:R-:W-:Y:S02]  /*cec0*/  IMAD R35, R59, R24, R22 ;  /* 0x000000183b237224 */ /* 0x000fe400078e0216 */
[----:B------:R-:W-:-:S04]  /*ced0*/  IMAD.HI.U32 R22, R2, R19, RZ ;  /* 0x0000001302167227 */ /* 0x000fc800078e00ff */
[----:B------:R-:W-:-:S04]  /*cee0*/  IMAD.MOV R22, RZ, RZ, -R22 ;  /* 0x000000ffff167224 */ /* 0x000fc800078e0a16 */
[C---:B------:R-:W-:Y:S01]  /*cef0*/  IMAD R56, R59.reuse, R22, R19 ;  /* 0x000000163b387224 */ /* 0x040fe200078e0213 */
[----:B-----5:R-:W-:Y:S02]  /*cf00*/  IABS R19, R17 ;  /* 0x0000001100137213 */ /* 0x020fe40000000000 */
[----:B------:R-:W5:Y:S01]  /*cf10*/  LDL.LU R17, [R1+0x29c] ;  /* 0x00029c0001117983 */ /* 0x000f620000300800 */
[C---:B------:R-:W-:Y:S02]  /*cf20*/  ISETP.GT.U32.AND P3, PT, R59.reuse, R15, PT ;  /* 0x0000000f3b00720c */ /* 0x040fe40003f64070 */
[----:B------:R-:W-:-:S11]  /*cf30*/  ISETP.GT.U32.AND P6, PT, R59, R49, PT ;  /* 0x000000313b00720c */ /* 0x000fd60003fc4070 */
[--C-:B------:R-:W-:Y:S02]  /*cf40*/  @!P3 IMAD.IADD R15, R15, 0x1, -R59.reuse ;  /* 0x000000010f0fb824 */ /* 0x100fe400078e0a3b */
[----:B------:R-:W-:-:S03]  /*cf50*/  @!P6 IMAD.IADD R49, R49, 0x1, -R59 ;  /* 0x000000013131e824 */ /* 0x000fc600078e0a3b */
[C---:B------:R-:W-:Y:S02]  /*cf60*/  ISETP.GT.U32.AND P3, PT, R59.reuse, R15, PT ;  /* 0x0000000f3b00720c */ /* 0x040fe40003f64070 */
[----:B------:R-:W-:Y:S01]  /*cf70*/  ISETP.GT.U32.AND P6, PT, R59, R49, PT ;  /* 0x000000313b00720c */ /* 0x000fe20003fc4070 */
[----:B------:R-:W-:Y:S01]  /*cf80*/  IMAD.HI.U32 R24, R2, R21, RZ ;  /* 0x0000001502187227 */ /* 0x000fe200078e00ff */
[----:B------:R-:W-:-:S03]  /*cf90*/  IABS R22, R14 ;  /* 0x0000000e00167213 */ /* 0x000fc60000000000 */
[----:B------:R-:W-:Y:S02]  /*cfa0*/  IMAD.MOV R24, RZ, RZ, -R24 ;  /* 0x000000ffff187224 */ /* 0x000fe400078e0a18 */
[----:B------:R-:W-:-:S04]  /*cfb0*/  IMAD.HI.U32 R23, R2, R22, RZ ;  /* 0x0000001602177227 */ /* 0x000fc800078e00ff */
[----:B------:R-:W-:Y:S02]  /*cfc0*/  @!P3 IMAD.IADD R15, R15, 0x1, -R59 ;  /* 0x000000010f0fb824 */ /* 0x000fe400078e0a3b */
[----:B------:R-:W-:Y:S02]  /*cfd0*/  IMAD.MOV R23, RZ, RZ, -R23 ;  /* 0x000000ffff177224 */ /* 0x000fe400078e0a17 */
[----:B------:R-:W-:Y:S02]  /*cfe0*/  IMAD R14, R59, R24, R21 ;  /* 0x000000183b0e7224 */ /* 0x000fe400078e0215 */
[----:B------:R-:W-:Y:S01]  /*cff0*/  IMAD.HI.U32 R21, R2, R19, RZ ;  /* 0x0000001302157227 */ /* 0x000fe200078e00ff */
[----:B------:R0:W-:Y:S03]  /*d000*/  STL [R1+0x10], R15 ;  /* 0x0000100f01007387 */ /* 0x0001e60000100800 */
[----:B------:R-:W-:-:S02]  /*d010*/  @!P6 IMAD.IADD R49, R49, 0x1, -R59 ;  /* 0x000000013131e824 */ /* 0x000fc400078e0a3b */
[----:B------:R-:W-:Y:S02]  /*d020*/  IMAD.MOV R21, RZ, RZ, -R21 ;  /* 0x000000ffff157224 */ /* 0x000fe400078e0a15 */
[C---:B0-----:R-:W-:Y:S01]  /*d030*/  IMAD R15, R59.reuse, R23, R22 ;  /* 0x000000173b0f7224 */ /* 0x041fe200078e0216 */
[----:B--2---:R-:W-:Y:S02]  /*d040*/  IABS R22, R18 ;  /* 0x0000001200167213 */ /* 0x004fe40000000000 */
[----:B------:R-:W2:Y:S04]  /*d050*/  LDL R18, [R1+0x434c] ;  /* 0x00434c0001127983 */ /* 0x000ea80000100800 */
[----:B------:R0:W-:Y:S02]  /*d060*/  STL [R1+0x2b0], R49 ;  /* 0x0002b03101007387 */ /* 0x0001e40000100800 */
[----:B0-----:R-:W-:Y:S01]  /*d070*/  IMAD R49, R59, R21, R19 ;  /* 0x000000153b317224 */ /* 0x001fe200078e0213 */
[----:B---3--:R-:W-:-:S02]  /*d080*/  IABS R21, R26 ;  /* 0x0000001a00157213 */ /* 0x008fc40000000000 */
[----:B------:R-:W3:Y:S01]  /*d090*/  LDL R26, [R1+0x4350] ;  /* 0x00435000011a7983 */ /* 0x000ee20000100800 */
[----:B----4-:R-:W-:-:S03]  /*d0a0*/  IABS R19, R54 ;  /* 0x0000003600137213 */ /* 0x010fc60000000000 */
[----:B------:R-:W4:Y:S01]  /*d0b0*/  LDL R54, [R1+0x4354] ;  /* 0x0043540001367983 */ /* 0x000f220000100800 */
[C---:B------:R-:W-:Y:S02]  /*d0c0*/  ISETP.GT.U32.AND P4, PT, R59.reuse, R47, PT ;  /* 0x0000002f3b00720c */ /* 0x040fe40003f84070 */
[----:B------:R-:W-:-:S11]  /*d0d0*/  ISETP.GT.U32.AND P5, PT, R59, R16, PT ;  /* 0x000000103b00720c */ /* 0x000fd60003fa4070 */
[--C-:B------:R-:W-:Y:S02]  /*d0e0*/  @!P4 IMAD.IADD R47, R47, 0x1, -R59.reuse ;  /* 0x000000012f2fc824 */ /* 0x100fe400078e0a3b */
[----:B------:R-:W-:-:S03]  /*d0f0*/  @!P5 IMAD.IADD R16, R16, 0x1, -R59 ;  /* 0x000000011010d824 */ /* 0x000fc600078e0a3b */
[C---:B------:R-:W-:Y:S02]  /*d100*/  ISETP.GT.U32.AND P4, PT, R59.reuse, R47, PT ;  /* 0x0000002f3b00720c */ /* 0x040fe40003f84070 */
[C---:B------:R-:W-:Y:S02]  /*d110*/  ISETP.GT.U32.AND P5, PT, R59.reuse, R16, PT ;  /* 0x000000103b00720c */ /* 0x040fe40003fa4070 */
[C---:B------:R-:W-:Y:S02]  /*d120*/  ISETP.GT.U32.AND P3, PT, R59.reuse, R31, PT ;  /* 0x0000001f3b00720c */ /* 0x040fe40003f64070 */
[----:B------:R-:W-:-:S07]  /*d130*/  ISETP.GT.U32.AND P6, PT, R59, R55, PT ;  /* 0x000000373b00720c */ /* 0x000fce0003fc4070 */
[--C-:B------:R-:W-:Y:S01]  /*d140*/  @!P4 IMAD.IADD R47, R47, 0x1, -R59.reuse ;  /* 0x000000012f2fc824 */ /* 0x100fe200078e0a3b */
[C---:B------:R-:W-:Y:S01]  /*d150*/  ISETP.GT.U32.AND P4, PT, R59.reuse, R48, PT ;  /* 0x000000303b00720c */ /* 0x040fe20003f84070 */
[--C-:B------:R-:W-:Y:S01]  /*d160*/  @!P5 IMAD.IADD R16, R16, 0x1, -R59.reuse ;  /* 0x000000011010d824 */ /* 0x100fe200078e0a3b */
[----:B-----5:R-:W-:Y:S01]  /*d170*/  ISETP.GT.U32.AND P5, PT, R59, R17, PT ;  /* 0x000000113b00720c */ /* 0x020fe20003fa4070 */
[--C-:B------:R-:W-:Y:S02]  /*d180*/  @!P3 IMAD.IADD R31, R31, 0x1, -R59.reuse ;  /* 0x000000011f1fb824 */ /* 0x100fe400078e0a3b */
[----:B------:R-:W-:-:S03]  /*d190*/  @!P6 IMAD.IADD R55, R55, 0x1, -R59 ;  /* 0x000000013737e824 */ /* 0x000fc600078e0a3b */
[C---:B------:R-:W-:Y:S02]  /*d1a0*/  ISETP.GT.U32.AND P3, PT, R59.reuse, R31, PT ;  /* 0x0000001f3b00720c */ /* 0x040fe40003f64070 */
[----:B------:R-:W-:-:S03]  /*d1b0*/  ISETP.GT.U32.AND P6, PT, R59, R55, PT ;  /* 0x000000373b00720c */ /* 0x000fc60003fc4070 */
[--C-:B------:R-:W-:Y:S02]  /*d1c0*/  @!P4 IMAD.IADD R48, R48, 0x1, -R59.reuse ;  /* 0x000000013030c824 */ /* 0x100fe400078e0a3b */
[----:B------:R-:W-:-:S03]  /*d1d0*/  @!P5 IMAD.IADD R17, R17, 0x1, -R59 ;  /* 0x000000011111d824 */ /* 0x000fc600078e0a3b */
[C---:B------:R-:W-:Y:S02]  /*d1e0*/  ISETP.GT.U32.AND P4, PT, R59.reuse, R48, PT ;  /* 0x000000303b00720c */ /* 0x040fe40003f84070 */
[----:B------:R-:W-:Y:S01]  /*d1f0*/  ISETP.GT.U32.AND P5, PT, R59, R17, PT ;  /* 0x000000113b00720c */ /* 0x000fe20003fa4070 */
[--C-:B------:R-:W-:Y:S01]  /*d200*/  @!P3 IMAD.IADD R31, R31, 0x1, -R59.reuse ;  /* 0x000000011f1fb824 */ /* 0x100fe200078e0a3b */
[----:B------:R-:W-:Y:S01]  /*d210*/  ISETP.GT.U32.AND P3, PT, R59, R34, PT ;  /* 0x000000223b00720c */ /* 0x000fe20003f64070 */
[----:B------:R-:W-:Y:S01]  /*d220*/  @!P6 IMAD.IADD R55, R55, 0x1, -R59 ;  /* 0x000000013737e824 */ /* 0x000fe200078e0a3b */
[----:B------:R-:W-:Y:S01]  /*d230*/  ISETP.GT.U32.AND P6, PT, R59, R29, PT ;  /* 0x0000001d3b00720c */ /* 0x000fe20003fc4070 */
[----:B------:R-:W-:-:S06]  /*d240*/  IMAD.HI.U32 R24, R2, R22, RZ ;  /* 0x0000001602187227 */ /* 0x000fcc00078e00ff */
[--C-:B------:R-:W-:Y:S01]  /*d250*/  @!P4 IMAD.IADD R48, R48, 0x1, -R59.reuse ;  /* 0x000000013030c824 */ /* 0x100fe200078e0a3b */
[----:B------:R-:W-:Y:S01]  /*d260*/  ISETP.GT.U32.AND P4, PT, R59, R32, PT ;  /* 0x000000203b00720c */ /* 0x000fe20003f84070 */
[----:B------:R-:W-:Y:S01]  /*d270*/  @!P5 IMAD.IADD R17, R17, 0x1, -R59 ;  /* 0x000000011111d824 */ /* 0x000fe200078e0a3b */
[----:B------:R-:W-:Y:S01]  /*d280*/  ISETP.GT.U32.AND P5, PT, R59, R33, PT ;  /* 0x000000213b00720c */ /* 0x000fe20003fa4070 */
[----:B------:R-:W-:Y:S01]  /*d290*/  IMAD.HI.U32 R23, R2, R21, RZ ;  /* 0x0000001502177227 */ /* 0x000fe200078e00ff */
[----:B------:R-:W-:Y:S03]  /*d2a0*/  STL [R1+0x2bc], R47 ;  /* 0x0002bc2f01007387 */ /* 0x000fe60000100800 */
[----:B------:R-:W-:Y:S01]  /*d2b0*/  IMAD.MOV R24, RZ, RZ, -R24 ;  /* 0x000000ffff187224 */ /* 0x000fe200078e0a18 */
[----:B------:R0:W-:Y:S01]  /*d2c0*/  STL [R1+0x2c0], R16 ;  /* 0x0002c01001007387 */ /* 0x0001e20000100800 */
[----:B------:R-:W-:-:S02]  /*d2d0*/  IMAD.MOV R23, RZ, RZ, -R23 ;  /* 0x000000ffff177224 */ /* 0x000fc400078e0a17 */
[--C-:B------:R-:W-:Y:S01]  /*d2e0*/  @!P3 IMAD.IADD R34, R34, 0x1, -R59.reuse ;  /* 0x000000012222b824 */ /* 0x100fe200078e0a3b */
[----:B------:R1:W-:Y:S01]  /*d2f0*/  STL [R1+0x2d0], R31 ;  /* 0x0002d01f01007387 */ /* 0x0003e20000100800 */
[--C-:B------:R-:W-:Y:S02]  /*d300*/  @!P6 IMAD.IADD R29, R29, 0x1, -R59.reuse ;  /* 0x000000011d1de824 */ /* 0x100fe400078e0a3b */
[----:B------:R-:W-:Y:S01]  /*d310*/  @!P4 IMAD.IADD R32, R32, 0x1, -R59 ;  /* 0x000000012020c824 */ /* 0x000fe200078e0a3b */
[C---:B------:R-:W-:Y:S01]  /*d320*/  ISETP.GT.U32.AND P3, PT, R59.reuse, R34, PT ;  /* 0x000000223b00720c */ /* 0x040fe20003f64070 */
[C---:B0-----:R-:W-:Y:S02]  /*d330*/  IMAD R16, R59.reuse, R23, R21 ;  /* 0x000000173b107224 */ /* 0x041fe400078e0215 */
[C---:B-1----:R-:W-:Y:S02]  /*d340*/  IMAD R31, R59.reuse, R24, R22 ;  /* 0x000000183b1f7224 */ /* 0x042fe400078e0216 */
[----:B------:R-:W-:Y:S01]  /*d350*/  IMAD.HI.U32 R22, R2, R19, RZ ;  /* 0x0000001302167227 */ /* 0x000fe200078e00ff */
[----:B------:R-:W-:-:S03]  /*d360*/  ISETP.GT.U32.AND P6, PT, R59, R29, PT ;  /* 0x0000001d3b00720c */ /* 0x000fc60003fc4070 */
[----:B------:R-:W-:Y:S02]  /*d370*/  IMAD.MOV R22, RZ, RZ, -R22 ;  /* 0x000000ffff167224 */ /* 0x000fe400078e0a16 */
[----:B------:R-:W-:Y:S01]  /*d380*/  @!P5 IMAD.IADD R33, R33, 0x1, -R59 ;  /* 0x000000012121d824 */ /* 0x000fe200078e0a3b */
[----:B------:R-:W-:-:S04]  /*d390*/  ISETP.GT.U32.AND P4, PT, R59, R32, PT ;  /* 0x000000203b00720c */ /* 0x000fc80003f84070 */
[----:B------:R-:W-:Y:S01]  /*d3a0*/  ISETP.GT.U32.AND P5, PT, R59, R33, PT ;  /* 0x000000213b00720c */ /* 0x000fe20003fa4070 */
[--C-:B------:R-:W-:Y:S02]  /*d3b0*/  @!P3 IMAD.IADD R34, R34, 0x1, -R59.reuse ;  /* 0x000000012222b824 */ /* 0x100fe400078e0a3b */
[----:B------:R-:W-:-:S06]  /*d3c0*/  @!P6 IMAD.IADD R29, R29, 0x1, -R59 ;  /* 0x000000011d1de824 */ /* 0x000fcc00078e0a3b */
[----:B------:R-:W-:-:S04]  /*d3d0*/  @!P4 IMAD.IADD R32, R32, 0x1, -R59 ;  /* 0x000000012020c824 */ /* 0x000fc800078e0a3b */
[----:B------:R-:W-:Y:S01]  /*d3e0*/  @!P5 IMAD.IADD R33, R33, 0x1, -R59 ;  /* 0x000000012121d824 */ /* 0x000fe200078e0a3b */
[----:B--2---:R-:W-:Y:S02]  /*d3f0*/  IABS R21, R18 ;  /* 0x0000001200157213 */ /* 0x004fe40000000000 */
[----:B------:R-:W2:Y:S04]  /*d400*/  LDL R18, [R1+0x4358] ;  /* 0x0043580001127983 */ /* 0x000ea80000100800 */
[----:B------:R0:W-:Y:S02]  /*d410*/  STL [R1+0xc], R55 ;  /* 0x00000c3701007387 */ /* 0x0001e40000100800 */
[----:B0-----:R-:W-:Y:S01]  /*d420*/  IMAD R55, R59, R22, R19 ;  /* 0x000000163b377224 */ /* 0x001fe200078e0213 */
[----:B---3--:R-:W-:-:S02]  /*d430*/  IABS R22, R26 ;  /* 0x0000001a00167213 */ /* 0x008fc40000000000 */
[----:B------:R-:W3:Y:S01]  /*d440*/  LDL R26, [R1+0x435c] ;  /* 0x00435c00011a7983 */ /* 0x000ee20000100800 */
[----:B----4-:R-:W-:-:S03]  /*d450*/  IABS R19, R54 ;  /* 0x0000003600137213 */ /* 0x010fc60000000000 */
[----:B------:R-:W4:Y:S04]  /*d460*/  LDL R54, [R1+0x4370] ;  /* 0x0043700001367983 */ /* 0x000f280000100800 */
[----:B------:R-:W-:Y:S04]  /*d470*/  STL [R1+0x8], R48 ;  /* 0x0000083001007387 */ /* 0x000fe80000100800 */
[----:B------:R-:W-:Y:S04]  /*d480*/  STL [R1+0x29c], R17 ;  /* 0x00029c1101007387 */ /* 0x000fe80000100800 */
[----:B------:R-:W-:Y:S04]  /*d490*/  STL [R1+0x2a4], R34 ;  /* 0x0002a42201007387 */ /* 0x000fe80000100800 */
[----:B------:R0:W-:Y:S04]  /*d4a0*/  STL [R1+0x2a8], R29 ;  /* 0x0002a81d01007387 */ /* 0x0001e80000100800 */
[----:B0-----:R-:W5:Y:S04]  /*d4b0*/  LDL R29, [R1+0x4374] ;  /* 0x00437400011d7983 */ /* 0x001f680000100800 */
[----:B------:R0:W-:Y:S04]  /*d4c0*/  STL [R1+0x4], R32 ;  /* 0x0000042001007387 */ /* 0x0001e80000100800 */
[----:B0-----:R-:W5:Y:S04]  /*d4d0*/  LDL R32, [R1+0x4380] ;  /* 0x0043800001207983 */ /* 0x001f680000100800 */
[----:B------:R0:W-:Y:S04]  /*d4e0*/  STL [R1], R33 ;  /* 0x0000002101007387 */ /* 0x0001e80000100800 */
[----:B0-----:R-:W5:Y:S01]  /*d4f0*/  LDL R33, [R1+0x4384] ;  /* 0x0043840001217983 */ /* 0x001f620000100800 */
[----:B------:R-:W-:-:S02]  /*d500*/  ISETP.GT.U32.AND P3, PT, R59, R61, PT ;  /* 0x0000003d3b00720c */ /* 0x000fc40003f64070 */
[C---:B------:R-:W-:Y:S01]  /*d510*/  ISETP.GT.U32.AND P6, PT, R59.reuse, R40, PT ;  /* 0x000000283b00720c */ /* 0x040fe20003fc4070 */
[----:B------:R-:W-:Y:S01]  /*d520*/  IMAD.HI.U32 R24, R2, R21, RZ ;  /* 0x0000001502187227 */ /* 0x000fe200078e00ff */
[----:B------:R-:W-:-:S03]  /*d530*/  ISETP.GT.U32.AND P4, PT, R59, R39, PT ;  /* 0x000000273b00720c */ /* 0x000fc60003f84070 */
[----:B------:R-:W-:-:S04]  /*d540*/  IMAD.HI.U32 R23, R2, R22, RZ ;  /* 0x0000001602177227 */ /* 0x000fc800078e00ff */
[----:B------:R-:W-:Y:S02]  /*d550*/  IMAD.MOV R24, RZ, RZ, -R24 ;  /* 0x000000ffff187224 */ /* 0x000fe400078e0a18 */
[----:B------:R-:W-:Y:S02]  /*d560*/  IMAD.MOV R23, RZ, RZ, -R23 ;  /* 0x000000ffff177224 */ /* 0x000fe400078e0a17 */
[----:B------:R-:W-:Y:S02]  /*d570*/  IMAD R45, R59, R24, R21 ;  /* 0x000000183b2d7224 */ /* 0x000fe400078e0215 */
[----:B------:R-:W-:Y:S02]  /*d580*/  @!P3 IMAD.IADD R61, R61, 0x1, -R59 ;  /* 0x000000013d3db824 */ /* 0x000fe400078e0a3b */
[----:B------:R-:W-:-:S04]  /*d590*/  IMAD.HI.U32 R21, R2, R19, RZ ;  /* 0x0000001302157227 */ /* 0x000fc800078e00ff */
[--C-:B------:R-:W-:Y:S01]  /*d5a0*/  @!P6 IMAD.IADD R40, R40, 0x1, -R59.reuse ;  /* 0x000000012828e824 */ /* 0x100fe200078e0a3b */
[C---:B------:R-:W-:Y:S01]  /*d5b0*/  ISETP.GT.U32.AND P3, PT, R59.reuse, R61, PT ;  /* 0x0000003d3b00720c */ /* 0x040fe20003f64070 */
[----:B------:R-:W-:Y:S02]  /*d5c0*/  IMAD R34, R59, R23, R22 ;  /* 0x000000173b227224 */ /* 0x000fe400078e0216 */
[----:B------:R-:W-:Y:S01]  /*d5d0*/  @!P4 IMAD.IADD R39, R39, 0x1, -R59 ;  /* 0x000000012727c824 */ /* 0x000fe200078e0a3b */
[----:B------:R-:W-:Y:S01]  /*d5e0*/  ISETP.GT.U32.AND P6, PT, R59, R40, PT ;  /* 0x000000283b00720c */ /* 0x000fe20003fc4070 */
[----:B------:R-:W-:-:S03]  /*d5f0*/  IMAD.MOV R21, RZ, RZ, -R21 ;  /* 0x000000ffff157224 */ /* 0x000fc600078e0a15 */
[C---:B------:R-:W-:Y:S01]  /*d600*/  ISETP.GT.U32.AND P4, PT, R59.reuse, R39, PT ;  /* 0x000000273b00720c */ /* 0x040fe20003f84070 */
[----:B------:R-:W-:-:S04]  /*d610*/  IMAD R17, R59, R21, R19 ;  /* 0x000000153b117224 */ /* 0x000fc800078e0213 */
[----:B------:R-:W-:-:S04]  /*d620*/  @!P3 IMAD.IADD R61, R61, 0x1, -R59 ;  /* 0x000000013d3db824 */ /* 0x000fc800078e0a3b */
[--C-:B------:R-:W-:Y:S01]  /*d630*/  @!P6 IMAD.IADD R40, R40, 0x1, -R59.reuse ;  /* 0x000000012828e824 */ /* 0x100fe200078e0a3b */
[----:B------:R-:W-:Y:S03]  /*d640*/  STL [R1+0x55b0], R61 ;  /* 0x0055b03d01007387 */ /* 0x000fe60000100800 */
[----:B------:R-:W-:Y:S01]  /*d650*/  @!P4 IMAD.IADD R39, R39, 0x1, -R59 ;  /* 0x000000012727c824 */ /* 0x000fe200078e0a3b */
[----:B------:R0:W-:Y:S01]  /*d660*/  STL [R1+0x55b4], R40 ;  /* 0x0055b42801007387 */ /* 0x0001e20000100800 */
[----:B--2---:R-:W-:-:S05]  /*d670*/  IABS R22, R18 ;  /* 0x0000001200167213 */ /* 0x004fca0000000000 */
[----:B------:R-:W-:-:S04]  /*d680*/  IMAD.HI.U32 R24, R2, R22, RZ ;  /* 0x0000001602187227 */ /* 0x000fc800078e00ff */
[----:B------:R-:W-:Y:S01]  /*d690*/  IMAD.MOV R24, RZ, RZ, -R24 ;  /* 0x000000ffff187224 */ /* 0x000fe200078e0a18 */
[----:B---3--:R-:W-:-:S05]  /*d6a0*/  IABS R21, R26 ;  /* 0x0000001a00157213 */ /* 0x008fca0000000000 */
[----:B------:R-:W-:-:S04]  /*d6b0*/  IMAD.HI.U32 R23, R2, R21, RZ ;  /* 0x0000001502177227 */ /* 0x000fc800078e00ff */
[----:B------:R-:W-:Y:S01]  /*d6c0*/  IMAD.MOV R23, RZ, RZ, -R23 ;  /* 0x000000ffff177224 */ /* 0x000fe200078e0a17 */
[----:B----4-:R-:W-:Y:S01]  /*d6d0*/  IABS R19, R54 ;  /* 0x0000003600137213 */ /* 0x010fe20000000000 */
[----:B------:R-:W-:-:S04]  /*d6e0*/  IMAD R54, R59, R24, R22 ;  /* 0x000000183b367224 */ /* 0x000fc800078e0216 */
[----:B------:R-:W-:-:S04]  /*d6f0*/  IMAD.HI.U32 R22, R2, R19, RZ ;  /* 0x0000001302167227 */ /* 0x000fc800078e00ff */
[----:B------:R-:W-:Y:S02]  /*d700*/  IMAD R26, R59, R23, R21 ;  /* 0x000000173b1a7224 */ /* 0x000fe400078e0215 */
[----:B------:R-:W-:-:S04]  /*d710*/  IMAD.MOV R22, RZ, RZ, -R22 ;  /* 0x000000ffff167224 */ /* 0x000fc800078e0a16 */
[----:B------:R-:W-:Y:S01]  /*d720*/  IMAD R48, R59, R22, R19 ;  /* 0x000000163b307224 */ /* 0x000fe200078e0213 */
[----:B-----5:R-:W-:Y:S02]  /*d730*/  IABS R21, R29 ;  /* 0x0000001d00157213 */ /* 0x020fe40000000000 */
[----:B------:R-:W2:Y:S04]  /*d740*/  LDL R29, [R1+0x4390] ;  /* 0x00439000011d7983 */ /* 0x000ea80000100800 */
[----:B0-----:R-:W3:Y:S04]  /*d750*/  LDL.LU R40, [R1+0x264] ;  /* 0x0002640001287983 */ /* 0x001ee80000300800 */
[----:B------:R0:W-:Y:S01]  /*d760*/  STL [R1+0x55b8], R39 ;  /* 0x0055b82701007387 */ /* 0x0001e20000100800 */
[----:B------:R-:W-:-:S03]  /*d770*/  IABS R22, R32 ;  /* 0x0000002000167213 */ /* 0x000fc60000000000 */
[----:B0-----:R-:W4:Y:S04]  /*d780*/  LDL.LU R39, [R1+0x274] ;  /* 0x0002740001277983 */ /* 0x001f280000300800 */
[----:B------:R-:W5:Y:S01]  /*d790*/  LDL R32, [R1+0x4394] ;  /* 0x0043940001207983 */ /* 0x000f620000100800 */
[----:B------:R-:W-:-:S03]  /*d7a0*/  IABS R19, R33 ;  /* 0x0000002100137213 */ /* 0x000fc60000000000 */
[----:B------:R-:W3:Y:S01]  /*d7b0*/  LDL R33, [R1+0x43a8] ;  /* 0x0043a80001217983 */ /* 0x000ee20000100800 */
[C---:B------:R-:W-:Y:S02]  /*d7c0*/  ISETP.GT.U32.AND P5, PT, R59.reuse, R38, PT ;  /* 0x000000263b00720c */ /* 0x040fe40003fa4070 */
[C---:B------:R-:W-:Y:S02]  /*d7d0*/  ISETP.GT.U32.AND P3, PT, R59.reuse, R37, PT ;  /* 0x000000253b00720c */ /* 0x040fe40003f64070 */
[----:B------:R-:W-:Y:S01]  /*d7e0*/  ISETP.GT.U32.AND P6, PT, R59, R30, PT ;  /* 0x0000001e3b00720c */ /* 0x000fe20003fc4070 */
[----:B------:R-:W-:Y:S01]  /*d7f0*/  IMAD.HI.U32 R24, R2, R21, RZ ;  /* 0x0000001502187227 */ /* 0x000fe200078e00ff */
[----:B------:R-:W4:Y:S07]  /*d800*/  LDL.LU R61, [R1+0x26c] ;  /* 0x00026c00013d7983 */ /* 0x000f2e0000300800 */
[--C-:B------:R-:W-:Y:S01]  /*d810*/  @!P5 IMAD.IADD R38, R38, 0x1, -R59.reuse ;  /* 0x000000012626d824 */ /* 0x100fe200078e0a3b */
[----:B------:R-:W4:Y:S01]  /*d820*/  LDL.LU R47, [R1+0x270] ;  /* 0x00027000012f7983 */ /* 0x000f220000300800 */
[----:B------:R-:W-:-:S02]  /*d830*/  @!P3 IMAD.IADD R37, R37, 0x1, -R59 ;  /* 0x000000012525b824 */ /* 0x000fc400078e0a3b */
[----:B------:R-:W-:Y:S01]  /*d840*/  @!P6 IMAD.IADD R30, R30, 0x1, -R59 ;  /* 0x000000011e1ee824 */ /* 0x000fe200078e0a3b */
[C---:B------:R-:W-:Y:S02]  /*d850*/  ISETP.GT.U32.AND P5, PT, R59.reuse, R38, PT ;  /* 0x000000263b00720c */ /* 0x040fe40003fa4070 */
[C---:B------:R-:W-:Y:S02]  /*d860*/  ISETP.GT.U32.AND P3, PT, R59.reuse, R37, PT ;  /* 0x000000253b00720c */ /* 0x040fe40003f64070 */
[----:B------:R-:W-:Y:S01]  /*d870*/  ISETP.GT.U32.AND P6, PT, R59, R30, PT ;  /* 0x0000001e3b00720c */ /* 0x000fe20003fc4070 */
[----:B------:R-:W-:Y:S02]  /*d880*/  IMAD.MOV R24, RZ, RZ, -R24 ;  /* 0x000000ffff187224 */ /* 0x000fe400078e0a18 */
[----:B------:R-:W-:-:S04]  /*d890*/  IMAD.HI.U32 R23, R2, R22, RZ ;  /* 0x0000001602177227 */ /* 0x000fc800078e00ff */
[----:B------:R-:W-:Y:S02]  /*d8a0*/  IMAD R18, R59, R24, R21 ;  /* 0x000000183b127224 */ /* 0x000fe400078e0215 */
[--C-:B------:R-:W-:Y:S02]  /*d8b0*/  @!P5 IMAD.IADD R38, R38, 0x1, -R59.reuse ;  /* 0x000000012626d824 */ /* 0x100fe400078e0a3b */
[----:B------:R-:W-:Y:S02]  /*d8c0*/  @!P3 IMAD.IADD R37, R37, 0x1, -R59 ;  /* 0x000000012525b824 */ /* 0x000fe400078e0a3b */
[----:B------:R-:W-:Y:S02]  /*d8d0*/  IMAD.MOV R23, RZ, RZ, -R23 ;  /* 0x000000ffff177224 */ /* 0x000fe400078e0a17 */
[----:B------:R-:W-:Y:S01]  /*d8e0*/  IMAD.HI.U32 R21, R2, R19, RZ ;  /* 0x0000001302157227 */ /* 0x000fe200078e00ff */
[----:B------:R-:W-:Y:S03]  /*d8f0*/  STL [R1+0x55bc], R38 ;  /* 0x0055bc2601007387 */ /* 0x000fe60000100800 */
[----:B------:R-:W-:Y:S01]  /*d900*/  @!P6 IMAD.IADD R30, R30, 0x1, -R59 ;  /* 0x000000011e1ee824 */ /* 0x000fe200078e0a3b */
[----:B------:R0:W-:Y:S01]  /*d910*/  STL [R1+0x288], R37 ;  /* 0x0002882501007387 */ /* 0x0001e20000100800 */
[----:B------:R-:W-:-:S02]  /*d920*/  IMAD.MOV R21, RZ, RZ, -R21 ;  /* 0x000000ffff157224 */ /* 0x000fc400078e0a15 */
[C---:B0-----:R-:W-:Y:S01]  /*d930*/  IMAD R37, R59.reuse, R23, R22 ;  /* 0x000000173b257224 */ /* 0x041fe200078e0216 */
[----:B--2---:R-:W-:Y:S02]  /*d940*/  IABS R22, R29 ;  /* 0x0000001d00167213 */ /* 0x004fe40000000000 */
[----:B------:R-:W2:Y:S04]  /*d950*/  LDL R29, [R1+0x43ac] ;  /* 0x0043ac00011d7983 */ /* 0x000ea80000100800 */
[----:B------:R0:W-:Y:S02]  /*d960*/  STL [R1+0x294], R30 ;  /* 0x0002941e01007387 */ /* 0x0001e40000100800 */
[----:B0-----:R-:W-:Y:S01]  /*d970*/  IMAD R30, R59, R21, R19 ;  /* 0x000000153b1e7224 */ /* 0x001fe200078e0213 */
[----:B-----5:R-:W-:-:S02]  /*d980*/  IABS R21, R32 ;  /* 0x0000002000157213 */ /* 0x020fc40000000000 */
[----:B------:R-:W5:Y:S01]  /*d990*/  LDL R32, [R1+0x43b8] ;  /* 0x0043b80001207983 */ /* 0x000f620000100800 */
[----:B---3--:R-:W-:-:S03]  /*d9a0*/  IABS R19, R33 ;  /* 0x0000002100137213 */ /* 0x008fc60000000000 */
[----:B------:R-:W3:Y:S01]  /*d9b0*/  LDL R33, [R1+0x43bc] ;  /* 0x0043bc0001217983 */ /* 0x000ee20000100800 */
[C---:B----4-:R-:W-:Y:S02]  /*d9c0*/  ISETP.GT.U32.AND P4, PT, R59.reuse, R39, PT ;  /* 0x000000273b00720c */ /* 0x050fe40003f84070 */
[C---:B------:R-:W-:Y:S02]  /*d9d0*/  ISETP.GT.U32.AND P5, PT, R59.reuse, R53, PT ;  /* 0x000000353b00720c */ /* 0x040fe40003fa4070 */
[C---:B------:R-:W-:Y:S02]  /*d9e0*/  ISETP.GT.U32.AND P3, PT, R59.reuse, R20, PT ;  /* 0x000000143b00720c */ /* 0x040fe40003f64070 */
[----:B------:R-:W-:-:S07]  /*d9f0*/  ISETP.GT.U32.AND P6, PT, R59, R40, PT ;  /* 0x000000283b00720c */ /* 0x000fce0003fc4070 */
[--C-:B------:R-:W-:Y:S02]  /*da00*/  @!P4 IMAD.IADD R39, R39, 0x1, -R59.reuse ;  /* 0x000000012727c824 */ /* 0x100fe400078e0a3b */
[--C-:B------:R-:W-:Y:S02]  /*da10*/  @!P5 IMAD.IADD R53, R53, 0x1, -R59.reuse ;  /* 0x000000013535d824 */ /* 0x100fe400078e0a3b */
[--C-:B------:R-:W-:Y:S01]  /*da20*/  @!P3 IMAD.IADD R20, R20, 0x1, -R59.reuse ;  /* 0x000000011414b824 */ /* 0x100fe200078e0a3b */
[C---:B------:R-:W-:Y:S02]  /*da30*/  ISETP.GT.U32.AND P4, PT, R59.reuse, R39, PT ;  /* 0x000000273b00720c */ /* 0x040fe40003f84070 */
[C---:B------:R-:W-:Y:S01]  /*da40*/  ISETP.GT.U32.AND P5, PT, R59.reuse, R53, PT ;  /* 0x000000353b00720c */ /* 0x040fe20003fa4070 */
[----:B------:R-:W-:Y:S01]  /*da50*/  @!P6 IMAD.IADD R40, R40, 0x1, -R59 ;  /* 0x000000012828e824 */ /* 0x000fe200078e0a3b */
[----:B------:R-:W-:Y:S01]  /*da60*/  ISETP.GT.U32.AND P3, PT, R59, R20, PT ;  /* 0x000000143b00720c */ /* 0x000fe20003f64070 */
[----:B------:R-:W-:-:S03]  /*da70*/  IMAD.HI.U32 R24, R2, R22, RZ ;  /* 0x0000001602187227 */ /* 0x000fc600078e00ff */
[----:B------:R-:W-:Y:S01]  /*da80*/  ISETP.GT.U32.AND P6, PT, R59, R40, PT ;  /* 0x000000283b00720c */ /* 0x000fe20003fc4070 */
[----:B------:R-:W-:-:S04]  /*da90*/  IMAD.MOV R24, RZ, RZ, -R24 ;  /* 0x000000ffff187224 */ /* 0x000fc800078e0a18 */
[--C-:B------:R-:W-:Y:S02]  /*daa0*/  @!P4 IMAD.IADD R39, R39, 0x1, -R59.reuse ;  /* 0x000000012727c824 */ /* 0x100fe400078e0a3b */
[--C-:B------:R-:W-:Y:S02]  /*dab0*/  @!P5 IMAD.IADD R53, R53, 0x1, -R59.reuse ;  /* 0x000000013535d824 */ /* 0x100fe400078e0a3b */
[----:B------:R-:W-:Y:S01]  /*dac0*/  IMAD.HI.U32 R23, R2, R21, RZ ;  /* 0x0000001502177227 */ /* 0x000fe200078e00ff */
[----:B------:R-:W-:Y:S03]  /*dad0*/  STL [R1+0x274], R39 ;  /* 0x0002742701007387 */ /* 0x000fe60000100800 */
[----:B------:R-:W-:Y:S01]  /*dae0*/  @!P3 IMAD.IADD R20, R20, 0x1, -R59 ;  /* 0x000000011414b824 */ /* 0x000fe200078e0a3b */
[----:B------:R0:W-:Y:S01]  /*daf0*/  STL [R1+0x27c], R53 ;  /* 0x00027c3501007387 */ /* 0x0001e20000100800 */
[----:B------:R-:W-:-:S02]  /*db00*/  IMAD.MOV R23, RZ, RZ, -R23 ;  /* 0x000000ffff177224 */ /* 0x000fc400078e0a17 */
[----:B------:R-:W-:Y:S01]  /*db10*/  @!P6 IMAD.IADD R40, R40, 0x1, -R59 ;  /* 0x000000012828e824 */ /* 0x000fe200078e0a3b */
[----:B------:R1:W-:Y:S01]  /*db20*/  STL [R1+0x284], R20 ;  /* 0x0002841401007387 */ /* 0x0003e20000100800 */
[----:B0-----:R-:W-:Y:S02]  /*db30*/  IMAD R53, R59, R24, R22 ;  /* 0x000000183b357224 */ /* 0x001fe400078e0216 */
[----:B------:R-:W-:-:S04]  /*db40*/  IMAD.HI.U32 R22, R2, R19, RZ ;  /* 0x0000001302167227 */ /* 0x000fc800078e00ff */
[----:B-1----:R-:W-:Y:S02]  /*db50*/  IMAD R20, R59, R23, R21 ;  /* 0x000000173b147224 */ /* 0x002fe400078e0215 */
[----:B------:R-:W-:-:S04]  /*db60*/  IMAD.MOV R22, RZ, RZ, -R22 ;  /* 0x000000ffff167224 */ /* 0x000fc800078e0a16 */
[----:B------:R-:W-:Y:S01]  /*db70*/  IMAD R38, R59, R22, R19 ;  /* 0x000000163b267224 */ /* 0x000fe200078e0213 */
[----:B--2---:R-:W-:Y:S02]  /*db80*/  IABS R21, R29 ;  /* 0x0000001d00157213 */ /* 0x004fe40000000000 */
[----:B------:R-:W2:Y:S04]  /*db90*/  LDL R29, [R1+0x43c0] ;  /* 0x0043c000011d7983 */ /* 0x000ea80000100800 */
[----:B------:R-:W-:Y:S01]  /*dba0*/  STL [R1+0x264], R40 ;  /* 0x0002642801007387 */ /* 0x000fe20000100800 */
[----:B-----5:R-:W-:-:S03]  /*dbb0*/  IABS R22, R32 ;  /* 0x0000002000167213 */ /* 0x020fc60000000000 */
[----:B------:R-:W4:Y:S01]  /*dbc0*/  LDL R32, [R1+0x43c4] ;  /* 0x0043c40001207983 */ /* 0x000f220000100800 */
[----:B---3--:R-:W-:-:S03]  /*dbd0*/  IABS R19, R33 ;  /* 0x0000002100137213 */ /* 0x008fc60000000000 */
[----:B------:R-:W3:Y:S01]  /*dbe0*/  LDL R33, [R1+0x43c8] ;  /* 0x0043c80001217983 */ /* 0x000ee20000100800 */
[C---:B------:R-:W-:Y:S02]  /*dbf0*/  ISETP.GT.U32.AND P4, PT, R59.reuse, R61, PT ;  /* 0x0000003d3b00720c */ /* 0x040fe40003f84070 */
[C---:B------:R-:W-:Y:S02]  /*dc00*/  ISETP.GT.U32.AND P5, PT, R59.reuse, R47, PT ;  /* 0x0000002f3b00720c */ /* 0x040fe40003fa4070 */
[----:B------:R-:W-:-:S09]  /*dc10*/  ISETP.GT.U32.AND P3, PT, R59, R25, PT ;  /* 0x000000193b00720c */ /* 0x000fd20003f64070 */
[----:B------:R-:W-:-:S05]  /*dc20*/  @!P4 IMAD.IADD R61, R61, 0x1, -R59 ;  /* 0x000000013d3dc824 */ /* 0x000fca00078e0a3b */
[C---:B------:R-:W-:Y:S02]  /*dc30*/  ISETP.GT.U32.AND P4, PT, R59.reuse, R61, PT ;  /* 0x0000003d3b00720c */ /* 0x040fe40003f84070 */
[----:B------:R-:W-:Y:S01]  /*dc40*/  ISETP.GT.U32.AND P6, PT, R59, R60, PT ;  /* 0x0000003c3b00720c */ /* 0x000fe20003fc4070 */
[--C-:B------:R-:W-:Y:S02]  /*dc50*/  @!P5 IMAD.IADD R47, R47, 0x1, -R59.reuse ;  /* 0x000000012f2fd824 */ /* 0x100fe400078e0a3b */
[----:B------:R-:W-:-:S03]  /*dc60*/  @!P3 IMAD.IADD R25, R25, 0x1, -R59 ;  /* 0x000000011919b824 */ /* 0x000fc600078e0a3b */
[----:B------:R-:W-:-:S05]  /*dc70*/  ISETP.GT.U32.AND P5, PT, R59, R47, PT ;  /* 0x0000002f3b00720c */ /* 0x000fca0003fa4070 */
[--C-:B------:R-:W-:Y:S01]  /*dc80*/  @!P4 IMAD.IADD R61, R61, 0x1, -R59.reuse ;  /* 0x000000013d3dc824 */ /* 0x100fe200078e0a3b */
[C---:B------:R-:W-:Y:S02]  /*dc90*/  ISETP.GT.U32.AND P4, PT, R59.reuse, R9, PT ;  /* 0x000000093b00720c */ /* 0x040fe40003f84070 */
[----:B------:R-:W-:Y:S01]  /*dca0*/  ISETP.GT.U32.AND P3, PT, R59, R25, PT ;  /* 0x000000193b00720c */ /* 0x000fe20003f64070 */
[----:B------:R-:W-:Y:S02]  /*dcb0*/  @!P6 IMAD.IADD R60, R60, 0x1, -R59 ;  /* 0x000000013c3ce824 */ /* 0x000fe400078e0a3b */
[----:B------:R-:W-:-:S03]  /*dcc0*/  IMAD.HI.U32 R24, R2, R21, RZ ;  /* 0x0000001502187227 */ /* 0x000fc600078e00ff */
[----:B------:R-:W-:Y:S01]  /*dcd0*/  ISETP.GT.U32.AND P6, PT, R59, R60, PT ;  /* 0x0000003c3b00720c */ /* 0x000fe20003fc4070 */
[----:B------:R-:W-:-:S04]  /*dce0*/  @!P5 IMAD.IADD R47, R47, 0x1, -R59 ;  /* 0x000000012f2fd824 */ /* 0x000fc800078e0a3b */
[--C-:B------:R-:W-:Y:S02]  /*dcf0*/  @!P4 IMAD.IADD R9, R9, 0x1, -R59.reuse ;  /* 0x000000010909c824 */ /* 0x100fe400078e0a3b */
[----:B------:R-:W-:-:S03]  /*dd00*/  @!P3 IMAD.IADD R25, R25, 0x1, -R59 ;  /* 0x000000011919b824 */ /* 0x000fc600078e0a3b */
[----:B------:R-:W-:Y:S01]  /*dd10*/  ISETP.GT.U32.AND P4, PT, R59, R9, PT ;  /* 0x000000093b00720c */ /* 0x000fe20003f84070 */
[----:B------:R-:W-:Y:S01]  /*dd20*/  IMAD.MOV R24, RZ, RZ, -R24 ;  /* 0x000000ffff187224 */ /* 0x000fe200078e0a18 */
[----:B------:R0:W-:Y:S01]  /*dd30*/  STL [R1+0x26c], R61 ;  /* 0x00026c3d01007387 */ /* 0x0001e20000100800 */
[----:B------:R-:W-:-:S03]  /*dd40*/  IMAD.HI.U32 R23, R2, R22, RZ ;  /* 0x0000001602177227 */ /* 0x000fc600078e00ff */
[----:B------:R-:W-:Y:S01]  /*dd50*/  STL [R1+0x270], R47 ;  /* 0x0002702f01007387 */ /* 0x000fe20000100800 */
[----:B------:R-:W-:-:S03]  /*dd60*/  IMAD.MOV R23, RZ, RZ, -R23 ;  /* 0x000000ffff177224 */ /* 0x000fc600078e0a17 */
[----:B------:R1:W-:Y:S01]  /*dd70*/  STL [R1+0x258], R25 ;  /* 0x0002581901007387 */ /* 0x0003e20000100800 */
[----:B------:R-:W-:Y:S02]  /*dd80*/  @!P6 IMAD.IADD R60, R60, 0x1, -R59 ;  /* 0x000000013c3ce824 */ /* 0x000fe400078e0a3b */
[C---:B0-----:R-:W-:Y:S02]  /*dd90*/  IMAD R61, R59.reuse, R23, R22 ;  /* 0x000000173b3d7224 */ /* 0x041fe400078e0216 */
[----:B-1----:R-:W-:Y:S02]  /*dda0*/  IMAD R25, R59, R24, R21 ;  /* 0x000000183b197224 */ /* 0x002fe400078e0215 */
[----:B------:R-:W-:-:S04]  /*ddb0*/  IMAD.HI.U32 R21, R2, R19, RZ ;  /* 0x0000001302157227 */ /* 0x000fc800078e00ff */
[----:B------:R-:W-:Y:S02]  /*ddc0*/  IMAD.MOV R21, RZ, RZ, -R21 ;  /* 0x000000ffff157224 */ /* 0x000fe400078e0a15 */
[----:B------:R-:W-:Y:S01]  /*ddd0*/  @!P4 IMAD.IADD R9, R9, 0x1, -R59 ;  /* 0x000000010909c824 */ /* 0x000fe200078e0a3b */
[----:B--2---:R-:W-:Y:S02]  /*dde0*/  IABS R22, R29 ;  /* 0x0000001d00167213 */ /* 0x004fe40000000000 */
[----:B------:R-:W2:Y:S04]  /*ddf0*/  LDL R29, [R1+0x43cc] ;  /* 0x0043cc00011d7983 */ /* 0x000ea80000100800 */
[----:B------:R0:W-:Y:S02]  /*de00*/  STL [R1+0x25c], R60 ;  /* 0x00025c3c01007387 */ /* 0x0001e40000100800 */
[----:B0-----:R-:W-:Y:S01]  /*de10*/  IMAD R60, R59, R21, R19 ;  /* 0x000000153b3c7224 */ /* 0x001fe200078e0213 */
[----:B----4-:R-:W-:-:S02]  /*de20*/  IABS R21, R32 ;  /* 0x0000002000157213 */ /* 0x010fc40000000000 */
[----:B------:R-:W4:Y:S04]  /*de30*/  LDL R32, [R1+0x43e0] ;  /* 0x0043e00001207983 */ /* 0x000f280000100800 */
[----:B------:R0:W-:Y:S01]  /*de40*/  STL [R1+0x260], R9 ;  /* 0x0002600901007387 */ /* 0x0001e20000100800 */
[----:B---3--:R-:W-:-:S03]  /*de50*/  IABS R19, R33 ;  /* 0x0000002100137213 */ /* 0x008fc60000000000 */
[----:B0-----:R-:W3:Y:S04]  /*de60*/  LDL.LU R9, [R1+0x5648] ;  /* 0x0056480001097983 */ /* 0x001ee80000300800 */
[----:B------:R-:W5:Y:S01]  /*de70*/  LDL R33, [R1+0x43e4] ;  /* 0x0043e40001217983 */ /* 0x000f620000100800 */
[C---:B------:R-:W-:Y:S02]  /*de80*/  ISETP.GT.U32.AND P5, PT, R59.reuse, R8, PT ;  /* 0x000000083b00720c */ /* 0x040fe40003fa4070 */
[C---:B------:R-:W-:Y:S02]  /*de90*/  ISETP.GT.U32.AND P3, PT, R59.reuse, R52, PT ;  /* 0x000000343b00720c */ /* 0x040fe40003f64070 */
[C---:B------:R-:W-:Y:S02]  /*dea0*/  ISETP.GT.U32.AND P6, PT, R59.reuse, R10, PT ;  /* 0x0000000a3b00720c */ /* 0x040fe40003fc4070 */
[----:B------:R-:W-:-:S07]  /*deb0*/  ISETP.GT.U32.AND P4, PT, R59, R12, PT ;  /* 0x0000000c3b00720c */ /* 0x000fce0003f84070 */
[--C-:B------:R-:W-:Y:S02]  /*dec0*/  @!P5 IMAD.IADD R8, R8, 0x1, -R59.reuse ;  /* 0x000000010808d824 */ /* 0x100fe400078e0a3b */
[----:B------:R-:W-:-:S03]  /*ded0*/  @!P3 IMAD.IADD R52, R52, 0x1, -R59 ;  /* 0x000000013434b824 */ /* 0x000fc600078e0a3b */
[C---:B------:R-:W-:Y:S02]  /*dee0*/  ISETP.GT.U32.AND P5, PT, R59.reuse, R8, PT ;  /* 0x000000083b00720c */ /* 0x040fe40003fa4070 */
[C---:B------:R-:W-:Y:S01]  /*def0*/  ISETP.GT.U32.AND P3, PT, R59.reuse, R52, PT ;  /* 0x000000343b00720c */ /* 0x040fe20003f64070 */
[--C-:B------:R-:W-:Y:S02]  /*df00*/  @!P6 IMAD.IADD R10, R10, 0x1, -R59.reuse ;  /* 0x000000010a0ae824 */ /* 0x100fe400078e0a3b */
[----:B------:R-:W-:Y:S02]  /*df10*/  @!P4 IMAD.IADD R12, R12, 0x1, -R59 ;  /* 0x000000010c0cc824 */ /* 0x000fe400078e0a3b */
[----:B------:R-:W-:Y:S01]  /*df20*/  IMAD.HI.U32 R24, R2, R22, RZ ;  /* 0x0000001602187227 */ /* 0x000fe200078e00ff */
[C---:B------:R-:W-:Y:S02]  /*df30*/  ISETP.GT.U32.AND P6, PT, R59.reuse, R10, PT ;  /* 0x0000000a3b00720c */ /* 0x040fe40003fc4070 */
[----:B------:R-:W-:-:S03]  /*df40*/  ISETP.GT.U32.AND P4, PT, R59, R12, PT ;  /* 0x0000000c3b00720c */ /* 0x000fc60003f84070 */
[--C-:B------:R-:W-:Y:S02]  /*df50*/  @!P5 IMAD.IADD R8, R8, 0x1, -R59.reuse ;  /* 0x000000010808d824 */ /* 0x100fe400078e0a3b */
[----:B------:R-:W-:Y:S02]  /*df60*/  @!P3 IMAD.IADD R52, R52, 0x1, -R59 ;  /* 0x000000013434b824 */ /* 0x000fe400078e0a3b */
[----:B------:R-:W-:Y:S01]  /*df70*/  IMAD.MOV R24, RZ, RZ, -R24 ;  /* 0x000000ffff187224 */ /* 0x000fe200078e0a18 */
[----:B------:R0:W-:Y:S01]  /*df80*/  STL [R1+0x24c], R8 ;  /* 0x00024c0801007387 */ /* 0x0001e20000100800 */
[----:B------:R-:W-:-:S04]  /*df90*/  IMAD.HI.U32 R23, R2, R21, RZ ;  /* 0x0000001502177227 */ /* 0x000fc800078e00ff */
[----:B------:R-:W-:Y:S01]  /*dfa0*/  IMAD.MOV R23, RZ, RZ, -R23 ;  /* 0x000000ffff177224 */ /* 0x000fe200078e0a17 */
[----:B0-----:R-:W3:Y:S04]  /*dfb0*/  LDL.LU R8, [R1+0x5644] ;  /* 0x0056440001087983 */ /* 0x001ee80000300800 */
[----:B------:R0:W-:Y:S01]  /*dfc0*/  STL [R1+0x250], R52 ;  /* 0x0002503401007387 */ /* 0x0001e20000100800 */
[----:B------:R-:W-:Y:S02]  /*dfd0*/  @!P6 IMAD.IADD R10, R10, 0x1, -R59 ;  /* 0x000000010a0ae824 */ /* 0x000fe400078e0a3b */
[C---:B------:R-:W-:Y:S02]  /*dfe0*/  IMAD R47, R59.reuse, R23, R21 ;  /* 0x000000173b2f7224 */ /* 0x040fe400078e0215 */
[----:B0-----:R-:W-:-:S02]  /*dff0*/  IMAD R52, R59, R24, R22 ;  /* 0x000000183b347224 */ /* 0x001fc400078e0216 */
[----:B------:R-:W-:-:S04]  /*e000*/  IMAD.HI.U32 R22, R2, R19, RZ ;  /* 0x0000001302167227 */ /* 0x000fc800078e00ff */
[----:B------:R-:W-:Y:S02]  /*e010*/  IMAD.MOV R22, RZ, RZ, -R22 ;  /* 0x000000ffff167224 */ /* 0x000fe400078e0a16 */
[----:B------:R-:W-:Y:S02]  /*e020*/  @!P4 IMAD.IADD R12, R12, 0x1, -R59 ;  /* 0x000000010c0cc824 */ /* 0x000fe400078e0a3b */
[----:B------:R-:W-:Y:S01]  /*e030*/  IMAD R40, R59, R22, R19 ;  /* 0x000000163b287224 */ /* 0x000fe200078e0213 */
[----:B--2---:R-:W-:Y:S02]  /*e040*/  IABS R21, R29 ;  /* 0x0000001d00157213 */ /* 0x004fe40000000000 */
[----:B------:R-:W2:Y:S04]  /*e050*/  LDL R29, [R1+0x43f0] ;  /* 0x0043f000011d7983 */ /* 0x000ea80000100800 */
[----:B------:R0:W-:Y:S04]  /*e060*/  STL [R1+0x254], R10 ;  /* 0x0002540a01007387 */ /* 0x0001e80000100800 */
[----:B0-----:R-:W3:Y:S01]  /*e070*/  LDL.LU R10, [R1+0x5640] ;  /* 0x00564000010a7983 */ /* 0x001ee20000300800 */
[----:B----4-:R-:W-:-:S03]  /*e080*/  IABS R22, R32 ;  /* 0x0000002000167213 */ /* 0x010fc60000000000 */
[----:B------:R-:W4:Y:S04]  /*e090*/  LDL R32, [R1+0x43f4] ;  /* 0x0043f40001207983 */ /* 0x000f280000100800 */
[----:B------:R0:W-:Y:S04]  /*e0a0*/  STL [R1+0x23c], R12 ;  /* 0x00023c0c01007387 */ /* 0x0001e80000100800 */
[----:B0-----:R-:W3:Y:S01]  /*e0b0*/  LDL.LU R12, [R1+0x563c] ;  /* 0x00563c00010c7983 */ /* 0x001ee20000300800 */
[----:B-----5:R-:W-:-:S03]  /*e0c0*/  IABS R19, R33 ;  /* 0x0000002100137213 */ /* 0x020fc60000000000 */
[----:B------:R-:W5:Y:S01]  /*e0d0*/  LDL R33, [R1+0x4400] ;  /* 0x0044000001217983 */ /* 0x000f620000100800 */
[C---:B------:R-:W-:Y:S02]  /*e0e0*/  ISETP.GT.U32.AND P5, PT, R59.reuse, R58, PT ;  /* 0x0000003a3b00720c */ /* 0x040fe40003fa4070 */
[C---:B------:R-:W-:Y:S02]  /*e0f0*/  ISETP.GT.U32.AND P3, PT, R59.reuse, R36, PT ;  /* 0x000000243b00720c */ /* 0x040fe40003f64070 */
[C---:B------:R-:W-:Y:S02]  /*e100*/  ISETP.GT.U32.AND P6, PT, R59.reuse, R28, PT ;  /* 0x0000001c3b00720c */ /* 0x040fe40003fc4070 */
[----:B------:R-:W-:-:S07]  /*e110*/  ISETP.GT.U32.AND P4, PT, R59, R13, PT ;  /* 0x0000000d3b00720c */ /* 0x000fce0003f84070 */
[--C-:B------:R-:W-:Y:S02]  /*e120*/  @!P5 IMAD.IADD R58, R58, 0x1, -R59.reuse ;  /* 0x000000013a3ad824 */ /* 0x100fe400078e0a3b */
[----:B------:R-:W-:-:S03]  /*e130*/  @!P3 IMAD.IADD R36, R36, 0x1, -R59 ;  /* 0x000000012424b824 */ /* 0x000fc600078e0a3b */
[C---:B------:R-:W-:Y:S01]  /*e140*/  ISETP.GT.U32.AND P5, PT, R59.reuse, R58, PT ;  /* 0x0000003a3b00720c */ /* 0x040fe20003fa4070 */
[--C-:B------:R-:W-:Y:S01]  /*e150*/  @!P6 IMAD.IADD R28, R28, 0x1, -R59.reuse ;  /* 0x000000011c1ce824 */ /* 0x100fe200078e0a3b */
[----:B------:R-:W-:Y:S01]  /*e160*/  ISETP.GT.U32.AND P3, PT, R59, R36, PT ;  /* 0x000000243b00720c */ /* 0x000fe20003f64070 */
[----:B------:R-:W-:-:S03]  /*e170*/  @!P4 IMAD.IADD R13, R13, 0x1, -R59 ;  /* 0x000000010d0dc824 */ /* 0x000fc600078e0a3b */
[C---:B------:R-:W-:Y:S01]  /*e180*/  ISETP.GT.U32.AND P6, PT, R59.reuse, R28, PT ;  /* 0x0000001c3b00720c */ /* 0x040fe20003fc4070 */
[----:B------:R-:W-:Y:S01]  /*e190*/  IMAD.HI.U32 R24, R2, R21, RZ ;  /* 0x0000001502187227 */ /* 0x000fe200078e00ff */
[----:B------:R-:W-:-:S03]  /*e1a0*/  ISETP.GT.U32.AND P4, PT, R59, R13, PT ;  /* 0x0000000d3b00720c */ /* 0x000fc60003f84070 */
[----:B------:R-:W-:Y:S02]  /*e1b0*/  IMAD.MOV R24, RZ, RZ, -R24 ;  /* 0x000000ffff187224 */ /* 0x000fe400078e0a18 */
[----:B------:R-:W-:Y:S02]  /*e1c0*/  @!P5 IMAD.IADD R58, R58, 0x1, -R59 ;  /* 0x000000013a3ad824 */ /* 0x000fe400078e0a3b */
[----:B------:R-:W-:-:S03]  /*e1d0*/  IMAD.HI.U32 R23, R2, R22, RZ ;  /* 0x0000001602177227 */ /* 0x000fc600078e00ff */
[----:B------:R0:W-:Y:S01]  /*e1e0*/  STL [R1+0x240], R58 ;  /* 0x0002403a01007387 */ /* 0x0001e20000100800 */
[----:B------:R-:W-:Y:S02]  /*e1f0*/  @!P3 IMAD.IADD R36, R36, 0x1, -R59 ;  /* 0x000000012424b824 */ /* 0x000fe400078e0a3b */
[----:B------:R-:W-:Y:S02]  /*e200*/  IMAD.MOV R23, RZ, RZ, -R23 ;  /* 0x000000ffff177224 */ /* 0x000fe400078e0a17 */
[----:B------:R-:W-:Y:S01]  /*e210*/  @!P6 IMAD.IADD R28, R28, 0x1, -R59 ;  /* 0x000000011c1ce824 */ /* 0x000fe200078e0a3b */
[----:B------:R1:W-:Y:S01]  /*e220*/  STL [R1+0x244], R36 ;  /* 0x0002442401007387 */ /* 0x0003e20000100800 */
[----:B0-----:R-:W-:Y:S02]  /*e230*/  IMAD R58, R59, R24, R21 ;  /* 0x000000183b3a7224 */ /* 0x001fe400078e0215 */
[----:B------:R-:W-:-:S04]  /*e240*/  IMAD.HI.U32 R21, R2, R19, RZ ;  /* 0x0000001302157227 */ /* 0x000fc800078e00ff */
[----:B-1----:R-:W-:Y:S02]  /*e250*/  IMAD R36, R59, R23, R22 ;  /* 0x000000173b247224 */ /* 0x002fe400078e0216 */
        /* <DEDUP_REMOVED lines=19> */
[----:B------:R-:W-:Y:S01]  /*e390*/  ISETP.GT.U32.AND P3, PT, R59, R51, PT ;  /* 0x000000333b00720c */ /* 0x000fe20003f64070 */
[--C-:B------:R-:W-:Y:S02]  /*e3a0*/  @!P6 IMAD.IADD R46, R46, 0x1, -R59.reuse ;  /* 0x000000012e2ee824 */ /* 0x100fe400078e0a3b */
[----:B------:R-:W-:-:S03]  /*e3b0*/  @!P4 IMAD.IADD R11, R11, 0x1, -R59 ;  /* 0x000000010b0bc824 */ /* 0x000fc600078e0a3b */
[C---:B------:R-:W-:Y:S01]  /*e3c0*/  ISETP.GT.U32.AND P6, PT, R59.reuse, R46, PT ;  /* 0x0000002e3b00720c */ /* 0x040fe20003fc4070 */
[----:B------:R-:W-:Y:S01]  /*e3d0*/  IMAD.HI.U32 R24, R2, R22, RZ ;  /* 0x0000001602187227 */ /* 0x000fe200078e00ff */
[----:B------:R-:W-:-:S03]  /*e3e0*/  ISETP.GT.U32.AND P4, PT, R59, R11, PT ;  /* 0x0000000b3b00720c */ /* 0x000fc60003f84070 */
[--C-:B------:R-:W-:Y:S02]  /*e3f0*/  @!P5 IMAD.IADD R57, R57, 0x1, -R59.reuse ;  /* 0x000000013939d824 */ /* 0x100fe400078e0a3b */
[----:B------:R-:W-:Y:S02]  /*e400*/  @!P3 IMAD.IADD R51, R51, 0x1, -R59 ;  /* 0x000000013333b824 */ /* 0x000fe400078e0a3b */
[----:B------:R-:W-:Y:S01]  /*e410*/  IMAD.MOV R24, RZ, RZ, -R24 ;  /* 0x000000ffff187224 */ /* 0x000fe200078e0a18 */
[----:B------:R-:W-:Y:S01]  /*e420*/  STL [R1+0x238], R57 ;  /* 0x0002383901007387 */ /* 0x000fe20000100800 */
[----:B------:R-:W-:-:S03]  /*e430*/  IMAD.HI.U32 R23, R2, R21, RZ ;  /* 0x0000001502177227 */ /* 0x000fc600078e00ff */
[----:B------:R0:W-:Y:S01]  /*e440*/  STL [R1+0x214], R51 ;  /* 0x0002143301007387 */ /* 0x0001e20000100800 */
[----:B------:R-:W-:Y:S02]  /*e450*/  IMAD.MOV R23, RZ, RZ, -R23 ;  /* 0x000000ffff177224 */ /* 0x000fe400078e0a17 */
[----:B------:R-:W-:Y:S02]  /*e460*/  @!P6 IMAD.IADD R46, R46, 0x1, -R59 ;  /* 0x000000012e2ee824 */ /* 0x000fe400078e0a3b */
[----:B0-----:R-:W-:Y:S02]  /*e470*/  IMAD R51, R59, R24, R22 ;  /* 0x000000183b337224 */ /* 0x001fe400078e0216 */
[----:B------:R-:W-:-:S04]  /*e480*/  IMAD.HI.U32 R22, R2, R19, RZ ;  /* 0x0000001302167227 */ /* 0x000fc800078e00ff */
[----:B------:R-:W-:Y:S02]  /*e490*/  IMAD R57, R59, R23, R21 ;  /* 0x000000173b397224 */ /* 0x000fe400078e0215 */
        /* <DEDUP_REMOVED lines=35> */
[C---:B------:R-:W-:Y:S02]  /*e6d0*/  IMAD R35, R59.reuse, R23, R22 ;  /* 0x000000173b237224 */ /* 0x040fe400078e0216 */
        /* <DEDUP_REMOVED lines=127> */
[----:B------:R-:W-:Y:S01]  /*eed0*/  ISETP.GT.U32.AND P5, PT, R59, R37, PT ;  /* 0x000000253b00720c */ /* 0x000fe20003fa4070 */
        /* <DEDUP_REMOVED lines=16> */
[C---:B-1----:R-:W-:Y:S02]  /*efe0*/  IMAD R30, R59.reuse, R23, R22 ;  /* 0x000000173b1e7224 */ /* 0x042fe400078e0216 */
        /* <DEDUP_REMOVED lines=446> */
[----:B------:R-:W-:-:S09]  /*10bd0*/  ISETP.GT.U32.AND P6, PT, R59, R38, PT ;  /* 0x000000263b00720c */ /* 0x000fd20003fc4070 */
[--C-:B------:R-:W-:Y:S02]  /*10be0*/  @!P5 IMAD.IADD R30, R30, 0x1, -R59.reuse ;  /* 0x000000011e1ed824 */ /* 0x100fe400078e0a3b */
[----:B------:R-:W-:-:S03]  /*10bf0*/  @!P3 IMAD.IADD R25, R25, 0x1, -R59 ;  /* 0x000000011919b824 */ /* 0x000fc600078e0a3b */
[C---:B------:R-:W-:Y:S01]  /*10c00*/  ISETP.GT.U32.AND P5, PT, R59.reuse, R30, PT ;  /* 0x0000001e3b00720c */ /* 0x040fe20003fa4070 */
[----:B------:R-:W-:Y:S01]  /*10c10*/  @!P6 IMAD.IADD R38, R38, 0x1, -R59 ;  /* 0x000000012626e824 */ /* 0x000fe200078e0a3b */
[----:B------:R-:W-:Y:S01]  /*10c20*/  ISETP.GT.U32.AND P3, PT, R59, R25, PT ;  /* 0x000000193b00720c */ /* 0x000fe20003f64070 */
[----:B------:R-:W-:-:S03]  /*10c30*/  IMAD.HI.U32 R24, R2, R22, RZ ;  /* 0x0000001602187227 */ /* 0x000fc600078e00ff */
[----:B------:R-:W-:Y:S01]  /*10c40*/  ISETP.GT.U32.AND P6, PT, R59, R38, PT ;  /* 0x000000263b00720c */ /* 0x000fe20003fc4070 */
[----:B------:R-:W-:Y:S02]  /*10c50*/  IMAD.MOV R24, RZ, RZ, -R24 ;  /* 0x000000ffff187224 */ /* 0x000fe400078e0a18 */
[----:B------:R-:W-:-:S04]  /*10c60*/  IMAD.HI.U32 R23, R2, R21, RZ ;  /* 0x0000001502177227 */ /* 0x000fc800078e00ff */
[--C-:B------:R-:W-:Y:S02]  /*10c70*/  @!P5 IMAD.IADD R30, R30, 0x1, -R59.reuse ;  /* 0x000000011e1ed824 */ /* 0x100fe400078e0a3b */
[----:B------:R-:W-:-:S03]  /*10c80*/  @!P3 IMAD.IADD R25, R25, 0x1, -R59 ;  /* 0x000000011919b824 */ /* 0x000fc600078e0a3b */
[----:B------:R0:W-:Y:S01]  /*10c90*/  STL [R1+0xc4], R30 ;  /* 0x0000c41e01007387 */ /* 0x0001e20000100800 */
[----:B------:R-:W-:Y:S02]  /*10ca0*/  IMAD.MOV R23, RZ, RZ, -R23 ;  /* 0x000000ffff177224 */ /* 0x000fe400078e0a17 */
[----:B------:R-:W-:Y:S01]  /*10cb0*/  @!P6 IMAD.IADD R38, R38, 0x1, -R59 ;  /* 0x000000012626e824 */ /* 0x000fe200078e0a3b */
[----:B------:R1:W-:Y:S01]  /*10cc0*/  STL [R1+0xb0], R25 ;  /* 0x0000b01901007387 */ /* 0x0003e20000100800 */
[----:B0-----:R-:W-:Y:S02]  /*10cd0*/  IMAD R30, R59, R24, R22 ;  /* 0x000000183b1e7224 */ /* 0x001fe400078e0216 */
[----:B------:R-:W-:-:S04]  /*10ce0*/  IMAD.HI.U32 R22, R2, R19, RZ ;  /* 0x0000001302167227 */ /* 0x000fc800078e00ff */
[C---:B-1----:R-:W-:Y:S02]  /*10cf0*/  IMAD R25, R59.reuse, R23, R21 ;  /* 0x000000173b197224 */ /* 0x042fe400078e0215 */
[----:B------:R-:W-:Y:S01]  /*10d00*/  IMAD.MOV R22, RZ, RZ, -R22 ;  /* 0x000000ffff167224 */ /* 0x000fe200078e0a16 */
[----:B--2---:R-:W-:Y:S02]  /*10d10*/  IABS R21, R29 ;  /* 0x0000001d00157213 */ /* 0x004fe40000000000 */
[----:B------:R-:W2:Y:S04]  /*10d20*/  LDL R29, [R1+0x45a0] ;  /* 0x0045a000011d7983 */ /* 0x000ea80000100800 */
[----:B------:R0:W-:Y:S02]  /*10d30*/  STL [R1+0xb4], R38 ;  /* 0x0000b42601007387 */ /* 0x0001e40000100800 */
[----:B0-----:R-:W-:Y:S01]  /*10d40*/  IMAD R38, R59, R22, R19 ;  /* 0x000000163b267224 */ /* 0x001fe200078e0213 */
[----:B----4-:R-:W-:-:S02]  /*10d50*/  IABS R22, R32 ;  /* 0x0000002000167213 */ /* 0x010fc40000000000 */
[----:B------:R-:W4:Y:S01]  /*10d60*/  LDL R32, [R1+0x45a4] ;  /* 0x0045a40001207983 */ /* 0x000f220000100800 */
[----:B-----5:R-:W-:-:S03]  /*10d70*/  IABS R19, R33 ;  /* 0x0000002100137213 */ /* 0x020fc60000000000 */
[----:B------:R-:W5:Y:S01]  /*10d80*/  LDL R33, [R1+0x45a8] ;  /* 0x0045a80001217983 */ /* 0x000f620000100800 */
[C---:B------:R-:W-:Y:S02]  /*10d90*/  ISETP.GT.U32.AND P4, PT, R59.reuse, R61, PT ;  /* 0x0000003d3b00720c */ /* 0x040fe40003f84070 */
        /* <DEDUP_REMOVED lines=42> */
[C---:B------:R-:W-:Y:S02]  /*11040*/  ISETP.GT.U32.AND P5, PT, R59.reuse, R46, PT ;  /* 0x0000002e3b00720c */ /* 0x040fe40003fa4070 */
[----:B------:R-:W-:Y:S01]  /*11050*/  ISETP.GT.U32.AND P3, PT, R59, R27, PT ;  /* 0x0000001b3b00720c */ /* 0x000fe20003f64070 */
[----:B------:R-:W-:-:S02]  /*11060*/  @!P6 IMAD.IADD R39, R39, 0x1, -R59 ;  /* 0x000000012727e824 */ /* 0x000fc400078e0a3b */
[----:B------:R-:W-:-:S03]  /*11070*/  IMAD.HI.U32 R24, R2, R22, RZ ;  /* 0x0000001602187227 */ /* 0x000fc600078e00ff */
[----:B------:R-:W-:-:S03]  /*11080*/  ISETP.GT.U32.AND P6, PT, R59, R39, PT ;  /* 0x000000273b00720c */ /* 0x000fc60003fc4070 */
[--C-:B------:R-:W-:Y:S02]  /*11090*/  @!P4 IMAD.IADD R51, R51, 0x1, -R59.reuse ;  /* 0x000000013333c824 */ /* 0x100fe400078e0a3b */
[--C-:B------:R-:W-:Y:S02]  /*110a0*/  @!P5 IMAD.IADD R46, R46, 0x1, -R59.reuse ;  /* 0x000000012e2ed824 */ /* 0x100fe400078e0a3b */
[----:B------:R-:W-:Y:S01]  /*110b0*/  @!P3 IMAD.IADD R27, R27, 0x1, -R59 ;  /* 0x000000011b1bb824 */ /* 0x000fe200078e0a3b */
[----:B------:R-:W-:Y:S01]  /*110c0*/  STL [R1+0x98], R51 ;  /* 0x0000983301007387 */ /* 0x000fe20000100800 */
[----:B------:R-:W-:Y:S02]  /*110d0*/  IMAD.MOV R24, RZ, RZ, -R24 ;  /* 0x000000ffff187224 */ /* 0x000fe400078e0a18 */
[----:B------:R-:W-:Y:S01]  /*110e0*/  IMAD.HI.U32 R23, R2, R21, RZ ;  /* 0x0000001502177227 */ /* 0x000fe200078e00ff */
[----:B------:R-:W-:Y:S04]  /*110f0*/  STL [R1+0x9c], R46 ;  /* 0x00009c2e01007387 */ /* 0x000fe80000100800 */
[----:B------:R0:W-:Y:S01]  /*11100*/  STL [R1+0xa0], R27 ;  /* 0x0000a01b01007387 */ /* 0x0001e20000100800 */
[----:B------:R-:W-:-:S02]  /*11110*/  IMAD.MOV R23, RZ, RZ, -R23 ;  /* 0x000000ffff177224 */ /* 0x000fc400078e0a17 */
[----:B------:R-:W-:Y:S02]  /*11120*/  @!P6 IMAD.IADD R39, R39, 0x1, -R59 ;  /* 0x000000012727e824 */ /* 0x000fe400078e0a3b */
[----:B0-----:R-:W-:Y:S02]  /*11130*/  IMAD R27, R59, R24, R22 ;  /* 0x000000183b1b7224 */ /* 0x001fe400078e0216 */
[----:B------:R-:W-:-:S04]  /*11140*/  IMAD.HI.U32 R22, R2, R19, RZ ;  /* 0x0000001302167227 */ /* 0x000fc800078e00ff */
[C---:B------:R-:W-:Y:S02]  /*11150*/  IMAD R46, R59.reuse, R23, R21 ;  /* 0x000000173b2e7224 */ /* 0x040fe400078e0215 */
        /* <DEDUP_REMOVED lines=87> */
[----:B------:R-:W-:Y:S01]  /*116d0*/  ISETP.GT.U32.AND P5, PT, R59, R40, PT ;  /* 0x000000283b00720c */ /* 0x000fe20003fa4070 */
        /* <DEDUP_REMOVED lines=132> */
[----:B------:R-:W-:-:S11]  /*11f20*/  ISETP.GT.U32.AND P5, PT, R59, R31, PT ;  /* 0x0000001f3b00720c */ /* 0x000fd60003fa4070 */
[----:B------:R-:W-:-:S05]  /*11f30*/  @!P4 IMAD.IADD R39, R39, 0x1, -R59 ;  /* 0x000000012727c824 */ /* 0x000fca00078e0a3b */
[C---:B------:R-:W-:Y:S02]  /*11f40*/  ISETP.GT.U32.AND P4, PT, R59.reuse, R39, PT ;  /* 0x000000273b00720c */ /* 0x040fe40003f84070 */
[C---:B------:R-:W-:Y:S02]  /*11f50*/  ISETP.GT.U32.AND P3, PT, R59.reuse, R30, PT ;  /* 0x0000001e3b00720c */ /* 0x040fe40003f64070 */
[----:B------:R-:W-:Y:S01]  /*11f60*/  ISETP.GT.U32.AND P6, PT, R59, R25, PT ;  /* 0x000000193b00720c */ /* 0x000fe20003fc4070 */
[----:B------:R-:W-:-:S08]  /*11f70*/  @!P5 IMAD.IADD R31, R31, 0x1, -R59 ;  /* 0x000000011f1fd824 */ /* 0x000fd000078e0a3b */
[--C-:B------:R-:W-:Y:S01]  /*11f80*/  @!P4 IMAD.IADD R39, R39, 0x1, -R59.reuse ;  /* 0x000000012727c824 */ /* 0x100fe200078e0a3b */
[C---:B------:R-:W-:Y:S01]  /*11f90*/  ISETP.GT.U32.AND P4, PT, R59.reuse, R38, PT ;  /* 0x000000263b00720c */ /* 0x040fe20003f84070 */
[--C-:B------:R-:W-:Y:S01]  /*11fa0*/  @!P3 IMAD.IADD R30, R30, 0x1, -R59.reuse ;  /* 0x000000011e1eb824 */ /* 0x100fe200078e0a3b */
[----:B------:R-:W-:Y:S01]  /*11fb0*/  ISETP.GT.U32.AND P5, PT, R59, R31, PT ;  /* 0x0000001f3b00720c */ /* 0x000fe20003fa4070 */
[----:B------:R-:W-:-:S03]  /*11fc0*/  @!P6 IMAD.IADD R25, R25, 0x1, -R59 ;  /* 0x000000011919e824 */ /* 0x000fc600078e0a3b */
[C---:B------:R-:W-:Y:S02]  /*11fd0*/  ISETP.GT.U32.AND P3, PT, R59.reuse, R30, PT ;  /* 0x0000001e3b00720c */ /* 0x040fe40003f64070 */
[----:B------:R-:W-:Y:S01]  /*11fe0*/  ISETP.GT.U32.AND P6, PT, R59, R25, PT ;  /* 0x000000193b00720c */ /* 0x000fe20003fc4070 */
[----:B------:R-:W-:-:S04]  /*11ff0*/  IMAD.HI.U32 R24, R2, R21, RZ ;  /* 0x0000001502187227 */ /* 0x000fc800078e00ff */
[--C-:B------:R-:W-:Y:S02]  /*12000*/  @!P4 IMAD.IADD R38, R38, 0x1, -R59.reuse ;  /* 0x000000012626c824 */ /* 0x100fe400078e0a3b */
[----:B------:R-:W-:-:S03]  /*12010*/  @!P5 IMAD.IADD R31, R31, 0x1, -R59 ;  /* 0x000000011f1fd824 */ /* 0x000fc600078e0a3b */
[----:B------:R-:W-:Y:S01]  /*12020*/  ISETP.GT.U32.AND P4, PT, R59, R38, PT ;  /* 0x000000263b00720c */ /* 0x000fe20003f84070 */
[----:B------:R-:W-:Y:S01]  /*12030*/  IMAD.MOV R24, RZ, RZ, -R24 ;  /* 0x000000ffff187224 */ /* 0x000fe200078e0a18 */
[----:B------:R-:W-:Y:S01]  /*12040*/  STL [R1+0x2f8], R39 ;  /* 0x0002f82701007387 */ /* 0x000fe20000100800 */
        /* <DEDUP_REMOVED lines=17> */
[----:B------:R-:W-:Y:S01]  /*12160*/  STL [R1+0x2e0], R38 ;  /* 0x0002e02601007387 */ /* 0x000fe20000100800 */
        /* <DEDUP_REMOVED lines=15> */
[----:B------:R-:W-:-:S04]  /*12260*/  IMAD.HI.U32 R23, R2, R21, RZ ;  /* 0x0000001502177227 */ /* 0x000fc800078e00ff */
[--C-:B------:R-:W-:Y:S02]  /*12270*/  @!P5 IMAD.IADD R28, R28, 0x1, -R59.reuse ;  /* 0x000000011c1cd824 */ /* 0x100fe400078e0a3b */
[----:B------:R-:W-:Y:S02]  /*12280*/  IMAD.MOV R24, RZ, RZ, -R24 ;  /* 0x000000ffff187224 */ /* 0x000fe400078e0a18 */
[----:B------:R-:W-:Y:S01]  /*12290*/  @!P3 IMAD.IADD R27, R27, 0x1, -R59 ;  /* 0x000000011b1bb824 */ /* 0x000fe200078e0a3b */
[----:B------:R0:W-:Y:S01]  /*122a0*/  STL [R1+0x2c4], R28 ;  /* 0x0002c41c01007387 */ /* 0x0001e20000100800 */
[----:B------:R-:W-:Y:S02]  /*122b0*/  IMAD.MOV R23, RZ, RZ, -R23 ;  /* 0x000000ffff177224 */ /* 0x000fe400078e0a17 */
[--C-:B------:R-:W-:Y:S01]  /*122c0*/  @!P6 IMAD.IADD R26, R26, 0x1, -R59.reuse ;  /* 0x000000011a1ae824 */ /* 0x100fe200078e0a3b */
[----:B------:R1:W-:Y:S01]  /*122d0*/  STL [R1+0x2c8], R27 ;  /* 0x0002c81b01007387 */ /* 0x0003e20000100800 */
[----:B------:R-:W-:-:S02]  /*122e0*/  @!P4 IMAD.IADD R31, R31, 0x1, -R59 ;  /* 0x000000011f1fc824 */ /* 0x000fc400078e0a3b */
        /* <DEDUP_REMOVED lines=9> */
[----:B------:R-:W4:Y:S04]  /*12380*/  LDL R32, [R1+0x4674] ;  /* 0x0046740001207983 */ /* 0x000f280000100800 */
[----:B------:R0:W-:Y:S04]  /*12390*/  STL [R1+0x2ac], R31 ;  /* 0x0002ac1f01007387 */ /* 0x0001e80000100800 */
[----:B0-----:R-:W3:Y:S01]  /*123a0*/  LDL R31, [R1+0x4c98] ;  /* 0x004c9800011f7983 */ /* 0x001ee20000100800 */
        /* <DEDUP_REMOVED lines=9> */
[----:B------:R-:W-:Y:S01]  /*12440*/  ISETP.GT.U32.AND P5, PT, R59, R30, PT ;  /* 0x0000001e3b00720c */ /* 0x000fe20003fa4070 */
[----:B------:R-:W-:Y:S01]  /*12450*/  @!P4 IMAD.IADD R27, R27, 0x1, -R59 ;  /* 0x000000011b1bc824 */ /* 0x000fe200078e0a3b */
[C---:B------:R-:W-:Y:S02]  /*12460*/  ISETP.GT.U32.AND P3, PT, R59.reuse, R25, PT ;  /* 0x000000193b00720c */ /* 0x040fe40003f64070 */
[C---:B------:R-:W-:Y:S01]  /*12470*/  ISETP.GT.U32.AND P6, PT, R59.reuse, R28, PT ;  /* 0x0000001c3b00720c */ /* 0x040fe20003fc4070 */
[----:B------:R-:W-:Y:S01]  /*12480*/  IMAD.HI.U32 R22, R2, R21, RZ ;  /* 0x0000001502167227 */ /* 0x000fe200078e00ff */
[----:B------:R-:W-:-:S03]  /*12490*/  ISETP.GT.U32.AND P4, PT, R59, R27, PT ;  /* 0x0000001b3b00720c */ /* 0x000fc60003f84070 */
[----:B------:R-:W-:Y:S02]  /*124a0*/  IMAD.MOV R22, RZ, RZ, -R22 ;  /* 0x000000ffff167224 */ /* 0x000fe400078e0a16 */
[----:B------:R-:W-:-:S04]  /*124b0*/  IMAD.HI.U32 R24, R2, R23, RZ ;  /* 0x0000001702187227 */ /* 0x000fc800078e00ff */
[--C-:B------:R-:W-:Y:S02]  /*124c0*/  @!P5 IMAD.IADD R30, R30, 0x1, -R59.reuse ;  /* 0x000000011e1ed824 */ /* 0x100fe400078e0a3b */
[----:B------:R-:W-:Y:S02]  /*124d0*/  @!P3 IMAD.IADD R25, R25, 0x1, -R59 ;  /* 0x000000011919b824 */ /* 0x000fe400078e0a3b */
[----:B------:R-:W-:Y:S02]  /*124e0*/  IMAD R38, R59, R22, R21 ;  /* 0x000000163b267224 */ /* 0x000fe400078e0215 */
[----:B------:R-:W-:Y:S01]  /*124f0*/  IMAD.HI.U32 R21, R2, R19, RZ ;  /* 0x0000001302157227 */ /* 0x000fe200078e00ff */
[----:B------:R0:W-:Y:S03]  /*12500*/  STL [R1+0x2b4], R30 ;  /* 0x0002b41e01007387 */ /* 0x0001e60000100800 */
[----:B------:R-:W-:Y:S01]  /*12510*/  @!P6 IMAD.IADD R28, R28, 0x1, -R59 ;  /* 0x000000011c1ce824 */ /* 0x000fe200078e0a3b */
[----:B------:R1:W-:Y:S01]  /*12520*/  STL [R1+0x2b8], R25 ;  /* 0x0002b81901007387 */ /* 0x0003e20000100800 */
[----:B------:R-:W-:-:S02]  /*12530*/  IMAD.MOV R24, RZ, RZ, -R24 ;  /* 0x000000ffff187224 */ /* 0x000fc400078e0a18 */
[----:B------:R-:W-:Y:S02]  /*12540*/  @!P4 IMAD.IADD R27, R27, 0x1, -R59 ;  /* 0x000000011b1bc824 */ /* 0x000fe400078e0a3b */
[----:B------:R-:W-:-:S04]  /*12550*/  IMAD.MOV R21, RZ, RZ, -R21 ;  /* 0x000000ffff157224 */ /* 0x000fc800078e0a15 */
[C---:B0-----:R-:W-:Y:S02]  /*12560*/  IMAD R30, R59.reuse, R21, R19 ;  /* 0x000000153b1e7224 */ /* 0x041fe400078e0213 */
[----:B-1----:R-:W-:Y:S01]  /*12570*/  IMAD R25, R59, R24, R23 ;  /* 0x000000183b197224 */ /* 0x002fe200078e0217 */
[----:B--2---:R-:W-:Y:S02]  /*12580*/  IABS R22, R29 ;  /* 0x0000001d00167213 */ /* 0x004fe40000000000 */
[----:B------:R-:W2:Y:S04]  /*12590*/  LDL R29, [R1+0x4ca0] ;  /* 0x004ca000011d7983 */ /* 0x000ea80000100800 */
[----:B------:R-:W-:Y:S04]  /*125a0*/  STL [R1+0x290], R28 ;  /* 0x0002901c01007387 */ /* 0x000fe80000100800 */
[----:B------:R-:W-:Y:S01]  /*125b0*/  STL [R1+0x298], R27 ;  /* 0x0002981b01007387 */ /* 0x000fe20000100800 */
[----:B----4-:R-:W-:-:S03]  /*125c0*/  IABS R23, R32 ;  /* 0x0000002000177213 */ /* 0x010fc60000000000 */
[----:B------:R-:W4:Y:S01]  /*125d0*/  LDL R32, [R1+0x4ca4] ;  /* 0x004ca40001207983 */ /* 0x000f220000100800 */
[----:B---3--:R-:W-:-:S03]  /*125e0*/  IABS R21, R31 ;  /* 0x0000001f00157213 */ /* 0x008fc60000000000 */
[----:B------:R-:W3:Y:S01]  /*125f0*/  LDL R31, [R1+0x4ca8] ;  /* 0x004ca800011f7983 */ /* 0x000ee20000100800 */
[----:B-----5:R-:W-:-:S03]  /*12600*/  IABS R19, R33 ;  /* 0x0000002100137213 */ /* 0x020fc60000000000 */
[----:B------:R-:W5:Y:S01]  /*12610*/  LDL R33, [R1+0x4cac] ;  /* 0x004cac0001217983 */ /* 0x000f620000100800 */
        /* <DEDUP_REMOVED lines=8> */
[----:B------:R-:W-:Y:S02]  /*126a0*/  @!P4 IMAD.IADD R25, R25, 0x1, -R59 ;  /* 0x000000011919c824 */ /* 0x000fe400078e0a3b */
[----:B------:R-:W-:Y:S01]  /*126b0*/  @!P2 IMAD.MOV R20, RZ, RZ, -R20 ;  /* 0x000000ffff14a224 */ /* 0x000fe200078e0a14 */
[----:B------:R-:W-:Y:S01]  /*126c0*/  ISETP.GT.U32.AND P2, PT, R59, R38, PT ;  /* 0x000000263b00720c */ /* 0x000fe20003f44070 */
[----:B------:R-:W-:-:S06]  /*126d0*/  @!P0 IMAD.MOV R18, RZ, RZ, -R18 ;  /* 0x000000ffff128224 */ /* 0x000fcc00078e0a12 */
[----:B------:R-:W-:Y:S01]  /*126e0*/  @!P5 IMAD.IADD R30, R30, 0x1, -R59 ;  /* 0x000000011e1ed824 */ /* 0x000fe200078e0a3b */
[----:B------:R-:W-:Y:S01]  /*126f0*/  ISETP.GT.U32.AND P5, PT, R59, R25, PT ;  /* 0x000000193b00720c */ /* 0x000fe20003fa4070 */
[----:B------:R-:W-:-:S03]  /*12700*/  IMAD.HI.U32 R24, R2, R22, RZ ;  /* 0x0000001602187227 */ /* 0x000fc600078e00ff */
[----:B------:R-:W-:Y:S01]  /*12710*/  ISETP.GT.U32.AND P0, PT, R59, R30, PT ;  /* 0x0000001e3b00720c */ /* 0x000fe20003f04070 */
[----:B------:R-:W-:Y:S01]  /*12720*/  IMAD.MOV R24, RZ, RZ, -R24 ;  /* 0x000000ffff187224 */ /* 0x000fe200078e0a18 */
[----:B------:R0:W-:Y:S01]  /*12730*/  STL [R1+0x2a0], R26 ;  /* 0x0002a01a01007387 */ /* 0x0001e20000100800 */
[----:B------:R-:W-:-:S03]  /*12740*/  @!P2 IMAD.IADD R38, R38, 0x1, -R59 ;  /* 0x000000012626a824 */ /* 0x000fc600078e0a3b */
[----:B------:R1:W-:Y:S01]  /*12750*/  STL [R1+0x3ac], R20 ;  /* 0x0003ac1401007387 */ /* 0x0003e20000100800 */
[----:B0-----:R-:W-:Y:S02]  /*12760*/  IMAD R26, R59, R24, R22 ;  /* 0x000000183b1a7224 */ /* 0x001fe400078e0216 */
[C---:B------:R-:W-:Y:S01]  /*12770*/  IMAD.HI.U32 R24, R2.reuse, R23, RZ ;  /* 0x0000001702187227 */ /* 0x040fe200078e00ff */
[----:B------:R2:W-:Y:S03]  /*12780*/  STL [R1+0x3a8], R18 ;  /* 0x0003a81201007387 */ /* 0x0005e60000100800 */
[----:B------:R-:W-:-:S04]  /*12790*/  IMAD.HI.U32 R22, R2, R21, RZ ;  /* 0x0000001502167227 */ /* 0x000fc800078e00ff */
[----:B-1----:R-:W-:-:S04]  /*127a0*/  IMAD.HI.U32 R20, R2, R19, RZ ;  /* 0x0000001302147227 */ /* 0x002fc800078e00ff */
[--C-:B------:R-:W-:Y:S02]  /*127b0*/  @!P5 IMAD.IADD R25, R25, 0x1, -R59.reuse ;  /* 0x000000011919d824 */ /* 0x100fe400078e0a3b */
[----:B------:R-:W-:Y:S02]  /*127c0*/  IMAD.MOV R24, RZ, RZ, -R24 ;  /* 0x000000ffff187224 */ /* 0x000fe400078e0a18 */
[----:B------:R-:W-:Y:S02]  /*127d0*/  @!P0 IMAD.IADD R30, R30, 0x1, -R59 ;  /* 0x000000011e1e8824 */ /* 0x000fe400078e0a3b */
[----:B------:R-:W-:Y:S02]  /*127e0*/  IMAD.MOV R22, RZ, RZ, -R22 ;  /* 0x000000ffff167224 */ /* 0x000fe400078e0a16 */
[----:B------:R-:W-:Y:S02]  /*127f0*/  IMAD.MOV R20, RZ, RZ, -R20 ;  /* 0x000000ffff147224 */ /* 0x000fe400078e0a14 */
[----:B------:R-:W-:-:S02]  /*12800*/  IMAD R28, R59, R24, R23 ;  /* 0x000000183b1c7224 */ /* 0x000fc400078e0217 */
[C---:B------:R-:W-:Y:S01]  /*12810*/  IMAD R27, R59.reuse, R22, R21 ;  /* 0x000000163b1b7224 */ /* 0x040fe200078e0215 */
[----:B--2---:R-:W-:Y:S02]  /*12820*/  IABS R18, R29 ;  /* 0x0000001d00127213 */ /* 0x004fe40000000000 */
[----:B------:R-:W2:Y:S04]  /*12830*/  LDL R29, [R1+0x4cb0] ;  /* 0x004cb000011d7983 */ /* 0x000ea80000100800 */
[----:B------:R-:W-:Y:S04]  /*12840*/  STL [R1+0x28c], R38 ;  /* 0x00028c2601007387 */ /* 0x000fe80000100800 */
[----:B------:R0:W-:Y:S04]  /*12850*/  STL [R1+0x278], R25 ;  /* 0x0002781901007387 */ /* 0x0001e80000100800 */
[----:B------:R-:W-:Y:S01]  /*12860*/  STL [R1+0x280], R30 ;  /* 0x0002801e01007387 */ /* 0x000fe20000100800 */
[----:B0-----:R-:W-:Y:S01]  /*12870*/  IMAD R25, R59, R20, R19 ;  /* 0x000000143b197224 */ /* 0x001fe200078e0213 */
[----:B----4-:R-:W-:-:S02]  /*12880*/  IABS R23, R32 ;  /* 0x0000002000177213 */ /* 0x010fc40000000000 */
[----:B------:R-:W4:Y:S01]  /*12890*/  LDL R32, [R1+0x4cb4] ;  /* 0x004cb40001207983 */ /* 0x000f220000100800 */
[----:B---3--:R-:W-:-:S03]  /*128a0*/  IABS R21, R31 ;  /* 0x0000001f00157213 */ /* 0x008fc60000000000 */
[----:B------:R-:W3:Y:S01]  /*128b0*/  LDL R31, [R1+0x4dc0] ;  /* 0x004dc000011f7983 */ /* 0x000ee20000100800 */
[----:B-----5:R-:W-:-:S03]  /*128c0*/  IABS R19, R33 ;  /* 0x0000002100137213 */ /* 0x020fc60000000000 */
[----:B------:R-:W5:Y:S01]  /*128d0*/  LDL R33, [R1+0x4dc4] ;  /* 0x004dc40001217983 */ /* 0x000f620000100800 */
[C---:B------:R-:W-:Y:S02]  /*128e0*/  ISETP.GT.U32.AND P4, PT, R59.reuse, R26, PT ;  /* 0x0000001a3b00720c */ /* 0x040fe40003f84070 */
[C---:B------:R-:W-:Y:S02]  /*128f0*/  ISETP.GT.U32.AND P2, PT, R59.reuse, R28, PT ;  /* 0x0000001c3b00720c */ /* 0x040fe40003f44070 */
[----:B------:R-:W-:-:S09]  /*12900*/  ISETP.GT.U32.AND P0, PT, R59, R27, PT ;  /* 0x0000001b3b00720c */ /* 0x000fd20003f04070 */
[----:B------:R-:W-:-:S05]  /*12910*/  @!P4 IMAD.IADD R26, R26, 0x1, -R59 ;  /* 0x000000011a1ac824 */ /* 0x000fca00078e0a3b */
[----:B------:R-:W-:Y:S01]  /*12920*/  ISETP.GT.U32.AND P4, PT, R59, R26, PT ;  /* 0x0000001a3b00720c */ /* 0x000fe20003f84070 */
[--C-:B------:R-:W-:Y:S02]  /*12930*/  @!P2 IMAD.IADD R28, R28, 0x1, -R59.reuse ;  /* 0x000000011c1ca824 */ /* 0x100fe400078e0a3b */
        /* <DEDUP_REMOVED lines=8> */
[--C-:B------:R-:W-:Y:S02]  /*129c0*/  @!P2 IMAD.IADD R28, R28, 0x1, -R59.reuse ;  /* 0x000000011c1ca824 */ /* 0x100fe400078e0a3b */
[----:B------:R-:W-:Y:S02]  /*129d0*/  @!P0 IMAD.IADD R27, R27, 0x1, -R59 ;  /* 0x000000011b1b8824 */ /* 0x000fe400078e0a3b */
[----:B0-----:R-:W-:Y:S02]  /*129e0*/  IMAD R26, R59, R20, R18 ;  /* 0x000000143b1a7224 */ /* 0x001fe400078e0212 */
[----:B------:R-:W-:Y:S01]  /*129f0*/  IMAD.HI.U32 R20, R2, R19, RZ ;  /* 0x0000001302147227 */ /* 0x000fe200078e00ff */
[----:B------:R0:W-:Y:S03]  /*12a00*/  STL [R1+0x224], R28 ;  /* 0x0002241c01007387 */ /* 0x0001e60000100800 */
[----:B------:R-:W-:-:S02]  /*12a10*/  IMAD.MOV R20, RZ, RZ, -R20 ;  /* 0x000000ffff147224 */ /* 0x000fc400078e0a14 */
[----:B------:R-:W-:Y:S01]  /*12a20*/  IMAD.MOV R22, RZ, RZ, -R22 ;  /* 0x000000ffff167224 */ /* 0x000fe200078e0a16 */
[----:B------:R1:W-:Y:S01]  /*12a30*/  STL [R1+0x228], R27 ;  /* 0x0002281b01007387 */ /* 0x0003e20000100800 */
[C---:B0-----:R-:W-:Y:S01]  /*12a40*/  IMAD R28, R59.reuse, R20, R19 ;  /* 0x000000143b1c7224 */ /* 0x041fe200078e0213 */
[----:B--2---:R-:W-:Y:S01]  /*12a50*/  IABS R18, R29 ;  /* 0x0000001d00127213 */ /* 0x004fe20000000000 */
[----:B------:R-:W-:Y:S01]  /*12a60*/  IMAD R29, R59, R22, R21 ;  /* 0x000000163b1d7224 */ /* 0x000fe200078e0215 */
[----:B----4-:R-:W-:Y:S02]  /*12a70*/  IABS R19, R32 ;  /* 0x0000002000137213 */ /* 0x010fe40000000000 */
[----:B------:R-:W2:Y:S01]  /*12a80*/  LDL R32, [R1+0x4dcc] ;  /* 0x004dcc0001207983 */ /* 0x000ea20000100800 */
[----:B---3--:R-:W-:-:S03]  /*12a90*/  IABS R20, R31 ;  /* 0x0000001f00147213 */ /* 0x008fc60000000000 */
[----:B------:R-:W3:Y:S01]  /*12aa0*/  LDL R31, [R1+0x4dd0] ;  /* 0x004dd000011f7983 */ /* 0x000ee20000100800 */
[----:B-----5:R-:W-:-:S03]  /*12ab0*/  IABS R21, R33 ;  /* 0x0000002100157213 */ /* 0x020fc60000000000 */
[----:B------:R-:W4:Y:S01]  /*12ac0*/  LDL R33, [R1+0x4dd4] ;  /* 0x004dd40001217983 */ /* 0x000f220000100800 */
[----:B------:R-:W-:Y:S01]  /*12ad0*/  ISETP.GT.U32.AND P4, PT, R59, R25, PT ;  /* 0x000000193b00720c */ /* 0x000fe20003f84070 */
[----:B------:R-:W-:-:S04]  /*12ae0*/  IMAD.HI.U32 R24, R2, R23, RZ ;  /* 0x0000001702187227 */ /* 0x000fc800078e00ff */
[----:B------:R-:W-:-:S04]  /*12af0*/  IMAD.MOV R24, RZ, RZ, -R24 ;  /* 0x000000ffff187224 */ /* 0x000fc800078e0a18 */
[C---:B------:R-:W-:Y:S01]  /*12b00*/  IMAD R30, R59.reuse, R24, R23 ;  /* 0x000000183b1e7224 */ /* 0x040fe200078e0217 */
[----:B------:R-:W-:-:S03]  /*12b10*/  ISETP.GT.U32.AND P2, PT, R59, R26, PT ;  /* 0x0000001a3b00720c */ /* 0x000fc60003f44070 */
[----:B------:R-:W-:Y:S01]  /*12b20*/  @!P4 IMAD.IADD R25, R25, 0x1, -R59 ;  /* 0x000000011919c824 */ /* 0x000fe200078e0a3b */
[----:B------:R-:W-:-:S04]  /*12b30*/  ISETP.GT.U32.AND P0, PT, R59, R30, PT ;  /* 0x0000001e3b00720c */ /* 0x000fc80003f04070 */
[----:B------:R-:W-:-:S05]  /*12b40*/  ISETP.GT.U32.AND P4, PT, R59, R25, PT ;  /* 0x000000193b00720c */ /* 0x000fca0003f84070 */
[----:B------:R-:W-:-:S04]  /*12b50*/  @!P2 IMAD.IADD R26, R26, 0x1, -R59 ;  /* 0x000000011a1aa824 */ /* 0x000fc800078e0a3b */
[----:B------:R-:W-:Y:S01]  /*12b60*/  @!P0 IMAD.IADD R30, R30, 0x1, -R59 ;  /* 0x000000011e1e8824 */ /* 0x000fe200078e0a3b */
[----:B------:R-:W-:-:S03]  /*12b70*/  ISETP.GT.U32.AND P2, PT, R59, R26, PT ;  /* 0x0000001a3b00720c */ /* 0x000fc60003f44070 */
[----:B------:R-:W-:Y:S01]  /*12b80*/  @!P4 IMAD.IADD R25, R25, 0x1, -R59 ;  /* 0x000000011919c824 */ /* 0x000fe200078e0a3b */
[C---:B------:R-:W-:Y:S02]  /*12b90*/  ISETP.GT.U32.AND P4, PT, R59.reuse, R29, PT ;  /* 0x0000001d3b00720c */ /* 0x040fe40003f84070 */
[----:B------:R-:W-:Y:S01]  /*12ba0*/  ISETP.GT.U32.AND P0, PT, R59, R30, PT ;  /* 0x0000001e3b00720c */ /* 0x000fe20003f04070 */
[----:B------:R-:W-:-:S04]  /*12bb0*/  IMAD.HI.U32 R22, R2, R18, RZ ;  /* 0x0000001202167227 */ /* 0x000fc800078e00ff */
[----:B------:R-:W-:-:S04]  /*12bc0*/  IMAD.HI.U32 R23, R2, R19, RZ ;  /* 0x0000001302177227 */ /* 0x000fc800078e00ff */
[--C-:B------:R-:W-:Y:S02]  /*12bd0*/  @!P2 IMAD.IADD R26, R26, 0x1, -R59.reuse ;  /* 0x000000011a1aa824 */ /* 0x100fe400078e0a3b */
[--C-:B------:R-:W-:Y:S02]  /*12be0*/  @!P4 IMAD.IADD R29, R29, 0x1, -R59.reuse ;  /* 0x000000011d1dc824 */ /* 0x100fe400078e0a3b */
[----:B------:R-:W-:Y:S02]  /*12bf0*/  @!P0 IMAD.IADD R30, R30, 0x1, -R59 ;  /* 0x000000011e1e8824 */ /* 0x000fe400078e0a3b */
[----:B------:R-:W-:Y:S02]  /*12c00*/  IMAD.MOV R22, RZ, RZ, -R22 ;  /* 0x000000ffff167224 */ /* 0x000fe400078e0a16 */
[----:B------:R-:W-:Y:S01]  /*12c10*/  IMAD.MOV R23, RZ, RZ, -R23 ;  /* 0x000000ffff177224 */ /* 0x000fe200078e0a17 */
[----:B------:R-:W-:Y:S01]  /*12c20*/  STL [R1+0x248], R25 ;  /* 0x0002481901007387 */ /* 0x000fe20000100800 */
[C---:B------:R-:W-:Y:S01]  /*12c30*/  ISETP.GT.U32.AND P4, PT, R59.reuse, R29, PT ;  /* 0x0000001d3b00720c */ /* 0x040fe20003f84070 */
[----:B------:R-:W-:Y:S01]  /*12c40*/  IMAD.HI.U32 R24, R2, R20, RZ ;  /* 0x0000001402187227 */ /* 0x000fe200078e00ff */
[----:B------:R-:W-:Y:S01]  /*12c50*/  ISETP.GE.AND P5, PT, R36, RZ, PT ;  /* 0x000000ff2400720c */ /* 0x000fe20003fa6270 */
[----:B------:R-:W-:Y:S01]  /*12c60*/  STL [R1+0x230], R26 ;  /* 0x0002301a01007387 */ /* 0x000fe20000100800 */
[C---:B------:R-:W-:Y:S01]  /*12c70*/  ISETP.GT.U32.AND P2, PT, R59.reuse, R28, PT ;  /* 0x0000001c3b00720c */ /* 0x040fe20003f44070 */
[----:B-1----:R-:W-:-:S02]  /*12c80*/  IMAD R27, R59, R22, R18 ;  /* 0x000000163b1b7224 */ /* 0x002fc400078e0212 */
[C---:B------:R-:W-:Y:S01]  /*12c90*/  IMAD R23, R59.reuse, R23, R19 ;  /* 0x000000173b177224 */ /* 0x040fe200078e0213 */
[----:B------:R-:W-:Y:S01]  /*12ca0*/  STL [R1+0x1f8], R30 ;  /* 0x0001f81e01007387 */ /* 0x000fe20000100800 */
[----:B------:R-:W-:Y:S01]  /*12cb0*/  IMAD.MOV R24, RZ, RZ, -R24 ;  /* 0x000000ffff187224 */ /* 0x000fe200078e0a18 */
[----:B------:R-:W-:-:S03]  /*12cc0*/  ISETP.GT.U32.AND P0, PT, R59, R27, PT ;  /* 0x0000001b3b00720c */ /* 0x000fc60003f04070 */
[----:B------:R-:W-:Y:S02]  /*12cd0*/  IMAD R24, R59, R24, R20 ;  /* 0x000000183b187224 */ /* 0x000fe400078e0214 */
[--C-:B------:R-:W-:Y:S01]  /*12ce0*/  @!P4 IMAD.IADD R29, R29, 0x1, -R59.reuse ;  /* 0x000000011d1dc824 */ /* 0x100fe200078e0a3b */
[C---:B------:R-:W-:Y:S01]  /*12cf0*/  ISETP.GT.U32.AND P4, PT, R59.reuse, R23, PT ;  /* 0x000000173b00720c */ /* 0x040fe20003f84070 */
[----:B------:R-:W-:Y:S01]  /*12d00*/  @!P2 IMAD.IADD R28, R28, 0x1, -R59 ;  /* 0x000000011c1ca824 */ /* 0x000fe200078e0a3b */
[----:B------:R-:W-:-:S05]  /*12d10*/  ISETP.GT.U32.AND P2, PT, R59, R24, PT ;  /* 0x000000183b00720c */ /* 0x000fca0003f44070 */
[----:B------:R-:W-:Y:S01]  /*12d20*/  @!P0 IMAD.IADD R27, R27, 0x1, -R59 ;  /* 0x000000011b1b8824 */ /* 0x000fe200078e0a3b */
[----:B------:R-:W-:Y:S01]  /*12d30*/  ISETP.GT.U32.AND P0, PT, R59, R28, PT ;  /* 0x0000001c3b00720c */ /* 0x000fe20003f04070 */
[----:B------:R-:W-:-:S04]  /*12d40*/  @!P1 IMAD.MOV R17, RZ, RZ, -R17 ;  /* 0x000000ffff119224 */ /* 0x000fc800078e0a11 */
[--C-:B------:R-:W-:Y:S02]  /*12d50*/  @!P4 IMAD.IADD R23, R23, 0x1, -R59.reuse ;  /* 0x000000011717c824 */ /* 0x100fe400078e0a3b */
[--C-:B------:R-:W-:Y:S01]  /*12d60*/  @!P2 IMAD.IADD R24, R24, 0x1, -R59.reuse ;  /* 0x000000011818a824 */ /* 0x100fe200078e0a3b */
[C---:B------:R-:W-:Y:S02]  /*12d70*/  ISETP.GT.U32.AND P4, PT, R59.reuse, R27, PT ;  /* 0x0000001b3b00720c */ /* 0x040fe40003f84070 */
[C---:B------:R-:W-:Y:S02]  /*12d80*/  ISETP.GT.U32.AND P1, PT, R59.reuse, R23, PT ;  /* 0x000000173b00720c */ /* 0x040fe40003f24070 */
[----:B------:R-:W-:Y:S01]  /*12d90*/  ISETP.GT.U32.AND P2, PT, R59, R24, PT ;  /* 0x000000183b00720c */ /* 0x000fe20003f44070 */
[----:B------:R-:W-:-:S08]  /*12da0*/  @!P0 IMAD.IADD R28, R28, 0x1, -R59 ;  /* 0x000000011c1c8824 */ /* 0x000fd000078e0a3b */
[--C-:B------:R-:W-:Y:S02]  /*12db0*/  @!P4 IMAD.IADD R27, R27, 0x1, -R59.reuse ;  /* 0x000000011b1bc824 */ /* 0x100fe400078e0a3b */
[--C-:B------:R-:W-:Y:S02]  /*12dc0*/  @!P1 IMAD.IADD R23, R23, 0x1, -R59.reuse ;  /* 0x0000000117179824 */ /* 0x100fe400078e0a3b */
[----:B------:R-:W-:Y:S01]  /*12dd0*/  @!P2 IMAD.IADD R24, R24, 0x1, -R59 ;  /* 0x000000011818a824 */ /* 0x000fe200078e0a3b */
[----:B--2---:R-:W-:Y:S02]  /*12de0*/  IABS R36, R32 ;  /* 0x0000002000247213 */ /* 0x004fe40000000000 */
[----:B------:R-:W2:Y:S01]  /*12df0*/  LDL R32, [R1+0x4dd8] ;  /* 0x004dd80001207983 */ /* 0x000ea20000100800 */
[----:B---3--:R-:W-:-:S03]  /*12e00*/  IABS R19, R31 ;  /* 0x0000001f00137213 */ /* 0x008fc60000000000 */
[----:B------:R-:W3:Y:S01]  /*12e10*/  LDL R31, [R1+0x4ddc] ;  /* 0x004ddc00011f7983 */ /* 0x000ee20000100800 */
[----:B----4-:R-:W-:-:S03]  /*12e20*/  IABS R18, R33 ;  /* 0x0000002100127213 */ /* 0x010fc60000000000 */
[----:B------:R-:W4:Y:S04]  /*12e30*/  LDL R33, [R1+0x4de0] ;  /* 0x004de00001217983 */ /* 0x000f280000100800 */
[----:B------:R0:W-:Y:S04]  /*12e40*/  STL [R1+0x200], R29 ;  /* 0x0002001d01007387 */ /* 0x0001e80000100800 */
[----:B------:R1:W-:Y:S04]  /*12e50*/  STL [R1+0x3a4], R17 ;  /* 0x0003a41101007387 */ /* 0x0003e80000100800 */
[----:B------:R-:W-:Y:S04]  /*12e60*/  STL [R1+0x218], R28 ;  /* 0x0002181c01007387 */ /* 0x000fe80000100800 */
[----:B------:R-:W-:Y:S04]  /*12e70*/  STL [R1+0x1fc], R27 ;  /* 0x0001fc1b01007387 */ /* 0x000fe80000100800 */
[----:B------:R-:W-:Y:S04]  /*12e80*/  STL [R1+0x1e0], R23 ;  /* 0x0001e01701007387 */ /* 0x000fe80000100800 */
[----:B------:R5:W-:Y:S04]  /*12e90*/  STL [R1+0x1d4], R24 ;  /* 0x0001d41801007387 */ /* 0x000be80000100800 */
[----:B0-----:R-:W4:Y:S01]  /*12ea0*/  LDL R29, [R1+0x4de4] ;  /* 0x004de400011d7983 */ /* 0x001f220000100800 */
[----:B------:R-:W-:Y:S01]  /*12eb0*/  IMAD.HI.U32 R25, R2, R21, RZ ;  /* 0x0000001502197227 */ /* 0x000fe200078e00ff */
[----:B------:R-:W-:-:S03]  /*12ec0*/  IABS R37, R37 ;  /* 0x0000002500257213 */ /* 0x000fc60000000000 */
[----:B------:R-:W-:Y:S02]  /*12ed0*/  IMAD.MOV R25, RZ, RZ, -R25 ;  /* 0x000000ffff197224 */ /* 0x000fe400078e0a19 */
[----:B------:R-:W-:-:S04]  /*12ee0*/  IMAD.HI.U32 R20, R2, R19, RZ ;  /* 0x0000001302147227 */ /* 0x000fc800078e00ff */
[----:B-1----:R-:W-:-:S04]  /*12ef0*/  IMAD.HI.U32 R17, R2, R18, RZ ;  /* 0x0000001202117227 */ /* 0x002fc800078e00ff */
[C---:B------:R-:W-:Y:S02]  /*12f00*/  IMAD R26, R59.reuse, R25, R21 ;  /* 0x000000193b1a7224 */ /* 0x040fe400078e0215 */
[----:B------:R-:W-:Y:S02]  /*12f10*/  IMAD.MOV R20, RZ, RZ, -R20 ;  /* 0x000000ffff147224 */ /* 0x000fe400078e0a14 */
[----:B------:R-:W-:Y:S01]  /*12f20*/  IMAD.MOV R17, RZ, RZ, -R17 ;  /* 0x000000ffff117224 */ /* 0x000fe200078e0a11 */
[----:B------:R-:W-:Y:S01]  /*12f30*/  ISETP.GT.U32.AND P0, PT, R59, R26, PT ;  /* 0x0000001a3b00720c */ /* 0x000fe20003f04070 */
[----:B------:R-:W-:-:S04]  /*12f40*/  IMAD.HI.U32 R22, R2, R37, RZ ;  /* 0x0000002502167227 */ /* 0x000fc800078e00ff */
[----:B------:R-:W-:-:S04]  /*12f50*/  IMAD.HI.U32 R21, R2, R36, RZ ;  /* 0x0000002402157227 */ /* 0x000fc800078e00ff */
[C---:B------:R-:W-:Y:S02]  /*12f60*/  IMAD R25, R59.reuse, R20, R19 ;  /* 0x000000143b197224 */ /* 0x040fe400078e0213 */
[C---:B-----5:R-:W-:Y:S02]  /*12f70*/  IMAD R24, R59.reuse, R17, R18 ;  /* 0x000000113b187224 */ /* 0x060fe400078e0212 */
[----:B------:R-:W-:Y:S02]  /*12f80*/  IMAD.MOV R22, RZ, RZ, -R22 ;  /* 0x000000ffff167224 */ /* 0x000fe400078e0a16 */
[----:B------:R-:W-:Y:S02]  /*12f90*/  IMAD.MOV R21, RZ, RZ, -R21 ;  /* 0x000000ffff157224 */ /* 0x000fe400078e0a15 */
[C---:B------:R-:W-:Y:S02]  /*12fa0*/  IMAD R37, R59.reuse, R22, R37 ;  /* 0x000000163b257224 */ /* 0x040fe400078e0225 */
[----:B------:R-:W-:-:S02]  /*12fb0*/  IMAD R36, R59, R21, R36 ;  /* 0x000000153b247224 */ /* 0x000fc400078e0224 */
[----:B------:R-:W-:Y:S01]  /*12fc0*/  @!P0 IMAD.IADD R26, R26, 0x1, -R59 ;  /* 0x000000011a1a8824 */ /* 0x000fe200078e0a3b */
[C---:B------:R-:W-:Y:S02]  /*12fd0*/  ISETP.GT.U32.AND P4, PT, R59.reuse, R37, PT ;  /* 0x000000253b00720c */ /* 0x040fe40003f84070 */
[C---:B------:R-:W-:Y:S02]  /*12fe0*/  ISETP.GT.U32.AND P1, PT, R59.reuse, R36, PT ;  /* 0x000000243b00720c */ /* 0x040fe40003f24070 */
[----:B------:R-:W-:Y:S02]  /*12ff0*/  ISETP.GT.U32.AND P0, PT, R59, R25, PT ;  /* 0x000000193b00720c */ /* 0x000fe40003f04070 */
[----:B------:R-:W-:-:S07]  /*13000*/  ISETP.GE.AND P3, PT, R34, RZ, PT ;  /* 0x000000ff2200720c */ /* 0x000fce0003f66270 */
[--C-:B------:R-:W-:Y:S02]  /*13010*/  @!P4 IMAD.IADD R37, R37, 0x1, -R59.reuse ;  /* 0x000000012525c824 */ /* 0x100fe400078e0a3b */
[--C-:B------:R-:W-:Y:S02]  /*13020*/  @!P1 IMAD.IADD R36, R36, 0x1, -R59.reuse ;  /* 0x0000000124249824 */ /* 0x100fe400078e0a3b */
[----:B------:R-:W-:Y:S01]  /*13030*/  @!P0 IMAD.IADD R25, R25, 0x1, -R59 ;  /* 0x0000000119198824 */ /* 0x000fe200078e0a3b */
[C---:B------:R-:W-:Y:S01]  /*13040*/  ISETP.GT.U32.AND P4, PT, R59.reuse, R26, PT ;  /* 0x0000001a3b00720c */ /* 0x040fe20003f84070 */
[----:B------:R-:W-:Y:S01]  /*13050*/  @!P3 IMAD.MOV R16, RZ, RZ, -R16 ;  /* 0x000000ffff10b224 */ /* 0x000fe200078e0a10 */
[C---:B------:R-:W-:Y:S02]  /*13060*/  ISETP.GT.U32.AND P1, PT, R59.reuse, R37, PT ;  /* 0x000000253b00720c */ /* 0x040fe40003f24070 */
[C---:B------:R-:W-:Y:S02]  /*13070*/  ISETP.GT.U32.AND P0, PT, R59.reuse, R36, PT ;  /* 0x000000243b00720c */ /* 0x040fe40003f04070 */
[----:B------:R-:W-:-:S07]  /*13080*/  ISETP.GT.U32.AND P3, PT, R59, R25, PT ;  /* 0x000000193b00720c */ /* 0x000fce0003f64070 */
[--C-:B------:R-:W-:Y:S02]  /*13090*/  @!P4 IMAD.IADD R26, R26, 0x1, -R59.reuse ;  /* 0x000000011a1ac824 */ /* 0x100fe400078e0a3b */
[--C-:B------:R-:W-:Y:S02]  /*130a0*/  @!P1 IMAD.IADD R37, R37, 0x1, -R59.reuse ;  /* 0x0000000125259824 */ /* 0x100fe400078e0a3b */
[--C-:B------:R-:W-:Y:S02]  /*130b0*/  @!P0 IMAD.IADD R36, R36, 0x1, -R59.reuse ;  /* 0x0000000124248824 */ /* 0x100fe400078e0a3b */
[----:B------:R-:W-:Y:S01]  /*130c0*/  @!P3 IMAD.IADD R25, R25, 0x1, -R59 ;  /* 0x000000011919b824 */ /* 0x000fe200078e0a3b */
[----:B------:R-:W-:Y:S02]  /*130d0*/  ISETP.GE.AND P6, PT, R35, RZ, PT ;  /* 0x000000ff2300720c */ /* 0x000fe40003fc6270 */
[----:B--2---:R-:W-:Y:S02]  /*130e0*/  IABS R19, R32 ;  /* 0x0000002000137213 */ /* 0x004fe40000000000 */
[----:B------:R-:W2:Y:S01]  /*130f0*/  LDL R32, [R1+0x4de8] ;  /* 0x004de80001207983 */ /* 0x000ea20000100800 */
[----:B---3--:R-:W-:-:S03]  /*13100*/  IABS R18, R31 ;  /* 0x0000001f00127213 */ /* 0x008fc60000000000 */
[----:B------:R-:W3:Y:S01]  /*13110*/  LDL R31, [R1+0x4dec] ;  /* 0x004dec00011f7983 */ /* 0x000ee20000100800 */
[----:B----4-:R-:W-:-:S03]  /*13120*/  IABS R17, R33 ;  /* 0x0000002100117213 */ /* 0x010fc60000000000 */
[----:B------:R-:W4:Y:S04]  /*13130*/  LDL R33, [R1+0x4df0] ;  /* 0x004df00001217983 */ /* 0x000f280000100800 */
[----:B------:R0:W-:Y:S04]  /*13140*/  STL [R1+0x3a0], R16 ;  /* 0x0003a01001007387 */ /* 0x0001e80000100800 */
[----:B------:R-:W-:Y:S04]  /*13150*/  STL [R1+0x1c8], R26 ;  /* 0x0001c81a01007387 */ /* 0x000fe80000100800 */
[----:B------:R-:W-:Y:S04]  /*13160*/  STL [R1+0x55c0], R37 ;  /* 0x0055c02501007387 */ /* 0x000fe80000100800 */
[----:B------:R-:W-:Y:S04]  /*13170*/  STL [R1+0x55c4], R36 ;  /* 0x0055c42401007387 */ /* 0x000fe80000100800 */
[----:B------:R-:W-:Y:S01]  /*13180*/  STL [R1+0x160], R25 ;  /* 0x0001601901007387 */ /* 0x000fe20000100800 */
[----:B------:R-:W-:-:S03]  /*13190*/  IABS R35, R29 ;  /* 0x0000001d00237213 */ /* 0x000fc60000000000 */
[----:B------:R-:W5:Y:S01]  /*131a0*/  LDL R29, [R1+0x4e00] ;  /* 0x004e0000011d7983 */ /* 0x000f620000100800 */
[----:B------:R-:W-:-:S04]  /*131b0*/  IMAD.HI.U32 R21, R2, R19, RZ ;  /* 0x0000001302157227 */ /* 0x000fc800078e00ff */
[----:B------:R-:W-:Y:S01]  /*131c0*/  IMAD.MOV R21, RZ, RZ, -R21 ;  /* 0x000000ffff157224 */ /* 0x000fe200078e0a15 */
[----:B------:R-:W-:Y:S01]  /*131d0*/  ISETP.GT.U32.AND P4, PT, R59, R24, PT ;  /* 0x000000183b00720c */ /* 0x000fe20003f84070 */
[----:B------:R-:W-:-:S04]  /*131e0*/  IMAD.HI.U32 R20, R2, R18, RZ ;  /* 0x0000001202147227 */ /* 0x000fc800078e00ff */
[----:B------:R-:W-:Y:S02]  /*131f0*/  IMAD R23, R59, R21, R19 ;  /* 0x000000153b177224 */ /* 0x000fe400078e0213 */
[----:B------:R-:W-:-:S03]  /*13200*/  IMAD.MOV R20, RZ, RZ, -R20 ;  /* 0x000000ffff147224 */ /* 0x000fc600078e0a14 */
[C---:B------:R-:W-:Y:S01]  /*13210*/  ISETP.GT.U32.AND P0, PT, R59.reuse, R23, PT ;  /* 0x000000173b00720c */ /* 0x040fe20003f04070 */
[----:B------:R-:W-:Y:S02]  /*13220*/  IMAD R22, R59, R20, R18 ;  /* 0x000000143b167224 */ /* 0x000fe400078e0212 */
[----:B------:R-:W-:-:S03]  /*13230*/  @!P4 IMAD.IADD R24, R24, 0x1, -R59 ;  /* 0x000000011818c824 */ /* 0x000fc600078e0a3b */
[----:B------:R-:W-:Y:S01]  /*13240*/  ISETP.GT.U32.AND P4, PT, R59, R22, PT ;  /* 0x000000163b00720c */ /* 0x000fe20003f84070 */
[----:B0-----:R-:W-:-:S06]  /*13250*/  IMAD.HI.U32 R16, R2, R17, RZ ;  /* 0x0000001102107227 */ /* 0x001fcc00078e00ff */
[----:B------:R-:W-:Y:S01]  /*13260*/  @!P0 IMAD.IADD R23, R23, 0x1, -R59 ;  /* 0x0000000117178824 */ /* 0x000fe200078e0a3b */
[C---:B------:R-:W-:Y:S01]  /*13270*/  ISETP.GT.U32.AND P0, PT, R59.reuse, R24, PT ;  /* 0x000000183b00720c */ /* 0x040fe20003f04070 */
[----:B------:R-:W-:Y:S02]  /*13280*/  IMAD.MOV R16, RZ, RZ, -R16 ;  /* 0x000000ffff107224 */ /* 0x000fe400078e0a10 */
[----:B------:R-:W-:Y:S02]  /*13290*/  IMAD.MOV.U32 R18, RZ, RZ, R15 ;  /* 0x000000ffff127224 */ /* 0x000fe400078e000f */
[----:B------:R-:W-:Y:S02]  /*132a0*/  @!P4 IMAD.IADD R22, R22, 0x1, -R59 ;  /* 0x000000011616c824 */ /* 0x000fe400078e0a3b */
[C---:B------:R-:W-:Y:S02]  /*132b0*/  IMAD R21, R59.reuse, R16, R17 ;  /* 0x000000103b157224 */ /* 0x040fe400078e0211 */
[----:B------:R-:W-:Y:S01]  /*132c0*/  @!P6 IMAD.MOV R18, RZ, RZ, -R18 ;  /* 0x000000ffff12e224 */ /* 0x000fe200078e0a12 */
[C---:B------:R-:W-:Y:S01]  /*132d0*/  ISETP.GT.U32.AND P6, PT, R59.reuse, R23, PT ;  /* 0x000000173b00720c */ /* 0x040fe20003fc4070 */
[----:B------:R-:W-:Y:S01]  /*132e0*/  IMAD.HI.U32 R20, R2, R35, RZ ;  /* 0x0000002302147227 */ /* 0x000fe200078e00ff */
[----:B------:R-:W-:-:S03]  /*132f0*/  ISETP.GT.U32.AND P4, PT, R59, R22, PT ;  /* 0x000000163b00720c */ /* 0x000fc60003f84070 */
[----:B------:R-:W-:Y:S01]  /*13300*/  @!P0 IMAD.IADD R24, R24, 0x1, -R59 ;  /* 0x0000000118188824 */ /* 0x000fe200078e0a3b */
[----:B------:R-:W-:Y:S01]  /*13310*/  ISETP.GT.U32.AND P0, PT, R59, R21, PT ;  /* 0x000000153b00720c */ /* 0x000fe20003f04070 */
[----:B------:R-:W-:-:S04]  /*13320*/  IMAD.MOV R20, RZ, RZ, -R20 ;  /* 0x000000ffff147224 */ /* 0x000fc800078e0a14 */
[----:B------:R-:W-:Y:S02]  /*13330*/  IMAD R35, R59, R20, R35 ;  /* 0x000000143b237224 */ /* 0x000fe400078e0223 */
[--C-:B------:R-:W-:Y:S02]  /*13340*/  @!P6 IMAD.IADD R23, R23, 0x1, -R59.reuse ;  /* 0x000000011717e824 */ /* 0x100fe400078e0a3b */
[----:B------:R-:W-:Y:S01]  /*13350*/  @!P4 IMAD.IADD R22, R22, 0x1, -R59 ;  /* 0x000000011616c824 */ /* 0x000fe200078e0a3b */
[----:B------:R-:W-:-:S03]  /*13360*/  ISETP.GT.U32.AND P6, PT, R59, R35, PT ;  /* 0x000000233b00720c */ /* 0x000fc60003fc4070 */
[----:B------:R-:W-:Y:S02]  /*13370*/  @!P0 IMAD.IADD R21, R21, 0x1, -R59 ;  /* 0x0000000115158824 */ /* 0x000fe400078e0a3b */
[----:B------:R-:W-:-:S08]  /*13380*/  @!P5 IMAD.MOV R14, RZ, RZ, -R14 ;  /* 0x000000ffff0ed224 */ /* 0x000fd000078e0a0e */
[----:B------:R-:W-:Y:S01]  /*13390*/  @!P6 IMAD.IADD R35, R35, 0x1, -R59 ;  /* 0x000000012323e824 */ /* 0x000fe200078e0a3b */
[----:B------:R-:W-:-:S13]  /*133a0*/  ISETP.GT.U32.AND P6, PT, R59, R21, PT ;  /* 0x000000153b00720c */ /* 0x000fda0003fc4070 */
[----:B------:R-:W-:Y:S01]  /*133b0*/  @!P6 IMAD.IADD R21, R21, 0x1, -R59 ;  /* 0x000000011515e824 */ /* 0x000fe200078e0a3b */
[----:B--2---:R-:W-:Y:S02]  /*133c0*/  IABS R34, R32 ;  /* 0x0000002000227213 */ /* 0x004fe40000000000 */
[----:B------:R-:W2:Y:S03]  /*133d0*/  LDL R32, [R1+0x4df8] ;  /* 0x004df80001207983 */ /* 0x000ea60000100800 */
[----:B------:R-:W-:Y:S01]  /*133e0*/  IMAD.HI.U32 R19, R2, R34, RZ ;  /* 0x0000002202137227 */ /* 0x000fe200078e00ff */
[----:B---3--:R-:W-:Y:S02]  /*133f0*/  IABS R16, R31 ;  /* 0x0000001f00107213 */ /* 0x008fe40000000000 */
[----:B------:R-:W3:Y:S01]  /*13400*/  LDL R31, [R1+0x4dfc] ;  /* 0x004dfc00011f7983 */ /* 0x000ee20000100800 */
[----:B----4-:R-:W-:-:S03]  /*13410*/  IABS R17, R33 ;  /* 0x0000002100117213 */ /* 0x010fc60000000000 */
[----:B------:R-:W4:Y:S04]  /*13420*/  LDL R33, [R1+0x4df4] ;  /* 0x004df40001217983 */ /* 0x000f280000100800 */
[----:B------:R0:W-:Y:S01]  /*13430*/  STL [R1+0x39c], R18 ;  /* 0x00039c1201007387 */ /* 0x0001e20000100800 */
[----:B------:R-:W-:Y:S02]  /*13440*/  IMAD.MOV R19, RZ, RZ, -R19 ;  /* 0x000000ffff137224 */ /* 0x000fe400078e0a13 */
[----:B0-----:R-:W-:-:S04]  /*13450*/  IMAD.HI.U32 R18, R2, R16, RZ ;  /* 0x0000001002127227 */ /* 0x001fc800078e00ff */
[----:B------:R-:W-:Y:S02]  /*13460*/  IMAD.MOV R18, RZ, RZ, -R18 ;  /* 0x000000ffff127224 */ /* 0x000fe400078e0a12 */
[C---:B------:R-:W-:Y:S02]  /*13470*/  IMAD R34, R59.reuse, R19, R34 ;  /* 0x000000133b227224 */ /* 0x040fe400078e0222 */
[----:B------:R-:W-:-:S03]  /*13480*/  IMAD R19, R59, R18, R16 ;  /* 0x000000123b137224 */ /* 0x000fc600078e0210 */
[C---:B------:R-:W-:Y:S02]  /*13490*/  ISETP.GT.U32.AND P4, PT, R59.reuse, R34, PT ;  /* 0x000000223b00720c */ /* 0x040fe40003f84070 */
[----:B------:R-:W-:Y:S01]  /*134a0*/  ISETP.GT.U32.AND P0, PT, R59, R19, PT ;  /* 0x000000133b00720c */ /* 0x000fe20003f04070 */
[----:B------:R-:W-:Y:S01]  /*134b0*/  STL [R1+0x198], R24 ;  /* 0x0001981801007387 */ /* 0x000fe20000100800 */
[----:B------:R-:W-:-:S03]  /*134c0*/  IMAD.MOV.U32 R15, RZ, RZ, R17 ;  /* 0x000000ffff0f7224 */ /* 0x000fc600078e0011 */
[----:B------:R-:W-:Y:S06]  /*134d0*/  STL [R1+0x16c], R23 ;  /* 0x00016c1701007387 */ /* 0x000fec0000100800 */
[--C-:B------:R-:W-:Y:S02]  /*134e0*/  @!P4 IMAD.IADD R34, R34, 0x1, -R59.reuse ;  /* 0x000000012222c824 */ /* 0x100fe400078e0a3b */
[----:B------:R-:W-:Y:S01]  /*134f0*/  @!P0 IMAD.IADD R19, R19, 0x1, -R59 ;  /* 0x0000000113138824 */ /* 0x000fe200078e0a3b */
[----:B------:R-:W-:Y:S01]  /*13500*/  STL [R1+0x170], R22 ;  /* 0x0001701601007387 */ /* 0x000fe20000100800 */
[----:B------:R-:W-:-:S02]  /*13510*/  ISETP.GT.U32.AND P4, PT, R59, R35, PT ;  /* 0x000000233b00720c */ /* 0x000fc40003f84070 */
[C---:B------:R-:W-:Y:S01]  /*13520*/  ISETP.GT.U32.AND P0, PT, R59.reuse, R34, PT ;  /* 0x000000223b00720c */ /* 0x040fe20003f04070 */
[----:B------:R-:W3:Y:S01]  /*13530*/  LDL R28, [R1+0x4e0c] ;  /* 0x004e0c00011c7983 */ /* 0x000ee20000100800 */
[----:B------:R-:W-:Y:S01]  /*13540*/  ISETP.GT.U32.AND P5, PT, R59, R19, PT ;  /* 0x000000133b00720c */ /* 0x000fe20003fa4070 */
[----:B------:R-:W-:Y:S02]  /*13550*/  IMAD.HI.U32 R17, R2, R15, RZ ;  /* 0x0000000f02117227 */ /* 0x000fe400078e00ff */
[----:B------:R-:W3:Y:S02]  /*13560*/  LDL R30, [R1+0x4e04] ;  /* 0x004e0400011e7983 */ /* 0x000ee40000100800 */
[----:B------:R-:W-:Y:S02]  /*13570*/  IMAD.MOV R17, RZ, RZ, -R17 ;  /* 0x000000ffff117224 */ /* 0x000fe400078e0a11 */
[----:B------:R-:W3:Y:S02]  /*13580*/  LDL R27, [R1+0x4e10] ;  /* 0x004e1000011b7983 */ /* 0x000ee40000100800 */
[----:B------:R-:W-:-:S02]  /*13590*/  @!P4 IMAD.IADD R35, R35, 0x1, -R59 ;  /* 0x000000012323c824 */ /* 0x000fc400078e0a3b */
[----:B------:R-:W-:Y:S01]  /*135a0*/  IMAD R18, R59, R17, R15 ;  /* 0x000000113b127224 */ /* 0x000fe200078e020f */
[----:B-----5:R-:W-:Y:S01]  /*135b0*/  IABS R15, R29 ;  /* 0x0000001d000f7213 */ /* 0x020fe20000000000 */
[--C-:B------:R-:W-:Y:S01]  /*135c0*/  @!P0 IMAD.IADD R34, R34, 0x1, -R59.reuse ;  /* 0x0000000122228824 */ /* 0x100fe200078e0a3b */
[----:B------:R-:W5:Y:S01]  /*135d0*/  LDL R29, [R1+0x4e08] ;  /* 0x004e0800011d7983 */ /* 0x000f620000100800 */
[----:B------:R-:W-:-:S03]  /*135e0*/  @!P5 IMAD.IADD R19, R19, 0x1, -R59 ;  /* 0x000000011313d824 */ /* 0x000fc600078e0a3b */
[----:B------:R0:W-:Y:S04]  /*135f0*/  STL [R1+0x398], R14 ;  /* 0x0003980e01007387 */ /* 0x0001e80000100800 */
[----:B------:R-:W-:Y:S04]  /*13600*/  STL [R1+0x55c8], R35 ;  /* 0x0055c82301007387 */ /* 0x000fe80000100800 */
[----:B------:R-:W-:Y:S04]  /*13610*/  STL [R1+0x188], R21 ;  /* 0x0001881501007387 */ /* 0x000fe80000100800 */
[----:B------:R-:W-:Y:S04]  /*13620*/  STL [R1+0x55cc], R34 ;  /* 0x0055cc2201007387 */ /* 0x000fe80000100800 */
[----:B------:R-:W-:Y:S04]  /*13630*/  STL [R1+0x140], R19 ;  /* 0x0001401301007387 */ /* 0x000fe80000100800 */
[----:B------:R-:W5:Y:S04]  /*13640*/  LDL R49, [R1+0x4e1c] ;  /* 0x004e1c0001317983 */ /* 0x000f680000100800 */
[----:B------:R-:W5:Y:S01]  /*13650*/  LDL R51, [R1+0x4e20] ;  /* 0x004e200001337983 */ /* 0x000f620000100800 */
[----:B------:R-:W-:Y:S01]  /*13660*/  ISETP.GT.U32.AND P6, PT, R59, R18, PT ;  /* 0x000000123b00720c */ /* 0x000fe20003fc4070 */
[----:B0-----:R-:W-:Y:S01]  /*13670*/  IMAD.MOV.U32 R14, RZ, RZ, R15 ;  /* 0x000000ffff0e7224 */ /* 0x001fe200078e000f */
[----:B------:R-:W-:Y:S01]  /*13680*/  ISETP.GE.AND P2, PT, R52, RZ, PT ;  /* 0x000000ff3400720c */ /* 0x000fe20003f46270 */
[----:B------:R-:W5:Y:S01]  /*13690*/  LDL R26, [R1+0x4e14] ;  /* 0x004e1400011a7983 */ /* 0x000f620000100800 */
[----:B------:R-:W-:-:S02]  /*136a0*/  ISETP.GE.AND P1, PT, R53, RZ, PT ;  /* 0x000000ff3500720c */ /* 0x000fc40003f26270 */
[----:B------:R-:W-:Y:S01]  /*136b0*/  ISETP.GE.AND P3, PT, R54, RZ, PT ;  /* 0x000000ff3600720c */ /* 0x000fe20003f66270 */
[----:B------:R-:W5:Y:S06]  /*136c0*/  LDL R48, [R1+0x4e18] ;  /* 0x004e180001307983 */ /* 0x000f6c0000100800 */
[----:B------:R-:W-:Y:S02]  /*136d0*/  @!P6 IMAD.IADD R18, R18, 0x1, -R59 ;  /* 0x000000011212e824 */ /* 0x000fe400078e0a3b */
[----:B------:R-:W-:-:S04]  /*136e0*/  @!P2 IMAD.MOV R11, RZ, RZ, -R11 ;  /* 0x000000ffff0ba224 */ /* 0x000fc800078e0a0b */
[----:B------:R-:W-:Y:S01]  /*136f0*/  @!P3 IMAD.MOV R12, RZ, RZ, -R12 ;  /* 0x000000ffff0cb224 */ /* 0x000fe200078e0a0c */
[----:B------:R-:W-:Y:S01]  /*13700*/  STL [R1+0x394], R11 ;  /* 0x0003940b01007387 */ /* 0x000fe20000100800 */
[----:B--2---:R-:W-:-:S05]  /*13710*/  IABS R32, R32 ;  /* 0x0000002000207213 */ /* 0x004fca0000000000 */
[----:B------:R-:W-:Y:S01]  /*13720*/  IMAD.HI.U32 R17, R2, R32, RZ ;  /* 0x0000002002117227 */ /* 0x000fe200078e00ff */
[----:B----4-:R-:W-:-:S05]  /*13730*/  IABS R33, R33 ;  /* 0x0000002100217213 */ /* 0x010fca0000000000 */
[----:B------:R-:W-:-:S04]  /*13740*/  IMAD.HI.U32 R16, R2, R33, RZ ;  /* 0x0000002102107227 */ /* 0x000fc800078e00ff */
[----:B------:R-:W-:Y:S02]  /*13750*/  IMAD.MOV R16, RZ, RZ, -R16 ;  /* 0x000000ffff107224 */ /* 0x000fe400078e0a10 */
[----:B------:R-:W-:Y:S02]  /*13760*/  IMAD.MOV R17, RZ, RZ, -R17 ;  /* 0x000000ffff117224 */ /* 0x000fe400078e0a11 */
[C---:B------:R-:W-:Y:S02]  /*13770*/  IMAD R33, R59.reuse, R16, R33 ;  /* 0x000000103b217224 */ /* 0x040fe400078e0221 */
[----:B------:R-:W-:-:S03]  /*13780*/  IMAD R32, R59, R17, R32 ;  /* 0x000000113b207224 */ /* 0x000fc600078e0220 */
[C---:B------:R-:W-:Y:S02]  /*13790*/  ISETP.GT.U32.AND P0, PT, R59.reuse, R33, PT ;  /* 0x000000213b00720c */ /* 0x040fe40003f04070 */
[----:B------:R-:W-:Y:S01]  /*137a0*/  ISETP.GT.U32.AND P5, PT, R59, R32, PT ;  /* 0x000000203b00720c */ /* 0x000fe20003fa4070 */
[----:B------:R-:W-:-:S04]  /*137b0*/  IMAD.HI.U32 R16, R2, R14, RZ ;  /* 0x0000000e02107227 */ /* 0x000fc800078e00ff */
[----:B------:R-:W-:-:S06]  /*137c0*/  IMAD.MOV R16, RZ, RZ, -R16 ;  /* 0x000000ffff107224 */ /* 0x000fcc00078e0a10 */
[--C-:B------:R-:W-:Y:S01]  /*137d0*/  @!P0 IMAD.IADD R33, R33, 0x1, -R59.reuse ;  /* 0x0000000121218824 */ /* 0x100fe200078e0a3b */
[C---:B------:R-:W-:Y:S01]  /*137e0*/  ISETP.GT.U32.AND P0, PT, R59.reuse, R18, PT ;  /* 0x000000123b00720c */ /* 0x040fe20003f04070 */
[----:B------:R-:W-:Y:S02]  /*137f0*/  @!P5 IMAD.IADD R32, R32, 0x1, -R59 ;  /* 0x000000012020d824 */ /* 0x000fe400078e0a3b */
[C---:B------:R-:W-:Y:S01]  /*13800*/  IMAD R17, R59.reuse, R16, R14 ;  /* 0x000000103b117224 */ /* 0x040fe200078e020e */
[----:B------:R-:W-:Y:S02]  /*13810*/  ISETP.GT.U32.AND P5, PT, R59, R33, PT ;  /* 0x000000213b00720c */ /* 0x000fe40003fa4070 */
[----:B---3--:R-:W-:-:S05]  /*13820*/  IABS R28, R28 ;  /* 0x0000001c001c7213 */ /* 0x008fca0000000000 */
[----:B------:R-:W-:-:S04]  /*13830*/  IMAD.HI.U32 R14, R2, R28, RZ ;  /* 0x0000001c020e7227 */ /* 0x000fc800078e00ff */
[----:B------:R-:W-:Y:S02]  /*13840*/  IMAD.MOV R14, RZ, RZ, -R14 ;  /* 0x000000ffff0e7224 */ /* 0x000fe400078e0a0e */
[----:B------:R-:W-:Y:S02]  /*13850*/  @!P0 IMAD.IADD R18, R18, 0x1, -R59 ;  /* 0x0000000112128824 */ /* 0x000fe400078e0a3b */
[----:B------:R-:W-:Y:S02]  /*13860*/  IMAD R28, R59, R14, R28 ;  /* 0x0000000e3b1c7224 */ /* 0x000fe400078e021c */
[----:B------:R-:W-:Y:S02]  /*13870*/  IMAD.MOV.U32 R14, RZ, RZ, R13 ;  /* 0x000000ffff0e7224 */ /* 0x000fe400078e000d */
[----:B------:R-:W-:Y:S02]  /*13880*/  @!P5 IMAD.IADD R33, R33, 0x1, -R59 ;  /* 0x000000012121d824 */ /* 0x000fe400078e0a3b */
[----:B------:R-:W-:Y:S01]  /*13890*/  @!P1 IMAD.MOV R14, RZ, RZ, -R14 ;  /* 0x000000ffff0e9224 */ /* 0x000fe200078e0a0e */
[----:B------:R-:W-:Y:S04]  /*138a0*/  STL [R1+0x148], R18 ;  /* 0x0001481201007387 */ /* 0x000fe80000100800 */
[----:B------:R-:W-:Y:S01]  /*138b0*/  STL [R1+0x55d0], R33 ;  /* 0x0055d02101007387 */ /* 0x000fe20000100800 */
[----:B-----5:R-:W-:-:S03]  /*138c0*/  IABS R24, R49 ;  /* 0x0000003100187213 */ /* 0x020fc60000000000 */
[----:B------:R-:W2:Y:S01]  /*138d0*/  LDL R49, [R1+0x4e24] ;  /* 0x004e240001317983 */ /* 0x000ea20000100800 */
[----:B------:R-:W-:-:S03]  /*138e0*/  IABS R23, R51 ;  /* 0x0000003300177213 */ /* 0x000fc60000000000 */
[----:B------:R-:W-:Y:S04]  /*138f0*/  STL [R1+0x390], R14 ;  /* 0x0003900e01007387 */ /* 0x000fe80000100800 */
[----:B------:R0:W-:Y:S04]  /*13900*/  STL [R1+0x38c], R12 ;  /* 0x00038c0c01007387 */ /* 0x0001e80000100800 */
[----:B------:R-:W3:Y:S01]  /*13910*/  LDL R51, [R1+0x4e28] ;  /* 0x004e280001337983 */ /* 0x000ee20000100800 */
[----:B------:R-:W-:Y:S02]  /*13920*/  ISETP.GT.U32.AND P5, PT, R59, R17, PT ;  /* 0x000000113b00720c */ /* 0x000fe40003fa4070 */
[----:B------:R-:W-:-:S11]  /*13930*/  ISETP.GE.AND P4, PT, R55, RZ, PT ;  /* 0x000000ff3700720c */ /* 0x000fd60003f86270 */
[----:B------:R-:W-:-:S05]  /*13940*/  @!P5 IMAD.IADD R17, R17, 0x1, -R59 ;  /* 0x000000011111d824 */ /* 0x000fca00078e0a3b */
[----:B------:R-:W-:Y:S01]  /*13950*/  ISETP.GT.U32.AND P1, PT, R59, R17, PT ;  /* 0x000000113b00720c */ /* 0x000fe20003f24070 */
[----:B0-----:R-:W-:Y:S01]  /*13960*/  IMAD.HI.U32 R12, R2, R24, RZ ;  /* 0x00000018020c7227 */ /* 0x001fe200078e00ff */
[----:B------:R-:W-:-:S03]  /*13970*/  ISETP.GE.AND P6, PT, R56, RZ, PT ;  /* 0x000000ff3800720c */ /* 0x000fc60003fc6270 */
[----:B------:R-:W-:-:S04]  /*13980*/  IMAD.MOV R12, RZ, RZ, -R12 ;  /* 0x000000ffff0c7224 */ /* 0x000fc800078e0a0c */
[----:B------:R-:W-:Y:S02]  /*13990*/  IMAD R24, R59, R12, R24 ;  /* 0x0000000c3b187224 */ /* 0x000fe400078e0218 */
[----:B------:R-:W-:Y:S02]  /*139a0*/  IMAD.MOV.U32 R12, RZ, RZ, R10 ;  /* 0x000000ffff0c7224 */ /* 0x000fe400078e000a */
[----:B------:R-:W-:Y:S02]  /*139b0*/  @!P1 IMAD.IADD R17, R17, 0x1, -R59 ;  /* 0x0000000111119824 */ /* 0x000fe400078e0a3b */
[----:B------:R-:W-:-:S03]  /*139c0*/  @!P4 IMAD.MOV R12, RZ, RZ, -R12 ;  /* 0x000000ffff0cc224 */ /* 0x000fc600078e0a0c */
[----:B------:R-:W-:Y:S01]  /*139d0*/  STL [R1+0x100], R17 ;  /* 0x0001001101007387 */ /* 0x000fe20000100800 */
[----:B------:R-:W-:-:S03]  /*139e0*/  @!P6 IMAD.MOV R8, RZ, RZ, -R8 ;  /* 0x000000ffff08e224 */ /* 0x000fc600078e0a08 */
[----:B------:R-:W4:Y:S04]  /*139f0*/  LDL.LU R39, [R1+0x24] ;  /* 0x0000240001277983 */ /* 0x000f280000300800 */
[----:B------:R-:W5:Y:S04]  /*13a00*/  LDL R40, [R1+0x4e2c] ;  /* 0x004e2c0001287983 */ /* 0x000f680000100800 */
[----:B------:R-:W4:Y:S04]  /*13a10*/  LDL.LU R61, [R1+0x28] ;  /* 0x00002800013d7983 */ /* 0x000f280000300800 */
[----:B------:R-:W5:Y:S04]  /*13a20*/  LDL.LU R45, [R1+0x2c] ;  /* 0x00002c00012d7983 */ /* 0x000f680000300800 */
[----:B------:R-:W-:Y:S04]  /*13a30*/  STL [R1+0x388], R12 ;  /* 0x0003880c01007387 */ /* 0x000fe80000100800 */
[----:B------:R-:W5:Y:S04]  /*13a40*/  LDL R46, [R1+0x4e30] ;  /* 0x004e3000012e7983 */ /* 0x000f680000100800 */
[----:B------:R0:W-:Y:S01]  /*13a50*/  STL [R1+0x384], R8 ;  /* 0x0003840801007387 */ /* 0x0001e20000100800 */
[----:B------:R-:W-:-:S02]  /*13a60*/  IABS R30, R30 ;  /* 0x0000001e001e7213 */ /* 0x000fc40000000000 */
[----:B------:R-:W-:Y:S01]  /*13a70*/  IABS R27, R27 ;  /* 0x0000001b001b7213 */ /* 0x000fe20000000000 */
[----:B------:R-:W5:Y:S01]  /*13a80*/  LDL R47, [R1+0x4e38] ;  /* 0x004e3800012f7983 */ /* 0x000f620000100800 */
[----:B--2---:R-:W-:-:S03]  /*13a90*/  IABS R22, R49 ;  /* 0x0000003100167213 */ /* 0x004fc60000000000 */
[----:B------:R-:W2:Y:S01]  /*13aa0*/  LDL R49, [R1+0x4e34] ;  /* 0x004e340001317983 */ /* 0x000ea20000100800 */
[----:B---3--:R-:W-:-:S03]  /*13ab0*/  IABS R21, R51 ;  /* 0x0000003300157213 */ /* 0x008fc60000000000 */
[----:B------:R-:W3:Y:S01]  /*13ac0*/  LDL R51, [R1+0x4e3c] ;  /* 0x004e3c0001337983 */ /* 0x000ee20000100800 */
[----:B------:R-:W-:-:S04]  /*13ad0*/  IMAD.HI.U32 R11, R2, R30, RZ ;  /* 0x0000001e020b7227 */ /* 0x000fc800078e00ff */
[----:B------:R-:W-:Y:S02]  /*13ae0*/  IMAD.MOV R11, RZ, RZ, -R11 ;  /* 0x000000ffff0b7224 */ /* 0x000fe400078e0a0b */
[----:B------:R-:W-:-:S04]  /*13af0*/  IMAD.HI.U32 R16, R2, R27, RZ ;  /* 0x0000001b02107227 */ /* 0x000fc800078e00ff */
[C---:B------:R-:W-:Y:S02]  /*13b00*/  IMAD R30, R59.reuse, R11, R30 ;  /* 0x0000000b3b1e7224 */ /* 0x040fe400078e021e */
[----:B------:R-:W-:Y:S01]  /*13b10*/  IMAD.MOV R11, RZ, RZ, -R16 ;  /* 0x000000ffff0b7224 */ /* 0x000fe200078e0a10 */
[----:B------:R-:W-:-:S03]  /*13b20*/  ISETP.GT.U32.AND P2, PT, R59, R32, PT ;  /* 0x000000203b00720c */ /* 0x000fc60003f44070 */
[----:B------:R-:W-:Y:S01]  /*13b30*/  IMAD R27, R59, R11, R27 ;  /* 0x0000000b3b1b7224 */ /* 0x000fe200078e021b */
[----:B------:R-:W-:Y:S02]  /*13b40*/  IABS R11, R48 ;  /* 0x00000030000b7213 */ /* 0x000fe40000000000 */
[----:B------:R-:W5:Y:S03]  /*13b50*/  LDL R48, [R1+0x4e40] ;  /* 0x004e400001307983 */ /* 0x000f660000100800 */
[----:B------:R-:W-:-:S04]  /*13b60*/  IMAD.HI.U32 R25, R2, R11, RZ ;  /* 0x0000000b02197227 */ /* 0x000fc800078e00ff */
[----:B------:R-:W-:Y:S02]  /*13b70*/  IMAD.MOV R25, RZ, RZ, -R25 ;  /* 0x000000ffff197224 */ /* 0x000fe400078e0a19 */
[----:B------:R-:W-:Y:S01]  /*13b80*/  @!P2 IMAD.IADD R32, R32, 0x1, -R59 ;  /* 0x000000012020a824 */ /* 0x000fe200078e0a3b */
[----:B------:R-:W-:Y:S01]  /*13b90*/  ISETP.GE.AND P2, PT, R57, RZ, PT ;  /* 0x000000ff3900720c */ /* 0x000fe20003f46270 */
[----:B------:R-:W-:Y:S02]  /*13ba0*/  IMAD R25, R59, R25, R11 ;  /* 0x000000193b197224 */ /* 0x000fe400078e020b */
[----:B------:R-:W-:-:S04]  /*13bb0*/  IMAD.HI.U32 R11, R2, R23, RZ ;  /* 0x00000017020b7227 */ /* 0x000fc800078e00ff */
[----:B------:R-:W-:-:S04]  /*13bc0*/  IMAD.MOV R11, RZ, RZ, -R11 ;  /* 0x000000ffff0b7224 */ /* 0x000fc800078e0a0b */
[----:B------:R-:W-:Y:S02]  /*13bd0*/  IMAD R23, R59, R11, R23 ;  /* 0x0000000b3b177224 */ /* 0x000fe400078e0217 */
[----:B------:R-:W-:-:S04]  /*13be0*/  IMAD.MOV.U32 R11, RZ, RZ, R9 ;  /* 0x000000ffff0b7224 */ /* 0x000fc800078e0009 */
[----:B------:R-:W-:-:S05]  /*13bf0*/  @!P2 IMAD.MOV R11, RZ, RZ, -R11 ;  /* 0x000000ffff0ba224 */ /* 0x000fca00078e0a0b */
[----:B------:R1:W-:Y:S01]  /*13c00*/  STL [R1+0x380], R11 ;  /* 0x0003800b01007387 */ /* 0x0003e20000100800 */
[----:B--2---:R-:W-:-:S03]  /*13c10*/  IABS R18, R49 ;  /* 0x0000003100127213 */ /* 0x004fc60000000000 */
[----:B------:R-:W2:Y:S01]  /*13c20*/  LDL R49, [R1+0x4e44] ;  /* 0x004e440001317983 */ /* 0x000ea20000100800 */
[----:B---3--:R-:W-:-:S03]  /*13c30*/  IABS R16, R51 ;  /* 0x0000003300107213 */ /* 0x008fc60000000000 */
[----:B------:R-:W3:Y:S01]  /*13c40*/  LDL R51, [R1+0x4e48] ;  /* 0x004e480001337983 */ /* 0x000ee20000100800 */
[----:B------:R-:W-:Y:S02]  /*13c50*/  ISETP.GT.U32.AND P1, PT, R59, R27, PT ;  /* 0x0000001b3b00720c */ /* 0x000fe40003f24070 */
[----:B------:R-:W-:-:S11]  /*13c60*/  IABS R31, R31 ;  /* 0x0000001f001f7213 */ /* 0x000fd60000000000 */
[----:B------:R-:W-:Y:S01]  /*13c70*/  @!P1 IMAD.IADD R27, R27, 0x1, -R59 ;  /* 0x000000011b1b9824 */ /* 0x000fe200078e0a3b */
[----:B------:R-:W-:Y:S01]  /*13c80*/  ISETP.GT.U32.AND P1, PT, R59, R24, PT ;  /* 0x000000183b00720c */ /* 0x000fe20003f24070 */
[----:B------:R-:W-:Y:S01]  /*13c90*/  IMAD.HI.U32 R15, R2, R31, RZ ;  /* 0x0000001f020f7227 */ /* 0x000fe200078e00ff */
[----:B------:R-:W-:Y:S02]  /*13ca0*/  IABS R29, R29 ;  /* 0x0000001d001d7213 */ /* 0x000fe40000000000 */
[----:B------:R-:W-:Y:S01]  /*13cb0*/  IABS R26, R26 ;  /* 0x0000001a001a7213 */ /* 0x000fe20000000000 */
[----:B------:R-:W-:-:S08]  /*13cc0*/  IMAD.MOV R15, RZ, RZ, -R15 ;  /* 0x000000ffff0f7224 */ /* 0x000fd000078e0a0f */
[----:B------:R-:W-:-:S05]  /*13cd0*/  @!P1 IMAD.IADD R24, R24, 0x1, -R59 ;  /* 0x0000000118189824 */ /* 0x000fca00078e0a3b */
[C---:B------:R-:W-:Y:S01]  /*13ce0*/  ISETP.GT.U32.AND P6, PT, R59.reuse, R24, PT ;  /* 0x000000183b00720c */ /* 0x040fe20003fc4070 */
[----:B------:R-:W-:Y:S02]  /*13cf0*/  IMAD R31, R59, R15, R31 ;  /* 0x0000000f3b1f7224 */ /* 0x000fe400078e021f */
[----:B------:R-:W-:-:S04]  /*13d00*/  IMAD.HI.U32 R15, R2, R29, RZ ;  /* 0x0000001d020f7227 */ /* 0x000fc800078e00ff */
[----:B------:R-:W-:-:S04]  /*13d10*/  IMAD.HI.U32 R13, R2, R26, RZ ;  /* 0x0000001a020d7227 */ /* 0x000fc800078e00ff */
[----:B------:R-:W-:Y:S02]  /*13d20*/  IMAD.MOV R15, RZ, RZ, -R15 ;  /* 0x000000ffff0f7224 */ /* 0x000fe400078e0a0f */
[----:B------:R-:W-:Y:S02]  /*13d30*/  IMAD.MOV R13, RZ, RZ, -R13 ;  /* 0x000000ffff0d7224 */ /* 0x000fe400078e0a0d */
[----:B------:R-:W-:Y:S01]  /*13d40*/  @!P6 IMAD.IADD R24, R24, 0x1, -R59 ;  /* 0x000000011818e824 */ /* 0x000fe200078e0a3b */
[----:B----4-:R-:W-:Y:S01]  /*13d50*/  ISETP.GE.AND P6, PT, R61, RZ, PT ;  /* 0x000000ff3d00720c */ /* 0x010fe20003fc6270 */
[C---:B------:R-:W-:Y:S01]  /*13d60*/  IMAD R29, R59.reuse, R15, R29 ;  /* 0x0000000f3b1d7224 */ /* 0x040fe200078e021d */
[----:B------:R-:W4:Y:S01]  /*13d70*/  LDL.LU R61, [R1+0xd0] ;  /* 0x0000d000013d7983 */ /* 0x000f220000300800 */
[C---:B------:R-:W-:Y:S01]  /*13d80*/  IMAD R26, R59.reuse, R13, R26 ;  /* 0x0000000d3b1a7224 */ /* 0x040fe200078e021a */
[----:B-----5:R-:W-:Y:S02]  /*13d90*/  IABS R15, R48 ;  /* 0x00000030000f7213 */ /* 0x020fe40000000000 */
[----:B------:R-:W5:Y:S01]  /*13da0*/  LDL R48, [R1+0x4e4c] ;  /* 0x004e4c0001307983 */ /* 0x000f620000100800 */
[----:B------:R-:W-:-:S13]  /*13db0*/  ISETP.GT.U32.AND P5, PT, R59, R29, PT ;  /* 0x0000001d3b00720c */ /* 0x000fda0003fa4070 */
[----:B------:R-:W-:-:S05]  /*13dc0*/  @!P5 IMAD.IADD R29, R29, 0x1, -R59 ;  /* 0x000000011d1dd824 */ /* 0x000fca00078e0a3b */
[----:B------:R-:W-:-:S13]  /*13dd0*/  ISETP.GT.U32.AND P5, PT, R59, R29, PT ;  /* 0x0000001d3b00720c */ /* 0x000fda0003fa4070 */
[----:B------:R-:W-:Y:S01]  /*13de0*/  @!P5 IMAD.IADD R29, R29, 0x1, -R59 ;  /* 0x000000011d1dd824 */ /* 0x000fe200078e0a3b */
[----:B------:R-:W-:Y:S02]  /*13df0*/  ISETP.GT.U32.AND P5, PT, R59, R25, PT ;  /* 0x000000193b00720c */ /* 0x000fe40003fa4070 */
[----:B--2---:R-:W-:Y:S02]  /*13e00*/  IABS R14, R49 ;  /* 0x00000031000e7213 */ /* 0x004fe40000000000 */
[----:B------:R-:W1:Y:S01]  /*13e10*/  LDL R49, [R1+0x4e50] ;  /* 0x004e500001317983 */ /* 0x000e620000100800 */
[----:B---3--:R-:W-:-:S03]  /*13e20*/  IABS R13, R51 ;  /* 0x00000033000d7213 */ /* 0x008fc60000000000 */
[----:B------:R-:W2:Y:S05]  /*13e30*/  LDL.LU R51, [R1+0x30] ;  /* 0x0000300001337983 */ /* 0x000eaa0000300800 */
[----:B------:R-:W-:Y:S01]  /*13e40*/  @!P5 IMAD.IADD R25, R25, 0x1, -R59 ;  /* 0x000000011919d824 */ /* 0x000fe200078e0a3b */
[C---:B------:R-:W-:Y:S02]  /*13e50*/  ISETP.GT.U32.AND P5, PT, R59.reuse, R27, PT ;  /* 0x0000001b3b00720c */ /* 0x040fe40003fa4070 */
[----:B------:R-:W-:-:S11]  /*13e60*/  ISETP.GT.U32.AND P0, PT, R59, R31, PT ;  /* 0x0000001f3b00720c */ /* 0x000fd60003f04070 */
[--C-:B------:R-:W-:Y:S01]  /*13e70*/  @!P5 IMAD.IADD R27, R27, 0x1, -R59.reuse ;  /* 0x000000011b1bd824 */ /* 0x100fe200078e0a3b */
[----:B------:R-:W-:Y:S01]  /*13e80*/  ISETP.GT.U32.AND P5, PT, R59, R23, PT ;  /* 0x000000173b00720c */ /* 0x000fe20003fa4070 */
[----:B------:R-:W-:Y:S01]  /*13e90*/  @!P0 IMAD.IADD R31, R31, 0x1, -R59 ;  /* 0x000000011f1f8824 */ /* 0x000fe200078e0a3b */
[----:B------:R-:W-:Y:S01]  /*13ea0*/  ISETP.GT.U32.AND P0, PT, R59, R30, PT ;  /* 0x0000001e3b00720c */ /* 0x000fe20003f04070 */
[----:B------:R-:W-:-:S04]  /*13eb0*/  IMAD.HI.U32 R10, R2, R22, RZ ;  /* 0x00000016020a7227 */ /* 0x000fc800078e00ff */
[----:B------:R-:W-:-:S06]  /*13ec0*/  IMAD.MOV R10, RZ, RZ, -R10 ;  /* 0x000000ffff0a7224 */ /* 0x000fcc00078e0a0a */
[----:B------:R-:W-:Y:S02]  /*13ed0*/  @!P5 IMAD.IADD R23, R23, 0x1, -R59 ;  /* 0x000000011717d824 */ /* 0x000fe400078e0a3b */
[C---:B------:R-:W-:Y:S02]  /*13ee0*/  IMAD R22, R59.reuse, R10, R22 ;  /* 0x0000000a3b167224 */ /* 0x040fe400078e0216 */
[----:B------:R-:W-:Y:S01]  /*13ef0*/  IMAD.HI.U32 R10, R2, R21, RZ ;  /* 0x00000015020a7227 */ /* 0x000fe200078e00ff */
[----:B------:R-:W-:-:S03]  /*13f00*/  ISETP.GT.U32.AND P5, PT, R59, R23, PT ;  /* 0x000000173b00720c */ /* 0x000fc60003fa4070 */
[----:B------:R-:W-:Y:S01]  /*13f10*/  @!P0 IMAD.IADD R30, R30, 0x1, -R59 ;  /* 0x000000011e1e8824 */ /* 0x000fe200078e0a3b */
[----:B------:R-:W-:Y:S01]  /*13f20*/  ISETP.GT.U32.AND P0, PT, R59, R31, PT ;  /* 0x0000001f3b00720c */ /* 0x000fe20003f04070 */
[----:B------:R-:W-:-:S03]  /*13f30*/  IMAD.MOV R9, RZ, RZ, -R10 ;  /* 0x000000ffff097224 */ /* 0x000fc600078e0a0a */
[C---:B------:R-:W-:Y:S01]  /*13f40*/  ISETP.GT.U32.AND P3, PT, R59.reuse, R30, PT ;  /* 0x0000001e3b00720c */ /* 0x040fe20003f64070 */
[----:B------:R-:W-:Y:S01]  /*13f50*/  IMAD R21, R59, R9, R21 ;  /* 0x000000093b157224 */ /* 0x000fe200078e0215 */
[----:B------:R-:W-:-:S03]  /*13f60*/  IABS R19, R46 ;  /* 0x0000002e00137213 */ /* 0x000fc60000000000 */
[----:B------:R-:W-:Y:S01]  /*13f70*/  @!P5 IMAD.IADD R23, R23, 0x1, -R59 ;  /* 0x000000011717d824 */ /* 0x000fe200078e0a3b */
[----:B------:R-:W-:Y:S01]  /*13f80*/  ISETP.GT.U32.AND P5, PT, R59, R21, PT ;  /* 0x000000153b00720c */ /* 0x000fe20003fa4070 */
[----:B------:R-:W-:-:S04]  /*13f90*/  IMAD.HI.U32 R9, R2, R19, RZ ;  /* 0x0000001302097227 */ /* 0x000fc800078e00ff */
[----:B------:R-:W-:Y:S01]  /*13fa0*/  @!P0 IMAD.IADD R31, R31, 0x1, -R59 ;  /* 0x000000011f1f8824 */ /* 0x000fe200078e0a3b */
[C---:B------:R-:W-:Y:S01]  /*13fb0*/  ISETP.GT.U32.AND P0, PT, R59.reuse, R28, PT ;  /* 0x0000001c3b00720c */ /* 0x040fe20003f04070 */
[----:B------:R-:W-:Y:S01]  /*13fc0*/  IMAD.MOV R9, RZ, RZ, -R9 ;  /* 0x000000ffff097224 */ /* 0x000fe200078e0a09 */
[----:B0-----:R-:W-:Y:S01]  /*13fd0*/  IABS R8, R40 ;  /* 0x0000002800087213 */ /* 0x001fe20000000000 */
[----:B------:R-:W-:Y:S01]  /*13fe0*/  @!P3 IMAD.IADD R30, R30, 0x1, -R59 ;  /* 0x000000011e1eb824 */ /* 0x000fe200078e0a3b */
[C---:B------:R-:W-:Y:S01]  /*13ff0*/  ISETP.GT.U32.AND P3, PT, R59.reuse, R26, PT ;  /* 0x0000001a3b00720c */ /* 0x040fe20003f64070 */
[----:B------:R-:W-:Y:S02]  /*14000*/  IMAD R19, R59, R9, R19 ;  /* 0x000000093b137224 */ /* 0x000fe400078e0213 */
[----:B------:R-:W-:-:S04]  /*14010*/  IMAD.HI.U32 R20, R2, R8, RZ ;  /* 0x0000000802147227 */ /* 0x000fc800078e00ff */
[--C-:B------:R-:W-:Y:S01]  /*14020*/  @!P5 IMAD.IADD R21, R21, 0x1, -R59.reuse ;  /* 0x000000011515d824 */ /* 0x100fe200078e0a3b */
[C---:B------:R-:W-:Y:S01]  /*14030*/  ISETP.GT.U32.AND P5, PT, R59.reuse, R19, PT ;  /* 0x000000133b00720c */ /* 0x040fe20003fa4070 */
[----:B------:R-:W-:Y:S02]  /*14040*/  IMAD.MOV R20, RZ, RZ, -R20 ;  /* 0x000000ffff147224 */ /* 0x000fe400078e0a14 */
[--C-:B------:R-:W-:Y:S02]  /*14050*/  @!P0 IMAD.IADD R28, R28, 0x1, -R59.reuse ;  /* 0x000000011c1c8824 */ /* 0x100fe400078e0a3b */
[C---:B------:R-:W-:Y:S02]  /*14060*/  IMAD R20, R59.reuse, R20, R8 ;  /* 0x000000143b147224 */ /* 0x040fe400078e0208 */
[----:B------:R-:W-:Y:S01]  /*14070*/  @!P3 IMAD.IADD R26, R26, 0x1, -R59 ;  /* 0x000000011a1ab824 */ /* 0x000fe200078e0a3b */
[----:B------:R-:W-:Y:S01]  /*14080*/  ISETP.GT.U32.AND P3, PT, R59, R28, PT ;  /* 0x0000001c3b00720c */ /* 0x000fe20003f64070 */
[----:B------:R-:W-:Y:S01]  /*14090*/  IMAD.HI.U32 R8, R2, R18, RZ ;  /* 0x0000001202087227 */ /* 0x000fe200078e00ff */
[----:B------:R-:W-:-:S03]  /*140a0*/  IABS R17, R47 ;  /* 0x0000002f00117213 */ /* 0x000fc60000000000 */
[----:B------:R-:W-:Y:S02]  /*140b0*/  IMAD.MOV R8, RZ, RZ, -R8 ;  /* 0x000000ffff087224 */ /* 0x000fe400078e0a08 */
[----:B------:R-:W-:Y:S01]  /*140c0*/  @!P5 IMAD.IADD R19, R19, 0x1, -R59 ;  /* 0x000000011313d824 */ /* 0x000fe200078e0a3b */
[C---:B------:R-:W-:Y:S01]  /*140d0*/  ISETP.GT.U32.AND P5, PT, R59.reuse, R21, PT ;  /* 0x000000153b00720c */ /* 0x040fe20003fa4070 */
[----:B------:R-:W-:Y:S02]  /*140e0*/  IMAD R18, R59, R8, R18 ;  /* 0x000000083b127224 */ /* 0x000fe400078e0212 */
[----:B------:R-:W-:Y:S01]  /*140f0*/  IMAD.HI.U32 R8, R2, R17, RZ ;  /* 0x0000001102087227 */ /* 0x000fe200078e00ff */
[----:B------:R-:W-:-:S03]  /*14100*/  ISETP.GE.AND P0, PT, R58, RZ, PT ;  /* 0x000000ff3a00720c */ /* 0x000fc60003f06270 */
[----:B------:R-:W-:Y:S02]  /*14110*/  IMAD.MOV R8, RZ, RZ, -R8 ;  /* 0x000000ffff087224 */ /* 0x000fe400078e0a08 */
[----:B------:R-:W-:Y:S01]  /*14120*/  @!P3 IMAD.IADD R28, R28, 0x1, -R59 ;  /* 0x000000011c1cb824 */ /* 0x000fe200078e0a3b */
[----:B------:R-:W-:Y:S01]  /*14130*/  ISETP.GE.AND P3, PT, R60, RZ, PT ;  /* 0x000000ff3c00720c */ /* 0x000fe20003f66270 */
[----:B------:R-:W-:Y:S02]  /*14140*/  IMAD R17, R59, R8, R17 ;  /* 0x000000083b117224 */ /* 0x000fe400078e0211 */
[----:B------:R-:W-:Y:S02]  /*14150*/  @!P5 IMAD.IADD R21, R21, 0x1, -R59 ;  /* 0x000000011515d824 */ /* 0x000fe400078e0a3b */
[----:B------:R-:W-:Y:S01]  /*14160*/  IMAD.MOV.U32 R8, RZ, RZ, R6 ;  /* 0x000000ffff087224 */ /* 0x000fe200078e0006 */
[----:B------:R-:W-:-:S03]  /*14170*/  ISETP.GT.U32.AND P5, PT, R59, R17, PT ;  /* 0x000000113b00720c */ /* 0x000fc60003fa4070 */
[----:B------:R-:W-:-:S04]  /*14180*/  @!P0 IMAD.MOV R8, RZ, RZ, -R8 ;  /* 0x000000ffff088224 */ /* 0x000fc800078e0a08 */
[----:B------:R-:W-:Y:S01]  /*14190*/  @!P3 IMAD.MOV R7, RZ, RZ, -R7 ;  /* 0x000000ffff07b224 */ /* 0x000fe200078e0a07 */
[----:B------:R-:W-:Y:S01]  /*141a0*/  STL [R1+0x37c], R8 ;  /* 0x00037c0801007387 */ /* 0x000fe20000100800 */
[----:B------:R-:W-:-:S03]  /*141b0*/  ISETP.GE.AND P2, PT, R45, RZ, PT ;  /* 0x000000ff2d00720c */ /* 0x000fc60003f46270 */
[----:B------:R0:W-:Y:S01]  /*141c0*/  STL [R1+0x378], R7 ;  /* 0x0003780701007387 */ /* 0x0001e20000100800 */
[----:B------:R-:W-:-:S03]  /*141d0*/  @!P5 IMAD.IADD R17, R17, 0x1, -R59 ;  /* 0x000000011111d824 */ /* 0x000fc600078e0a3b */
[----:B------:R-:W3:Y:S04]  /*141e0*/  LDL.LU R45, [R1+0x34] ;  /* 0x00003400012d7983 */ /* 0x000ee80000300800 */
[----:B------:R-:W3:Y:S04]  /*141f0*/  LDL.LU R46, [R1+0x38] ;  /* 0x00003800012e7983 */ /* 0x000ee80000300800 */
[----:B------:R-:W3:Y:S01]  /*14200*/  LDL.LU R47, [R1+0x3c] ;  /* 0x00003c00012f7983 */ /* 0x000ee20000300800 */
[----:B--2---:R-:W-:-:S03]  /*14210*/  ISETP.GE.AND P5, PT, R51, RZ, PT ;  /* 0x000000ff3300720c */ /* 0x004fc60003fa6270 */
[----:B------:R-:W2:Y:S01]  /*14220*/  LDL R51, [R1+0x4e5c] ;  /* 0x004e5c0001337983 */ /* 0x000ea20000100800 */
[----:B------:R-:W-:Y:S02]  /*14230*/  ISETP.GT.U32.AND P4, PT, R59, R26, PT ;  /* 0x0000001a3b00720c */ /* 0x000fe40003f84070 */
[----:B-----5:R-:W-:Y:S02]  /*14240*/  IABS R12, R48 ;  /* 0x00000030000c7213 */ /* 0x020fe40000000000 */
[----:B-1----:R-:W-:Y:S01]  /*14250*/  IABS R11, R49 ;  /* 0x00000031000b7213 */ /* 0x002fe20000000000 */
[----:B------:R-:W5:Y:S04]  /*14260*/  LDL R48, [R1+0x4e54] ;  /* 0x004e540001307983 */ /* 0x000f680000100800 */
[----:B------:R-:W5:Y:S04]  /*14270*/  LDL R49, [R1+0x4e58] ;  /* 0x004e580001317983 */ /* 0x000f680000100800 */
[----:B------:R-:W-:Y:S01]  /*14280*/  @!P4 IMAD.IADD R26, R26, 0x1, -R59 ;  /* 0x000000011a1ac824 */ /* 0x000fe200078e0a3b */
[----:B------:R-:W-:Y:S01]  /*14290*/  ISETP.GE.AND P4, PT, R39, RZ, PT ;  /* 0x000000ff2700720c */ /* 0x000fe20003f86270 */
[----:B0-----:R-:W-:-:S02]  /*142a0*/  IMAD.MOV.U32 R7, RZ, RZ, R4 ;  /* 0x000000ffff077224 */ /* 0x001fc400078e0004 */
[----:B------:R-:W-:-:S10]  /*142b0*/  @!P6 IMAD.MOV R5, RZ, RZ, -R5 ;  /* 0x000000ffff05e224 */ /* 0x000fd400078e0a05 */
[----:B------:R-:W-:-:S05]  /*142c0*/  @!P4 IMAD.MOV R7, RZ, RZ, -R7 ;  /* 0x000000ffff07c224 */ /* 0x000fca00078e0a07 */
[----:B------:R-:W-:Y:S04]  /*142d0*/  STL [R1+0x374], R7 ;  /* 0x0003740701007387 */ /* 0x000fe80000100800 */
[----:B------:R0:W-:Y:S01]  /*142e0*/  STL [R1+0x370], R5 ;  /* 0x0003700501007387 */ /* 0x0001e20000100800 */
[----:B------:R-:W-:Y:S01]  /*142f0*/  ISETP.GT.U32.AND P1, PT, R59, R25, PT ;  /* 0x000000193b00720c */ /* 0x000fe20003f24070 */
[C---:B------:R-:W-:Y:S01]  /*14300*/  IMAD.HI.U32 R10, R2.reuse, R16, RZ ;  /* 0x00000010020a7227 */ /* 0x040fe200078e00ff */
[----:B----4-:R-:W-:Y:S01]  /*14310*/  IABS R60, R61 ;  /* 0x0000003d003c7213 */ /* 0x010fe20000000000 */
[----:B------:R-:W4:Y:S02]  /*14320*/  LDL R33, [R1+0x2144] ;  /* 0x0021440001217983 */ /* 0x000f240000100800 */
[----:B------:R-:W-:-:S02]  /*14330*/  IMAD.HI.U32 R6, R2, R14, RZ ;  /* 0x0000000e02067227 */ /* 0x000fc400078e00ff */
[----:B------:R-:W4:Y:S01]  /*14340*/  LDL R34, [R1+0x2148] ;  /* 0x0021480001227983 */ /* 0x000f220000100800 */
[----:B--2---:R-:W-:Y:S01]  /*14350*/  IABS R8, R51 ;  /* 0x0000003300087213 */ /* 0x004fe20000000000 */
[C---:B------:R-:W-:Y:S02]  /*14360*/  IMAD.HI.U32 R4, R2.reuse, R12, RZ ;  /* 0x0000000c02047227 */ /* 0x040fe400078e00ff */
[----:B------:R-:W2:Y:S02]  /*14370*/  LDL R51, [R1+0x4e70] ;  /* 0x004e700001337983 */ /* 0x000ea40000100800 */
[--C-:B------:R-:W-:Y:S01]  /*14380*/  @!P1 IMAD.IADD R25, R25, 0x1, -R59.reuse ;  /* 0x0000000119199824 */ /* 0x100fe200078e0a3b */
[----:B------:R-:W-:Y:S01]  /*14390*/  ISETP.GT.U32.AND P1, PT, R59, R22, PT ;  /* 0x000000163b00720c */ /* 0x000fe20003f24070 */
[----:B------:R-:W-:Y:S01]  /*143a0*/  IMAD.HI.U32 R9, R2, R15, RZ ;  /* 0x0000000f02097227 */ /* 0x000fe200078e00ff */
[----:B------:R-:W4:Y:S11]  /*143b0*/  LDL R35, [R1+0x214c] ;  /* 0x00214c0001237983 */ /* 0x000f360000100800 */
[----:B------:R-:W-:-:S05]  /*143c0*/  @!P1 IMAD.IADD R22, R22, 0x1, -R59 ;  /* 0x0000000116169824 */ /* 0x000fca00078e0a3b */
[----:B------:R-:W-:-:S13]  /*143d0*/  ISETP.GT.U32.AND P1, PT, R59, R22, PT ;  /* 0x000000163b00720c */ /* 0x000fda0003f24070 */
[----:B------:R-:W-:Y:S01]  /*143e0*/  @!P1 IMAD.IADD R22, R22, 0x1, -R59 ;  /* 0x0000000116169824 */ /* 0x000fe200078e0a3b */
[----:B------:R-:W-:-:S13]  /*143f0*/  ISETP.GT.U32.AND P1, PT, R59, R20, PT ;  /* 0x000000143b00720c */ /* 0x000fda0003f24070 */
[----:B------:R-:W-:Y:S01]  /*14400*/  @!P1 IMAD.IADD R20, R20, 0x1, -R59 ;  /* 0x0000000114149824 */ /* 0x000fe200078e0a3b */
[----:B------:R-:W-:-:S04]  /*14410*/  ISETP.GT.U32.AND P1, PT, R59, R18, PT ;  /* 0x000000123b00720c */ /* 0x000fc80003f24070 */
[----:B------:R-:W-:Y:S01]  /*14420*/  ISETP.GT.U32.AND P0, PT, R59, R20, PT ;  /* 0x000000143b00720c */ /* 0x000fe20003f04070 */
[----:B------:R-:W-:-:S08]  /*14430*/  IMAD.MOV R10, RZ, RZ, -R10 ;  /* 0x000000ffff0a7224 */ /* 0x000fd000078e0a0a */
[----:B------:R-:W-:-:S05]  /*14440*/  @!P1 IMAD.IADD R18, R18, 0x1, -R59 ;  /* 0x0000000112129824 */ /* 0x000fca00078e0a3b */
[C---:B------:R-:W-:Y:S01]  /*14450*/  ISETP.GT.U32.AND P3, PT, R59.reuse, R18, PT ;  /* 0x000000123b00720c */ /* 0x040fe20003f64070 */
[C---:B------:R-:W-:Y:S02]  /*14460*/  IMAD R16, R59.reuse, R10, R16 ;  /* 0x0000000a3b107224 */ /* 0x040fe400078e0210 */
[----:B------:R-:W-:Y:S01]  /*14470*/  IMAD.MOV R6, RZ, RZ, -R6 ;  /* 0x000000ffff067224 */ /* 0x000fe200078e0a06 */
[----:B------:R-:W1:Y:S01]  /*14480*/  I2F.RP R56, R60 ;  /* 0x0000003c00387306 */ /* 0x000e620000209400 */
[----:B------:R-:W-:Y:S01]  /*14490*/  @!P0 IMAD.IADD R20, R20, 0x1, -R59 ;  /* 0x0000000114148824 */ /* 0x000fe200078e0a3b */
[C---:B------:R-:W-:Y:S01]  /*144a0*/  ISETP.GT.U32.AND P0, PT, R59.reuse, R16, PT ;  /* 0x000000103b00720c */ /* 0x040fe20003f04070 */
[----:B------:R-:W-:-:S06]  /*144b0*/  IMAD R14, R59, R6, R14 ;  /* 0x000000063b0e7224 */ /* 0x000fcc00078e020e */
[--C-:B------:R-:W-:Y:S01]  /*144c0*/  @!P3 IMAD.IADD R18, R18, 0x1, -R59.reuse ;  /* 0x000000011212b824 */ /* 0x100fe200078e0a3b */
[----:B------:R-:W-:Y:S01]  /*144d0*/  ISETP.GT.U32.AND P3, PT, R59, R14, PT ;  /* 0x0000000e3b00720c */ /* 0x000fe20003f64070 */
[----:B-1----:R-:W1:Y:S04]  /*144e0*/  MUFU.RCP R56, R56 ;  /* 0x0000003800387308 */ /* 0x002e680000001000 */
[----:B------:R-:W-:-:S08]  /*144f0*/  @!P0 IMAD.IADD R16, R16, 0x1, -R59 ;  /* 0x0000000110108824 */ /* 0x000fd000078e0a3b */
[----:B------:R-:W-:Y:S01]  /*14500*/  @!P3 IMAD.IADD R14, R14, 0x1, -R59 ;  /* 0x000000010e0eb824 */ /* 0x000fe200078e0a3b */
[----:B------:R-:W-:Y:S01]  /*14510*/  ISETP.GT.U32.AND P3, PT, R59, R16, PT ;  /* 0x000000103b00720c */ /* 0x000fe20003f64070 */
[----:B------:R-:W-:Y:S02]  /*14520*/  IMAD.MOV R4, RZ, RZ, -R4 ;  /* 0x000000ffff047224 */ /* 0x000fe400078e0a04 */
[----:B-1----:R-:W-:-:S10]  /*14530*/  VIADD R56, R56, 0xffffffe ;  /* 0x0ffffffe38387836 */ /* 0x002fd40000000000 */
[----:B------:R-:W-:Y:S01]  /*14540*/  @!P3 IMAD.IADD R16, R16, 0x1, -R59 ;  /* 0x000000011010b824 */ /* 0x000fe200078e0a3b */
[----:B---3--:R-:W-:Y:S01]  /*14550*/  ISETP.GE.AND P3, PT, R46, RZ, PT ;  /* 0x000000ff2e00720c */ /* 0x008fe20003f66270 */
[----:B------:R-:W1:Y:S01]  /*14560*/  F2I.FTZ.U32.TRUNC.NTZ R57, R56 ;  /* 0x0000003800397305 */ /* 0x000e62000021f000 */
[----:B------:R-:W3:Y:S01]  /*14570*/  LDL R46, [R1+0x4e60] ;  /* 0x004e6000012e7983 */ /* 0x000ee20000100800 */
[----:B------:R-:W-:Y:S02]  /*14580*/  IMAD.MOV R9, RZ, RZ, -R9 ;  /* 0x000000ffff097224 */ /* 0x000fe400078e0a09 */
[C---:B------:R-:W-:Y:S02]  /*14590*/  IMAD R12, R59.reuse, R4, R12 ;  /* 0x000000043b0c7224 */ /* 0x040fe400078e020c */
[----:B------:R-:W-:Y:S01]  /*145a0*/  IMAD.HI.U32 R4, R2, R11, RZ ;  /* 0x0000000b02047227 */ /* 0x000fe200078e00ff */
[----:B-----5:R-:W-:Y:S02]  /*145b0*/  IABS R10, R48 ;  /* 0x00000030000a7213 */ /* 0x020fe40000000000 */
[----:B------:R-:W5:Y:S01]  /*145c0*/  LDL R48, [R1+0x4e68] ;  /* 0x004e680001307983 */ /* 0x000f620000100800 */
[C---:B------:R-:W-:Y:S01]  /*145d0*/  IMAD R15, R59.reuse, R9, R15 ;  /* 0x000000093b0f7224 */ /* 0x040fe200078e020f */
[----:B------:R-:W-:Y:S01]  /*145e0*/  IABS R9, R49 ;  /* 0x0000003100097213 */ /* 0x000fe20000000000 */
[----:B------:R-:W-:Y:S01]  /*145f0*/  IMAD.MOV R4, RZ, RZ, -R4 ;  /* 0x000000ffff047224 */ /* 0x000fe200078e0a04 */
[----:B------:R-:W4:Y:S03]  /*14600*/  LDL R49, [R1+0x4e6c] ;  /* 0x004e6c0001317983 */ /* 0x000f260000100800 */
[----:B------:R-:W-:-:S02]  /*14610*/  IMAD R11, R59, R4, R11 ;  /* 0x000000043b0b7224 */ /* 0x000fc400078e020b */
[----:B-1----:R-:W-:Y:S02]  /*14620*/  IMAD.MOV R4, RZ, RZ, -R57 ;  /* 0x000000ffff047224 */ /* 0x002fe400078e0a39 */
[----:B------:R-:W-:Y:S02]  /*14630*/  IMAD.MOV.U32 R56, RZ, RZ, RZ ;  /* 0x000000ffff387224 */ /* 0x000fe400078e00ff */
[----:B------:R-:W-:-:S04]  /*14640*/  IMAD R52, R4, R60, RZ ;  /* 0x0000003c04347224 */ /* 0x000fc800078e02ff */
[----:B------:R-:W-:Y:S01]  /*14650*/  IMAD.HI.U32 R56, R57, R52, R56 ;  /* 0x0000003439387227 */ /* 0x000fe200078e0038 */
[----:B--2---:R-:W-:Y:S02]  /*14660*/  IABS R52, R51 ;  /* 0x0000003300347213 */ /* 0x004fe40000000000 */
[----:B------:R-:W2:Y:S01]  /*14670*/  LDL R51, [R1+0x1d0] ;  /* 0x0001d00001337983 */ /* 0x000ea20000100800 */
[----:B------:R-:W-:Y:S01]  /*14680*/  ISETP.GT.U32.AND P6, PT, R59, R14, PT ;  /* 0x0000000e3b00720c */ /* 0x000fe20003fc4070 */
[----:B------:R-:W-:-:S04]  /*14690*/  IMAD.HI.U32 R6, R2, R13, RZ ;  /* 0x0000000d02067227 */ /* 0x000fc800078e00ff */
[----:B------:R-:W-:Y:S02]  /*146a0*/  IMAD.MOV R6, RZ, RZ, -R6 ;  /* 0x000000ffff067224 */ /* 0x000fe400078e0a06 */
[----:B0-----:R-:W-:-:S04]  /*146b0*/  IMAD.HI.U32 R5, R2, R10, RZ ;  /* 0x0000000a02057227 */ /* 0x001fc800078e00ff */
[----:B------:R-:W-:Y:S02]  /*146c0*/  IMAD R13, R59, R6, R13 ;  /* 0x000000063b0d7224 */ /* 0x000fe400078e020d */
[----:B------:R-:W-:Y:S01]  /*146d0*/  @!P6 IMAD.IADD R14, R14, 0x1, -R59 ;  /* 0x000000010e0ee824 */ /* 0x000fe200078e0a3b */
[----:B------:R-:W-:Y:S01]  /*146e0*/  ISETP.GE.AND P6, PT, R47, RZ, PT ;  /* 0x000000ff2f00720c */ /* 0x000fe20003fc6270 */
[C---:B------:R-:W-:Y:S01]  /*146f0*/  IMAD.HI.U32 R6, R2.reuse, R9, RZ ;  /* 0x0000000902067227 */ /* 0x040fe200078e00ff */
[----:B------:R-:W2:Y:S03]  /*14700*/  LDL R47, [R1+0x4e64] ;  /* 0x004e6400012f7983 */ /* 0x000ea60000100800 */
[----:B------:R-:W-:-:S04]  /*14710*/  IMAD.HI.U32 R7, R2, R8, RZ ;  /* 0x0000000802077227 */ /* 0x000fc800078e00ff */
[----:B------:R-:W-:Y:S02]  /*14720*/  IMAD.MOV R4, RZ, RZ, -R5 ;  /* 0x000000ffff047224 */ /* 0x000fe400078e0a05 */
[----:B------:R-:W-:Y:S02]  /*14730*/  IMAD.MOV R5, RZ, RZ, -R6 ;  /* 0x000000ffff057224 */ /* 0x000fe400078e0a06 */
[----:B------:R-:W-:Y:S02]  /*14740*/  IMAD.MOV R6, RZ, RZ, -R7 ;  /* 0x000000ffff067224 */ /* 0x000fe400078e0a07 */
[C---:B------:R-:W-:Y:S02]  /*14750*/  IMAD R9, R59.reuse, R5, R9 ;  /* 0x000000053b097224 */ /* 0x040fe400078e0209 */
[----:B------:R-:W-:Y:S02]  /*14760*/  IMAD R10, R59, R4, R10 ;  /* 0x000000043b0a7224 */ /* 0x000fe400078e020a */
[----:B------:R-:W-:-:S02]  /*14770*/  IMAD.MOV.U32 R36, RZ, RZ, R3 ;  /* 0x000000ffff247224 */ /* 0x000fc400078e0003 */
[----:B------:R-:W-:-:S04]  /*14780*/  IMAD.HI.U32 R57, R2, R52, RZ ;  /* 0x0000003402397227 */ /* 0x000fc800078e00ff */
[----:B------:R-:W-:Y:S01]  /*14790*/  @!P2 IMAD.MOV R36, RZ, RZ, -R36 ;  /* 0x000000ffff24a224 */ /* 0x000fe200078e0a24 */
[----:B---3--:R-:W-:-:S05]  /*147a0*/  IABS R7, R46 ;  /* 0x0000002e00077213 */ /* 0x008fca0000000000 */
[----:B------:R-:W-:Y:S01]  /*147b0*/  IMAD.HI.U32 R53, R2, R7, RZ ;  /* 0x0000000702357227 */ /* 0x000fe200078e00ff */
[----:B-----5:R-:W-:-:S03]  /*147c0*/  IABS R5, R48 ;  /* 0x0000003000057213 */ /* 0x020fc60000000000 */
[----:B------:R-:W-:Y:S01]  /*147d0*/  IMAD.MOV R53, RZ, RZ, -R53 ;  /* 0x000000ffff357224 */ /* 0x000fe200078e0a35 */
[----:B----4-:R-:W-:-:S03]  /*147e0*/  IABS R4, R49 ;  /* 0x0000003100047213 */ /* 0x010fc60000000000 */
[----:B------:R-:W-:Y:S01]  /*147f0*/  IMAD R7, R59, R53, R7 ;  /* 0x000000353b077224 */ /* 0x000fe200078e0207 */
[----:B------:R-:W3:Y:S01]  /*14800*/  LDL.LU R49, [R1+0x1d8] ;  /* 0x0001d80001317983 */ /* 0x000ee20000300800 */
[----:B------:R-:W-:-:S04]  /*14810*/  IMAD.HI.U32 R53, R2, R5, RZ ;  /* 0x0000000502357227 */ /* 0x000fc800078e00ff */
[----:B------:R-:W-:Y:S01]  /*14820*/  IMAD.HI.U32 R54, R2, R4, RZ ;  /* 0x0000000402367227 */ /* 0x000fe200078e00ff */
[----:B------:R0:W-:Y:S03]  /*14830*/  STL [R1+0x36c], R36 ;  /* 0x00036c2401007387 */ /* 0x0001e60000100800 */
[----:B------:R-:W-:Y:S01]  /*14840*/  IMAD.MOV R3, RZ, RZ, -R53 ;  /* 0x000000ffff037224 */ /* 0x000fe200078e0a35 */
[C---:B------:R-:W-:Y:S01]  /*14850*/  ISETP.GT.U32.AND P1, PT, R59.reuse, R19, PT ;  /* 0x000000133b00720c */ /* 0x040fe20003f24070 */
[----:B------:R-:W-:Y:S01]  /*14860*/  IMAD.MOV R53, RZ, RZ, -R54 ;  /* 0x000000ffff357224 */ /* 0x000fe200078e0a36 */
[C---:B------:R-:W-:Y:S01]  /*14870*/  ISETP.GT.U32.AND P0, PT, R59.reuse, R17, PT ;  /* 0x000000113b00720c */ /* 0x040fe20003f04070 */
[----:B------:R-:W-:Y:S01]  /*14880*/  IMAD.MOV R54, RZ, RZ, -R57 ;  /* 0x000000ffff367224 */ /* 0x000fe200078e0a39 */
[----:B------:R-:W4:Y:S01]  /*14890*/  LDL R39, [R1+0x215c] ;  /* 0x00215c0001277983 */ /* 0x000f220000100800 */
[----:B------:R-:W-:-:S03]  /*148a0*/  IMAD R5, R59, R3, R5 ;  /* 0x000000033b057224 */ /* 0x000fc600078e0205 */
[----:B0-----:R-:W5:Y:S01]  /*148b0*/  LDL R36, [R1+0x2150] ;  /* 0x0021500001247983 */ /* 0x001f620000100800 */
[C---:B------:R-:W-:Y:S02]  /*148c0*/  IMAD R3, R59.reuse, R54, R52 ;  /* 0x000000363b037224 */ /* 0x040fe400078e0234 */
[----:B------:R-:W-:Y:S01]  /*148d0*/  IMAD R8, R59, R6, R8 ;  /* 0x000000063b087224 */ /* 0x000fe200078e0208 */
[----:B------:R-:W3:Y:S04]  /*148e0*/  LDL R37, [R1+0x2154] ;  /* 0x0021540001257983 */ /* 0x000ee80000100800 */
[----:B------:R-:W3:Y:S04]  /*148f0*/  LDL R38, [R1+0x2158] ;  /* 0x0021580001267983 */ /* 0x000ee80000100800 */
[----:B------:R-:W3:Y:S01]  /*14900*/  LDL R40, [R1+0x2140] ;  /* 0x0021400001287983 */ /* 0x000ee20000100800 */
[----:B--2---:R-:W-:-:S03]  /*14910*/  IABS R52, R51 ;  /* 0x0000003300347213 */ /* 0x004fc60000000000 */
[----:B------:R-:W2:Y:S01]  /*14920*/  LDL R51, [R1+0x2164] ;  /* 0x0021640001337983 */ /* 0x000ea20000100800 */
[----:B------:R-:W-:Y:S01]  /*14930*/  @!P1 IMAD.IADD R19, R19, 0x1, -R59 ;  /* 0x0000000113139824 */ /* 0x000fe200078e0a3b */
[----:B------:R-:W-:-:S13]  /*14940*/  ISETP.GT.U32.AND P1, PT, R59, R15, PT ;  /* 0x0000000f3b00720c */ /* 0x000fda0003f24070 */
[----:B------:R-:W-:Y:S01]  /*14950*/  @!P1 IMAD.IADD R15, R15, 0x1, -R59 ;  /* 0x000000010f0f9824 */ /* 0x000fe200078e0a3b */
[----:B------:R-:W-:-:S04]  /*14960*/  ISETP.GT.U32.AND P1, PT, R59, R13, PT ;  /* 0x0000000d3b00720c */ /* 0x000fc80003f24070 */
[----:B------:R-:W-:-:S09]  /*14970*/  ISETP.GT.U32.AND P4, PT, R59, R15, PT ;  /* 0x0000000f3b00720c */ /* 0x000fd20003f84070 */
[----:B------:R-:W-:-:S05]  /*14980*/  @!P1 IMAD.IADD R13, R13, 0x1, -R59 ;  /* 0x000000010d0d9824 */ /* 0x000fca00078e0a3b */
[----:B------:R-:W-:Y:S01]  /*14990*/  ISETP.GT.U32.AND P1, PT, R59, R13, PT ;  /* 0x0000000d3b00720c */ /* 0x000fe20003f24070 */
[----:B------:R-:W-:Y:S01]  /*149a0*/  @!P4 IMAD.IADD R15, R15, 0x1, -R59 ;  /* 0x000000010f0fc824 */ /* 0x000fe200078e0a3b */
[----:B------:R-:W-:-:S11]  /*149b0*/  ISETP.GT.U32.AND P4, PT, R59, R12, PT ;  /* 0x0000000c3b00720c */ /* 0x000fd60003f84070 */
[--C-:B------:R-:W-:Y:S01]  /*149c0*/  @!P1 IMAD.IADD R13, R13, 0x1, -R59.reuse ;  /* 0x000000010d0d9824 */ /* 0x100fe200078e0a3b */
[----:B------:R-:W-:Y:S01]  /*149d0*/  ISETP.GT.U32.AND P1, PT, R59, R11, PT ;  /* 0x0000000b3b00720c */ /* 0x000fe20003f24070 */
[----:B------:R-:W-:-:S05]  /*149e0*/  @!P4 IMAD.IADD R12, R12, 0x1, -R59 ;  /* 0x000000010c0cc824 */ /* 0x000fca00078e0a3b */
[----:B------:R-:W-:-:S07]  /*149f0*/  ISETP.GT.U32.AND P4, PT, R59, R12, PT ;  /* 0x0000000c3b00720c */ /* 0x000fce0003f84070 */
[----:B------:R-:W-:-:S05]  /*14a00*/  @!P1 IMAD.IADD R11, R11, 0x1, -R59 ;  /* 0x000000010b0b9824 */ /* 0x000fca00078e0a3b */
[C---:B------:R-:W-:Y:S01]  /*14a10*/  ISETP.GT.U32.AND P1, PT, R59.reuse, R11, PT ;  /* 0x0000000b3b00720c */ /* 0x040fe20003f24070 */
[----:B------:R-:W-:Y:S01]  /*14a20*/  @!P4 IMAD.IADD R12, R12, 0x1, -R59 ;  /* 0x000000010c0cc824 */ /* 0x000fe200078e0a3b */
[----:B------:R-:W-:-:S11]  /*14a30*/  ISETP.GT.U32.AND P4, PT, R59, R10, PT ;  /* 0x0000000a3b00720c */ /* 0x000fd60003f84070 */
[--C-:B------:R-:W-:Y:S01]  /*14a40*/  @!P1 IMAD.IADD R11, R11, 0x1, -R59.reuse ;  /* 0x000000010b0b9824 */ /* 0x100fe200078e0a3b */
[----:B------:R-:W-:Y:S01]  /*14a50*/  ISETP.GT.U32.AND P1, PT, R59, R9, PT ;  /* 0x000000093b00720c */ /* 0x000fe20003f24070 */
[----:B------:R-:W-:Y:S01]  /*14a60*/  @!P4 IMAD.IADD R10, R10, 0x1, -R59 ;  /* 0x000000010a0ac824 */ /* 0x000fe200078e0a3b */
[----:B------:R-:W-:-:S11]  /*14a70*/  IABS R6, R47 ;  /* 0x0000002f00067213 */ /* 0x000fd60000000000 */
[----:B------:R-:W-:Y:S01]  /*14a80*/  @!P1 IMAD.IADD R9, R9, 0x1, -R59 ;  /* 0x0000000109099824 */ /* 0x000fe200078e0a3b */
[----:B------:R-:W-:Y:S01]  /*14a90*/  ISETP.GT.U32.AND P1, PT, R59, R10, PT ;  /* 0x0000000a3b00720c */ /* 0x000fe20003f24070 */
[----:B------:R-:W-:-:S04]  /*14aa0*/  IMAD.HI.U32 R55, R2, R6, RZ ;  /* 0x0000000602377227 */ /* 0x000fc800078e00ff */
[----:B------:R-:W-:-:S08]  /*14ab0*/  IMAD.MOV R55, RZ, RZ, -R55 ;  /* 0x000000ffff377224 */ /* 0x000fd000078e0a37 */
[----:B------:R-:W-:Y:S01]  /*14ac0*/  @!P1 IMAD.IADD R10, R10, 0x1, -R59 ;  /* 0x000000010a0a9824 */ /* 0x000fe200078e0a3b */
[C---:B------:R-:W-:Y:S01]  /*14ad0*/  ISETP.GT.U32.AND P1, PT, R59.reuse, R7, PT ;  /* 0x000000073b00720c */ /* 0x040fe20003f24070 */
[C---:B------:R-:W-:Y:S01]  /*14ae0*/  IMAD R4, R59.reuse, R53, R4 ;  /* 0x000000353b047224 */ /* 0x040fe200078e0204 */
[----:B------:R-:W-:Y:S01]  /*14af0*/  IABS R53, R33 ;  /* 0x0000002100357213 */ /* 0x000fe20000000000 */
[----:B------:R-:W-:Y:S01]  /*14b00*/  IMAD R6, R59, R55, R6 ;  /* 0x000000373b067224 */ /* 0x000fe200078e0206 */
[----:B------:R-:W-:Y:S02]  /*14b10*/  IABS R54, R34 ;  /* 0x0000002200367213 */ /* 0x000fe40000000000 */
[----:B------:R-:W-:Y:S01]  /*14b20*/  IABS R55, R35 ;  /* 0x0000002300377213 */ /* 0x000fe20000000000 */
[----:B------:R-:W-:-:S04]  /*14b30*/  IMAD.HI.U32 R2, R2, R52, RZ ;  /* 0x0000003402027227 */ /* 0x000fc800078e00ff */
[--C-:B------:R-:W-:Y:S01]  /*14b40*/  @!P0 IMAD.IADD R17, R17, 0x1, -R59.reuse ;  /* 0x0000000111118824 */ /* 0x100fe200078e0a3b */
[----:B------:R-:W-:Y:S01]  /*14b50*/  ISETP.GE.AND P0, PT, R45, RZ, PT ;  /* 0x000000ff2d00720c */ /* 0x000fe20003f06270 */
[----:B------:R-:W-:Y:S01]  /*14b60*/  @!P1 IMAD.IADD R7, R7, 0x1, -R59 ;  /* 0x0000000107079824 */ /* 0x000fe200078e0a3b */
[----:B------:R-:W-:Y:S01]  /*14b70*/  ISETP.GT.U32.AND P1, PT, R59, R4, PT ;  /* 0x000000043b00720c */ /* 0x000fe20003f24070 */
[----:B------:R-:W-:-:S04]  /*14b80*/  IMAD.HI.U32 R57, R56, R53, RZ ;  /* 0x0000003538397227 */ /* 0x000fc800078e00ff */
[----:B------:R-:W-:-:S04]  /*14b90*/  IMAD.HI.U32 R58, R56, R54, RZ ;  /* 0x00000036383a7227 */ /* 0x000fc800078e00ff */
[----:B------:R-:W-:-:S04]  /*14ba0*/  IMAD.HI.U32 R45, R56, R55, RZ ;  /* 0x00000037382d7227 */ /* 0x000fc800078e00ff */
[----:B------:R-:W-:Y:S02]  /*14bb0*/  IMAD.MOV R2, RZ, RZ, -R2 ;  /* 0x000000ffff027224 */ /* 0x000fe400078e0a02 */
[----:B------:R-:W-:Y:S02]  /*14bc0*/  IMAD.MOV R57, RZ, RZ, -R57 ;  /* 0x000000ffff397224 */ /* 0x000fe400078e0a39 */
[----:B------:R-:W-:Y:S02]  /*14bd0*/  IMAD.MOV R58, RZ, RZ, -R58 ;  /* 0x000000ffff3a7224 */ /* 0x000fe400078e0a3a */
[----:B------:R-:W-:Y:S02]  /*14be0*/  IMAD.MOV R45, RZ, RZ, -R45 ;  /* 0x000000ffff2d7224 */ /* 0x000fe400078e0a2d */
[----:B------:R-:W-:Y:S02]  /*14bf0*/  IMAD R2, R59, R2, R52 ;  /* 0x000000023b027224 */ /* 0x000fe400078e0234 */
[----:B------:R-:W-:-:S02]  /*14c00*/  IMAD R52, R60, R57, R53 ;  /* 0x000000393c347224 */ /* 0x000fc400078e0235 */
[C---:B------:R-:W-:Y:S02]  /*14c10*/  IMAD R53, R60.reuse, R58, R54 ;  /* 0x0000003a3c357224 */ /* 0x040fe400078e0236 */
[----:B------:R-:W-:Y:S01]  /*14c20*/  IMAD R54, R60, R45, R55 ;  /* 0x0000002d3c367224 */ /* 0x000fe200078e0237 */
[----:B-----5:R-:W-:Y:S01]  /*14c30*/  IABS R55, R36 ;  /* 0x0000002400377213 */ /* 0x020fe20000000000 */
[----:B------:R-:W-:Y:S01]  /*14c40*/  @!P1 IMAD.IADD R4, R4, 0x1, -R59 ;  /* 0x0000000104049824 */ /* 0x000fe200078e0a3b */
[----:B--2---:R-:W-:-:S03]  /*14c50*/  ISETP.GE.AND P1, PT, R51, RZ, PT ;  /* 0x000000ff3300720c */ /* 0x004fc60003f26270 */
[----:B------:R-:W-:-:S04]  /*14c60*/  IMAD.HI.U32 R51, R56, R55, RZ ;  /* 0x0000003738337227 */ /* 0x000fc800078e00ff */
[----:B------:R-:W-:-:S04]  /*14c70*/  IMAD.MOV R51, RZ, RZ, -R51 ;  /* 0x000000ffff337224 */ /* 0x000fc800078e0a33 */
[----:B------:R-:W-:Y:S02]  /*14c80*/  IMAD R55, R60, R51, R55 ;  /* 0x000000333c377224 */ /* 0x000fe400078e0237 */
[----:B------:R-:W2:Y:S01]  /*14c90*/  LDL.LU R51, [R1+0x55e8] ;  /* 0x0055e80001337983 */ /* 0x000ea20000300800 */
[----:B------:R-:W-:-:S13]  /*14ca0*/  ISETP.GT.U32.AND P4, PT, R59, R8, PT ;  /* 0x000000083b00720c */ /* 0x000fda0003f84070 */
[----:B------:R-:W-:-:S05]  /*14cb0*/  @!P4 IMAD.IADD R8, R8, 0x1, -R59 ;  /* 0x000000010808c824 */ /* 0x000fca00078e0a3b */
[----:B------:R-:W-:Y:S02]  /*14cc0*/  ISETP.GT.U32.AND P2, PT, R59, R8, PT ;  /* 0x000000083b00720c */ /* 0x000fe40003f44070 */
[----:B----4-:R-:W-:Y:S02]  /*14cd0*/  IABS R45, R39 ;  /* 0x00000027002d7213 */ /* 0x010fe40000000000 */
[----:B---3--:R-:W-:-:S09]  /*14ce0*/  IABS R57, R37 ;  /* 0x0000002500397213 */ /* 0x008fd20000000000 */
[----:B------:R-:W-:Y:S01]  /*14cf0*/  @!P2 IMAD.IADD R8, R8, 0x1, -R59 ;  /* 0x000000010808a824 */ /* 0x000fe200078e0a3b */
[----:B------:R-:W-:Y:S02]  /*14d00*/  ISETP.GT.U32.AND P2, PT, R59, R5, PT ;  /* 0x000000053b00720c */ /* 0x000fe40003f44070 */
[----:B------:R-:W-:Y:S01]  /*14d10*/  IABS R58, R38 ;  /* 0x00000026003a7213 */ /* 0x000fe20000000000 */
[----:B------:R-:W-:Y:S02]  /*14d20*/  IMAD.MOV.U32 R48, RZ, RZ, R45 ;  /* 0x000000ffff307224 */ /* 0x000fe400078e002d */
[----:B------:R-:W-:Y:S01]  /*14d30*/  IMAD.HI.U32 R45, R56, R57, RZ ;  /* 0x00000039382d7227 */ /* 0x000fe200078e00ff */
[----:B------:R-:W-:-:S03]  /*14d40*/  IABS R47, R40 ;  /* 0x00000028002f7213 */ /* 0x000fc60000000000 */
[----:B------:R-:W-:-:S04]  /*14d50*/  IMAD.HI.U32 R46, R56, R58, RZ ;  /* 0x0000003a382e7227 */ /* 0x000fc800078e00ff */
[----:B------:R-:W-:Y:S01]  /*14d60*/  @!P2 IMAD.IADD R5, R5, 0x1, -R59 ;  /* 0x000000010505a824 */ /* 0x000fe200078e0a3b */
[----:B------:R-:W-:Y:S01]  /*14d70*/  ISETP.GE.AND P2, PT, R49, RZ, PT ;  /* 0x000000ff3100720c */ /* 0x000fe20003f46270 */
[----:B------:R-:W-:-:S04]  /*14d80*/  IMAD.HI.U32 R49, R56, R48, RZ ;  /* 0x0000003038317227 */ /* 0x000fc800078e00ff */
[----:B------:R-:W-:Y:S02]  /*14d90*/  IMAD.MOV R45, RZ, RZ, -R45 ;  /* 0x000000ffff2d7224 */ /* 0x000fe400078e0a2d */
[----:B------:R-:W-:Y:S02]  /*14da0*/  IMAD.MOV R46, RZ, RZ, -R46 ;  /* 0x000000ffff2e7224 */ /* 0x000fe400078e0a2e */
[----:B------:R-:W-:Y:S02]  /*14db0*/  IMAD.MOV R49, RZ, RZ, -R49 ;  /* 0x000000ffff317224 */ /* 0x000fe400078e0a31 */
[----:B------:R-:W-:-:S04]  /*14dc0*/  IMAD.HI.U32 R47, R56, R47, RZ ;  /* 0x0000002f382f7227 */ /* 0x000fc800078e00ff */
[C---:B------:R-:W-:Y:S02]  /*14dd0*/  IMAD R56, R60.reuse, R45, R57 ;  /* 0x0000002d3c387224 */ /* 0x040fe400078e0239 */
[C---:B------:R-:W-:Y:S01]  /*14de0*/  IMAD R57, R60.reuse, R46, R58 ;  /* 0x0000002e3c397224 */ /* 0x040fe200078e023a */
[----:B------:R-:W3:Y:S01]  /*14df0*/  LDL.LU R45, [R1+0x55e4] ;  /* 0x0055e400012d7983 */ /* 0x000ee20000300800 */
[----:B------:R-:W-:-:S03]  /*14e00*/  IMAD R58, R60, R49, R48 ;  /* 0x000000313c3a7224 */ /* 0x000fc600078e0230 */
[----:B------:R-:W4:Y:S04]  /*14e10*/  LDL.LU R46, [R1+0x55e0] ;  /* 0x0055e000012e7983 */ /* 0x000f280000300800 */
[----:B------:R-:W5:Y:S01]  /*14e20*/  LDL.LU R48, [R1+0x55dc] ;  /* 0x0055dc0001307983 */ /* 0x000f620000300800 */
[----:B--2---:R-:W-:-:S04]  /*14e30*/  IMAD.MOV.U32 R49, RZ, RZ, R51 ;  /* 0x000000ffff317224 */ /* 0x004fc800078e0033 */
[----:B------:R-:W-:Y:S02]  /*14e40*/  @!P5 IMAD.MOV R49, RZ, RZ, -R49 ;  /* 0x000000ffff31d224 */ /* 0x000fe400078e0a31 */
[----:B------:R-:W-:Y:S02]  /*14e50*/  IMAD.MOV R51, RZ, RZ, -R47 ;  /* 0x000000ffff337224 */ /* 0x000fe400078e0a2f */
[----:B------:R-:W2:Y:S04]  /*14e60*/  LDL.LU R47, [R1+0x55d8] ;  /* 0x0055d800012f7983 */ /* 0x000ea80000300800 */
[----:B------:R0:W-:Y:S04]  /*14e70*/  STL [R1+0x368], R49 ;  /* 0x0003683101007387 */ /* 0x0001e80000100800 */
[----:B0-----:R-:W3:Y:S01]  /*14e80*/  LDL.LU R49, [R1+0x55d4] ;  /* 0x0055d40001317983 */ /* 0x001ee20000300800 */
[----:B------:R-:W-:-:S05]  /*14e90*/  @!P0 IMAD.MOV R50, RZ, RZ, -R50 ;  /* 0x000000ffff328224 */ /* 0x000fca00078e0a32 */
[----:B------:R4:W-:Y:S02]  /*14ea0*/  STL [R1+0x364], R50 ;  /* 0x0003643201007387 */ /* 0x0009e40000100800 */
[----:B----4-:R-:W-:Y:S02]  /*14eb0*/  IMAD.MOV.U32 R50, RZ, RZ, R46 ;  /* 0x000000ffff327224 */ /* 0x010fe400078e002e */
[----:B-----5:R-:W-:Y:S01]  /*14ec0*/  @!P6 IMAD.MOV R48, RZ, RZ, -R48 ;  /* 0x000000ffff30e224 */ /* 0x020fe200078e0a30 */
[----:B------:R-:W-:Y:S01]  /*14ed0*/  IABS R46, R40 ;  /* 0x00000028002e7213 */ /* 0x000fe20000000000 */
[----:B------:R-:W-:-:S04]  /*14ee0*/  @!P1 IMAD.MOV R50, RZ, RZ, -R50 ;  /* 0x000000ffff329224 */ /* 0x000fc800078e0a32 */
[----:B------:R-:W-:Y:S01]  /*14ef0*/  IMAD R46, R60, R51, R46 ;  /* 0x000000333c2e7224 */ /* 0x000fe200078e022e */
[----:B------:R-:W-:-:S13]  /*14f00*/  ISETP.GT.U32.AND P4, PT, R59, R9, PT ;  /* 0x000000093b00720c */ /* 0x000fda0003f84070 */
[----:B------:R-:W-:Y:S01]  /*14f10*/  @!P4 IMAD.IADD R9, R9, 0x1, -R59 ;  /* 0x000000010909c824 */ /* 0x000fe200078e0a3b */
[----:B------:R-:W-:-:S13]  /*14f20*/  ISETP.GT.U32.AND P4, PT, R59, R6, PT ;  /* 0x000000063b00720c */ /* 0x000fda0003f84070 */
[----:B------:R-:W-:Y:S01]  /*14f30*/  @!P4 IMAD.IADD R6, R6, 0x1, -R59 ;  /* 0x000000010606c824 */ /* 0x000fe200078e0a3b */
[----:B------:R-:W-:-:S13]  /*14f40*/  ISETP.GT.U32.AND P4, PT, R59, R3, PT ;  /* 0x000000033b00720c */ /* 0x000fda0003f84070 */
[----:B------:R-:W-:Y:S02]  /*14f50*/  @!P4 IMAD.IADD R3, R3, 0x1, -R59 ;  /* 0x000000010303c824 */ /* 0x000fe400078e0a3b */
[----:B---3--:R-:W-:-:S05]  /*14f60*/  @!P3 IMAD.MOV R49, RZ, RZ, -R49 ;  /* 0x000000ffff31b224 */ /* 0x008fca00078e0a31 */
[----:B------:R2:W-:Y:S02]  /*14f70*/  STL [R1+0x360], R49 ;  /* 0x0003603101007387 */ /* 0x0005e40000100800 */
[----:B--2---:R-:W-:Y:S02]  /*14f80*/  IMAD.MOV.U32 R49, RZ, RZ, R47 ;  /* 0x000000ffff317224 */ /* 0x004fe400078e002f */
[----:B------:R-:W2:Y:S02]  /*14f90*/  LDL.LU R47, [R1+0x2170] ;  /* 0x00217000012f7983 */ /* 0x000ea40000300800 */
[----:B------:R-:W-:Y:S02]  /*14fa0*/  @!P2 IMAD.MOV R49, RZ, RZ, -R49 ;  /* 0x000000ffff31a224 */ /* 0x000fe400078e0a31 */
[----:B------:R0:W-:Y:S04]  /*14fb0*/  STL [R1+0x35c], R48 ;  /* 0x00035c3001007387 */ /* 0x0001e80000100800 */
[----:B0-----:R-:W3:Y:S04]  /*14fc0*/  LDL.LU R48, [R1+0x2174] ;  /* 0x0021740001307983 */ /* 0x001ee80000300800 */
[----:B------:R0:W-:Y:S04]  /*14fd0*/  STL [R1+0x358], R49 ;  /* 0x0003583101007387 */ /* 0x0001e80000100800 */
[----:B0-----:R-:W4:Y:S04]  /*14fe0*/  LDL.LU R49, [R1+0x2178] ;  /* 0x0021780001317983 */ /* 0x001f280000300800 */
[----:B------:R0:W-:Y:S04]  /*14ff0*/  STL [R1+0x354], R50 ;  /* 0x0003543201007387 */ /* 0x0001e80000100800 */
[----:B0-----:R-:W5:Y:S04]  /*15000*/  LDL.LU R50, [R1+0x217c] ;  /* 0x00217c0001327983 */ /* 0x001f680000300800 */
[----:B------:R-:W2:Y:S01]  /*15010*/  LDL.LU R51, [R1+0x216c] ;  /* 0x00216c0001337983 */ /* 0x000ea20000300800 */
[----:B------:R-:W-:-:S13]  /*15020*/  ISETP.GT.U32.AND P4, PT, R59, R2, PT ;  /* 0x000000023b00720c */ /* 0x000fda0003f84070 */
[----:B------:R-:W-:Y:S01]  /*15030*/  @!P4 IMAD.IADD R2, R2, 0x1, -R59 ;  /* 0x000000010202c824 */ /* 0x000fe200078e0a3b */
[----:B------:R-:W-:Y:S02]  /*15040*/  ISETP.GT.U32.AND P4, PT, R60, R52, PT ;  /* 0x000000343c00720c */ /* 0x000fe40003f84070 */
[C---:B------:R-:W-:Y:S02]  /*15050*/  ISETP.GT.U32.AND P0, PT, R59.reuse, R6, PT ;  /* 0x000000063b00720c */ /* 0x040fe40003f04070 */
[C---:B------:R-:W-:Y:S02]  /*15060*/  ISETP.GT.U32.AND P3, PT, R59.reuse, R5, PT ;  /* 0x000000053b00720c */ /* 0x040fe40003f64070 */
[C---:B------:R-:W-:Y:S02]  /*15070*/  ISETP.GT.U32.AND P5, PT, R59.reuse, R4, PT ;  /* 0x000000043b00720c */ /* 0x040fe40003fa4070 */
[C---:B------:R-:W-:Y:S02]  /*15080*/  ISETP.GT.U32.AND P2, PT, R59.reuse, R3, PT ;  /* 0x000000033b00720c */ /* 0x040fe40003f44070 */
[----:B------:R-:W-:-:S03]  /*15090*/  ISETP.GT.U32.AND P1, PT, R59, R2, PT ;  /* 0x000000023b00720c */ /* 0x000fc60003f24070 */
[----:B------:R-:W-:Y:S01]  /*150a0*/  @!P4 IMAD.IADD R52, R52, 0x1, -R60 ;  /* 0x000000013434c824 */ /* 0x000fe200078e0a3c */
[----:B------:R-:W-:Y:S01]  /*150b0*/  ISETP.GT.U32.AND P4, PT, R59, R7, PT ;  /* 0x000000073b00720c */ /* 0x000fe20003f84070 */
[--C-:B------:R-:W-:Y:S02]  /*150c0*/  @!P0 IMAD.IADD R6, R6, 0x1, -R59.reuse ;  /* 0x0000000106068824 */ /* 0x100fe400078e0a3b */
[--C-:B------:R-:W-:Y:S02]  /*150d0*/  @!P3 IMAD.IADD R5, R5, 0x1, -R59.reuse ;  /* 0x000000010505b824 */ /* 0x100fe400078e0a3b */
[--C-:B------:R-:W-:Y:S02]  /*150e0*/  @!P5 IMAD.IADD R4, R4, 0x1, -R59.reuse ;  /* 0x000000010404d824 */ /* 0x100fe400078e0a3b */
[--C-:B------:R-:W-:Y:S02]  /*150f0*/  @!P2 IMAD.IADD R3, R3, 0x1, -R59.reuse ;  /* 0x000000010303a824 */ /* 0x100fe400078e0a3b */
[----:B------:R-:W-:-:S04]  /*15100*/  @!P1 IMAD.IADD R2, R2, 0x1, -R59 ;  /* 0x0000000102029824 */ /* 0x000fc800078e0a3b */
[----:B------:R-:W-:Y:S02]  /*15110*/  @!P4 IMAD.IADD R7, R7, 0x1, -R59 ;  /* 0x000000010707c824 */ /* 0x000fe400078e0a3b */
[----:B------:R-:W4:Y:S01]  /*15120*/  LDL.LU R59, [R1+0x2168] ;  /* 0x00216800013b7983 */ /* 0x000f220000300800 */
[C---:B------:R-:W-:Y:S02]  /*15130*/  ISETP.GT.U32.AND P0, PT, R60.reuse, R54, PT ;  /* 0x000000363c00720c */ /* 0x040fe40003f04070 */
[----:B------:R-:W-:-:S11]  /*15140*/  ISETP.GT.U32.AND P5, PT, R60, R56, PT ;  /* 0x000000383c00720c */ /* 0x000fd60003fa4070 */
[--C-:B------:R-:W-:Y:S02]  /*15150*/  @!P0 IMAD.IADD R54, R54, 0x1, -R60.reuse ;  /* 0x0000000136368824 */ /* 0x100fe400078e0a3c */
[----:B------:R-:W-:Y:S01]  /*15160*/  @!P5 IMAD.IADD R56, R56, 0x1, -R60 ;  /* 0x000000013838d824 */ /* 0x000fe200078e0a3c */
[----:B---3--:R-:W-:Y:S02]  /*15170*/  ISETP.GE.AND P5, PT, R48, RZ, PT ;  /* 0x000000ff3000720c */ /* 0x008fe40003fa6270 */
[----:B--2---:R-:W-:Y:S02]  /*15180*/  ISETP.GE.AND P0, PT, R51, RZ, PT ;  /* 0x000000ff3300720c */ /* 0x004fe40003f06270 */
[----:B------:R-:W2:Y:S04]  /*15190*/  LDL.LU R51, [R1+0x2180] ;  /* 0x0021800001337983 */ /* 0x000ea80000300800 */
[----:B------:R-:W3:Y:S01]  /*151a0*/  LDL.LU R48, [R1+0x2184] ;  /* 0x0021840001307983 */ /* 0x000ee20000300800 */
[----:B------:R-:W-:-:S02]  /*151b0*/  ISETP.GT.U32.AND P4, PT, R60, R53, PT ;  /* 0x000000353c00720c */ /* 0x000fc40003f84070 */
[C---:B------:R-:W-:Y:S02]  /*151c0*/  ISETP.GT.U32.AND P3, PT, R60.reuse, R55, PT ;  /* 0x000000373c00720c */ /* 0x040fe40003f64070 */
[----:B------:R-:W-:-:S09]  /*151d0*/  ISETP.GT.U32.AND P2, PT, R60, R57, PT ;  /* 0x000000393c00720c */ /* 0x000fd20003f44070 */
[--C-:B------:R-:W-:Y:S02]  /*151e0*/  @!P4 IMAD.IADD R53, R53, 0x1, -R60.reuse ;  /* 0x000000013535c824 */ /* 0x100fe400078e0a3c */
[----:B------:R-:W-:Y:S01]  /*151f0*/  @!P3 IMAD.IADD R55, R55, 0x1, -R60 ;  /* 0x000000013737b824 */ /* 0x000fe200078e0a3c */
[----:B------:R-:W-:Y:S01]  /*15200*/  ISETP.GE.AND P3, PT, R47, RZ, PT ;  /* 0x000000ff2f00720c */ /* 0x000fe20003f66270 */
[----:B------:R-:W-:Y:S01]  /*15210*/  @!P0 IMAD.MOV R44, RZ, RZ, -R44 ;  /* 0x000000ffff2c8224 */ /* 0x000fe200078e0a2c */
[----:B------:R-:W-:Y:S02]  /*15220*/  ISETP.GT.U32.AND P1, PT, R60, R58, PT ;  /* 0x0000003a3c00720c */ /* 0x000fe40003f24070 */
[----:B----4-:R-:W-:-:S09]  /*15230*/  ISETP.GE.AND P4, PT, R59, RZ, PT ;  /* 0x000000ff3b00720c */ /* 0x010fd20003f86270 */
[----:B------:R-:W-:Y:S02]  /*15240*/  @!P3 IMAD.MOV R43, RZ, RZ, -R43 ;  /* 0x000000ffff2bb224 */ /* 0x000fe400078e0a2b */
[----:B------:R-:W-:Y:S01]  /*15250*/  @!P2 IMAD.IADD R57, R57, 0x1, -R60 ;  /* 0x000000013939a824 */ /* 0x000fe200078e0a3c */
[----:B------:R-:W-:Y:S01]  /*15260*/  ISETP.GE.AND P2, PT, R49, RZ, PT ;  /* 0x000000ff3100720c */ /* 0x000fe20003f46270 */
[----:B------:R-:W-:-:S05]  /*15270*/  @!P4 IMAD.MOV R45, RZ, RZ, -R45 ;  /* 0x000000ffff2dc224 */ /* 0x000fca00078e0a2d */
[----:B------:R-:W-:Y:S04]  /*15280*/  STL [R1+0x350], R45 ;  /* 0x0003502d01007387 */ /* 0x000fe80000100800 */
[----:B------:R-:W-:Y:S04]  /*15290*/  STL [R1+0x348], R44 ;  /* 0x0003482c01007387 */ /* 0x000fe80000100800 */
[----:B------:R-:W4:Y:S04]  /*152a0*/  LDL.LU R47, [R1+0x2188] ;  /* 0x00218800012f7983 */ /* 0x000f280000300800 */
[----:B------:R-:W-:Y:S04]  /*152b0*/  STL [R1+0x344], R43 ;  /* 0x0003442b01007387 */ /* 0x000fe80000100800 */
[----:B------:R-:W2:Y:S01]  /*152c0*/  LDL.LU R49, [R1+0x218c] ;  /* 0x00218c0001317983 */ /* 0x000ea20000300800 */
[----:B------:R-:W-:-:S02]  /*152d0*/  @!P5 IMAD.MOV R42, RZ, RZ, -R42 ;  /* 0x000000ffff2ad224 */ /* 0x000fc400078e0a2a */
[----:B------:R-:W-:Y:S01]  /*152e0*/  @!P1 IMAD.IADD R58, R58, 0x1, -R60 ;  /* 0x000000013a3a9824 */ /* 0x000fe200078e0a3c */
[----:B-----5:R-:W-:Y:S02]  /*152f0*/  ISETP.GE.AND P1, PT, R50, RZ, PT ;  /* 0x000000ff3200720c */ /* 0x020fe40003f26270 */
[----:B------:R0:W-:Y:S04]  /*15300*/  STL [R1+0x340], R42 ;  /* 0x0003402a01007387 */ /* 0x0001e80000100800 */
[----:B------:R-:W5:Y:S01]  /*15310*/  LDL.LU R50, [R1+0x2190] ;  /* 0x0021900001327983 */ /* 0x000f620000300800 */
[C---:B------:R-:W-:Y:S01]  /*15320*/  ISETP.GT.U32.AND P0, PT, R60.reuse, R54, PT ;  /* 0x000000363c00720c */ /* 0x040fe20003f04070 */
[----:B------:R-:W-:Y:S01]  /*15330*/  @!P2 IMAD.MOV R41, RZ, RZ, -R41 ;  /* 0x000000ffff29a224 */ /* 0x000fe200078e0a29 */
[----:B------:R-:W-:-:S02]  /*15340*/  ISETP.GT.U32.AND P3, PT, R60, R55, PT ;  /* 0x000000373c00720c */ /* 0x000fc40003f64070 */
[C---:B------:R-:W-:Y:S02]  /*15350*/  ISETP.GT.U32.AND P2, PT, R60.reuse, R57, PT ;  /* 0x000000393c00720c */ /* 0x040fe40003f44070 */
[----:B------:R-:W-:Y:S01]  /*15360*/  @!P1 IMAD.MOV R0, RZ, RZ, -R0 ;  /* 0x000000ffff009224 */ /* 0x000fe200078e0a00 */
[C---:B------:R-:W-:Y:S02]  /*15370*/  ISETP.GT.U32.AND P1, PT, R60.reuse, R58, PT ;  /* 0x0000003a3c00720c */ /* 0x040fe40003f24070 */
[----:B------:R-:W-:Y:S01]  /*15380*/  ISETP.GT.U32.AND P5, PT, R60, R56, PT ;  /* 0x000000383c00720c */ /* 0x000fe20003fa4070 */
[----:B------:R-:W-:Y:S03]  /*15390*/  STL [R1+0x33c], R41 ;  /* 0x00033c2901007387 */ /* 0x000fe60000100800 */
[--C-:B------:R-:W-:Y:S01]  /*153a0*/  @!P0 IMAD.IADD R54, R54, 0x1, -R60.reuse ;  /* 0x0000000136368824 */ /* 0x100fe200078e0a3c */
[----:B------:R1:W-:Y:S01]  /*153b0*/  STL [R1+0x338], R0 ;  /* 0x0003380001007387 */ /* 0x0003e20000100800 */
[----:B------:R-:W-:Y:S01]  /*153c0*/  ISETP.GE.AND P0, PT, R33, RZ, PT ;  /* 0x000000ff2100720c */ /* 0x000fe20003f06270 */
[--C-:B------:R-:W-:Y:S01]  /*153d0*/  @!P3 IMAD.IADD R55, R55, 0x1, -R60.reuse ;  /* 0x000000013737b824 */ /* 0x100fe200078e0a3c */
[----:B------:R-:W-:Y:S01]  /*153e0*/  ISETP.GE.AND P3, PT, R34, RZ, PT ;  /* 0x000000ff2200720c */ /* 0x000fe20003f66270 */
[----:B------:R-:W4:Y:S01]  /*153f0*/  LDL.LU R33, [R1+0x55d0] ;  /* 0x0055d00001217983 */ /* 0x000f220000300800 */
[--C-:B------:R-:W-:Y:S01]  /*15400*/  @!P2 IMAD.IADD R57, R57, 0x1, -R60.reuse ;  /* 0x000000013939a824 */ /* 0x100fe200078e0a3c */
[----:B------:R-:W-:Y:S01]  /*15410*/  ISETP.GE.AND P2, PT, R35, RZ, PT ;  /* 0x000000ff2300720c */ /* 0x000fe20003f46270 */
[--C-:B------:R-:W-:Y:S01]  /*15420*/  @!P1 IMAD.IADD R58, R58, 0x1, -R60.reuse ;  /* 0x000000013a3a9824 */ /* 0x100fe200078e0a3c */
[----:B------:R-:W4:Y:S01]  /*15430*/  LDL.LU R34, [R1+0x55cc] ;  /* 0x0055cc0001227983 */ /* 0x000f220000300800 */
[----:B------:R-:W-:Y:S01]  /*15440*/  @!P5 IMAD.IADD R56, R56, 0x1, -R60 ;  /* 0x000000013838d824 */ /* 0x000fe200078e0a3c */
[----:B------:R-:W-:-:S02]  /*15450*/  ISETP.GE.AND P1, PT, R36, RZ, PT ;  /* 0x000000ff2400720c */ /* 0x000fc40003f26270 */
[----:B------:R-:W4:Y:S04]  /*15460*/  LDL.LU R35, [R1+0x55c8] ;  /* 0x0055c80001237983 */ /* 0x000f280000300800 */
[----:B------:R-:W4:Y:S01]  /*15470*/  LDL.LU R36, [R1+0x55c4] ;  /* 0x0055c40001247983 */ /* 0x000f220000300800 */
[----:B---3--:R-:W-:-:S03]  /*15480*/  ISETP.GE.AND P5, PT, R48, RZ, PT ;  /* 0x000000ff3000720c */ /* 0x008fc60003fa6270 */
[----:B------:R-:W3:Y:S01]  /*15490*/  LDL.LU R48, [R1+0x2194] ;  /* 0x0021940001307983 */ /* 0x000ee20000300800 */
[----:B------:R-:W-:-:S13]  /*154a0*/  ISETP.GT.U32.AND P6, PT, R60, R52, PT ;  /* 0x000000343c00720c */ /* 0x000fda0003fc4070 */
[----:B------:R-:W-:Y:S01]  /*154b0*/  @!P6 IMAD.IADD R52, R52, 0x1, -R60 ;  /* 0x000000013434e824 */ /* 0x000fe200078e0a3c */
[----:B------:R-:W-:-:S13]  /*154c0*/  ISETP.GT.U32.AND P6, PT, R60, R46, PT ;  /* 0x0000002e3c00720c */ /* 0x000fda0003fc4070 */
[----:B------:R-:W-:-:S05]  /*154d0*/  @!P6 IMAD.IADD R46, R46, 0x1, -R60 ;  /* 0x000000012e2ee824 */ /* 0x000fca00078e0a3c */
[----:B------:R-:W-:Y:S01]  /*154e0*/  ISETP.GT.U32.AND P6, PT, R60, R46, PT ;  /* 0x0000002e3c00720c */ /* 0x000fe20003fc4070 */
[----:B------:R-:W-:-:S12]  /*154f0*/  @!P2 IMAD.MOV R54, RZ, RZ, -R54 ;  /* 0x000000ffff36a224 */ /* 0x000fd800078e0a36 */
[----:B------:R-:W-:Y:S01]  /*15500*/  @!P6 IMAD.IADD R46, R46, 0x1, -R60 ;  /* 0x000000012e2ee824 */ /* 0x000fe200078e0a3c */
[----:B------:R-:W-:Y:S01]  /*15510*/  ISETP.GE.AND P6, PT, R37, RZ, PT ;  /* 0x000000ff2500720c */ /* 0x000fe20003fc6270 */
[----:B------:R-:W-:Y:S01]  /*15520*/  @!P0 IMAD.MOV R52, RZ, RZ, -R52 ;  /* 0x000000ffff348224 */ /* 0x000fe200078e0a34 */
[----:B------:R-:W-:Y:S01]  /*15530*/  ISETP.GT.U32.AND P4, PT, R60, R53, PT ;  /* 0x000000353c00720c */ /* 0x000fe20003f84070 */
[----:B------:R-:W-:Y:S01]  /*15540*/  @!P1 IMAD.MOV R55, RZ, RZ, -R55 ;  /* 0x000000ffff379224 */ /* 0x000fe200078e0a37 */
[----:B------:R-:W3:Y:S01]  /*15550*/  LDL.LU R37, [R1+0x55c0] ;  /* 0x0055c00001257983 */ /* 0x000ee20000300800 */
[----:B--2---:R-:W-:Y:S02]  /*15560*/  ISETP.GE.AND P2, PT, R49, RZ, PT ;  /* 0x000000ff3100720c */ /* 0x004fe40003f46270 */
[----:B------:R-:W0:Y:S06]  /*15570*/  S2R R49, SR_TID.X ;  /* 0x0000000000317919 */ /* 0x000e2c0000002100 */
[----:B------:R-:W-:Y:S01]  /*15580*/  @!P6 IMAD.MOV R56, RZ, RZ, -R56 ;  /* 0x000000ffff38e224 */ /* 0x000fe200078e0a38 */
[----:B-----5:R-:W-:-:S02]  /*15590*/  ISETP.GE.AND P6, PT, R50, RZ, PT ;  /* 0x000000ff3200720c */ /* 0x020fc40003fc6270 */
[----:B------:R-:W2:Y:S01]  /*155a0*/  LDC R50, c[0x0][0x230] ;  /* 0x00008c00ff327b82 */ /* 0x000ea20000000800 */
[----:B------:R-:W-:Y:S02]  /*155b0*/  ISETP.GE.AND P0, PT, R38, RZ, PT ;  /* 0x000000ff2600720c */ /* 0x000fe40003f06270 */
[----:B------:R-:W-:Y:S01]  /*155c0*/  ISETP.GE.AND P1, PT, R39, RZ, PT ;  /* 0x000000ff2700720c */ /* 0x000fe20003f26270 */
[----:B------:R-:W-:Y:S01]  /*155d0*/  @!P4 IMAD.IADD R53, R53, 0x1, -R60 ;  /* 0x000000013535c824 */ /* 0x000fe200078e0a3c */
[----:B------:R-:W5:Y:S01]  /*155e0*/  LDL.LU R38, [R1+0x55bc] ;  /* 0x0055bc0001267983 */ /* 0x000f620000300800 */
[C---:B0-----:R-:W-:Y:S02]  /*155f0*/  LOP3.LUT R42, R49.reuse, 0x3, RZ, 0xc0, !PT ;  /* 0x00000003312a7812 */ /* 0x041fe400078ec0ff */
[----:B-1----:R-:W-:Y:S01]  /*15600*/  SHF.R.S32.HI R0, RZ, 0x2, R49 ;  /* 0x00000002ff007819 */ /* 0x002fe20000011431 */
[----:B--2---:R-:W-:Y:S01]  /*15610*/  VIADD R50, R50, 0x1f ;  /* 0x0000001f32327836 */ /* 0x004fe20000000000 */
[----:B------:R-:W2:Y:S01]  /*15620*/  LDL.LU R39, [R1+0x55b8] ;  /* 0x0055b80001277983 */ /* 0x000ea20000300800 */
[----:B------:R-:W-:Y:S01]  /*15630*/  IMAD.SHL.U32 R43, R42, 0x20, RZ ;  /* 0x000000202a2b7824 */ /* 0x000fe200078e00ff */
[----:B------:R-:W-:Y:S01]  /*15640*/  SGXT R0, R0, 0x1 ;  /* 0x000000010000781a */ /* 0x000fe20000000200 */
[----:B------:R-:W-:Y:S01]  /*15650*/  IMAD.SHL.U32 R44, R49, 0x2, RZ ;  /* 0x00000002312c7824 */ /* 0x000fe200078e00ff */
[----:B------:R-:W-:Y:S01]  /*15660*/  SHF.R.S32.HI R41, RZ, 0x1f, R50 ;  /* 0x0000001fff297819 */ /* 0x000fe20000011432 */
[----:B------:R-:W-:Y:S01]  /*15670*/  @!P0 IMAD.MOV R57, RZ, RZ, -R57 ;  /* 0x000000ffff398224 */ /* 0x000fe200078e0a39 */
[----:B------:R-:W-:-:S02]  /*15680*/  LOP3.LUT R0, R43, 0x90, R0, 0xf8, !PT ;  /* 0x000000902b007812 */ /* 0x000fc400078ef800 */
[----:B------:R-:W-:Y:S02]  /*15690*/  ISETP.GE.AND P0, PT, R40, RZ, PT ;  /* 0x000000ff2800720c */ /* 0x000fe40003f06270 */
[----:B------:R-:W-:Y:S01]  /*156a0*/  LEA.HI R41, R41, R50, RZ, 0x5 ;  /* 0x0000003229297211 */ /* 0x000fe200078f28ff */
[----:B------:R-:W-:Y:S01]  /*156b0*/  IMAD.SHL.U32 R45, R49, 0x10, RZ ;  /* 0x00000010312d7824 */ /* 0x000fe200078e00ff */
[----:B------:R-:W-:Y:S01]  /*156c0*/  LOP3.LUT R41, R0, 0x10, R44, 0x78, !PT ;  /* 0x0000001000297812 */ /* 0x000fe200078e782c */
[----:B------:R-:W-:Y:S01]  /*156d0*/  @!P1 IMAD.MOV R58, RZ, RZ, -R58 ;  /* 0x000000ffff3a9224 */ /* 0x000fe200078e0a3a */
[----:B------:R-:W-:Y:S01]  /*156e0*/  SHF.R.U32.HI R0, RZ, 0x2, R49 ;  /* 0x00000002ff007819 */ /* 0x000fe20000011631 */
[----:B------:R-:W-:Y:S01]  /*156f0*/  IMAD.SHL.U32 R44, R42, 0x400, RZ ;  /* 0x000004002a2c7824 */ /* 0x000fe200078e00ff */
[----:B------:R-:W-:Y:S01]  /*15700*/  ISETP.GE.AND P4, PT, R51, RZ, PT ;  /* 0x000000ff3300720c */ /* 0x000fe20003f86270 */
[----:B------:R-:W5:Y:S01]  /*15710*/  LDL.LU R40, [R1+0x55b4] ;  /* 0x0055b40001287983 */ /* 0x000f620000300800 */
[----:B------:R-:W-:Y:S01]  /*15720*/  SGXT.U32 R0, R0, 0x3 ;  /* 0x000000030000781a */ /* 0x000fe20000000000 */
[----:B------:R-:W-:Y:S01]  /*15730*/  @!P3 IMAD.MOV R53, RZ, RZ, -R53 ;  /* 0x000000ffff35b224 */ /* 0x000fe200078e0a35 */
[----:B------:R-:W-:Y:S01]  /*15740*/  LOP3.LUT R45, R45, 0x100, RZ, 0xc0, !PT ;  /* 0x000001002d2d7812 */ /* 0x000fe200078ec0ff */
[----:B------:R-:W-:Y:S01]  /*15750*/  @!P0 IMAD.MOV R46, RZ, RZ, -R46 ;  /* 0x000000ffff2e8224 */ /* 0x000fe200078e0a2e */
[----:B------:R-:W-:Y:S01]  /*15760*/  LOP3.LUT R0, R43, R44, R0, 0xfe, !PT ;  /* 0x0000002c2b007212 */ /* 0x000fe200078efe00 */
[----:B------:R-:W2:Y:S01]  /*15770*/  LDL R51, [R1+0x375c] ;  /* 0x00375c0001337983 */ /* 0x000ea20000100800 */
[----:B------:R-:W-:-:S02]  /*15780*/  ISETP.NE.AND P0, PT, R61, RZ, PT ;  /* 0x000000ff3d00720c */ /* 0x000fc40003f05270 */
[----:B------:R-:W-:Y:S02]  /*15790*/  LOP3.LUT R42, RZ, R61, RZ, 0x33, !PT ;  /* 0x0000003dff2a7212 */ /* 0x000fe400078e33ff */
[----:B----4-:R-:W-:Y:S02]  /*157a0*/  ISETP.GE.AND P3, PT, R47, RZ, PT ;  /* 0x000000ff2f00720c */ /* 0x010fe40003f66270 */
[----:B------:R-:W-:Y:S02]  /*157b0*/  SEL R44, R42, R53, !P0 ;  /* 0x000000352a2c7207 */ /* 0x000fe40004000000 */
[----:B---3--:R-:W-:Y:S02]  /*157c0*/  ISETP.GE.AND P1, PT, R48, RZ, PT ;  /* 0x000000ff3000720c */ /* 0x008fe40003f26270 */
[----:B------:R-:W3:Y:S04]  /*157d0*/  LDL R48, [R1+0x3764] ;  /* 0x0037640001307983 */ /* 0x000ee80000100800 */
[----:B------:R-:W4:Y:S04]  /*157e0*/  LDL.LU R61, [R1+0x55b0] ;  /* 0x0055b000013d7983 */ /* 0x000f280000300800 */
[----:B------:R-:W5:Y:S04]  /*157f0*/  LDL R47, [R1+0x3768] ;  /* 0x00376800012f7983 */ /* 0x000f680000100800 */
[----:B------:R-:W3:Y:S04]  /*15800*/  LDL R43, [R1+0x3760] ;  /* 0x00376000012b7983 */ /* 0x000ee80000100800 */
[----:B------:R0:W-:Y:S02]  /*15810*/  STL [R1+0x54b0], R0 ;  /* 0x0054b00001007387 */ /* 0x0001e40000100800 */
[----:B0-----:R-:W-:-:S02]  /*15820*/  IADD3 R0, R41, UR6, R45 ;  /* 0x0000000629007c10 */ /* 0x001fc4000fffe02d */
[----:B------:R-:W4:Y:S04]  /*15830*/  LDL.LU R45, [R1+0x20] ;  /* 0x00002000012d7983 */ /* 0x000f280000300800 */
[----:B------:R0:W-:Y:S01]  /*15840*/  STL [R1+0x1d8], R0 ;  /* 0x0001d80001007387 */ /* 0x0001e20000100800 */
[----:B------:R-:W-:-:S03]  /*15850*/  SEL R41, R42, R54, !P0 ;  /* 0x000000362a297207 */ /* 0x000fc60004000000 */
[----:B------:R-:W5:Y:S01]  /*15860*/  LDL R50, [R1+0x41fc] ;  /* 0x0041fc0001327983 */ /* 0x000f620000100800 */
[C---:B0-----:R-:W-:Y:S02]  /*15870*/  SEL R0, R42.reuse, R52, !P0 ;  /* 0x000000342a007207 */ /* 0x041fe40004000000 */
[----:B------:R-:W-:-:S03]  /*15880*/  SEL R52, R42, R56, !P0 ;  /* 0x000000382a347207 */ /* 0x000fc60004000000 */
[----:B------:R0:W-:Y:S04]  /*15890*/  STL [R1+0x438], R0 ;  /* 0x0004380001007387 */ /* 0x0001e80000100800 */
[----:B------:R1:W-:Y:S01]  /*158a0*/  STL [R1+0x434], R44 ;  /* 0x0004342c01007387 */ /* 0x0003e20000100800 */
[----:B0-----:R-:W-:-:S03]  /*158b0*/  SEL R0, R42, R55, !P0 ;  /* 0x000000372a007207 */ /* 0x001fc60004000000 */
[----:B-1----:R-:W5:Y:S04]  /*158c0*/  LDL R44, [R1+0x4208] ;  /* 0x00420800012c7983 */ /* 0x002f680000100800 */
[----:B------:R0:W-:Y:S04]  /*158d0*/  STL [R1+0x430], R41 ;  /* 0x0004302901007387 */ /* 0x0001e80000100800 */
[----:B------:R1:W-:Y:S01]  /*158e0*/  STL [R1+0x42c], R0 ;  /* 0x00042c0001007387 */ /* 0x0003e20000100800 */
[----:B0-----:R-:W-:-:S03]  /*158f0*/  SEL R41, R42, R57, !P0 ;  /* 0x000000392a297207 */ /* 0x001fc60004000000 */
[----:B------:R-:W-:Y:S01]  /*15900*/  STL [R1+0x428], R52 ;  /* 0x0004283401007387 */ /* 0x000fe20000100800 */
[----:B-1----:R-:W-:-:S03]  /*15910*/  SEL R0, R42, R58, !P0 ;  /* 0x0000003a2a007207 */ /* 0x002fc60004000000 */
[----:B------:R-:W5:Y:S04]  /*15920*/  LDL R60, [R1+0x420c] ;  /* 0x00420c00013c7983 */ /* 0x000f680000100800 */
[----:B------:R-:W-:Y:S04]  /*15930*/  STL [R1+0x424], R41 ;  /* 0x0004242901007387 */ /* 0x000fe80000100800 */
[----:B------:R-:W5:Y:S04]  /*15940*/  LDL R59, [R1+0x4220] ;  /* 0x00422000013b7983 */ /* 0x000f680000100800 */
[----:B------:R0:W-:Y:S02]  /*15950*/  STL [R1+0x420], R0 ;  /* 0x0004200001007387 */ /* 0x0001e40000100800 */
[----:B0-----:R-:W-:-:S05]  /*15960*/  SEL R0, R42, R46, !P0 ;  /* 0x0000002e2a007207 */ /* 0x001fca0004000000 */
[----:B------:R0:W-:Y:S04]  /*15970*/  STL [R1+0x54b4], R0 ;  /* 0x0054b40001007387 */ /* 0x0001e80000100800 */
[----:B------:R-:W5:Y:S01]  /*15980*/  LDL.LU R41, [R1+0x1c] ;  /* 0x00001c0001297983 */ /* 0x000f620000300800 */
[----:B--2---:R-:W-:-:S03]  /*15990*/  ISETP.GE.AND P0, PT, R51, RZ, PT ;  /* 0x000000ff3300720c */ /* 0x004fc60003f06270 */
[----:B------:R-:W2:Y:S04]  /*159a0*/  LDL R51, [R1+0x4224] ;  /* 0x0042240001337983 */ /* 0x000ea80000100800 */
[----:B0-----:R-:W2:Y:S01]  /*159b0*/  LDL.LU R0, [R1+0x18] ;  /* 0x0000180001007983 */ /* 0x001ea20000300800 */
[----:B----4-:R-:W-:Y:S01]  /*159c0*/  @!P4 IMAD.MOV R45, RZ, RZ, -R45 ;  /* 0x000000ffff2dc224 */ /* 0x010fe200078e0a2d */
[----:B---3--:R-:W-:-:S04]  /*159d0*/  ISETP.GE.AND P4, PT, R43, RZ, PT ;  /* 0x000000ff2b00720c */ /* 0x008fc80003f86270 */
[----:B------:R-:W-:Y:S04]  /*159e0*/  STL [R1+0x334], R45 ;  /* 0x0003342d01007387 */ /* 0x000fe80000100800 */
[----:B------:R-:W3:Y:S01]  /*159f0*/  LDL R43, [R1+0x4228] ;  /* 0x00422800012b7983 */ /* 0x000ee20000100800 */
[----:B-----5:R-:W-:-:S05]  /*15a00*/  @!P5 IMAD.MOV R41, RZ, RZ, -R41 ;  /* 0x000000ffff29d224 */ /* 0x020fca00078e0a29 */
[----:B------:R0:W-:Y:S04]  /*15a10*/  STL [R1+0x330], R41 ;  /* 0x0003302901007387 */ /* 0x0001e80000100800 */
[----:B0-----:R-:W4:Y:S01]  /*15a20*/  LDL.LU R41, [R1+0x14] ;  /* 0x0000140001297983 */ /* 0x001f220000300800 */
[----:B--2---:R-:W-:Y:S01]  /*15a30*/  @!P3 IMAD.MOV R0, RZ, RZ, -R0 ;  /* 0x000000ffff00b224 */ /* 0x004fe200078e0a00 */
[----:B------:R-:W-:Y:S02]  /*15a40*/  ISETP.GE.AND P3, PT, R48, RZ, PT ;  /* 0x000000ff3000720c */ /* 0x000fe40003f66270 */
[----:B------:R-:W2:Y:S04]  /*15a50*/  LDL R48, [R1+0x422c] ;  /* 0x00422c0001307983 */ /* 0x000ea80000100800 */
[----:B------:R0:W-:Y:S04]  /*15a60*/  STL [R1+0x32c], R0 ;  /* 0x00032c0001007387 */ /* 0x0001e80000100800 */
[----:B0-----:R-:W5:Y:S01]  /*15a70*/  LDL.LU R0, [R1+0x2d8] ;  /* 0x0002d80001007983 */ /* 0x001f620000300800 */
[----:B----4-:R-:W-:Y:S01]  /*15a80*/  @!P2 IMAD.MOV R41, RZ, RZ, -R41 ;  /* 0x000000ffff29a224 */ /* 0x010fe200078e0a29 */
[----:B------:R-:W-:-:S02]  /*15a90*/  ISETP.GE.AND P2, PT, R47, RZ, PT ;  /* 0x000000ff2f00720c */ /* 0x000fc40003f46270 */
[----:B------:R-:W4:Y:S04]  /*15aa0*/  LDL R47, [R1+0x4240] ;  /* 0x00424000012f7983 */ /* 0x000f280000100800 */
[----:B------:R0:W-:Y:S04]  /*15ab0*/  STL [R1+0x328], R41 ;  /* 0x0003282901007387 */ /* 0x0001e80000100800 */
[----:B0-----:R-:W3:Y:S01]  /*15ac0*/  LDL.LU R41, [R1+0x2e4] ;  /* 0x0002e40001297983 */ /* 0x001ee20000300800 */
[----:B------:R-:W-:-:S03]  /*15ad0*/  ISETP.GE.AND P5, PT, R50, RZ, PT ;  /* 0x000000ff3200720c */ /* 0x000fc60003fa6270 */
[----:B------:R-:W4:Y:S01]  /*15ae0*/  LDL R50, [R1+0x4244] ;  /* 0x0042440001327983 */ /* 0x000f220000100800 */
[----:B-----5:R-:W-:-:S05]  /*15af0*/  @!P6 IMAD.MOV R0, RZ, RZ, -R0 ;  /* 0x000000ffff00e224 */ /* 0x020fca00078e0a00 */
[----:B------:R0:W-:Y:S04]  /*15b00*/  STL [R1+0x320], R0 ;  /* 0x0003200001007387 */ /* 0x0001e80000100800 */
[----:B0-----:R-:W5:Y:S01]  /*15b10*/  LDL.LU R0, [R1+0x10] ;  /* 0x0000100001007983 */ /* 0x001f620000300800 */
[----:B---3--:R-:W-:Y:S01]  /*15b20*/  @!P1 IMAD.MOV R41, RZ, RZ, -R41 ;  /* 0x000000ffff299224 */ /* 0x008fe200078e0a29 */
[----:B------:R-:W-:Y:S02]  /*15b30*/  ISETP.GE.AND P1, PT, R44, RZ, PT ;  /* 0x000000ff2c00720c */ /* 0x000fe40003f26270 */
[----:B------:R-:W3:Y:S04]  /*15b40*/  LDL R44, [R1+0x4250] ;  /* 0x00425000012c7983 */ /* 0x000ee80000100800 */
[----:B------:R0:W-:Y:S04]  /*15b50*/  STL [R1+0x31c], R41 ;  /* 0x00031c2901007387 */ /* 0x0001e80000100800 */
[----:B0-----:R-:W2:Y:S01]  /*15b60*/  LDL.LU R41, [R1+0x2b0] ;  /* 0x0002b00001297983 */ /* 0x001ea20000300800 */
[----:B-----5:R-:W-:Y:S01]  /*15b70*/  @!P0 IMAD.MOV R0, RZ, RZ, -R0 ;  /* 0x000000ffff008224 */ /* 0x020fe200078e0a00 */
[----:B------:R-:W-:-:S02]  /*15b80*/  ISETP.GE.AND P0, PT, R60, RZ, PT ;  /* 0x000000ff3c00720c */ /* 0x000fc40003f06270 */
[----:B------:R-:W5:Y:S04]  /*15b90*/  LDL R60, [R1+0x4254] ;  /* 0x00425400013c7983 */ /* 0x000f680000100800 */
[----:B------:R0:W-:Y:S04]  /*15ba0*/  STL [R1+0x318], R0 ;  /* 0x0003180001007387 */ /* 0x0001e80000100800 */
[----:B0-----:R-:W4:Y:S01]  /*15bb0*/  LDL.LU R0, [R1+0x2bc] ;  /* 0x0002bc0001007983 */ /* 0x001f220000300800 */
[----:B--2---:R-:W-:Y:S01]  /*15bc0*/  @!P4 IMAD.MOV R41, RZ, RZ, -R41 ;  /* 0x000000ffff29c224 */ /* 0x004fe200078e0a29 */
[----:B------:R-:W-:-:S02]  /*15bd0*/  ISETP.GE.AND P4, PT, R59, RZ, PT ;  /* 0x000000ff3b00720c */ /* 0x000fc40003f86270 */
[----:B------:R-:W2:Y:S04]  /*15be0*/  LDL R59, [R1+0x4260] ;  /* 0x00426000013b7983 */ /* 0x000ea80000100800 */
[----:B------:R0:W-:Y:S04]  /*15bf0*/  STL [R1+0x314], R41 ;  /* 0x0003142901007387 */ /* 0x0001e80000100800 */
[----:B0-----:R-:W3:Y:S01]  /*15c00*/  LDL.LU R41, [R1+0x2c0] ;  /* 0x0002c00001297983 */ /* 0x001ee20000300800 */
[----:B----4-:R-:W-:Y:S01]  /*15c10*/  @!P3 IMAD.MOV R0, RZ, RZ, -R0 ;  /* 0x000000ffff00b224 */ /* 0x010fe200078e0a00 */
[----:B------:R-:W-:-:S02]  /*15c20*/  ISETP.GE.AND P3, PT, R51, RZ, PT ;  /* 0x000000ff3300720c */ /* 0x000fc40003f66270 */
[----:B------:R-:W4:Y:S04]  /*15c30*/  LDL R51, [R1+0x4264] ;  /* 0x0042640001337983 */ /* 0x000f280000100800 */
[----:B------:R0:W-:Y:S04]  /*15c40*/  STL [R1+0x30c], R0 ;  /* 0x00030c0001007387 */ /* 0x0001e80000100800 */
[----:B0-----:R-:W5:Y:S01]  /*15c50*/  LDL.LU R0, [R1+0x2d0] ;  /* 0x0002d00001007983 */ /* 0x001f620000300800 */
[----:B---3--:R-:W-:Y:S01]  /*15c60*/  @!P2 IMAD.MOV R41, RZ, RZ, -R41 ;  /* 0x000000ffff29a224 */ /* 0x008fe200078e0a29 */
[----:B------:R-:W-:-:S02]  /*15c70*/  ISETP.GE.AND P2, PT, R43, RZ, PT ;  /* 0x000000ff2b00720c */ /* 0x000fc40003f46270 */
        /* <DEDUP_REMOVED lines=32> */
[----:B0-----:R-:W3:Y:S01]  /*15e80*/  LDL.LU R41, [R1] ;  /* 0x0000000001297983 */ /* 0x001ee20000300800 */
[----:B----4-:R-:W-:Y:S01]  /*15e90*/  @!P5 IMAD.MOV R0, RZ, RZ, -R0 ;  /* 0x000000ffff00d224 */ /* 0x010fe200078e0a00 */
[----:B------:R-:W-:-:S02]  /*15ea0*/  ISETP.GE.AND P5, PT, R51, RZ, PT ;  /* 0x000000ff3300720c */ /* 0x000fc40003fa6270 */
[----:B------:R-:W4:Y:S04]  /*15eb0*/  LDL R51, [R1+0x4294] ;  /* 0x0042940001337983 */ /* 0x000f280000100800 */
[----:B------:R0:W-:Y:S02]  /*15ec0*/  STL [R1+0x2d8], R0 ;  /* 0x0002d80001007387 */ /* 0x0001e40000100800 */
[----:B0-----:R-:W-:-:S04]  /*15ed0*/  IMAD.MOV.U32 R0, RZ, RZ, R61 ;  /* 0x000000ffff007224 */ /* 0x001fc800078e003d */
[----:B------:R-:W-:Y:S01]  /*15ee0*/  @!P0 IMAD.MOV R0, RZ, RZ, -R0 ;  /* 0x000000ffff008224 */ /* 0x000fe200078e0a00 */
[----:B------:R-:W-:Y:S01]  /*15ef0*/  ISETP.GE.AND P0, PT, R48, RZ, PT ;  /* 0x000000ff3000720c */ /* 0x000fe20003f06270 */
[----:B------:R-:W-:Y:S01]  /*15f00*/  @!P4 IMAD.MOV R40, RZ, RZ, -R40 ;  /* 0x000000ffff28c224 */ /* 0x000fe200078e0a28 */
[----:B------:R-:W-:Y:S01]  /*15f10*/  ISETP.GE.AND P4, PT, R47, RZ, PT ;  /* 0x000000ff2f00720c */ /* 0x000fe20003f86270 */
[----:B---3--:R-:W-:Y:S01]  /*15f20*/  @!P1 IMAD.MOV R41, RZ, RZ, -R41 ;  /* 0x000000ffff299224 */ /* 0x008fe200078e0a29 */
[----:B------:R-:W-:Y:S02]  /*15f30*/  ISETP.GE.AND P1, PT, R43, RZ, PT ;  /* 0x000000ff2b00720c */ /* 0x000fe40003f26270 */
[----:B------:R-:W3:Y:S04]  /*15f40*/  LDL R43, [R1+0x42a0] ;  /* 0x0042a000012b7983 */ /* 0x000ee80000100800 */
[----:B------:R-:W-:Y:S04]  /*15f50*/  STL [R1+0x2d0], R41 ;  /* 0x0002d02901007387 */ /* 0x000fe80000100800 */
[----:B------:R-:W3:Y:S04]  /*15f60*/  LDL R48, [R1+0x42a4] ;  /* 0x0042a40001307983 */ /* 0x000ee80000100800 */
[----:B------:R0:W-:Y:S04]  /*15f70*/  STL [R1+0x2c0], R0 ;  /* 0x0002c00001007387 */ /* 0x0001e80000100800 */
[----:B------:R-:W3:Y:S01]  /*15f80*/  LDL R47, [R1+0x42b0] ;  /* 0x0042b000012f7983 */ /* 0x000ee20000100800 */
[----:B0-----:R-:W-:-:S03]  /*15f90*/  IMAD.MOV.U32 R0, RZ, RZ, R39 ;  /* 0x000000ffff007224 */ /* 0x001fc600078e0027 */
[----:B------:R-:W-:Y:S01]  /*15fa0*/  STL [R1+0x2bc], R40 ;  /* 0x0002bc2801007387 */ /* 0x000fe20000100800 */
[----:B------:R-:W-:Y:S01]  /*15fb0*/  @!P3 IMAD.MOV R0, RZ, RZ, -R0 ;  /* 0x000000ffff00b224 */ /* 0x000fe200078e0a00 */
[----:B------:R-:W-:Y:S02]  /*15fc0*/  ISETP.GE.AND P3, PT, R50, RZ, PT ;  /* 0x000000ff3200720c */ /* 0x000fe40003f66270 */
[----:B------:R-:W3:Y:S04]  /*15fd0*/  LDL R50, [R1+0x42b4] ;  /* 0x0042b40001327983 */ /* 0x000ee80000100800 */
[----:B------:R0:W-:Y:S04]  /*15fe0*/  STL [R1+0x2b0], R0 ;  /* 0x0002b00001007387 */ /* 0x0001e80000100800 */
[----:B0-----:R-:W5:Y:S01]  /*15ff0*/  LDL.LU R0, [R1+0x288] ;  /* 0x0002880001007983 */ /* 0x001f620000300800 */
[----:B------:R-:W-:Y:S01]  /*16000*/  @!P2 IMAD.MOV R38, RZ, RZ, -R38 ;  /* 0x000000ffff26a224 */ /* 0x000fe200078e0a26 */
        /* <DEDUP_REMOVED lines=604> */
[----:B-----5:R-:W-:-:S05]  /*185d0*/  @!P5 IMAD.MOV R0, RZ, RZ, -R0 ;  /* 0x000000ffff00d224 */ /* 0x020fca00078e0a00 */
[----:B------:R0:W-:Y:S04]  /*185e0*/  STL [R1+0x50], R0 ;  /* 0x0000500001007387 */ /* 0x0001e80000100800 */
[----:B0-----:R-:W5:Y:S01]  /*185f0*/  LDL.LU R0, [R1+0x40] ;  /* 0x0000400001007983 */ /* 0x001f620000300800 */
[----:B--2---:R-:W-:Y:S01]  /*18600*/  @!P1 IMAD.MOV R38, RZ, RZ, -R38 ;  /* 0x000000ffff269224 */ /* 0x004fe200078e0a26 */
[----:B------:R-:W-:Y:S02]  /*18610*/  ISETP.GE.AND P5, PT, R60, RZ, PT ;  /* 0x000000ff3c00720c */ /* 0x000fe40003fa6270 */
[----:B------:R-:W2:Y:S01]  /*18620*/  LDL R60, [R1+0x462c] ;  /* 0x00462c00013c7983 */ /* 0x000ea20000100800 */
[----:B------:R-:W-:-:S03]  /*18630*/  ISETP.GE.AND P1, PT, R59, RZ, PT ;  /* 0x000000ff3b00720c */ /* 0x000fc60003f26270 */
[----:B------:R0:W-:Y:S04]  /*18640*/  STL [R1+0x4c], R38 ;  /* 0x00004c2601007387 */ /* 0x0001e80000100800 */
[----:B0-----:R-:W4:Y:S04]  /*18650*/  LDL.LU R38, [R1+0x44] ;  /* 0x0000440001267983 */ /* 0x001f280000300800 */
[----:B------:R-:W2:Y:S01]  /*18660*/  LDL R59, [R1+0x4638] ;  /* 0x00463800013b7983 */ /* 0x000ea20000100800 */
[----:B-----5:R-:W-:-:S05]  /*18670*/  @!P0 IMAD.MOV R0, RZ, RZ, -R0 ;  /* 0x000000ffff008224 */ /* 0x020fca00078e0a00 */
[----:B------:R0:W-:Y:S04]  /*18680*/  STL [R1+0x48], R0 ;  /* 0x0000480001007387 */ /* 0x0001e80000100800 */
[----:B0-----:R-:W5:Y:S01]  /*18690*/  LDL.LU R0, [R1+0x310] ;  /* 0x0003100001007983 */ /* 0x001f620000300800 */
[----:B------:R-:W-:-:S03]  /*186a0*/  ISETP.GE.AND P0, PT, R51, RZ, PT ;  /* 0x000000ff3300720c */ /* 0x000fc60003f06270 */
[----:B------:R-:W2:Y:S01]  /*186b0*/  LDL R51, [R1+0x463c] ;  /* 0x00463c0001337983 */ /* 0x000ea20000100800 */
[----:B----4-:R-:W-:-:S05]  /*186c0*/  @!P4 IMAD.MOV R38, RZ, RZ, -R38 ;  /* 0x000000ffff26c224 */ /* 0x010fca00078e0a26 */
[----:B------:R0:W-:Y:S04]  /*186d0*/  STL [R1+0x44], R38 ;  /* 0x0000442601007387 */ /* 0x0001e80000100800 */
[----:B0-----:R-:W4:Y:S04]  /*186e0*/  LDL.LU R38, [R1+0x2f0] ;  /* 0x0002f00001267983 */ /* 0x001f280000300800 */
[----:B------:R-:W2:Y:S01]  /*186f0*/  LDL R45, [R1+0x4640] ;  /* 0x00464000012d7983 */ /* 0x000ea20000100800 */
[----:B-----5:R-:W-:Y:S01]  /*18700*/  @!P3 IMAD.MOV R0, RZ, RZ, -R0 ;  /* 0x000000ffff00b224 */ /* 0x020fe200078e0a00 */
[----:B------:R-:W-:-:S02]  /*18710*/  ISETP.GE.AND P3, PT, R48, RZ, PT ;  /* 0x000000ff3000720c */ /* 0x000fc40003f66270 */
[----:B------:R-:W5:Y:S04]  /*18720*/  LDL R48, [R1+0x4644] ;  /* 0x0046440001307983 */ /* 0x000f680000100800 */
[----:B------:R0:W-:Y:S04]  /*18730*/  STL [R1+0x40], R0 ;  /* 0x0000400001007387 */ /* 0x0001e80000100800 */
[----:B0-----:R-:W3:Y:S01]  /*18740*/  LDL.LU R0, [R1+0x2f8] ;  /* 0x0002f80001007983 */ /* 0x001ee20000300800 */
[----:B----4-:R-:W-:Y:S01]  /*18750*/  @!P2 IMAD.MOV R38, RZ, RZ, -R38 ;  /* 0x000000ffff26a224 */ /* 0x010fe200078e0a26 */
[----:B------:R-:W-:-:S02]  /*18760*/  ISETP.GE.AND P2, PT, R47, RZ, PT ;  /* 0x000000ff2f00720c */ /* 0x000fc40003f46270 */
[----:B------:R-:W4:Y:S04]  /*18770*/  LDL R47, [R1+0x4650] ;  /* 0x00465000012f7983 */ /* 0x000f280000100800 */
[----:B------:R0:W-:Y:S04]  /*18780*/  STL [R1+0x3c], R38 ;  /* 0x00003c2601007387 */ /* 0x0001e80000100800 */
[----:B0-----:R-:W2:Y:S01]  /*18790*/  LDL.LU R38, [R1+0x2fc] ;  /* 0x0002fc0001267983 */ /* 0x001ea20000300800 */
[----:B---3--:R-:W-:Y:S01]  /*187a0*/  @!P5 IMAD.MOV R0, RZ, RZ, -R0 ;  /* 0x000000ffff00d224 */ /* 0x008fe200078e0a00 */
[----:B------:R-:W-:-:S02]  /*187b0*/  ISETP.GE.AND P5, PT, R50, RZ, PT ;  /* 0x000000ff3200720c */ /* 0x000fc40003fa6270 */
[----:B------:R-:W3:Y:S04]  /*187c0*/  LDL R50, [R1+0x4654] ;  /* 0x0046540001327983 */ /* 0x000ee80000100800 */
[----:B------:R0:W-:Y:S04]  /*187d0*/  STL [R1+0x38], R0 ;  /* 0x0000380001007387 */ /* 0x0001e80000100800 */
[----:B0-----:R-:W5:Y:S01]  /*187e0*/  LDL.LU R0, [R1+0x2d4] ;  /* 0x0002d40001007983 */ /* 0x001f620000300800 */
[----:B--2---:R-:W-:Y:S01]  /*187f0*/  @!P1 IMAD.MOV R38, RZ, RZ, -R38 ;  /* 0x000000ffff269224 */ /* 0x004fe200078e0a26 */
[----:B------:R-:W-:-:S02]  /*18800*/  ISETP.GE.AND P4, PT, R43, RZ, PT ;  /* 0x000000ff2b00720c */ /* 0x000fc40003f86270 */
        /* <DEDUP_REMOVED lines=10> */
[----:B----4-:R-:W-:Y:S01]  /*188b0*/  @!P4 IMAD.MOV R38, RZ, RZ, -R38 ;  /* 0x000000ffff26c224 */ /* 0x010fe200078e0a26 */
[----:B------:R-:W-:-:S04]  /*188c0*/  ISETP.GE.AND P4, PT, R59, RZ, PT ;  /* 0x000000ff3b00720c */ /* 0x000fc80003f86270 */
        /* <DEDUP_REMOVED lines=10> */
[----:B0-----:R-:W4:Y:S01]  /*18970*/  LDL.LU R38, [R1+0x2cc] ;  /* 0x0002cc0001267983 */ /* 0x001f220000300800 */
[----:B-----5:R-:W-:Y:S01]  /*18980*/  @!P5 IMAD.MOV R0, RZ, RZ, -R0 ;  /* 0x000000ffff00d224 */ /* 0x020fe200078e0a00 */
[----:B------:R-:W-:Y:S02]  /*18990*/  ISETP.GE.AND P5, PT, R48, RZ, PT ;  /* 0x000000ff3000720c */ /* 0x000fe40003fa6270 */
[----:B------:R-:W5:Y:S04]  /*189a0*/  LDL R48, [R1+0x4c9c] ;  /* 0x004c9c0001307983 */ /* 0x000f680000100800 */
[----:B------:R0:W-:Y:S04]  /*189b0*/  STL [R1+0x20], R0 ;  /* 0x0000200001007387 */ /* 0x0001e80000100800 */
[----:B0-----:R-:W3:Y:S01]  /*189c0*/  LDL.LU R0, [R1+0x2ac] ;  /* 0x0002ac0001007983 */ /* 0x001ee20000300800 */
[----:B----4-:R-:W-:Y:S01]  /*189d0*/  @!P1 IMAD.MOV R38, RZ, RZ, -R38 ;  /* 0x000000ffff269224 */ /* 0x010fe200078e0a26 */
[----:B------:R-:W-:-:S04]  /*189e0*/  ISETP.GE.AND P1, PT, R47, RZ, PT ;  /* 0x000000ff2f00720c */ /* 0x000fc80003f26270 */
[----:B------:R0:W-:Y:S04]  /*189f0*/  STL [R1+0x1c], R38 ;  /* 0x00001c2601007387 */ /* 0x0001e80000100800 */
[----:B0-----:R-:W4:Y:S04]  /*18a00*/  LDL.LU R38, [R1+0x2b4] ;  /* 0x0002b40001267983 */ /* 0x001f280000300800 */
[----:B------:R-:W5:Y:S01]  /*18a10*/  LDL R47, [R1+0x4ca0] ;  /* 0x004ca000012f7983 */ /* 0x000f620000100800 */
[----:B---3--:R-:W-:-:S05]  /*18a20*/  @!P0 IMAD.MOV R0, RZ, RZ, -R0 ;  /* 0x000000ffff008224 */ /* 0x008fca00078e0a00 */
[----:B------:R0:W-:Y:S04]  /*18a30*/  STL [R1+0x18], R0 ;  /* 0x0000180001007387 */ /* 0x0001e80000100800 */
[----:B0-----:R-:W3:Y:S01]  /*18a40*/  LDL.LU R0, [R1+0x2b8] ;  /* 0x0002b80001007983 */ /* 0x001ee20000300800 */
[----:B----4-:R-:W-:Y:S01]  /*18a50*/  @!P4 IMAD.MOV R38, RZ, RZ, -R38 ;  /* 0x000000ffff26c224 */ /* 0x010fe200078e0a26 */
[----:B------:R-:W-:Y:S02]  /*18a60*/  ISETP.GE.AND P0, PT, R50, RZ, PT ;  /* 0x000000ff3200720c */ /* 0x000fe40003f06270 */
[----:B------:R-:W4:Y:S01]  /*18a70*/  LDL R50, [R1+0x4ca4] ;  /* 0x004ca40001327983 */ /* 0x000f220000100800 */
[----:B--2---:R-:W-:-:S03]  /*18a80*/  ISETP.GE.AND P4, PT, R43, RZ, PT ;  /* 0x000000ff2b00720c */ /* 0x004fc60003f86270 */
[----:B------:R0:W-:Y:S04]  /*18a90*/  STL [R1+0x14], R38 ;  /* 0x0000142601007387 */ /* 0x0001e80000100800 */
[----:B0-----:R-:W2:Y:S04]  /*18aa0*/  LDL.LU R38, [R1+0x290] ;  /* 0x0002900001267983 */ /* 0x001ea80000300800 */
[----:B------:R-:W4:Y:S01]  /*18ab0*/  LDL R43, [R1+0x4ca8] ;  /* 0x004ca800012b7983 */ /* 0x000f220000100800 */
[----:B---3--:R-:W-:-:S05]  /*18ac0*/  @!P3 IMAD.MOV R0, RZ, RZ, -R0 ;  /* 0x000000ffff00b224 */ /* 0x008fca00078e0a00 */
[----:B------:R0:W-:Y:S04]  /*18ad0*/  STL [R1+0x10], R0 ;  /* 0x0000100001007387 */ /* 0x0001e80000100800 */
[----:B0-----:R-:W3:Y:S01]  /*18ae0*/  LDL.LU R0, [R1+0x298] ;  /* 0x0002980001007983 */ /* 0x001ee20000300800 */
[----:B------:R-:W-:Y:S02]  /*18af0*/  ISETP.GE.AND P2, PT, R45, RZ, PT ;  /* 0x000000ff2d00720c */ /* 0x000fe40003f46270 */
[----:B------:R-:W-:-:S11]  /*18b00*/  ISETP.GE.AND P3, PT, R44, RZ, PT ;  /* 0x000000ff2c00720c */ /* 0x000fd60003f66270 */
[----:B--2---:R-:W-:-:S05]  /*18b10*/  @!P2 IMAD.MOV R38, RZ, RZ, -R38 ;  /* 0x000000ffff26a224 */ /* 0x004fca00078e0a26 */
[----:B------:R0:W-:Y:S04]  /*18b20*/  STL [R1+0xc], R38 ;  /* 0x00000c2601007387 */ /* 0x0001e80000100800 */
[----:B0-----:R-:W2:Y:S04]  /*18b30*/  LDL.LU R38, [R1+0x2a0] ;  /* 0x0002a00001267983 */ /* 0x001ea80000300800 */
[----:B------:R-:W4:Y:S01]  /*18b40*/  LDL R44, [R1+0x4cac] ;  /* 0x004cac00012c7983 */ /* 0x000f220000100800 */
[----:B---3--:R-:W-:-:S05]  /*18b50*/  @!P5 IMAD.MOV R0, RZ, RZ, -R0 ;  /* 0x000000ffff00d224 */ /* 0x008fca00078e0a00 */
[----:B------:R0:W-:Y:S04]  /*18b60*/  STL [R1+0x8], R0 ;  /* 0x0000080001007387 */ /* 0x0001e80000100800 */
[----:B0-----:R-:W3:Y:S04]  /*18b70*/  LDL.LU R0, [R1+0x28c] ;  /* 0x00028c0001007983 */ /* 0x001ee80000300800 */
[----:B------:R-:W4:Y:S01]  /*18b80*/  LDL R45, [R1+0x4cb0] ;  /* 0x004cb000012d7983 */ /* 0x000f220000100800 */
[----:B------:R-:W-:-:S03]  /*18b90*/  ISETP.GE.AND P2, PT, R60, RZ, PT ;  /* 0x000000ff3c00720c */ /* 0x000fc60003f46270 */
[----:B------:R-:W5:Y:S01]  /*18ba0*/  LDL.LU R61, [R1+0x278] ;  /* 0x00027800013d7983 */ /* 0x000f620000300800 */
[----:B--2---:R-:W-:Y:S01]  /*18bb0*/  @!P1 IMAD.MOV R38, RZ, RZ, -R38 ;  /* 0x000000ffff269224 */ /* 0x004fe200078e0a26 */
[----:B------:R-:W-:-:S04]  /*18bc0*/  ISETP.GE.AND P1, PT, R51, RZ, PT ;  /* 0x000000ff3300720c */ /* 0x000fc80003f26270 */
[----:B------:R0:W-:Y:S04]  /*18bd0*/  STL [R1+0x4], R38 ;  /* 0x0000042601007387 */ /* 0x0001e80000100800 */
[----:B------:R-:W2:Y:S01]  /*18be0*/  LDL R51, [R1+0x4cb4] ;  /* 0x004cb40001337983 */ /* 0x000ea20000100800 */
[----:B---3--:R-:W-:-:S05]  /*18bf0*/  @!P0 IMAD.MOV R0, RZ, RZ, -R0 ;  /* 0x000000ffff008224 */ /* 0x008fca00078e0a00 */
[----:B------:R-:W-:Y:S04]  /*18c00*/  STL [R1+0x5538], R0 ;  /* 0x0055380001007387 */ /* 0x000fe80000100800 */
[----:B------:R-:W3:Y:S01]  /*18c10*/  LDL.LU R60, [R1+0x280] ;  /* 0x00028000013c7983 */ /* 0x000ee20000300800 */
[----:B-----5:R-:W-:Y:S01]  /*18c20*/  @!P4 IMAD.MOV R61, RZ, RZ, -R61 ;  /* 0x000000ffff3dc224 */ /* 0x020fe200078e0a3d */
[----:B------:R-:W-:Y:S02]  /*18c30*/  ISETP.GE.AND P0, PT, R48, RZ, PT ;  /* 0x000000ff3000720c */ /* 0x000fe40003f06270 */
[----:B------:R-:W5:Y:S01]  /*18c40*/  LDL R48, [R1+0x4dc0] ;  /* 0x004dc00001307983 */ /* 0x000f620000100800 */
[----:B------:R-:W-:Y:S02]  /*18c50*/  ISETP.GE.AND P5, PT, R59, RZ, PT ;  /* 0x000000ff3b00720c */ /* 0x000fe40003fa6270 */
[----:B------:R-:W-:Y:S01]  /*18c60*/  ISETP.GE.AND P4, PT, R47, RZ, PT ;  /* 0x000000ff2f00720c */ /* 0x000fe20003f86270 */
[----:B------:R-:W-:Y:S04]  /*18c70*/  STL [R1+0x553c], R61 ;  /* 0x00553c3d01007387 */ /* 0x000fe80000100800 */
[----:B------:R-:W4:Y:S04]  /*18c80*/  LDL.LU R59, [R1+0x268] ;  /* 0x00026800013b7983 */ /* 0x000f280000300800 */
[----:B------:R-:W2:Y:S01]  /*18c90*/  LDL R47, [R1+0x4dc4] ;  /* 0x004dc400012f7983 */ /* 0x000ea20000100800 */
[----:B---3--:R-:W-:-:S05]  /*18ca0*/  @!P3 IMAD.MOV R60, RZ, RZ, -R60 ;  /* 0x000000ffff3cb224 */ /* 0x008fca00078e0a3c */
[----:B------:R1:W-:Y:S04]  /*18cb0*/  STL [R1+0x5540], R60 ;  /* 0x0055403c01007387 */ /* 0x0003e80000100800 */
[----:B------:R-:W3:Y:S01]  /*18cc0*/  LDL.LU R58, [R1+0x224] ;  /* 0x00022400013a7983 */ /* 0x000ee20000300800 */
[----:B----4-:R-:W-:Y:S01]  /*18cd0*/  @!P2 IMAD.MOV R59, RZ, RZ, -R59 ;  /* 0x000000ffff3ba224 */ /* 0x010fe200078e0a3b */
[----:B------:R-:W-:Y:S02]  /*18ce0*/  ISETP.GE.AND P3, PT, R50, RZ, PT ;  /* 0x000000ff3200720c */ /* 0x000fe40003f66270 */
[----:B------:R-:W4:Y:S01]  /*18cf0*/  LDL R50, [R1+0x4dc8] ;  /* 0x004dc80001327983 */ /* 0x000f220000100800 */
[----:B------:R-:W-:-:S03]  /*18d00*/  ISETP.GE.AND P2, PT, R43, RZ, PT ;  /* 0x000000ff2b00720c */ /* 0x000fc60003f46270 */
[----:B------:R-:W-:Y:S04]  /*18d10*/  STL [R1+0x5544], R59 ;  /* 0x0055443b01007387 */ /* 0x000fe80000100800 */
[----:B------:R-:W5:Y:S04]  /*18d20*/  LDL.LU R57, [R1+0x228] ;  /* 0x0002280001397983 */ /* 0x000f680000300800 */
[----:B------:R-:W4:Y:S01]  /*18d30*/  LDL R43, [R1+0x4dcc] ;  /* 0x004dcc00012b7983 */ /* 0x000f220000100800 */
[----:B---3--:R-:W-:-:S05]  /*18d40*/  @!P5 IMAD.MOV R58, RZ, RZ, -R58 ;  /* 0x000000ffff3ad224 */ /* 0x008fca00078e0a3a */
[----:B------:R3:W-:Y:S04]  /*18d50*/  STL [R1+0x5548], R58 ;  /* 0x0055483a01007387 */ /* 0x0007e80000100800 */
[----:B------:R-:W2:Y:S01]  /*18d60*/  LDL.LU R56, [R1+0x248] ;  /* 0x0002480001387983 */ /* 0x000ea20000300800 */
[----:B------:R-:W-:-:S03]  /*18d70*/  ISETP.GE.AND P5, PT, R44, RZ, PT ;  /* 0x000000ff2c00720c */ /* 0x000fc60003fa6270 */
[----:B------:R-:W3:Y:S01]  /*18d80*/  LDL R44, [R1+0x4dd0] ;  /* 0x004dd000012c7983 */ /* 0x000ee20000100800 */
[----:B-----5:R-:W-:Y:S01]  /*18d90*/  @!P1 IMAD.MOV R57, RZ, RZ, -R57 ;  /* 0x000000ffff399224 */ /* 0x020fe200078e0a39 */
[----:B------:R-:W-:-:S04]  /*18da0*/  ISETP.GE.AND P1, PT, R45, RZ, PT ;  /* 0x000000ff2d00720c */ /* 0x000fc80003f26270 */
[----:B------:R-:W-:Y:S04]  /*18db0*/  STL [R1+0x554c], R57 ;  /* 0x00554c3901007387 */ /* 0x000fe80000100800 */
[----:B------:R-:W5:Y:S04]  /*18dc0*/  LDL.LU R55, [R1+0x230] ;  /* 0x0002300001377983 */ /* 0x000f680000300800 */
[----:B------:R-:W3:Y:S01]  /*18dd0*/  LDL R45, [R1+0x4dd4] ;  /* 0x004dd400012d7983 */ /* 0x000ee20000100800 */
[----:B--2---:R-:W-:-:S05]  /*18de0*/  @!P0 IMAD.MOV R56, RZ, RZ, -R56 ;  /* 0x000000ffff388224 */ /* 0x004fca00078e0a38 */
[----:B------:R2:W-:Y:S04]  /*18df0*/  STL [R1+0x5550], R56 ;  /* 0x0055503801007387 */ /* 0x0005e80000100800 */
[----:B------:R-:W4:Y:S04]  /*18e00*/  LDL.LU R54, [R1+0x1f8] ;  /* 0x0001f80001367983 */ /* 0x000f280000300800 */
[----:B------:R-:W2:Y:S01]  /*18e10*/  LDL R41, [R1+0x4dd8] ;  /* 0x004dd80001297983 */ /* 0x000ea20000100800 */
[----:B-----5:R-:W-:Y:S01]  /*18e20*/  @!P4 IMAD.MOV R55, RZ, RZ, -R55 ;  /* 0x000000ffff37c224 */ /* 0x020fe200078e0a37 */
[----:B------:R-:W-:-:S04]  /*18e30*/  ISETP.GE.AND P4, PT, R48, RZ, PT ;  /* 0x000000ff3000720c */ /* 0x000fc80003f86270 */
[----:B------:R-:W-:Y:S04]  /*18e40*/  STL [R1+0x5554], R55 ;  /* 0x0055543701007387 */ /* 0x000fe80000100800 */
[----:B------:R-:W5:Y:S04]  /*18e50*/  LDL.LU R53, [R1+0x200] ;  /* 0x0002000001357983 */ /* 0x000f680000300800 */
[----:B------:R-:W2:Y:S01]  /*18e60*/  LDL R48, [R1+0x4ddc] ;  /* 0x004ddc0001307983 */ /* 0x000ea20000100800 */
[----:B----4-:R-:W-:-:S05]  /*18e70*/  @!P3 IMAD.MOV R54, RZ, RZ, -R54 ;  /* 0x000000ffff36b224 */ /* 0x010fca00078e0a36 */
[----:B------:R4:W-:Y:S04]  /*18e80*/  STL [R1+0x5558], R54 ;  /* 0x0055583601007387 */ /* 0x0009e80000100800 */
[----:B------:R-:W3:Y:S01]  /*18e90*/  LDL.LU R52, [R1+0x218] ;  /* 0x0002180001347983 */ /* 0x000ee20000300800 */
[----:B------:R-:W-:Y:S02]  /*18ea0*/  ISETP.GE.AND P3, PT, R47, RZ, PT ;  /* 0x000000ff2f00720c */ /* 0x000fe40003f66270 */
[----:B------:R-:W-:Y:S01]  /*18eb0*/  ISETP.GE.AND P0, PT, R51, RZ, PT ;  /* 0x000000ff3300720c */ /* 0x000fe20003f06270 */
[----:B------:R-:W4:Y:S01]  /*18ec0*/  LDL R47, [R1+0x4de0] ;  /* 0x004de000012f7983 */ /* 0x000f220000100800 */
[----:B-----5:R-:W-:Y:S01]  /*18ed0*/  @!P2 IMAD.MOV R53, RZ, RZ, -R53 ;  /* 0x000000ffff35a224 */ /* 0x020fe200078e0a35 */
[----:B------:R-:W-:-:S04]  /*18ee0*/  ISETP.GE.AND P2, PT, R50, RZ, PT ;  /* 0x000000ff3200720c */ /* 0x000fc80003f46270 */
[----:B------:R-:W-:Y:S04]  /*18ef0*/  STL [R1+0x555c], R53 ;  /* 0x00555c3501007387 */ /* 0x000fe80000100800 */
[----:B------:R-:W5:Y:S04]  /*18f00*/  LDL.LU R51, [R1+0x1fc] ;  /* 0x0001fc0001337983 */ /* 0x000f680000300800 */
[----:B------:R-:W4:Y:S01]  /*18f10*/  LDL R50, [R1+0x4de4] ;  /* 0x004de40001327983 */ /* 0x000f220000100800 */
[----:B---3--:R-:W-:-:S05]  /*18f20*/  @!P5 IMAD.MOV R52, RZ, RZ, -R52 ;  /* 0x000000ffff34d224 */ /* 0x008fca00078e0a34 */
[----:B------:R-:W-:Y:S04]  /*18f30*/  STL [R1+0x5560], R52 ;  /* 0x0055603401007387 */ /* 0x000fe80000100800 */
[----:B0-----:R-:W3:Y:S01]  /*18f40*/  LDL.LU R38, [R1+0x1e0] ;  /* 0x0001e00001267983 */ /* 0x001ee20000300800 */
[----:B------:R-:W-:-:S03]  /*18f50*/  ISETP.GE.AND P5, PT, R43, RZ, PT ;  /* 0x000000ff2b00720c */ /* 0x000fc60003fa6270 */
[----:B------:R-:W4:Y:S01]  /*18f60*/  LDL R43, [R1+0x4de8] ;  /* 0x004de800012b7983 */ /* 0x000f220000100800 */
[----:B-----5:R-:W-:Y:S01]  /*18f70*/  @!P1 IMAD.MOV R51, RZ, RZ, -R51 ;  /* 0x000000ffff339224 */ /* 0x020fe200078e0a33 */
[----:B------:R-:W-:-:S04]  /*18f80*/  ISETP.GE.AND P1, PT, R44, RZ, PT ;  /* 0x000000ff2c00720c */ /* 0x000fc80003f26270 */
[----:B------:R0:W-:Y:S04]  /*18f90*/  STL [R1+0x5564], R51 ;  /* 0x0055643301007387 */ /* 0x0001e80000100800 */
[----:B------:R-:W5:Y:S04]  /*18fa0*/  LDL.LU R39, [R1+0x1d4] ;  /* 0x0001d40001277983 */ /* 0x000f680000300800 */
[----:B------:R-:W4:Y:S01]  /*18fb0*/  LDL R44, [R1+0x4dec] ;  /* 0x004dec00012c7983 */ /* 0x000f220000100800 */
[----:B---3--:R-:W-:-:S05]  /*18fc0*/  @!P0 IMAD.MOV R38, RZ, RZ, -R38 ;  /* 0x000000ffff268224 */ /* 0x008fca00078e0a26 */
[----:B------:R-:W-:Y:S04]  /*18fd0*/  STL [R1+0x5568], R38 ;  /* 0x0055682601007387 */ /* 0x000fe80000100800 */
[----:B------:R-:W3:Y:S01]  /*18fe0*/  LDL.LU R40, [R1+0x1c8] ;  /* 0x0001c80001287983 */ /* 0x000ee20000300800 */
[----:B------:R-:W-:Y:S01]  /*18ff0*/  ISETP.GE.AND P0, PT, R45, RZ, PT ;  /* 0x000000ff2d00720c */ /* 0x000fe20003f06270 */
[----:B------:R-:W-:Y:S02]  /*19000*/  @!P2 IMAD.MOV R37, RZ, RZ, -R37 ;  /* 0x000000ffff25a224 */ /* 0x000fe400078e0a25 */
[----:B------:R-:W4:Y:S01]  /*19010*/  LDL R45, [R1+0x4df0] ;  /* 0x004df000012d7983 */ /* 0x000f220000100800 */
[----:B-----5:R-:W-:Y:S01]  /*19020*/  @!P4 IMAD.MOV R39, RZ, RZ, -R39 ;  /* 0x000000ffff27c224 */ /* 0x020fe200078e0a27 */
[----:B--2---:R-:W-:-:S04]  /*19030*/  ISETP.GE.AND P4, PT, R41, RZ, PT ;  /* 0x000000ff2900720c */ /* 0x004fc80003f86270 */
[----:B------:R-:W-:Y:S04]  /*19040*/  STL [R1+0x556c], R39 ;  /* 0x00556c2701007387 */ /* 0x000fe80000100800 */
[----:B------:R-:W2:Y:S01]  /*19050*/  LDL R46, [R1+0x4df4] ;  /* 0x004df400012e7983 */ /* 0x000ea20000100800 */
[----:B---3--:R-:W-:Y:S01]  /*19060*/  @!P3 IMAD.MOV R40, RZ, RZ, -R40 ;  /* 0x000000ffff28b224 */ /* 0x008fe200078e0a28 */
[----:B------:R-:W-:-:S04]  /*19070*/  ISETP.GE.AND P3, PT, R48, RZ, PT ;  /* 0x000000ff3000720c */ /* 0x000fc80003f66270 */
[----:B------:R-:W-:Y:S04]  /*19080*/  STL [R1+0x5570], R40 ;  /* 0x0055702801007387 */ /* 0x000fe80000100800 */
[----:B------:R-:W3:Y:S04]  /*19090*/  LDL R48, [R1+0x4df8] ;  /* 0x004df80001307983 */ /* 0x000ee80000100800 */
[----:B------:R-:W-:Y:S04]  /*190a0*/  STL [R1+0x5574], R37 ;  /* 0x0055742501007387 */ /* 0x000fe80000100800 */
[----:B------:R-:W5:Y:S01]  /*190b0*/  LDL.LU R41, [R1+0x160] ;  /* 0x0001600001297983 */ /* 0x000f620000300800 */
[----:B------:R-:W-:Y:S01]  /*190c0*/  @!P5 IMAD.MOV R36, RZ, RZ, -R36 ;  /* 0x000000ffff24d224 */ /* 0x000fe200078e0a24 */
[----:B----4-:R-:W-:-:S02]  /*190d0*/  ISETP.GE.AND P2, PT, R47, RZ, PT ;  /* 0x000000ff2f00720c */ /* 0x010fc40003f46270 */
[----:B------:R-:W4:Y:S01]  /*190e0*/  LDL R47, [R1+0x4dfc] ;  /* 0x004dfc00012f7983 */ /* 0x000f220000100800 */
[----:B------:R-:W-:-:S03]  /*190f0*/  ISETP.GE.AND P5, PT, R50, RZ, PT ;  /* 0x000000ff3200720c */ /* 0x000fc60003fa6270 */
[----:B------:R-:W-:Y:S04]  /*19100*/  STL [R1+0x5578], R36 ;  /* 0x0055782401007387 */ /* 0x000fe80000100800 */
[----:B------:R-:W2:Y:S04]  /*19110*/  LDL.LU R42, [R1+0x198] ;  /* 0x00019800012a7983 */ /* 0x000ea80000300800 */
[----:B------:R-:W3:Y:S01]  /*19120*/  LDL R50, [R1+0x4e00] ;  /* 0x004e000001327983 */ /* 0x000ee20000100800 */
[----:B-----5:R-:W-:Y:S01]  /*19130*/  @!P1 IMAD.MOV R41, RZ, RZ, -R41 ;  /* 0x000000ffff299224 */ /* 0x020fe200078e0a29 */
[----:B------:R-:W-:-:S04]  /*19140*/  ISETP.GE.AND P1, PT, R43, RZ, PT ;  /* 0x000000ff2b00720c */ /* 0x000fc80003f26270 */
[----:B------:R-:W-:Y:S04]  /*19150*/  STL [R1+0x557c], R41 ;  /* 0x00557c2901007387 */ /* 0x000fe80000100800 */
[----:B------:R-:W5:Y:S01]  /*19160*/  LDL.LU R43, [R1+0x16c] ;  /* 0x00016c00012b7983 */ /* 0x000f620000300800 */
[----:B--2---:R-:W-:-:S03]  /*19170*/  @!P0 IMAD.MOV R42, RZ, RZ, -R42 ;  /* 0x000000ffff2a8224 */ /* 0x004fc600078e0a2a */
[----:B-1----:R-:W2:Y:S01]  /*19180*/  LDL R60, [R1+0x4e04] ;  /* 0x004e0400013c7983 */ /* 0x002ea20000100800 */
[----:B------:R-:W-:-:S03]  /*19190*/  ISETP.GE.AND P0, PT, R44, RZ, PT ;  /* 0x000000ff2c00720c */ /* 0x000fc60003f06270 */
[----:B------:R-:W-:Y:S04]  /*191a0*/  STL [R1+0x5580], R42 ;  /* 0x0055802a01007387 */ /* 0x000fe80000100800 */
[----:B------:R-:W4:Y:S04]  /*191b0*/  LDL.LU R44, [R1+0x170] ;  /* 0x00017000012c7983 */ /* 0x000f280000300800 */
[----:B------:R-:W2:Y:S01]  /*191c0*/  LDL R61, [R1+0x4e08] ;  /* 0x004e0800013d7983 */ /* 0x000ea20000100800 */
[----:B-----5:R-:W-:Y:S01]  /*191d0*/  @!P4 IMAD.MOV R43, RZ, RZ, -R43 ;  /* 0x000000ffff2bc224 */ /* 0x020fe200078e0a2b */
[----:B------:R-:W-:-:S04]  /*191e0*/  ISETP.GE.AND P4, PT, R45, RZ, PT ;  /* 0x000000ff2d00720c */ /* 0x000fc80003f86270 */
[----:B------:R-:W-:Y:S04]  /*191f0*/  STL [R1+0x5584], R43 ;  /* 0x0055842b01007387 */ /* 0x000fe80000100800 */
[----:B------:R-:W5:Y:S01]  /*19200*/  LDL.LU R45, [R1+0x188] ;  /* 0x00018800012d7983 */ /* 0x000f620000300800 */
[----:B----4-:R-:W-:-:S03]  /*19210*/  @!P3 IMAD.MOV R44, RZ, RZ, -R44 ;  /* 0x000000ffff2cb224 */ /* 0x010fc600078e0a2c */
[----:B------:R-:W4:Y:S01]  /*19220*/  LDL R0, [R1+0x4e0c] ;  /* 0x004e0c0001007983 */ /* 0x000f220000100800 */
[----:B------:R-:W-:Y:S02]  /*19230*/  @!P5 IMAD.MOV R35, RZ, RZ, -R35 ;  /* 0x000000ffff23d224 */ /* 0x000fe400078e0a23 */
[----:B------:R-:W-:Y:S01]  /*19240*/  @!P1 IMAD.MOV R34, RZ, RZ, -R34 ;  /* 0x000000ffff229224 */ /* 0x000fe200078e0a22 */
[----:B------:R-:W-:Y:S01]  /*19250*/  STL [R1+0x5588], R44 ;  /* 0x0055882c01007387 */ /* 0x000fe20000100800 */
[----:B------:R-:W-:Y:S02]  /*19260*/  ISETP.GE.AND P3, PT, R46, RZ, PT ;  /* 0x000000ff2e00720c */ /* 0x000fe40003f66270 */
[----:B---3--:R-:W-:Y:S02]  /*19270*/  ISETP.GE.AND P1, PT, R50, RZ, PT ;  /* 0x000000ff3200720c */ /* 0x008fe40003f26270 */
[----:B------:R-:W-:Y:S01]  /*19280*/  ISETP.GE.AND P5, PT, R47, RZ, PT ;  /* 0x000000ff2f00720c */ /* 0x000fe20003fa6270 */
[----:B-----5:R-:W-:Y:S01]  /*19290*/  @!P2 IMAD.MOV R45, RZ, RZ, -R45 ;  /* 0x000000ffff2da224 */ /* 0x020fe200078e0a2d */
[----:B------:R-:W-:-:S04]  /*192a0*/  ISETP.GE.AND P2, PT, R48, RZ, PT ;  /* 0x000000ff3000720c */ /* 0x000fc80003f46270 */
[----:B------:R-:W-:Y:S04]  /*192b0*/  STL [R1+0x558c], R45 ;  /* 0x00558c2d01007387 */ /* 0x000fe80000100800 */
[----:B------:R-:W3:Y:S04]  /*192c0*/  LDL R48, [R1+0x4e10] ;  /* 0x004e100001307983 */ /* 0x000ee80000100800 */
[----:B------:R-:W-:Y:S04]  /*192d0*/  STL [R1+0x5590], R35 ;  /* 0x0055902301007387 */ /* 0x000fe80000100800 */
[----:B------:R-:W5:Y:S04]  /*192e0*/  LDL R58, [R1+0x4e14] ;  /* 0x004e1400013a7983 */ /* 0x000f680000100800 */
[----:B------:R-:W2:Y:S04]  /*192f0*/  LDL.LU R46, [R1+0x140] ;  /* 0x00014000012e7983 */ /* 0x000ea80000300800 */
[----:B------:R-:W-:Y:S04]  /*19300*/  STL [R1+0x5594], R34 ;  /* 0x0055942201007387 */ /* 0x000fe80000100800 */
[----:B------:R-:W5:Y:S04]  /*19310*/  LDL R50, [R1+0x4e18] ;  /* 0x004e180001327983 */ /* 0x000f680000100800 */
[----:B------:R-:W5:Y:S01]  /*19320*/  LDL.LU R47, [R1+0x148] ;  /* 0x00014800012f7983 */ /* 0x000f620000300800 */
[----:B------:R-:W-:-:S03]  /*19330*/  @!P3 IMAD.MOV R33, RZ, RZ, -R33 ;  /* 0x000000ffff21b224 */ /* 0x000fc600078e0a21 */
[----:B------:R-:W5:Y:S01]  /*19340*/  LDL R59, [R1+0x4e1c] ;  /* 0x004e1c00013b7983 */ /* 0x000f620000100800 */
[----:B------:R-:W-:Y:S01]  /*19350*/  @!P2 IMAD.MOV R32, RZ, RZ, -R32 ;  /* 0x000000ffff20a224 */ /* 0x000fe200078e0a20 */
[----:B----4-:R-:W-:Y:S02]  /*19360*/  ISETP.GE.AND P3, PT, R0, RZ, PT ;  /* 0x000000ff0000720c */ /* 0x010fe40003f66270 */
[----:B---3--:R-:W-:Y:S01]  /*19370*/  ISETP.GE.AND P2, PT, R48, RZ, PT ;  /* 0x000000ff3000720c */ /* 0x008fe20003f46270 */
[----:B--2---:R-:W-:Y:S01]  /*19380*/  @!P0 IMAD.MOV R46, RZ, RZ, -R46 ;  /* 0x000000ffff2e8224 */ /* 0x004fe200078e0a2e */
[----:B------:R-:W-:-:S04]  /*19390*/  ISETP.GE.AND P0, PT, R60, RZ, PT ;  /* 0x000000ff3c00720c */ /* 0x000fc80003f06270 */
[----:B------:R-:W-:Y:S04]  /*193a0*/  STL [R1+0x5598], R46 ;  /* 0x0055982e01007387 */ /* 0x000fe80000100800 */
[----:B------:R-:W2:Y:S01]  /*193b0*/  LDL R60, [R1+0x4e20] ;  /* 0x004e2000013c7983 */ /* 0x000ea20000100800 */
[----:B-----5:R-:W-:Y:S01]  /*193c0*/  @!P4 IMAD.MOV R47, RZ, RZ, -R47 ;  /* 0x000000ffff2fc224 */ /* 0x020fe200078e0a2f */
[----:B------:R-:W-:-:S04]  /*193d0*/  ISETP.GE.AND P4, PT, R61, RZ, PT ;  /* 0x000000ff3d00720c */ /* 0x000fc80003f86270 */
[----:B------:R-:W-:Y:S04]  /*193e0*/  STL [R1+0x559c], R47 ;  /* 0x00559c2f01007387 */ /* 0x000fe80000100800 */
[----:B------:R-:W3:Y:S04]  /*193f0*/  LDL R61, [R1+0x4e24] ;  /* 0x004e2400013d7983 */ /* 0x000ee80000100800 */
[----:B------:R-:W-:Y:S04]  /*19400*/  STL [R1+0x55a0], R33 ;  /* 0x0055a02101007387 */ /* 0x000fe80000100800 */
[----:B------:R-:W4:Y:S04]  /*19410*/  LDL R0, [R1+0x4e28] ;  /* 0x004e280001007983 */ /* 0x000f280000100800 */
[----:B------:R-:W5:Y:S04]  /*19420*/  LDL R56, [R1+0x4e2c] ;  /* 0x004e2c0001387983 */ /* 0x000f680000100800 */
[----:B------:R-:W-:Y:S04]  /*19430*/  STL [R1+0x55a4], R32 ;  /* 0x0055a42001007387 */ /* 0x000fe80000100800 */
[----:B------:R-:W3:Y:S01]  /*19440*/  LDL.LU R48, [R1+0x100] ;  /* 0x0001000001307983 */ /* 0x000ee20000300800 */
[----:B------:R-:W-:Y:S01]  /*19450*/  @!P5 IMAD.MOV R31, RZ, RZ, -R31 ;  /* 0x000000ffff1fd224 */ /* 0x000fe200078e0a1f */
[----:B------:R-:W-:-:S02]  /*19460*/  ISETP.GE.AND P5, PT, R58, RZ, PT ;  /* 0x000000ff3a00720c */ /* 0x000fc40003fa6270 */
[----:B------:R-:W5:Y:S04]  /*19470*/  LDL R57, [R1+0x4e30] ;  /* 0x004e300001397983 */ /* 0x000f680000100800 */
[----:B------:R1:W-:Y:S04]  /*19480*/  STL [R1+0x55a8], R31 ;  /* 0x0055a81f01007387 */ /* 0x0003e80000100800 */
[----:B------:R-:W5:Y:S01]  /*19490*/  LDL R58, [R1+0x4e34] ;  /* 0x004e3400013a7983 */ /* 0x000f620000100800 */
[----:B------:R-:W-:Y:S01]  /*194a0*/  @!P0 IMAD.MOV R30, RZ, RZ, -R30 ;  /* 0x000000ffff1e8224 */ /* 0x000fe200078e0a1e */
[----:B------:R-:W-:Y:S01]  /*194b0*/  ISETP.GE.AND P0, PT, R59, RZ, PT ;  /* 0x000000ff3b00720c */ /* 0x000fe20003f06270 */
[----:B------:R-:W-:-:S02]  /*194c0*/  @!P4 IMAD.MOV R29, RZ, RZ, -R29 ;  /* 0x000000ffff1dc224 */ /* 0x000fc400078e0a1d */
[----:B------:R-:W-:Y:S02]  /*194d0*/  @!P3 IMAD.MOV R28, RZ, RZ, -R28 ;  /* 0x000000ffff1cb224 */ /* 0x000fe400078e0a1c */
[----:B------:R-:W-:Y:S01]  /*194e0*/  @!P2 IMAD.MOV R27, RZ, RZ, -R27 ;  /* 0x000000ffff1ba224 */ /* 0x000fe200078e0a1b */
[----:B--2---:R-:W-:Y:S01]  /*194f0*/  ISETP.GE.AND P4, PT, R60, RZ, PT ;  /* 0x000000ff3c00720c */ /* 0x004fe20003f86270 */
[----:B---3--:R-:W-:Y:S01]  /*19500*/  @!P1 IMAD.MOV R48, RZ, RZ, -R48 ;  /* 0x000000ffff309224 */ /* 0x008fe200078e0a30 */
[----:B------:R-:W-:-:S04]  /*19510*/  ISETP.GE.AND P1, PT, R50, RZ, PT ;  /* 0x000000ff3200720c */ /* 0x000fc80003f26270 */
[----:B------:R-:W-:Y:S04]  /*19520*/  STL [R1+0x55ac], R48 ;  /* 0x0055ac3001007387 */ /* 0x000fe80000100800 */
[----:B------:R-:W2:Y:S04]  /*19530*/  LDL R50, [R1+0x4e38] ;  /* 0x004e380001327983 */ /* 0x000ea80000100800 */
[----:B------:R-:W3:Y:S04]  /*19540*/  LDL R59, [R1+0x4e3c] ;  /* 0x004e3c00013b7983 */ /* 0x000ee80000100800 */
[----:B------:R-:W3:Y:S01]  /*19550*/  LDL R60, [R1+0x4e40] ;  /* 0x004e4000013c7983 */ /* 0x000ee20000100800 */
[----:B------:R-:W-:-:S02]  /*19560*/  ISETP.GE.AND P3, PT, R61, RZ, PT ;  /* 0x000000ff3d00720c */ /* 0x000fc40003f66270 */
[----:B----4-:R-:W-:Y:S01]  /*19570*/  ISETP.GE.AND P2, PT, R0, RZ, PT ;  /* 0x000000ff0000720c */ /* 0x010fe20003f46270 */
[----:B------:R-:W4:Y:S04]  /*19580*/  LDL R61, [R1+0x4e44] ;  /* 0x004e4400013d7983 */ /* 0x000f280000100800 */
[----:B------:R-:W4:Y:S01]  /*19590*/  LDL R0, [R1+0x4e48] ;  /* 0x004e480001007983 */ /* 0x000f220000100800 */
[----:B------:R-:W-:-:S03]  /*195a0*/  @!P4 IMAD.MOV R23, RZ, RZ, -R23 ;  /* 0x000000ffff17c224 */ /* 0x000fc600078e0a17 */
[----:B------:R-:W4:Y:S01]  /*195b0*/  LDL R54, [R1+0x4e4c] ;  /* 0x004e4c0001367983 */ /* 0x000f220000100800 */
[----:B------:R-:W-:-:S03]  /*195c0*/  @!P5 IMAD.MOV R26, RZ, RZ, -R26 ;  /* 0x000000ffff1ad224 */ /* 0x000fc600078e0a1a */
[----:B------:R-:W4:Y:S01]  /*195d0*/  LDL R55, [R1+0x4e50] ;  /* 0x004e500001377983 */ /* 0x000f220000100800 */
[----:B-----5:R-:W-:Y:S01]  /*195e0*/  ISETP.GE.AND P5, PT, R56, RZ, PT ;  /* 0x000000ff3800720c */ /* 0x020fe20003fa6270 */
[----:B------:R-:W-:Y:S01]  /*195f0*/  @!P1 IMAD.MOV R25, RZ, RZ, -R25 ;  /* 0x000000ffff199224 */ /* 0x000fe200078e0a19 */
[----:B------:R-:W-:Y:S01]  /*19600*/  ISETP.GE.AND P1, PT, R57, RZ, PT ;  /* 0x000000ff3900720c */ /* 0x000fe20003f26270 */
[----:B------:R-:W5:Y:S01]  /*19610*/  LDL R56, [R1+0x4e54] ;  /* 0x004e540001387983 */ /* 0x000f620000100800 */
[----:B------:R-:W-:-:S03]  /*19620*/  @!P0 IMAD.MOV R24, RZ, RZ, -R24 ;  /* 0x000000ffff188224 */ /* 0x000fc600078e0a18 */
[----:B------:R-:W5:Y:S01]  /*19630*/  LDL R57, [R1+0x4e58] ;  /* 0x004e580001397983 */ /* 0x000f620000100800 */
[----:B------:R-:W-:Y:S01]  /*19640*/  ISETP.GE.AND P0, PT, R58, RZ, PT ;  /* 0x000000ff3a00720c */ /* 0x000fe20003f06270 */
[----:B------:R-:W-:Y:S02]  /*19650*/  @!P3 IMAD.MOV R22, RZ, RZ, -R22 ;  /* 0x000000ffff16b224 */ /* 0x000fe400078e0a16 */
[----:B------:R-:W5:Y:S01]  /*19660*/  LDL R58, [R1+0x4e60] ;  /* 0x004e6000013a7983 */ /* 0x000f620000100800 */
[----:B------:R-:W-:Y:S02]  /*19670*/  @!P2 IMAD.MOV R21, RZ, RZ, -R21 ;  /* 0x000000ffff15a224 */ /* 0x000fe400078e0a15 */
[----:B------:R-:W-:Y:S01]  /*19680*/  @!P5 IMAD.MOV R20, RZ, RZ, -R20 ;  /* 0x000000ffff14d224 */ /* 0x000fe200078e0a14 */
[----:B0-----:R-:W5:Y:S01]  /*19690*/  LDL R51, [R1+0x1d0] ;  /* 0x0001d00001337983 */ /* 0x001f620000100800 */
[----:B------:R-:W-:Y:S01]  /*196a0*/  @!P1 IMAD.MOV R19, RZ, RZ, -R19 ;  /* 0x000000ffff139224 */ /* 0x000fe200078e0a13 */
[----:B--2---:R-:W-:-:S02]  /*196b0*/  ISETP.GE.AND P4, PT, R50, RZ, PT ;  /* 0x000000ff3200720c */ /* 0x004fc40003f86270 */
[----:B------:R-:W2:Y:S01]  /*196c0*/  LDL R50, [R1+0x4e5c] ;  /* 0x004e5c0001327983 */ /* 0x000ea20000100800 */
[----:B---3--:R-:W-:-:S03]  /*196d0*/  ISETP.GE.AND P3, PT, R59, RZ, PT ;  /* 0x000000ff3b00720c */ /* 0x008fc60003f66270 */
[----:B------:R-:W3:Y:S01]  /*196e0*/  LDL R59, [R1+0x4e64] ;  /* 0x004e6400013b7983 */ /* 0x000ee20000100800 */
[----:B------:R-:W-:-:S03]  /*196f0*/  ISETP.GE.AND P2, PT, R60, RZ, PT ;  /* 0x000000ff3c00720c */ /* 0x000fc60003f46270 */
[----:B------:R-:W3:Y:S01]  /*19700*/  LDL R60, [R1+0x4e68] ;  /* 0x004e6800013c7983 */ /* 0x000ee20000100800 */
[----:B----4-:R-:W-:-:S03]  /*19710*/  ISETP.GE.AND P5, PT, R61, RZ, PT ;  /* 0x000000ff3d00720c */ /* 0x010fc60003fa6270 */
[----:B------:R-:W4:Y:S01]  /*19720*/  LDL R61, [R1+0x4e6c] ;  /* 0x004e6c00013d7983 */ /* 0x000f220000100800 */
[----:B------:R-:W-:-:S03]  /*19730*/  ISETP.GE.AND P1, PT, R0, RZ, PT ;  /* 0x000000ff0000720c */ /* 0x000fc60003f26270 */
[----:B------:R-:W4:Y:S01]  /*19740*/  LDL R0, [R1+0x4e70] ;  /* 0x004e700001007983 */ /* 0x000f220000100800 */
[----:B------:R-:W-:Y:S01]  /*19750*/  @!P0 IMAD.MOV R18, RZ, RZ, -R18 ;  /* 0x000000ffff128224 */ /* 0x000fe200078e0a12 */
[----:B------:R-:W-:-:S04]  /*19760*/  ISETP.GE.AND P0, PT, R54, RZ, PT ;  /* 0x000000ff3600720c */ /* 0x000fc80003f06270 */
[----:B------:R-:W-:Y:S02]  /*19770*/  @!P5 IMAD.MOV R14, RZ, RZ, -R14 ;  /* 0x000000ffff0ed224 */ /* 0x000fe400078e0a0e */
[----:B------:R-:W-:Y:S01]  /*19780*/  @!P4 IMAD.MOV R17, RZ, RZ, -R17 ;  /* 0x000000ffff11c224 */ /* 0x000fe200078e0a11 */
[----:B------:R-:W-:Y:S01]  /*19790*/  ISETP.GE.AND P4, PT, R55, RZ, PT ;  /* 0x000000ff3700720c */ /* 0x000fe20003f86270 */
[----:B------:R-:W-:Y:S01]  /*197a0*/  @!P3 IMAD.MOV R16, RZ, RZ, -R16 ;  /* 0x000000ffff10b224 */ /* 0x000fe200078e0a10 */
[----:B-----5:R-:W-:Y:S01]  /*197b0*/  ISETP.GE.AND P3, PT, R56, RZ, PT ;  /* 0x000000ff3800720c */ /* 0x020fe20003f66270 */
[----:B------:R-:W-:Y:S01]  /*197c0*/  @!P2 IMAD.MOV R15, RZ, RZ, -R15 ;  /* 0x000000ffff0fa224 */ /* 0x000fe200078e0a0f */
[----:B------:R-:W-:Y:S01]  /*197d0*/  ISETP.GE.AND P2, PT, R57, RZ, PT ;  /* 0x000000ff3900720c */ /* 0x000fe20003f46270 */
[----:B------:R-:W-:Y:S02]  /*197e0*/  @!P1 IMAD.MOV R13, RZ, RZ, -R13 ;  /* 0x000000ffff0d9224 */ /* 0x000fe400078e0a0d */
[----:B------:R-:W-:Y:S01]  /*197f0*/  @!P0 IMAD.MOV R12, RZ, RZ, -R12 ;  /* 0x000000ffff0c8224 */ /* 0x000fe200078e0a0c */
[----:B------:R-:W-:-:S05]  /*19800*/  ISETP.GE.AND P1, PT, R58, RZ, PT ;  /* 0x000000ff3a00720c */ /* 0x000fca0003f26270 */
[----:B------:R-:W-:Y:S02]  /*19810*/  @!P4 IMAD.MOV R11, RZ, RZ, -R11 ;  /* 0x000000ffff0bc224 */ /* 0x000fe400078e0a0b */
[----:B------:R-:W-:Y:S02]  /*19820*/  @!P3 IMAD.MOV R10, RZ, RZ, -R10 ;  /* 0x000000ffff0ab224 */ /* 0x000fe400078e0a0a */
[----:B------:R-:W-:Y:S01]  /*19830*/  @!P2 IMAD.MOV R9, RZ, RZ, -R9 ;  /* 0x000000ffff09a224 */ /* 0x000fe200078e0a09 */
[----:B--2---:R-:W-:Y:S02]  /*19840*/  ISETP.GE.AND P5, PT, R50, RZ, PT ;  /* 0x000000ff3200720c */ /* 0x004fe40003fa6270 */
[----:B------:R-:W2:Y:S04]  /*19850*/  LDL.LU R50, [R1+0xd4] ;  /* 0x0000d40001327983 */ /* 0x000ea80000300800 */
[----:B------:R-:W5:Y:S04]  /*19860*/  LDL.LU R52, [R1+0x3c0] ;  /* 0x0003c00001347983 */ /* 0x000f680000300800 */
[----:B------:R-:W5:Y:S04]  /*19870*/  LDL.LU R53, [R1+0x3c4] ;  /* 0x0003c40001357983 */ /* 0x000f680000300800 */
[----:B------:R-:W5:Y:S04]  /*19880*/  LDL.LU R54, [R1+0x3bc] ;  /* 0x0003bc0001367983 */ /* 0x000f680000300800 */
[----:B------:R-:W5:Y:S04]  /*19890*/  LDL.LU R55, [R1+0x3b8] ;  /* 0x0003b80001377983 */ /* 0x000f680000300800 */
[----:B------:R-:W5:Y:S04]  /*198a0*/  LDL.LU R56, [R1+0x3b4] ;  /* 0x0003b40001387983 */ /* 0x000f680000300800 */
[----:B------:R-:W5:Y:S01]  /*198b0*/  LDL.LU R57, [R1+0x3b0] ;  /* 0x0003b00001397983 */ /* 0x000f620000300800 */
[----:B---3--:R-:W-:-:S02]  /*198c0*/  ISETP.GE.AND P0, PT, R59, RZ, PT ;  /* 0x000000ff3b00720c */ /* 0x008fc40003f06270 */
[----:B------:R-:W-:Y:S01]  /*198d0*/  ISETP.GE.AND P4, PT, R60, RZ, PT ;  /* 0x000000ff3c00720c */ /* 0x000fe20003f86270 */
[----:B------:R-:W3:Y:S04]  /*198e0*/  LDL.LU R58, [R1+0x3ac] ;  /* 0x0003ac00013a7983 */ /* 0x000ee80000300800 */
[----:B------:R-:W3:Y:S04]  /*198f0*/  LDL.LU R59, [R1+0x3a8] ;  /* 0x0003a800013b7983 */ /* 0x000ee80000300800 */
[----:B------:R-:W3:Y:S01]  /*19900*/  LDL.LU R60, [R1+0x3a4] ;  /* 0x0003a400013c7983 */ /* 0x000ee20000300800 */
[----:B----4-:R-:W-:-:S02]  /*19910*/  ISETP.GE.AND P3, PT, R61, RZ, PT ;  /* 0x000000ff3d00720c */ /* 0x010fc40003f66270 */
[----:B------:R-:W-:Y:S01]  /*19920*/  ISETP.GE.AND P2, PT, R0, RZ, PT ;  /* 0x000000ff0000720c */ /* 0x000fe20003f46270 */
[----:B------:R-:W4:Y:S04]  /*19930*/  LDL.LU R61, [R1+0x3a0] ;  /* 0x0003a000013d7983 */ /* 0x000f280000300800 */
[----:B------:R-:W4:Y:S01]  /*19940*/  LDL.LU R0, [R1+0x39c] ;  /* 0x00039c0001007983 */ /* 0x000f220000300800 */
[----:B------:R-:W-:Y:S01]  /*19950*/  LOP3.LUT R49, R49, 0x1f, RZ, 0xc0, !PT ;  /* 0x0000001f31317812 */ /* 0x000fe200078ec0ff */
[----:B------:R-:W-:-:S04]  /*19960*/  @!P1 IMAD.MOV R7, RZ, RZ, -R7 ;  /* 0x000000ffff079224 */ /* 0x000fc800078e0a07 */
[----:B-1----:R-:W-:Y:S02]  /*19970*/  IMAD R31, R49, UR7, RZ ;  /* 0x00000007311f7c24 */ /* 0x002fe4000f8e02ff */
[----:B------:R-:W-:-:S03]  /*19980*/  @!P0 IMAD.MOV R6, RZ, RZ, -R6 ;  /* 0x000000ffff068224 */ /* 0x000fc600078e0a06 */
[----:B------:R5:W-:Y:S01]  /*19990*/  STL [R1+0x418], R31 ;  /* 0x0004181f01007387 */ /* 0x000be20000100800 */
[----:B------:R-:W-:Y:S01]  /*199a0*/  IADD3 R49, P0, R31, UR8, RZ ;  /* 0x000000081f317c10 */ /* 0x000fe2000ff1e0ff */
[----:B------:R-:W-:Y:S01]  /*199b0*/  @!P5 IMAD.MOV R8, RZ, RZ, -R8 ;  /* 0x000000ffff08d224 */ /* 0x000fe200078e0a08 */
[----:B------:R-:W-:-:S03]  /*199c0*/  ULDC UR8, c[0x0][0x240] ;  /* 0x0000900000087ab9 */ /* 0x000fc60000000800 */
[----:B------:R-:W-:Y:S01]  /*199d0*/  STL [R1+0x54bc], R49 ;  /* 0x0054bc3101007387 */ /* 0x000fe20000100800 */
[----:B------:R-:W-:Y:S02]  /*199e0*/  ISETP.GE.AND P5, PT, R51, RZ, PT ;  /* 0x000000ff3300720c */ /* 0x000fe40003fa6270 */
[----:B--2---:R-:W-:Y:S02]  /*199f0*/  ISETP.NE.AND P1, PT, R50, RZ, PT ;  /* 0x000000ff3200720c */ /* 0x004fe40003f25270 */
[----:B------:R-:W-:-:S04]  /*19a00*/  LOP3.LUT R50, RZ, R50, RZ, 0x33, !PT ;  /* 0x00000032ff327212 */ /* 0x000fc800078e33ff */
[C---:B-----5:R-:W-:Y:S02]  /*19a10*/  SEL R31, R50.reuse, R52, !P1 ;  /* 0x00000034321f7207 */ /* 0x060fe40004800000 */
[C---:B------:R-:W-:Y:S02]  /*19a20*/  SEL R33, R50.reuse, R53, !P1 ;  /* 0x0000003532217207 */ /* 0x040fe40004800000 */
[C---:B------:R-:W-:Y:S01]  /*19a30*/  SEL R32, R50.reuse, R54, !P1 ;  /* 0x0000003632207207 */ /* 0x040fe20004800000 */
[----:B------:R0:W-:Y:S04]  /*19a40*/  STL [R1+0x1c8], R31 ;  /* 0x0001c81f01007387 */ /* 0x0001e80000100800 */
[----:B------:R1:W-:Y:S04]  /*19a50*/  STL [R1+0x228], R33 ;  /* 0x0002282101007387 */ /* 0x0003e80000100800 */
[----:B------:R2:W-:Y:S01]  /*19a60*/  STL [R1+0x268], R32 ;  /* 0x0002682001007387 */ /* 0x0005e20000100800 */
[----:B0-----:R-:W-:-:S02]  /*19a70*/  SEL R31, R50, R55, !P1 ;  /* 0x00000037321f7207 */ /* 0x001fc40004800000 */
[----:B-1----:R-:W-:-:S03]  /*19a80*/  SEL R33, R50, R56, !P1 ;  /* 0x0000003832217207 */ /* 0x002fc60004800000 */
[----:B------:R3:W-:Y:S01]  /*19a90*/  STL [R1+0x28c], R31 ;  /* 0x00028c1f01007387 */ /* 0x0007e20000100800 */
[----:B--2---:R-:W-:-:S03]  /*19aa0*/  SEL R32, R50, R57, !P1 ;  /* 0x0000003932207207 */ /* 0x004fc60004800000 */
[----:B------:R0:W-:Y:S04]  /*19ab0*/  STL [R1+0x2b4], R33 ;  /* 0x0002b42101007387 */ /* 0x0001e80000100800 */
[----:B------:R1:W-:Y:S01]  /*19ac0*/  STL [R1+0x414], R32 ;  /* 0x0004142001007387 */ /* 0x0003e20000100800 */
[C---:B---3--:R-:W-:Y:S02]  /*19ad0*/  SEL R31, R50.reuse, R58, !P1 ;  /* 0x0000003a321f7207 */ /* 0x048fe40004800000 */
[----:B0-----:R-:W-:-:S03]  /*19ae0*/  SEL R33, R50, R59, !P1 ;  /* 0x0000003b32217207 */ /* 0x001fc60004800000 */
[----:B------:R0:W-:Y:S01]  /*19af0*/  STL [R1+0x410], R31 ;  /* 0x0004101f01007387 */ /* 0x0001e20000100800 */
[----:B-1----:R-:W-:-:S03]  /*19b00*/  SEL R32, R50, R60, !P1 ;  /* 0x0000003c32207207 */ /* 0x002fc60004800000 */
[----:B------:R-:W-:Y:S01]  /*19b10*/  STL [R1+0x40c], R33 ;  /* 0x00040c2101007387 */ /* 0x000fe20000100800 */
[----:B----4-:R-:W-:-:S03]  /*19b20*/  SEL R0, R50, R0, !P1 ;  /* 0x0000000032007207 */ /* 0x010fc60004800000 */
[----:B------:R-:W-:Y:S01]  /*19b30*/  STL [R1+0x408], R32 ;  /* 0x0004082001007387 */ /* 0x000fe20000100800 */
[----:B0-----:R-:W-:-:S03]  /*19b40*/  SEL R31, R50, R61, !P1 ;  /* 0x0000003d321f7207 */ /* 0x001fc60004800000 */
[----:B------:R-:W2:Y:S04]  /*19b50*/  LDL.LU R49, [R1+0x398] ;  /* 0x0003980001317983 */ /* 0x000ea80000300800 */
[----:B------:R0:W-:Y:S04]  /*19b60*/  STL [R1+0x404], R31 ;  /* 0x0004041f01007387 */ /* 0x0001e80000100800 */
[----:B------:R-:W3:Y:S04]  /*19b70*/  LDL.LU R48, [R1+0x394] ;  /* 0x0003940001307983 */ /* 0x000ee80000300800 */
[----:B------:R1:W-:Y:S04]  /*19b80*/  STL [R1+0x400], R0 ;  /* 0x0004000001007387 */ /* 0x0003e80000100800 */
[----:B0-----:R-:W4:Y:S04]  /*19b90*/  LDL.LU R31, [R1+0x390] ;  /* 0x00039000011f7983 */ /* 0x001f280000300800 */
[----:B------:R-:W5:Y:S04]  /*19ba0*/  LDL.LU R32, [R1+0x38c] ;  /* 0x00038c0001207983 */ /* 0x000f680000300800 */
        /* <DEDUP_REMOVED lines=26> */
[----:B-1----:R-:W5:Y:S01]  /*19d50*/  LDL.LU R0, [R1+0x318] ;  /* 0x0003180001007983 */ /* 0x002f620000300800 */
[----:B--2---:R-:W-:-:S05]  /*19d60*/  SEL R49, R50, R49, !P1 ;  /* 0x0000003132317207 */ /* 0x004fca0004800000 */
[----:B------:R3:W-:Y:S02]  /*19d70*/  STL [R1+0x3fc], R49 ;  /* 0x0003fc3101007387 */ /* 0x0007e40000100800 */
[C---:B---3--:R-:W-:Y:S02]  /*19d80*/  SEL R49, R50.reuse, R48, !P1 ;  /* 0x0000003032317207 */ /* 0x048fe40004800000 */
[C---:B----4-:R-:W-:Y:S02]  /*19d90*/  SEL R31, R50.reuse, R31, !P1 ;  /* 0x0000001f321f7207 */ /* 0x050fe40004800000 */
[C---:B-----5:R-:W-:Y:S01]  /*19da0*/  SEL R48, R50.reuse, R32, !P1 ;  /* 0x0000002032307207 */ /* 0x060fe20004800000 */
[----:B------:R-:W-:Y:S01]  /*19db0*/  STL [R1+0x3f8], R49 ;  /* 0x0003f83101007387 */ /* 0x000fe20000100800 */
[----:B------:R-:W-:-:S03]  /*19dc0*/  SEL R32, R50, R33, !P1 ;  /* 0x0000002132207207 */ /* 0x000fc60004800000 */
[----:B------:R0:W-:Y:S04]  /*19dd0*/  STL [R1+0x3f4], R31 ;  /* 0x0003f41f01007387 */ /* 0x0001e80000100800 */
[----:B------:R-:W-:Y:S01]  /*19de0*/  STL [R1+0x3f0], R48 ;  /* 0x0003f03001007387 */ /* 0x000fe20000100800 */
[----:B------:R-:W-:-:S03]  /*19df0*/  SEL R33, R50, R46, !P1 ;  /* 0x0000002e32217207 */ /* 0x000fc60004800000 */
[----:B------:R1:W-:Y:S01]  /*19e00*/  STL [R1+0x3ec], R32 ;  /* 0x0003ec2001007387 */ /* 0x0003e20000100800 */
[----:B0-----:R-:W-:-:S05]  /*19e10*/  SEL R31, R50, R47, !P1 ;  /* 0x0000002f321f7207 */ /* 0x001fca0004800000 */
[----:B------:R0:W-:Y:S01]  /*19e20*/  STL [R1+0x3e8], R31 ;  /* 0x0003e81f01007387 */ /* 0x0001e20000100800 */
[----:B-1----:R-:W-:-:S03]  /*19e30*/  SEL R32, R50, R34, !P1 ;  /* 0x0000002232207207 */ /* 0x002fc60004800000 */
[----:B------:R1:W-:Y:S04]  /*19e40*/  STL [R1+0x3e4], R33 ;  /* 0x0003e42101007387 */ /* 0x0003e80000100800 */
[----:B------:R2:W-:Y:S01]  /*19e50*/  STL [R1+0x3e0], R32 ;  /* 0x0003e02001007387 */ /* 0x0005e20000100800 */
[C---:B0-----:R-:W-:Y:S02]  /*19e60*/  SEL R31, R50.reuse, R35, !P1 ;  /* 0x00000023321f7207 */ /* 0x041fe40004800000 */
[----:B-1----:R-:W-:-:S03]  /*19e70*/  SEL R33, R50, R45, !P1 ;  /* 0x0000002d32217207 */ /* 0x002fc60004800000 */
[----:B------:R0:W-:Y:S01]  /*19e80*/  STL [R1+0x3dc], R31 ;  /* 0x0003dc1f01007387 */ /* 0x0001e20000100800 */
[----:B--2---:R-:W-:-:S03]  /*19e90*/  SEL R32, R50, R44, !P1 ;  /* 0x0000002c32207207 */ /* 0x004fc60004800000 */
        /* <DEDUP_REMOVED lines=36> */
[----:B------:R-:W-:Y:S01]  /*1a0e0*/  STL [R1+0x390], R33 ;  /* 0x0003902101007387 */ /* 0x000fe20000100800 */
[----:B------:R-:W-:-:S03]  /*1a0f0*/  SEL R0, R50, R0, !P1 ;  /* 0x0000000032007207 */ /* 0x000fc60004800000 */
        /* <DEDUP_REMOVED lines=323> */
[C---:B------:R-:W-:Y:S02]  /*1b530*/  SEL R33, R50.reuse, R46, !P1 ;  /* 0x0000002e32217207 */ /* 0x040fe40004800000 */
[C---:B0-----:R-:W-:Y:S01]  /*1b540*/  SEL R31, R50.reuse, R47, !P1 ;  /* 0x0000002f321f7207 */ /* 0x041fe20004800000 */
[----:B------:R0:W-:Y:S04]  /*1b550*/  STL [R1+0x1b4], R32 ;  /* 0x0001b42001007387 */ /* 0x0001e80000100800 */
[----:B------:R1:W-:Y:S01]  /*1b560*/  STL [R1+0x1b0], R31 ;  /* 0x0001b01f01007387 */ /* 0x0003e20000100800 */
[----:B0-----:R-:W-:-:S03]  /*1b570*/  SEL R32, R50, R34, !P1 ;  /* 0x0000002232207207 */ /* 0x001fc60004800000 */
        /* <DEDUP_REMOVED lines=38> */
[----:B------:R1:W-:Y:S01]  /*1b7e0*/  STL [R1+0x15c], R32 ;  /* 0x00015c2001007387 */ /* 0x0003e20000100800 */
[----:B------:R-:W-:-:S03]  /*1b7f0*/  SEL R0, R50, R0, !P1 ;  /* 0x0000000032007207 */ /* 0x000fc60004800000 */
[----:B------:R2:W-:Y:S01]  /*1b800*/  STL [R1+0x158], R31 ;  /* 0x0001581f01007387 */ /* 0x0005e20000100800 */
[C---:B0-----:R-:W-:Y:S02]  /*1b810*/  SEL R33, R50.reuse, R59, !P1 ;  /* 0x0000003b32217207 */ /* 0x041fe40004800000 */
[----:B-1----:R-:W-:-:S03]  /*1b820*/  SEL R32, R50, R60, !P1 ;  /* 0x0000003c32207207 */ /* 0x002fc60004800000 */
[----:B------:R-:W-:Y:S01]  /*1b830*/  STL [R1+0x154], R33 ;  /* 0x0001542101007387 */ /* 0x000fe20000100800 */
[----:B--2---:R-:W-:-:S03]  /*1b840*/  SEL R31, R50, R61, !P1 ;  /* 0x0000003d321f7207 */ /* 0x004fc60004800000 */
[----:B------:R-:W-:Y:S04]  /*1b850*/  STL [R1+0x150], R32 ;  /* 0x0001502001007387 */ /* 0x000fe80000100800 */
[----:B------:R-:W2:Y:S04]  /*1b860*/  LDL.LU R48, [R1+0x7c] ;  /* 0x00007c0001307983 */ /* 0x000ea80000300800 */
[----:B------:R0:W-:Y:S04]  /*1b870*/  STL [R1+0x14c], R31 ;  /* 0x00014c1f01007387 */ /* 0x0001e80000100800 */
[----:B0-----:R-:W3:Y:S04]  /*1b880*/  LDL.LU R31, [R1+0x78] ;  /* 0x00007800011f7983 */ /* 0x001ee80000300800 */
[----:B------:R0:W-:Y:S04]  /*1b890*/  STL [R1+0x148], R0 ;  /* 0x0001480001007387 */ /* 0x0001e80000100800 */
[----:B------:R-:W4:Y:S04]  /*1b8a0*/  LDL.LU R32, [R1+0x74] ;  /* 0x0000740001207983 */ /* 0x000f280000300800 */
        /* <DEDUP_REMOVED lines=26> */
[----:B0-----:R-:W5:Y:S04]  /*1ba50*/  LDL.LU R0, [R1+0x8] ;  /* 0x0000080001007983 */ /* 0x001f680000300800 */
[----:B------:R-:W5:Y:S01]  /*1ba60*/  LDL.LU R49, [R1+0x4] ;  /* 0x0000040001317983 */ /* 0x000f620000300800 */
[----:B--2---:R-:W-:-:S05]  /*1ba70*/  SEL R48, R50, R48, !P1 ;  /* 0x0000003032307207 */ /* 0x004fca0004800000 */
[----:B------:R0:W-:Y:S01]  /*1ba80*/  STL [R1+0x144], R48 ;  /* 0x0001443001007387 */ /* 0x0001e20000100800 */
[----:B---3--:R-:W-:-:S03]  /*1ba90*/  SEL R31, R50, R31, !P1 ;  /* 0x0000001f321f7207 */ /* 0x008fc60004800000 */
[----:B0-----:R-:W2:Y:S04]  /*1baa0*/  LDL.LU R48, [R1+0x55ac] ;  /* 0x0055ac0001307983 */ /* 0x001ea80000300800 */
[----:B------:R0:W-:Y:S01]  /*1bab0*/  STL [R1+0x140], R31 ;  /* 0x0001401f01007387 */ /* 0x0001e20000100800 */
[C---:B----4-:R-:W-:Y:S02]  /*1bac0*/  SEL R32, R50.reuse, R32, !P1 ;  /* 0x0000002032207207 */ /* 0x050fe40004800000 */
[C---:B-----5:R-:W-:Y:S01]  /*1bad0*/  SEL R33, R50.reuse, R33, !P1 ;  /* 0x0000002132217207 */ /* 0x060fe20004800000 */
[----:B0-----:R-:W3:Y:S01]  /*1bae0*/  LDL.LU R31, [R1+0x55a8] ;  /* 0x0055a800011f7983 */ /* 0x001ee20000300800 */
[----:B------:R-:W-:-:S03]  /*1baf0*/  SEL R47, R50, R47, !P1 ;  /* 0x0000002f322f7207 */ /* 0x000fc60004800000 */
[----:B------:R0:W-:Y:S01]  /*1bb00*/  STL [R1+0x13c], R32 ;  /* 0x00013c2001007387 */ /* 0x0001e20000100800 */
[C---:B------:R-:W-:Y:S02]  /*1bb10*/  SEL R46, R50.reuse, R46, !P1 ;  /* 0x0000002e322e7207 */ /* 0x040fe40004800000 */
[C---:B------:R-:W-:Y:S01]  /*1bb20*/  SEL R34, R50.reuse, R34, !P1 ;  /* 0x0000002232227207 */ /* 0x040fe20004800000 */
[----:B0-----:R-:W4:Y:S01]  /*1bb30*/  LDL.LU R32, [R1+0x55a4] ;  /* 0x0055a40001207983 */ /* 0x001f220000300800 */
[----:B------:R-:W-:-:S03]  /*1bb40*/  SEL R35, R50, R35, !P1 ;  /* 0x0000002332237207 */ /* 0x000fc60004800000 */
[----:B------:R0:W-:Y:S01]  /*1bb50*/  STL [R1+0x138], R33 ;  /* 0x0001382101007387 */ /* 0x0001e20000100800 */
[C---:B------:R-:W-:Y:S02]  /*1bb60*/  SEL R45, R50.reuse, R45, !P1 ;  /* 0x0000002d322d7207 */ /* 0x040fe40004800000 */
[C---:B------:R-:W-:Y:S01]  /*1bb70*/  SEL R44, R50.reuse, R44, !P1 ;  /* 0x0000002c322c7207 */ /* 0x040fe20004800000 */
[----:B0-----:R-:W5:Y:S04]  /*1bb80*/  LDL.LU R33, [R1+0x55a0] ;  /* 0x0055a00001217983 */ /* 0x001f680000300800 */
[----:B------:R0:W-:Y:S01]  /*1bb90*/  STL [R1+0x134], R47 ;  /* 0x0001342f01007387 */ /* 0x0001e20000100800 */
[----:B------:R-:W-:-:S03]  /*1bba0*/  SEL R43, R50, R43, !P1 ;  /* 0x0000002b322b7207 */ /* 0x000fc60004800000 */
[----:B0-----:R-:W2:Y:S04]  /*1bbb0*/  LDL.LU R47, [R1+0x559c] ;  /* 0x00559c00012f7983 */ /* 0x001ea80000300800 */
[----:B------:R0:W-:Y:S01]  /*1bbc0*/  STL [R1+0x130], R46 ;  /* 0x0001302e01007387 */ /* 0x0001e20000100800 */
[----:B------:R-:W-:-:S03]  /*1bbd0*/  SEL R42, R50, R42, !P1 ;  /* 0x0000002a322a7207 */ /* 0x000fc60004800000 */
[----:B0-----:R-:W3:Y:S04]  /*1bbe0*/  LDL.LU R46, [R1+0x5598] ;  /* 0x00559800012e7983 */ /* 0x001ee80000300800 */
[----:B------:R0:W-:Y:S01]  /*1bbf0*/  STL [R1+0x12c], R34 ;  /* 0x00012c2201007387 */ /* 0x0001e20000100800 */
[----:B------:R-:W-:-:S03]  /*1bc00*/  SEL R41, R50, R41, !P1 ;  /* 0x0000002932297207 */ /* 0x000fc60004800000 */
[----:B0-----:R-:W4:Y:S04]  /*1bc10*/  LDL.LU R34, [R1+0x5594] ;  /* 0x0055940001227983 */ /* 0x001f280000300800 */
        /* <DEDUP_REMOVED lines=51> */
[----:B------:R0:W-:Y:S04]  /*1bf50*/  STL [R1+0xe4], R57 ;  /* 0x0000e43901007387 */ /* 0x0001e80000100800 */
        /* <DEDUP_REMOVED lines=10> */
[----:B0-----:R-:W4:Y:S01]  /*1c000*/  LDL.LU R0, [R1+0x5538] ;  /* 0x0055380001007983 */ /* 0x001f220000300800 */
[----:B------:R-:W-:-:S05]  /*1c010*/  SEL R49, R50, R49, !P1 ;  /* 0x0000003132317207 */ /* 0x000fca0004800000 */
[----:B------:R0:W-:Y:S01]  /*1c020*/  STL [R1+0xcc], R49 ;  /* 0x0000cc3101007387 */ /* 0x0001e20000100800 */
[C---:B-----5:R-:W-:Y:S02]  /*1c030*/  SEL R33, R50.reuse, R33, !P1 ;  /* 0x0000002132217207 */ /* 0x060fe40004800000 */
[C---:B------:R-:W-:Y:S02]  /*1c040*/  SEL R29, R50.reuse, R29, !P1 ;  /* 0x0000001d321d7207 */ /* 0x040fe40004800000 */
[C---:B------:R-:W-:Y:S02]  /*1c050*/  SEL R28, R50.reuse, R28, !P1 ;  /* 0x0000001c321c7207 */ /* 0x040fe40004800000 */
[C---:B------:R-:W-:Y:S02]  /*1c060*/  SEL R26, R50.reuse, R26, !P1 ;  /* 0x0000001a321a7207 */ /* 0x040fe40004800000 */
[C---:B------:R-:W-:Y:S02]  /*1c070*/  SEL R25, R50.reuse, R25, !P1 ;  /* 0x0000001932197207 */ /* 0x040fe40004800000 */
[----:B------:R-:W-:-:S02]  /*1c080*/  SEL R23, R50, R23, !P1 ;  /* 0x0000001732177207 */ /* 0x000fc40004800000 */
[C---:B------:R-:W-:Y:S02]  /*1c090*/  SEL R22, R50.reuse, R22, !P1 ;  /* 0x0000001632167207 */ /* 0x040fe40004800000 */
[C---:B------:R-:W-:Y:S02]  /*1c0a0*/  SEL R20, R50.reuse, R20, !P1 ;  /* 0x0000001432147207 */ /* 0x040fe40004800000 */
[C---:B------:R-:W-:Y:S02]  /*1c0b0*/  SEL R19, R50.reuse, R19, !P1 ;  /* 0x0000001332137207 */ /* 0x040fe40004800000 */
[C---:B--2---:R-:W-:Y:S02]  /*1c0c0*/  SEL R36, R50.reuse, R36, !P1 ;  /* 0x0000002432247207 */ /* 0x044fe40004800000 */
[C---:B---3--:R-:W-:Y:S02]  /*1c0d0*/  SEL R39, R50.reuse, R39, !P1 ;  /* 0x0000002732277207 */ /* 0x048fe40004800000 */
[----:B----4-:R-:W-:-:S02]  /*1c0e0*/  SEL R52, R50, R52, !P1 ;  /* 0x0000003432347207 */ /* 0x010fc40004800000 */
[C---:B------:R-:W-:Y:S02]  /*1c0f0*/  SEL R55, R50.reuse, R55, !P1 ;  /* 0x0000003732377207 */ /* 0x040fe40004800000 */
[C---:B------:R-:W-:Y:S02]  /*1c100*/  SEL R58, R50.reuse, R58, !P1 ;  /* 0x0000003a323a7207 */ /* 0x040fe40004800000 */
[C---:B0-----:R-:W-:Y:S02]  /*1c110*/  SEL R49, R50.reuse, R60, !P1 ;  /* 0x0000003c32317207 */ /* 0x041fe40004800000 */
[C---:B------:R-:W-:Y:S02]  /*1c120*/  SEL R61, R50.reuse, R61, !P1 ;  /* 0x0000003d323d7207 */ /* 0x040fe40004800000 */
[----:B------:R-:W-:-:S05]  /*1c130*/  SEL R0, R50, R0, !P1 ;  /* 0x0000000032007207 */ /* 0x000fca0004800000 */
[----:B------:R0:W-:Y:S04]  /*1c140*/  STL [R1+0xc8], R0 ;  /* 0x0000c80001007387 */ /* 0x0001e80000100800 */
[----:B------:R-:W-:Y:S01]  /*1c150*/  STL [R1+0xc4], R61 ;  /* 0x0000c43d01007387 */ /* 0x000fe20000100800 */
[----:B0-----:R-:W-:-:S03]  /*1c160*/  SEL R0, R50, R59, !P1 ;  /* 0x0000003b32007207 */ /* 0x001fc60004800000 */
[----:B------:R0:W-:Y:S04]  /*1c170*/  STL [R1+0xc0], R49 ;  /* 0x0000c03101007387 */ /* 0x0001e80000100800 */
[----:B------:R1:W-:Y:S01]  /*1c180*/  STL [R1+0xbc], R0 ;  /* 0x0000bc0001007387 */ /* 0x0003e20000100800 */
[----:B0-----:R-:W-:-:S03]  /*1c190*/  SEL R49, R50, R57, !P1 ;  /* 0x0000003932317207 */ /* 0x001fc60004800000 */
[----:B------:R-:W-:Y:S01]  /*1c1a0*/  STL [R1+0xb8], R58 ;  /* 0x0000b83a01007387 */ /* 0x000fe20000100800 */
[----:B-1----:R-:W-:-:S03]  /*1c1b0*/  SEL R0, R50, R56, !P1 ;  /* 0x0000003832007207 */ /* 0x002fc60004800000 */
        /* <DEDUP_REMOVED lines=10> */
[----:B------:R-:W-:Y:S01]  /*1c260*/  STL [R1+0x9c], R49 ;  /* 0x00009c3101007387 */ /* 0x000fe20000100800 */
[----:B------:R-:W-:-:S03]  /*1c270*/  SEL R38, R50, R40, !P1 ;  /* 0x0000002832267207 */ /* 0x000fc60004800000 */
[----:B------:R0:W-:Y:S04]  /*1c280*/  STL [R1+0x98], R0 ;  /* 0x0000980001007387 */ /* 0x0001e80000100800 */
[----:B------:R-:W-:Y:S01]  /*1c290*/  STL [R1+0x94], R39 ;  /* 0x0000942701007387 */ /* 0x000fe20000100800 */
[----:B0-----:R-:W-:-:S03]  /*1c2a0*/  SEL R0, R50, R37, !P1 ;  /* 0x0000002532007207 */ /* 0x001fc60004800000 */
[----:B------:R-:W-:Y:S01]  /*1c2b0*/  STL [R1+0x90], R38 ;  /* 0x0000902601007387 */ /* 0x000fe20000100800 */
[----:B------:R-:W-:-:S03]  /*1c2c0*/  SEL R37, R50, R41, !P1 ;  /* 0x0000002932257207 */ /* 0x000fc60004800000 */
[----:B------:R0:W-:Y:S04]  /*1c2d0*/  STL [R1+0x8c], R0 ;  /* 0x00008c0001007387 */ /* 0x0001e80000100800 */
[----:B------:R1:W-:Y:S01]  /*1c2e0*/  STL [R1+0x88], R36 ;  /* 0x0000882401007387 */ /* 0x0003e20000100800 */
[----:B0-----:R-:W-:-:S03]  /*1c2f0*/  SEL R0, R50, R42, !P1 ;  /* 0x0000002a32007207 */ /* 0x001fc60004800000 */
[----:B------:R0:W-:Y:S01]  /*1c300*/  STL [R1+0x84], R37 ;  /* 0x0000842501007387 */ /* 0x0001e20000100800 */
[----:B-1----:R-:W-:-:S03]  /*1c310*/  SEL R36, R50, R43, !P1 ;  /* 0x0000002b32247207 */ /* 0x002fc60004800000 */
[----:B------:R1:W-:Y:S01]  /*1c320*/  STL [R1+0x80], R0 ;  /* 0x0000800001007387 */ /* 0x0003e20000100800 */
[----:B0-----:R-:W-:-:S03]  /*1c330*/  SEL R37, R50, R44, !P1 ;  /* 0x0000002c32257207 */ /* 0x001fc60004800000 */
[----:B------:R0:W-:Y:S01]  /*1c340*/  STL [R1+0x7c], R36 ;  /* 0x00007c2401007387 */ /* 0x0001e20000100800 */
[----:B-1----:R-:W-:-:S03]  /*1c350*/  SEL R0, R50, R45, !P1 ;  /* 0x0000002d32007207 */ /* 0x002fc60004800000 */
[----:B------:R-:W-:Y:S04]  /*1c360*/  STL [R1+0x78], R37 ;  /* 0x0000782501007387 */ /* 0x000fe80000100800 */
[----:B------:R1:W-:Y:S01]  /*1c370*/  STL [R1+0x74], R0 ;  /* 0x0000740001007387 */ /* 0x0003e20000100800 */
[C---:B0-----:R-:W-:Y:S02]  /*1c380*/  SEL R36, R50.reuse, R35, !P1 ;  /* 0x0000002332247207 */ /* 0x041fe40004800000 */
[C---:B------:R-:W-:Y:S02]  /*1c390*/  SEL R35, R50.reuse, R34, !P1 ;  /* 0x0000002232237207 */ /* 0x040fe40004800000 */
[C---:B------:R-:W-:Y:S01]  /*1c3a0*/  SEL R34, R50.reuse, R47, !P1 ;  /* 0x0000002f32227207 */ /* 0x040fe20004800000 */
[----:B------:R-:W-:Y:S01]  /*1c3b0*/  STL [R1+0x70], R36 ;  /* 0x0000702401007387 */ /* 0x000fe20000100800 */
[----:B-1----:R-:W-:-:S03]  /*1c3c0*/  SEL R0, R50, R46, !P1 ;  /* 0x0000002e32007207 */ /* 0x002fc60004800000 */
[----:B------:R-:W-:Y:S04]  /*1c3d0*/  STL [R1+0x6c], R35 ;  /* 0x00006c2301007387 */ /* 0x000fe80000100800 */
[----:B------:R0:W-:Y:S04]  /*1c3e0*/  STL [R1+0x68], R0 ;  /* 0x0000680001007387 */ /* 0x0001e80000100800 */
[----:B------:R-:W-:Y:S01]  /*1c3f0*/  STL [R1+0x64], R34 ;  /* 0x0000642201007387 */ /* 0x000fe20000100800 */
[----:B0-----:R-:W-:-:S03]  /*1c400*/  SEL R0, R50, R32, !P1 ;  /* 0x0000002032007207 */ /* 0x001fc60004800000 */
[----:B------:R-:W-:Y:S01]  /*1c410*/  STL [R1+0x60], R33 ;  /* 0x0000602101007387 */ /* 0x000fe20000100800 */
[C---:B------:R-:W-:Y:S02]  /*1c420*/  SEL R32, R50.reuse, R31, !P1 ;  /* 0x0000001f32207207 */ /* 0x040fe40004800000 */
[C---:B------:R-:W-:Y:S01]  /*1c430*/  SEL R31, R50.reuse, R48, !P1 ;  /* 0x00000030321f7207 */ /* 0x040fe20004800000 */
[----:B------:R0:W-:Y:S04]  /*1c440*/  STL [R1+0x5c], R0 ;  /* 0x00005c0001007387 */ /* 0x0001e80000100800 */
[----:B------:R-:W-:Y:S01]  /*1c450*/  STL [R1+0x58], R32 ;  /* 0x0000582001007387 */ /* 0x000fe20000100800 */
[----:B0-----:R-:W-:-:S03]  /*1c460*/  SEL R0, R50, R30, !P1 ;  /* 0x0000001e32007207 */ /* 0x001fc60004800000 */
[----:B------:R-:W-:Y:S04]  /*1c470*/  STL [R1+0x54], R31 ;  /* 0x0000541f01007387 */ /* 0x000fe80000100800 */
        /* <DEDUP_REMOVED lines=12> */
[----:B------:R0:W-:Y:S01]  /*1c540*/  STL [R1+0x2c], R0 ;  /* 0x00002c0001007387 */ /* 0x0001e20000100800 */
[----:B------:R-:W-:-:S03]  /*1c550*/  SEL R17, R50, R17, !P1 ;  /* 0x0000001132117207 */ /* 0x000fc60004800000 */
[----:B------:R-:W-:Y:S01]  /*1c560*/  STL [R1+0x28], R20 ;  /* 0x0000281401007387 */ /* 0x000fe20000100800 */
[C---:B------:R-:W-:Y:S02]  /*1c570*/  SEL R16, R50.reuse, R16, !P1 ;  /* 0x0000001032107207 */ /* 0x040fe40004800000 */
[C---:B0-----:R-:W-:Y:S01]  /*1c580*/  SEL R0, R50.reuse, R18, !P1 ;  /* 0x0000001232007207 */ /* 0x041fe20004800000 */
[----:B------:R-:W-:Y:S01]  /*1c590*/  STL [R1+0x24], R19 ;  /* 0x0000241301007387 */ /* 0x000fe20000100800 */
[----:B------:R-:W-:-:S03]  /*1c5a0*/  SEL R14, R50, R14, !P1 ;  /* 0x0000000e320e7207 */ /* 0x000fc60004800000 */
[----:B------:R0:W-:Y:S01]  /*1c5b0*/  STL [R1+0x20], R0 ;  /* 0x0000200001007387 */ /* 0x0001e20000100800 */
[----:B------:R-:W-:-:S03]  /*1c5c0*/  SEL R13, R50, R13, !P1 ;  /* 0x0000000d320d7207 */ /* 0x000fc60004800000 */
[----:B------:R-:W-:Y:S01]  /*1c5d0*/  STL [R1+0x1c], R17 ;  /* 0x00001c1101007387 */ /* 0x000fe20000100800 */
[----:B0-----:R-:W-:-:S03]  /*1c5e0*/  SEL R0, R50, R15, !P1 ;  /* 0x0000000f32007207 */ /* 0x001fc60004800000 */
[----:B------:R-:W-:Y:S04]  /*1c5f0*/  STL [R1+0x18], R16 ;  /* 0x0000181001007387 */ /* 0x000fe80000100800 */
[----:B------:R0:W-:Y:S04]  /*1c600*/  STL [R1+0x14], R0 ;  /* 0x0000140001007387 */ /* 0x0001e80000100800 */
[----:B------:R-:W-:Y:S04]  /*1c610*/  STL [R1+0x10], R14 ;  /* 0x0000100e01007387 */ /* 0x000fe80000100800 */
[----:B------:R-:W2:Y:S01]  /*1c620*/  LDL.LU R36, [R1+0x418] ;  /* 0x0004180001247983 */ /* 0x000ea20000300800 */
[----:B0-----:R-:W-:-:S03]  /*1c630*/  SEL R0, R50, R12, !P1 ;  /* 0x0000000c32007207 */ /* 0x001fc60004800000 */
[----:B------:R-:W-:Y:S04]  /*1c640*/  STL [R1+0xc], R13 ;  /* 0x00000c0d01007387 */ /* 0x000fe80000100800 */
[----:B------:R-:W3:Y:S04]  /*1c650*/  LDL.LU R55, [R1+0x1c8] ;  /* 0x0001c80001377983 */ /* 0x000ee80000300800 */
        /* <DEDUP_REMOVED lines=8> */
[----:B------:R-:W5:Y:S01]  /*1c6e0*/  LDL.LU R38, [R1+0x408] ;  /* 0x0004080001267983 */ /* 0x000f620000300800 */
[C---:B------:R-:W-:Y:S01]  /*1c6f0*/  SEL R49, R50.reuse, R11, !P1 ;  /* 0x0000000b32317207 */ /* 0x040fe20004800000 */
[----:B------:R-:W-:Y:S01]  /*1c700*/  @!P4 IMAD.MOV R5, RZ, RZ, -R5 ;  /* 0x000000ffff05c224 */ /* 0x000fe200078e0a05 */
[C---:B0-----:R-:W-:Y:S01]  /*1c710*/  SEL R0, R50.reuse, R10, !P1 ;  /* 0x0000000a32007207 */ /* 0x041fe20004800000 */
[----:B------:R-:W-:Y:S01]  /*1c720*/  @!P3 IMAD.MOV R4, RZ, RZ, -R4 ;  /* 0x000000ffff04b224 */ /* 0x000fe200078e0a04 */
[C---:B------:R-:W-:Y:S01]  /*1c730*/  SEL R61, R50.reuse, R9, !P1 ;  /* 0x00000009323d7207 */ /* 0x040fe20004800000 */
[----:B------:R-:W-:Y:S01]  /*1c740*/  @!P5 IMAD.MOV R2, RZ, RZ, -R2 ;  /* 0x000000ffff02d224 */ /* 0x000fe200078e0a02 */
[C---:B------:R-:W-:Y:S01]  /*1c750*/  SEL R60, R50.reuse, R8, !P1 ;  /* 0x00000008323c7207 */ /* 0x040fe20004800000 */
[----:B------:R-:W-:Y:S01]  /*1c760*/  @!P2 IMAD.MOV R3, RZ, RZ, -R3 ;  /* 0x000000ffff03a224 */ /* 0x000fe200078e0a03 */
[C---:B------:R-:W-:Y:S01]  /*1c770*/  SEL R59, R50.reuse, R7, !P1 ;  /* 0x00000007323b7207 */ /* 0x040fe20004800000 */
[----:B------:R-:W-:Y:S01]  /*1c780*/  STL [R1+0x54c0], R49 ;  /* 0x0054c03101007387 */ /* 0x000fe20000100800 */
[----:B------:R-:W-:-:S02]  /*1c790*/  SEL R58, R50, R6, !P1 ;  /* 0x00000006323a7207 */ /* 0x000fc40004800000 */
[C---:B------:R-:W-:Y:S01]  /*1c7a0*/  SEL R57, R50.reuse, R5, !P1 ;  /* 0x0000000532397207 */ /* 0x040fe20004800000 */
[----:B------:R-:W-:Y:S01]  /*1c7b0*/  STL [R1+0x54c4], R0 ;  /* 0x0054c40001007387 */ /* 0x000fe20000100800 */
[C---:B------:R-:W-:Y:S02]  /*1c7c0*/  SEL R56, R50.reuse, R4, !P1 ;  /* 0x0000000432387207 */ /* 0x040fe40004800000 */
[C---:B------:R-:W-:Y:S01]  /*1c7d0*/  SEL R2, R50.reuse, R2, !P1 ;  /* 0x0000000232027207 */ /* 0x040fe20004800000 */
[----:B------:R-:W-:Y:S01]  /*1c7e0*/  STL [R1+0x54c8], R61 ;  /* 0x0054c83d01007387 */ /* 0x000fe20000100800 */
[----:B------:R-:W-:-:S03]  /*1c7f0*/  SEL R3, R50, R3, !P1 ;  /* 0x0000000332037207 */ /* 0x000fc60004800000 */
[----:B------:R-:W-:Y:S04]  /*1c800*/  STL [R1+0x54cc], R60 ;  /* 0x0054cc3c01007387 */ /* 0x000fe80000100800 */
[----:B------:R-:W-:Y:S04]  /*1c810*/  STL [R1+0x54d0], R59 ;  /* 0x0054d03b01007387 */ /* 0x000fe80000100800 */
[----:B------:R-:W-:Y:S04]  /*1c820*/  STL [R1+0x54d4], R58 ;  /* 0x0054d43a01007387 */ /* 0x000fe80000100800 */
[----:B------:R-:W-:Y:S04]  /*1c830*/  STL [R1+0x54d8], R57 ;  /* 0x0054d83901007387 */ /* 0x000fe80000100800 */
[----:B------:R-:W-:Y:S04]  /*1c840*/  STL [R1+0x54dc], R56 ;  /* 0x0054dc3801007387 */ /* 0x000fe80000100800 */
[----:B------:R-:W-:Y:S04]  /*1c850*/  STL [R1+0x54e0], R2 ;  /* 0x0054e00201007387 */ /* 0x000fe80000100800 */
[----:B------:R0:W-:Y:S01]  /*1c860*/  STL [R1+0x54e4], R3 ;  /* 0x0054e40301007387 */ /* 0x0001e20000100800 */
[----:B--2---:R-:W-:Y:S01]  /*1c870*/  LEA.HI.X.SX32 R4, R36, UR9, 0x1, P0 ;  /* 0x0000000924047c11 */ /* 0x004fe200080f0eff */
[----:B------:R-:W-:Y:S01]  /*1c880*/  ULDC UR9, c[0x0][0x238] ;  /* 0x00008e0000097ab9 */ /* 0x000fe20000000800 */
[----:B---3--:R-:W-:-:S03]  /*1c890*/  IMAD R55, R55, UR8, RZ ;  /* 0x0000000837377c24 */ /* 0x008fc6000f8e02ff */
[----:B------:R1:W-:Y:S01]  /*1c8a0*/  STL [R1+0x54b8], R4 ;  /* 0x0054b80401007387 */ /* 0x0003e20000100800 */
[----:B----4-:R-:W-:-:S03]  /*1c8b0*/  IMAD R54, R54, UR8, RZ ;  /* 0x0000000836367c24 */ /* 0x010fc6000f8e02ff */
[----:B------:R-:W-:Y:S01]  /*1c8c0*/  STL [R1+0x54e8], R55 ;  /* 0x0054e83701007387 */ /* 0x000fe20000100800 */
[----:B-----5:R-:W-:-:S03]  /*1c8d0*/  IMAD R53, R53, UR8, RZ ;  /* 0x0000000835357c24 */ /* 0x020fc6000f8e02ff */
[----:B------:R-:W-:Y:S01]  /*1c8e0*/  STL [R1+0x54ec], R54 ;  /* 0x0054ec3601007387 */ /* 0x000fe20000100800 */
[----:B------:R-:W-:-:S03]  /*1c8f0*/  IMAD R52, R52, UR8, RZ ;  /* 0x0000000834347c24 */ /* 0x000fc6000f8e02ff */
[----:B------:R-:W-:Y:S01]  /*1c900*/  STL [R1+0x54f0], R53 ;  /* 0x0054f03501007387 */ /* 0x000fe20000100800 */
[----:B------:R-:W-:-:S03]  /*1c910*/  IMAD R51, R51, UR8, RZ ;  /* 0x0000000833337c24 */ /* 0x000fc6000f8e02ff */
[----:B------:R-:W2:Y:S04]  /*1c920*/  LDL.LU R29, [R1+0x404] ;  /* 0x00040400011d7983 */ /* 0x000ea80000300800 */
[----:B------:R-:W3:Y:S01]  /*1c930*/  LDL.LU R30, [R1+0x400] ;  /* 0x00040000011e7983 */ /* 0x000ee20000300800 */
[----:B------:R-:W-:-:S03]  /*1c940*/  IMAD R5, R37, UR8, RZ ;  /* 0x0000000825057c24 */ /* 0x000fc6000f8e02ff */
[----:B------:R-:W-:Y:S01]  /*1c950*/  STL [R1+0x54f4], R52 ;  /* 0x0054f43401007387 */ /* 0x000fe20000100800 */
[----:B------:R-:W-:-:S03]  /*1c960*/  IMAD R6, R40, UR8, RZ ;  /* 0x0000000828067c24 */ /* 0x000fc6000f8e02ff */
[----:B------:R-:W4:Y:S04]  /*1c970*/  LDL.LU R48, [R1+0x3fc] ;  /* 0x0003fc0001307983 */ /* 0x000f280000300800 */
[----:B------:R-:W5:Y:S04]  /*1c980*/  LDL.LU R31, [R1+0x3f8] ;  /* 0x0003f800011f7983 */ /* 0x000f680000300800 */
[----:B------:R-:W-:Y:S01]  /*1c990*/  STL [R1+0x54f8], R51 ;  /* 0x0054f83301007387 */ /* 0x000fe20000100800 */
[----:B------:R-:W-:-:S03]  /*1c9a0*/  IMAD R7, R39, UR8, RZ ;  /* 0x0000000827077c24 */ /* 0x000fc6000f8e02ff */
[----:B------:R-:W5:Y:S04]  /*1c9b0*/  LDL.LU R32, [R1+0x3f4] ;  /* 0x0003f40001207983 */ /* 0x000f680000300800 */
[----:B------:R-:W5:Y:S04]  /*1c9c0*/  LDL.LU R33, [R1+0x3f0] ;  /* 0x0003f00001217983 */ /* 0x000f680000300800 */
[----:B------:R-:W-:Y:S04]  /*1c9d0*/  STL [R1+0x54fc], R5 ;  /* 0x0054fc0501007387 */ /* 0x000fe80000100800 */
        /* <DEDUP_REMOVED lines=8> */
[----:B------:R-:W5:Y:S04]  /*1ca60*/  LDL.LU R43, [R1+0x3d4] ;  /* 0x0003d400012b7983 */ /* 0x000f680000300800 */
[----:B------:R-:W5:Y:S04]  /*1ca70*/  LDL.LU R42, [R1+0x3d0] ;  /* 0x0003d000012a7983 */ /* 0x000f680000300800 */
[----:B------:R-:W5:Y:S01]  /*1ca80*/  LDL.LU R41, [R1+0x3cc] ;  /* 0x0003cc0001297983 */ /* 0x000f620000300800 */
[----:B------:R-:W-:-:S03]  /*1ca90*/  IMAD R8, R38, UR8, RZ ;  /* 0x0000000826087c24 */ /* 0x000fc6000f8e02ff */
[----:B------:R-:W5:Y:S04]  /*1caa0*/  LDL.LU R36, [R1+0x3c8] ;  /* 0x0003c80001247983 */ /* 0x000f680000300800 */
[----:B------:R-:W5:Y:S04]  /*1cab0*/  LDL.LU R37, [R1+0x3c4] ;  /* 0x0003c40001257983 */ /* 0x000f680000300800 */
[----:B------:R-:W5:Y:S04]  /*1cac0*/  LDL.LU R40, [R1+0x3c0] ;  /* 0x0003c00001287983 */ /* 0x000f680000300800 */
[----:B------:R-:W5:Y:S04]  /*1cad0*/  LDL.LU R39, [R1+0x3bc] ;  /* 0x0003bc0001277983 */ /* 0x000f680000300800 */
[----:B------:R-:W5:Y:S04]  /*1cae0*/  LDL.LU R38, [R1+0x3b8] ;  /* 0x0003b80001267983 */ /* 0x000f680000300800 */
[----:B------:R-:W-:Y:S01]  /*1caf0*/  STL [R1+0x5508], R8 ;  /* 0x0055080801007387 */ /* 0x000fe20000100800 */
[----:B--2---:R-:W-:-:S02]  /*1cb00*/  IMAD R9, R29, UR8, RZ ;  /* 0x000000081d097c24 */ /* 0x004fc4000f8e02ff */
[----:B---3--:R-:W-:-:S03]  /*1cb10*/  IMAD R10, R30, UR8, RZ ;  /* 0x000000081e0a7c24 */ /* 0x008fc6000f8e02ff */
[----:B------:R-:W-:Y:S01]  /*1cb20*/  STL [R1+0x550c], R9 ;  /* 0x00550c0901007387 */ /* 0x000fe20000100800 */
[----:B----4-:R-:W-:-:S03]  /*1cb30*/  IMAD R11, R48, UR8, RZ ;  /* 0x00000008300b7c24 */ /* 0x010fc6000f8e02ff */
[----:B------:R-:W-:Y:S01]  /*1cb40*/  STL [R1+0x5510], R10 ;  /* 0x0055100a01007387 */ /* 0x000fe20000100800 */
[----:B-----5:R-:W-:-:S03]  /*1cb50*/  IMAD R12, R31, UR8, RZ ;  /* 0x000000081f0c7c24 */ /* 0x020fc6000f8e02ff */
[----:B------:R-:W-:Y:S01]  /*1cb60*/  STL [R1+0x5514], R11 ;  /* 0x0055140b01007387 */ /* 0x000fe20000100800 */
[----:B------:R-:W-:-:S03]  /*1cb70*/  IMAD R13, R32, UR8, RZ ;  /* 0x00000008200d7c24 */ /* 0x000fc6000f8e02ff */
        /* <DEDUP_REMOVED lines=12> */
[----:B------:R-:W-:Y:S04]  /*1cc40*/  STL [R1+0x5530], R18 ;  /* 0x0055301201007387 */ /* 0x000fe80000100800 */
[----:B------:R-:W-:Y:S04]  /*1cc50*/  STL [R1+0x5534], R19 ;  /* 0x0055341301007387 */ /* 0x000fe80000100800 */
[----:B------:R-:W2:Y:S04]  /*1cc60*/  LDL.LU R29, [R1+0x3b4] ;  /* 0x0003b400011d7983 */ /* 0x000ea80000300800 */
[----:B------:R-:W3:Y:S04]  /*1cc70*/  LDL.LU R30, [R1+0x3b0] ;  /* 0x0003b000011e7983 */ /* 0x000ee80000300800 */
[----:B------:R-:W4:Y:S04]  /*1cc80*/  LDL.LU R31, [R1+0x3ac] ;  /* 0x0003ac00011f7983 */ /* 0x000f280000300800 */
[----:B------:R-:W5:Y:S01]  /*1cc90*/  LDL.LU R32, [R1+0x3a8] ;  /* 0x0003a80001207983 */ /* 0x000f620000300800 */
[----:B------:R-:W-:-:S03]  /*1cca0*/  IMAD R24, R36, UR8, RZ ;  /* 0x0000000824187c24 */ /* 0x000fc6000f8e02ff */
[----:B------:R-:W5:Y:S01]  /*1ccb0*/  LDL.LU R33, [R1+0x3a4] ;  /* 0x0003a40001217983 */ /* 0x000f620000300800 */
[----:B------:R-:W-:-:S03]  /*1ccc0*/  IMAD R25, R37, UR8, RZ ;  /* 0x0000000825197c24 */ /* 0x000fc6000f8e02ff */
[----:B------:R-:W5:Y:S04]  /*1ccd0*/  LDL.LU R34, [R1+0x3a0] ;  /* 0x0003a00001227983 */ /* 0x000f680000300800 */
[----:B------:R-:W5:Y:S01]  /*1cce0*/  LDL.LU R35, [R1+0x39c] ;  /* 0x00039c0001237983 */ /* 0x000f620000300800 */
[----:B------:R-:W-:Y:S02]  /*1ccf0*/  IMAD R27, R39, UR8, RZ ;  /* 0x00000008271b7c24 */ /* 0x000fe4000f8e02ff */
[----:B------:R-:W-:Y:S01]  /*1cd00*/  IMAD R28, R38, UR8, RZ ;  /* 0x00000008261c7c24 */ /* 0x000fe2000f8e02ff */
[----:B------:R-:W5:Y:S01]  /*1cd10*/  LDL.LU R36, [R1+0x398] ;  /* 0x0003980001247983 */ /* 0x000f620000300800 */
[----:B------:R-:W-:-:S03]  /*1cd20*/  IMAD R26, R40, UR8, RZ ;  /* 0x00000008281a7c24 */ /* 0x000fc6000f8e02ff */
        /* <DEDUP_REMOVED lines=17> */
[----:B0-----:R-:W1:Y:S04]  /*1ce40*/  LDL.LU R3, [R1+0x360] ;  /* 0x0003600001037983 */ /* 0x001e680000300800 */
[----:B------:R-:W2:Y:S04]  /*1ce50*/  LDL.LU R2, [R1+0x35c] ;  /* 0x00035c0001027983 */ /* 0x000ea80000300800 */
[----:B------:R-:W3:Y:S04]  /*1ce60*/  LDL.LU R56, [R1+0x358] ;  /* 0x0003580001387983 */ /* 0x000ee80000300800 */
[----:B------:R-:W4:Y:S04]  /*1ce70*/  LDL.LU R57, [R1+0x354] ;  /* 0x0003540001397983 */ /* 0x000f280000300800 */
[----:B------:R-:W5:Y:S04]  /*1ce80*/  LDL.LU R58, [R1+0x350] ;  /* 0x00035000013a7983 */ /* 0x000f680000300800 */
[----:B------:R-:W5:Y:S04]  /*1ce90*/  LDL.LU R59, [R1+0x34c] ;  /* 0x00034c00013b7983 */ /* 0x000f680000300800 */
[----:B------:R-:W5:Y:S04]  /*1cea0*/  LDL.LU R60, [R1+0x348] ;  /* 0x00034800013c7983 */ /* 0x000f680000300800 */
[----:B------:R-:W5:Y:S04]  /*1ceb0*/  LDL.LU R61, [R1+0x344] ;  /* 0x00034400013d7983 */ /* 0x000f680000300800 */
[----:B------:R-:W5:Y:S04]  /*1cec0*/  LDL.LU R0, [R1+0x340] ;  /* 0x0003400001007983 */ /* 0x000f680000300800 */
[----:B------:R-:W5:Y:S01]  /*1ced0*/  LDL.LU R49, [R1+0x33c] ;  /* 0x00033c0001317983 */ /* 0x000f620000300800 */
[----:B-1----:R-:W-:-:S02]  /*1cee0*/  IMAD R4, R3, UR8, RZ ;  /* 0x0000000803047c24 */ /* 0x002fc4000f8e02ff */
[----:B--2---:R-:W-:-:S03]  /*1cef0*/  IMAD R3, R2, UR8, RZ ;  /* 0x0000000802037c24 */ /* 0x004fc6000f8e02ff */
[----:B------:R4:W-:Y:S01]  /*1cf00*/  STL [R1+0x1ac], R4 ;  /* 0x0001ac0401007387 */ /* 0x0009e20000100800 */
[----:B---3--:R-:W-:-:S03]  /*1cf10*/  IMAD R2, R56, UR8, RZ ;  /* 0x0000000838027c24 */ /* 0x008fc6000f8e02ff */
[----:B------:R5:W-:Y:S04]  /*1cf20*/  STL [R1+0x1bc], R3 ;  /* 0x0001bc0301007387 */ /* 0x000be80000100800 */
[----:B------:R0:W-:Y:S01]  /*1cf30*/  STL [R1+0x1c8], R2 ;  /* 0x0001c80201007387 */ /* 0x0001e20000100800 */
[----:B----4-:R-:W-:Y:S02]  /*1cf40*/  IMAD R4, R57, UR8, RZ ;  /* 0x0000000839047c24 */ /* 0x010fe4000f8e02ff */
[----:B-----5:R-:W-:-:S03]  /*1cf50*/  IMAD R3, R58, UR8, RZ ;  /* 0x000000083a037c24 */ /* 0x020fc6000f8e02ff */
[----:B------:R1:W-:Y:S01]  /*1cf60*/  STL [R1+0x1dc], R4 ;  /* 0x0001dc0401007387 */ /* 0x0003e20000100800 */
[----:B0-----:R-:W-:-:S03]  /*1cf70*/  IMAD R2, R59, UR8, RZ ;  /* 0x000000083b027c24 */ /* 0x001fc6000f8e02ff */
[----:B------:R0:W-:Y:S04]  /*1cf80*/  STL [R1+0x1e8], R3 ;  /* 0x0001e80301007387 */ /* 0x0001e80000100800 */
[----:B------:R2:W-:Y:S01]  /*1cf90*/  STL [R1+0x1f4], R2 ;  /* 0x0001f40201007387 */ /* 0x0005e20000100800 */
[----:B-1----:R-:W-:Y:S02]  /*1cfa0*/  IMAD R4, R60, UR8, RZ ;  /* 0x000000083c047c24 */ /* 0x002fe4000f8e02ff */
[----:B0-----:R-:W-:-:S03]  /*1cfb0*/  IMAD R3, R61, UR8, RZ ;  /* 0x000000083d037c24 */ /* 0x001fc6000f8e02ff */
[----:B------:R0:W-:Y:S01]  /*1cfc0*/  STL [R1+0x204], R4 ;  /* 0x0002040401007387 */ /* 0x0001e20000100800 */
[----:B--2---:R-:W-:-:S03]  /*1cfd0*/  IMAD R2, R0, UR8, RZ ;  /* 0x0000000800027c24 */ /* 0x004fc6000f8e02ff */
[----:B------:R1:W-:Y:S01]  /*1cfe0*/  STL [R1+0x20c], R3 ;  /* 0x00020c0301007387 */ /* 0x0003e20000100800 */
[----:B------:R-:W-:-:S03]  /*1cff0*/  IMAD R0, R49, UR8, RZ ;  /* 0x0000000831007c24 */ /* 0x000fc6000f8e02ff */
[----:B------:R-:W2:Y:S04]  /*1d000*/  LDL.LU R19, [R1+0x338] ;  /* 0x0003380001137983 */ /* 0x000ea80000300800 */
[----:B------:R3:W-:Y:S04]  /*1d010*/  STL [R1+0x21c], R2 ;  /* 0x00021c0201007387 */ /* 0x0007e80000100800 */
[----:B------:R-:W4:Y:S04]  /*1d020*/  LDL.LU R18, [R1+0x334] ;  /* 0x0003340001127983 */ /* 0x000f280000300800 */
[----:B------:R5:W-:Y:S04]  /*1d030*/  STL [R1+0x228], R0 ;  /* 0x0002280001007387 */ /* 0x000be80000100800 */
[----:B------:R-:W4:Y:S04]  /*1d040*/  LDL.LU R17, [R1+0x330] ;  /* 0x0003300001117983 */ /* 0x000f280000300800 */
        /* <DEDUP_REMOVED lines=17> */
[----:B0-----:R-:W4:Y:S04]  /*1d160*/  LDL.LU R4, [R1+0x31c] ;  /* 0x00031c0001047983 */ /* 0x001f280000300800 */
[----:B-1----:R-:W4:Y:S04]  /*1d170*/  LDL.LU R3, [R1+0x318] ;  /* 0x0003180001037983 */ /* 0x002f280000300800 */
[----:B---3--:R-:W3:Y:S04]  /*1d180*/  LDL.LU R2, [R1+0x308] ;  /* 0x0003080001027983 */ /* 0x008ee80000300800 */
[----:B------:R-:W3:Y:S04]  /*1d190*/  LDL.LU R56, [R1+0x304] ;  /* 0x0003040001387983 */ /* 0x000ee80000300800 */
[----:B------:R-:W3:Y:S04]  /*1d1a0*/  LDL.LU R57, [R1+0x2fc] ;  /* 0x0002fc0001397983 */ /* 0x000ee80000300800 */
[----:B------:R-:W3:Y:S04]  /*1d1b0*/  LDL.LU R58, [R1+0x2f8] ;  /* 0x0002f800013a7983 */ /* 0x000ee80000300800 */
[----:B------:R-:W3:Y:S04]  /*1d1c0*/  LDL.LU R59, [R1+0x2f0] ;  /* 0x0002f000013b7983 */ /* 0x000ee80000300800 */
[----:B------:R-:W3:Y:S04]  /*1d1d0*/  LDL.LU R60, [R1+0x2ec] ;  /* 0x0002ec00013c7983 */ /* 0x000ee80000300800 */
[----:B------:R-:W3:Y:S04]  /*1d1e0*/  LDL.LU R61, [R1+0x2e4] ;  /* 0x0002e400013d7983 */ /* 0x000ee80000300800 */
[----:B-----5:R-:W5:Y:S04]  /*1d1f0*/  LDL.LU R0, [R1+0x2e0] ;  /* 0x0002e00001007983 */ /* 0x020f680000300800 */
[----:B------:R-:W5:Y:S01]  /*1d200*/  LDL.LU R49, [R1+0x2d8] ;  /* 0x0002d80001317983 */ /* 0x000f620000300800 */
[----:B--2---:R-:W-:-:S02]  /*1d210*/  IMAD R19, R19, UR8, RZ ;  /* 0x0000000813137c24 */ /* 0x004fc4000f8e02ff */
[----:B----4-:R-:W-:-:S03]  /*1d220*/  IMAD R18, R18, UR8, RZ ;  /* 0x0000000812127c24 */ /* 0x010fc6000f8e02ff */
        /* <DEDUP_REMOVED lines=24> */
[----:B------:R0:W-:Y:S01]  /*1d3b0*/  STL [R1+0x2cc], R7 ;  /* 0x0002cc0701007387 */ /* 0x0001e20000100800 */
[----:B------:R-:W-:-:S03]  /*1d3c0*/  IMAD R5, R5, UR8, RZ ;  /* 0x0000000805057c24 */ /* 0x000fc6000f8e02ff */
[----:B------:R1:W-:Y:S04]  /*1d3d0*/  STL [R1+0x2dc], R6 ;  /* 0x0002dc0601007387 */ /* 0x0003e80000100800 */
[----:B------:R2:W-:Y:S01]  /*1d3e0*/  STL [R1+0x2e8], R5 ;  /* 0x0002e80501007387 */ /* 0x0005e20000100800 */
[----:B0-----:R-:W-:Y:S02]  /*1d3f0*/  IMAD R7, R51, UR8, RZ ;  /* 0x0000000833077c24 */ /* 0x001fe4000f8e02ff */
[----:B-1----:R-:W-:-:S03]  /*1d400*/  IMAD R6, R52, UR8, RZ ;  /* 0x0000000834067c24 */ /* 0x002fc6000f8e02ff */
[----:B------:R0:W-:Y:S01]  /*1d410*/  STL [R1+0x2f4], R7 ;  /* 0x0002f40701007387 */ /* 0x0001e20000100800 */
[----:B--2---:R-:W-:-:S03]  /*1d420*/  IMAD R5, R53, UR8, RZ ;  /* 0x0000000835057c24 */ /* 0x004fc6000f8e02ff */
[----:B------:R1:W-:Y:S04]  /*1d430*/  STL [R1+0x300], R6 ;  /* 0x0003000601007387 */ /* 0x0003e80000100800 */
[----:B------:R2:W-:Y:S01]  /*1d440*/  STL [R1+0x30c], R5 ;  /* 0x00030c0501007387 */ /* 0x0005e20000100800 */
[----:B0-----:R-:W-:Y:S02]  /*1d450*/  IMAD R7, R54, UR8, RZ ;  /* 0x0000000836077c24 */ /* 0x001fe4000f8e02ff */
[----:B-1----:R-:W-:-:S03]  /*1d460*/  IMAD R6, R55, UR8, RZ ;  /* 0x0000000837067c24 */ /* 0x002fc6000f8e02ff */
[----:B------:R-:W-:Y:S01]  /*1d470*/  STL [R1+0x310], R7 ;  /* 0x0003100701007387 */ /* 0x000fe20000100800 */
[----:B--2---:R-:W-:Y:S02]  /*1d480*/  IMAD R5, R4, UR8, RZ ;  /* 0x0000000804057c24 */ /* 0x004fe4000f8e02ff */
[----:B------:R-:W-:Y:S02]  /*1d490*/  IMAD R4, R3, UR8, RZ ;  /* 0x0000000803047c24 */ /* 0x000fe4000f8e02ff */
[----:B---3--:R-:W-:Y:S01]  /*1d4a0*/  IMAD R3, R2, UR8, RZ ;  /* 0x0000000802037c24 */ /* 0x008fe2000f8e02ff */
[----:B------:R-:W-:Y:S01]  /*1d4b0*/  STL [R1+0x314], R6 ;  /* 0x0003140601007387 */ /* 0x000fe20000100800 */
[----:B------:R-:W-:-:S03]  /*1d4c0*/  IMAD R2, R56, UR8, RZ ;  /* 0x0000000838027c24 */ /* 0x000fc6000f8e02ff */
[----:B------:R-:W-:Y:S04]  /*1d4d0*/  STL [R1+0x31c], R5 ;  /* 0x00031c0501007387 */ /* 0x000fe80000100800 */
[----:B------:R0:W-:Y:S04]  /*1d4e0*/  STL [R1+0x318], R4 ;  /* 0x0003180401007387 */ /* 0x0001e80000100800 */
[----:B------:R1:W-:Y:S04]  /*1d4f0*/  STL [R1+0x308], R3 ;  /* 0x0003080301007387 */ /* 0x0003e80000100800 */
[----:B------:R2:W-:Y:S01]  /*1d500*/  STL [R1+0x304], R2 ;  /* 0x0003040201007387 */ /* 0x0005e20000100800 */
[----:B0-----:R-:W-:-:S02]  /*1d510*/  IMAD R4, R57, UR8, RZ ;  /* 0x0000000839047c24 */ /* 0x001fc4000f8e02ff */
[----:B-1----:R-:W-:-:S03]  /*1d520*/  IMAD R3, R58, UR8, RZ ;  /* 0x000000083a037c24 */ /* 0x002fc6000f8e02ff */
[----:B------:R0:W-:Y:S01]  /*1d530*/  STL [R1+0x2fc], R4 ;  /* 0x0002fc0401007387 */ /* 0x0001e20000100800 */
[----:B--2---:R-:W-:-:S03]  /*1d540*/  IMAD R2, R59, UR8, RZ ;  /* 0x000000083b027c24 */ /* 0x004fc6000f8e02ff */
[----:B------:R1:W-:Y:S04]  /*1d550*/  STL [R1+0x2f8], R3 ;  /* 0x0002f80301007387 */ /* 0x0003e80000100800 */
[----:B------:R5:W-:Y:S01]  /*1d560*/  STL [R1+0x2f0], R2 ;  /* 0x0002f00201007387 */ /* 0x000be20000100800 */
[----:B0-----:R-:W-:Y:S02]  /*1d570*/  IMAD R4, R60, UR8, RZ ;  /* 0x000000083c047c24 */ /* 0x001fe4000f8e02ff */
[----:B-1----:R-:W-:-:S03]  /*1d580*/  IMAD R3, R61, UR8, RZ ;  /* 0x000000083d037c24 */ /* 0x002fc6000f8e02ff */
[----:B------:R0:W-:Y:S01]  /*1d590*/  STL [R1+0x2ec], R4 ;  /* 0x0002ec0401007387 */ /* 0x0001e20000100800 */
[----:B-----5:R-:W-:-:S03]  /*1d5a0*/  IMAD R2, R0, UR8, RZ ;  /* 0x0000000800027c24 */ /* 0x020fc6000f8e02ff */
        /* <DEDUP_REMOVED lines=371> */
[----:B-----5:R-:W-:-:S03]  /*1ece0*/  IMAD R2, R0, UR8, RZ ;  /* 0x0000000800027c24 */ /* 0x020fc6000f8e02ff */
[----:B------:R0:W-:Y:S01]  /*1ecf0*/  STL [R1+0x8c], R3 ;  /* 0x00008c0301007387 */ /* 0x0001e20000100800 */
[----:B------:R-:W-:-:S03]  /*1ed00*/  IMAD R0, R49, UR8, RZ ;  /* 0x0000000831007c24 */ /* 0x000fc6000f8e02ff */
[----:B------:R-:W2:Y:S04]  /*1ed10*/  LDL.LU R19, [R1+0x80] ;  /* 0x0000800001137983 */ /* 0x000ea80000300800 */
[----:B------:R1:W-:Y:S04]  /*1ed20*/  STL [R1+0x88], R2 ;  /* 0x0000880201007387 */ /* 0x0003e80000100800 */
[----:B------:R-:W3:Y:S04]  /*1ed30*/  LDL.LU R18, [R1+0x7c] ;  /* 0x00007c0001127983 */ /* 0x000ee80000300800 */
[----:B------:R4:W-:Y:S04]  /*1ed40*/  STL [R1+0x84], R0 ;  /* 0x0000840001007387 */ /* 0x0009e80000100800 */
        /* <DEDUP_REMOVED lines=19> */
[----:B-1----:R-:W5:Y:S04]  /*1ee80*/  LDL.LU R2, [R1+0x2c] ;  /* 0x00002c0001027983 */ /* 0x002f680000300800 */
[----:B------:R-:W5:Y:S04]  /*1ee90*/  LDL.LU R56, [R1+0x28] ;  /* 0x0000280001387983 */ /* 0x000f680000300800 */
[----:B------:R-:W5:Y:S04]  /*1eea0*/  LDL.LU R57, [R1+0x24] ;  /* 0x0000240001397983 */ /* 0x000f680000300800 */
[----:B------:R-:W5:Y:S04]  /*1eeb0*/  LDL.LU R58, [R1+0x20] ;  /* 0x00002000013a7983 */ /* 0x000f680000300800 */
[----:B------:R-:W5:Y:S04]  /*1eec0*/  LDL.LU R59, [R1+0x1c] ;  /* 0x00001c00013b7983 */ /* 0x000f680000300800 */
[----:B------:R-:W5:Y:S04]  /*1eed0*/  LDL.LU R60, [R1+0x18] ;  /* 0x00001800013c7983 */ /* 0x000f680000300800 */
[----:B------:R-:W5:Y:S04]  /*1eee0*/  LDL.LU R61, [R1+0x14] ;  /* 0x00001400013d7983 */ /* 0x000f680000300800 */
[----:B----4-:R-:W4:Y:S04]  /*1eef0*/  LDL.LU R0, [R1+0x10] ;  /* 0x0000100001007983 */ /* 0x010f280000300800 */
[----:B------:R-:W4:Y:S04]  /*1ef00*/  LDL.LU R49, [R1+0xc] ;  /* 0x00000c0001317983 */ /* 0x000f280000300800 */
[----:B------:R-:W4:Y:S01]  /*1ef10*/  LDL.LU R4, [R1+0x8] ;  /* 0x0000080001047983 */ /* 0x000f220000300800 */
[----:B--2---:R-:W-:-:S05]  /*1ef20*/  IMAD R19, R19, UR8, RZ ;  /* 0x0000000813137c24 */ /* 0x004fca000f8e02ff */
[----:B------:R0:W-:Y:S01]  /*1ef30*/  STL [R1+0x80], R19 ;  /* 0x0000801301007387 */ /* 0x0001e20000100800 */
[----:B---3--:R-:W-:-:S03]  /*1ef40*/  IMAD R18, R18, UR8, RZ ;  /* 0x0000000812127c24 */ /* 0x008fc6000f8e02ff */
[----:B0-----:R-:W2:Y:S01]  /*1ef50*/  LDL.LU R19, [R1+0x5534] ;  /* 0x0055340001137983 */ /* 0x001ea20000300800 */
[----:B-----5:R-:W-:-:S03]  /*1ef60*/  IMAD R17, R17, UR8, RZ ;  /* 0x0000000811117c24 */ /* 0x020fc6000f8e02ff */
[----:B------:R0:W-:Y:S01]  /*1ef70*/  STL [R1+0x7c], R18 ;  /* 0x00007c1201007387 */ /* 0x0001e20000100800 */
[----:B------:R-:W-:Y:S02]  /*1ef80*/  IMAD R16, R16, UR8, RZ ;  /* 0x0000000810107c24 */ /* 0x000fe4000f8e02ff */
[----:B------:R-:W-:Y:S01]  /*1ef90*/  IMAD R15, R15, UR8, RZ ;  /* 0x000000080f0f7c24 */ /* 0x000fe2000f8e02ff */
[----:B0-----:R-:W3:Y:S01]  /*1efa0*/  LDL.LU R18, [R1+0x5530] ;  /* 0x0055300001127983 */ /* 0x001ee20000300800 */
[----:B------:R-:W-:-:S03]  /*1efb0*/  IMAD R14, R14, UR8, RZ ;  /* 0x000000080e0e7c24 */ /* 0x000fc6000f8e02ff */
[----:B------:R0:W-:Y:S01]  /*1efc0*/  STL [R1+0x78], R17 ;  /* 0x0000781101007387 */ /* 0x0001e20000100800 */
[----:B------:R-:W-:Y:S02]  /*1efd0*/  IMAD R13, R13, UR8, RZ ;  /* 0x000000080d0d7c24 */ /* 0x000fe4000f8e02ff */
[----:B------:R-:W-:Y:S01]  /*1efe0*/  IMAD R12, R12, UR8, RZ ;  /* 0x000000080c0c7c24 */ /* 0x000fe2000f8e02ff */
[----:B0-----:R-:W5:Y:S04]  /*1eff0*/  LDL.LU R17, [R1+0x552c] ;  /* 0x00552c0001117983 */ /* 0x001f680000300800 */
[----:B------:R0:W-:Y:S01]  /*1f000*/  STL [R1+0x74], R16 ;  /* 0x0000741001007387 */ /* 0x0001e20000100800 */
[----:B------:R-:W-:Y:S02]  /*1f010*/  IMAD R11, R11, UR8, RZ ;  /* 0x000000080b0b7c24 */ /* 0x000fe4000f8e02ff */
[----:B------:R-:W-:Y:S01]  /*1f020*/  IMAD R10, R10, UR8, RZ ;  /* 0x000000080a0a7c24 */ /* 0x000fe2000f8e02ff */
[----:B0-----:R-:W2:Y:S04]  /*1f030*/  LDL.LU R16, [R1+0x5528] ;  /* 0x0055280001107983 */ /* 0x001ea80000300800 */
[----:B------:R0:W-:Y:S01]  /*1f040*/  STL [R1+0x70], R15 ;  /* 0x0000700f01007387 */ /* 0x0001e20000100800 */
[----:B------:R-:W-:-:S03]  /*1f050*/  IMAD R9, R9, UR8, RZ ;  /* 0x0000000809097c24 */ /* 0x000fc6000f8e02ff */
[----:B0-----:R-:W3:Y:S04]  /*1f060*/  LDL.LU R15, [R1+0x5524] ;  /* 0x00552400010f7983 */ /* 0x001ee80000300800 */
[----:B------:R0:W-:Y:S01]  /*1f070*/  STL [R1+0x6c], R14 ;  /* 0x00006c0e01007387 */ /* 0x0001e20000100800 */
[----:B------:R-:W-:-:S03]  /*1f080*/  IMAD R8, R8, UR8, RZ ;  /* 0x0000000808087c24 */ /* 0x000fc6000f8e02ff */
[----:B0-----:R-:W5:Y:S04]  /*1f090*/  LDL.LU R14, [R1+0x5520] ;  /* 0x00552000010e7983 */ /* 0x001f680000300800 */
[----:B------:R0:W-:Y:S01]  /*1f0a0*/  STL [R1+0x68], R13 ;  /* 0x0000680d01007387 */ /* 0x0001e20000100800 */
[----:B------:R-:W-:-:S03]  /*1f0b0*/  IMAD R7, R7, UR8, RZ ;  /* 0x0000000807077c24 */ /* 0x000fc6000f8e02ff */
        /* <DEDUP_REMOVED lines=45> */
[----:B0-----:R-:W5:Y:S04]  /*1f390*/  LDL.LU R2, [R1+0x54e0] ;  /* 0x0054e00001027983 */ /* 0x001f680000300800 */
[----:B------:R0:W-:Y:S01]  /*1f3a0*/  STL [R1+0x28], R56 ;  /* 0x0000283801007387 */ /* 0x0001e20000100800 */
[----:B----4-:R-:W-:-:S03]  /*1f3b0*/  IMAD R0, R0, UR8, RZ ;  /* 0x0000000800007c24 */ /* 0x010fc6000f8e02ff */
[----:B0-----:R-:W4:Y:S04]  /*1f3c0*/  LDL.LU R56, [R1+0x54dc] ;  /* 0x0054dc0001387983 */ /* 0x001f280000300800 */
[----:B------:R0:W-:Y:S01]  /*1f3d0*/  STL [R1+0x24], R57 ;  /* 0x0000243901007387 */ /* 0x0001e20000100800 */
[----:B------:R-:W-:-:S03]  /*1f3e0*/  IMAD R49, R49, UR8, RZ ;  /* 0x0000000831317c24 */ /* 0x000fc6000f8e02ff */
        /* <DEDUP_REMOVED lines=12> */
[----:B0-----:R-:W2:Y:S01]  /*1f4b0*/  LDL.LU R49, [R1+0x54c0] ;  /* 0x0054c00001317983 */ /* 0x001ea20000300800 */
[----:B------:R-:W-:-:S05]  /*1f4c0*/  IMAD R4, R4, UR8, RZ ;  /* 0x0000000804047c24 */ /* 0x000fca000f8e02ff */
[----:B------:R2:W-:Y:S02]  /*1f4d0*/  STL [R1+0x8], R4 ;  /* 0x0000080401007387 */ /* 0x0005e40000100800 */
[----:B--2---:R-:W-:Y:S02]  /*1f4e0*/  IMAD R4, R49, UR8, RZ ;  /* 0x0000000831047c24 */ /* 0x004fe4000f8e02ff */
[----:B------:R-:W3:Y:S04]  /*1f4f0*/  LDL.LU R49, [R1+0x54bc] ;  /* 0x0054bc0001317983 */ /* 0x000ee80000300800 */
[----:B------:R3:W-:Y:S02]  /*1f500*/  STL [R1+0x4], R4 ;  /* 0x0000040401007387 */ /* 0x0007e40000100800 */
[----:B---3--:R-:W-:-:S05]  /*1f510*/  IADD3 R4, P2, R55, R49, RZ ;  /* 0x0000003137047210 */ /* 0x008fca0007f5e0ff */
[----:B------:R0:W-:Y:S02]  /*1f520*/  STL [R1+0x3454], R4 ;  /* 0x0034540401007387 */ /* 0x0001e40000100800 */
[----:B0-----:R-:W-:-:S05]  /*1f530*/  IADD3 R4, P6, R54, R49, RZ ;  /* 0x0000003136047210 */ /* 0x001fca0007fde0ff */
[----:B------:R5:W-:Y:S02]  /*1f540*/  STL [R1+0x3458], R4 ;  /* 0x0034580401007387 */ /* 0x000be40000100800 */
[----:B-----5:R-:W-:-:S05]  /*1f550*/  IADD3 R4, P1, R53, R49, RZ ;  /* 0x0000003135047210 */ /* 0x020fca0007f3e0ff */
[----:B------:R0:W-:Y:S02]  /*1f560*/  STL [R1+0x345c], R4 ;  /* 0x00345c0401007387 */ /* 0x0001e40000100800 */
[----:B0-----:R-:W-:-:S05]  /*1f570*/  IADD3 R4, P0, R52, R49, RZ ;  /* 0x0000003134047210 */ /* 0x001fca0007f1e0ff */
[----:B------:R0:W-:Y:S02]  /*1f580*/  STL [R1+0x3460], R4 ;  /* 0x0034600401007387 */ /* 0x0001e40000100800 */
[----:B0-----:R-:W-:-:S05]  /*1f590*/  IADD3 R4, P5, R51, R49, RZ ;  /* 0x0000003133047210 */ /* 0x001fca0007fbe0ff */
[----:B------:R0:W-:Y:S02]  /*1f5a0*/  STL [R1+0x3464], R4 ;  /* 0x0034640401007387 */ /* 0x0001e40000100800 */
[----:B0-----:R-:W-:-:S05]  /*1f5b0*/  IADD3 R4, P4, R5, R49, RZ ;  /* 0x0000003105047210 */ /* 0x001fca0007f9e0ff */
[----:B------:R0:W-:Y:S04]  /*1f5c0*/  STL [R1+0x3468], R4 ;  /* 0x0034680401007387 */ /* 0x0001e80000100800 */
[----:B0-----:R-:W2:Y:S01]  /*1f5d0*/  LDL.LU R4, [R1+0x54b8] ;  /* 0x0054b80001047983 */ /* 0x001ea20000300800 */
[----:B------:R-:W-:Y:S02]  /*1f5e0*/  IMAD R29, R29, UR8, RZ ;  /* 0x000000081d1d7c24 */ /* 0x000fe4000f8e02ff */
[----:B------:R-:W-:Y:S02]  /*1f5f0*/  IMAD R30, R30, UR8, RZ ;  /* 0x000000081e1e7c24 */ /* 0x000fe4000f8e02ff */
[----:B------:R-:W-:Y:S02]  /*1f600*/  IMAD R31, R31, UR8, RZ ;  /* 0x000000081f1f7c24 */ /* 0x000fe4000f8e02ff */
[----:B------:R-:W-:-:S02]  /*1f610*/  IMAD R32, R32, UR8, RZ ;  /* 0x0000000820207c24 */ /* 0x000fc4000f8e02ff */
[----:B------:R-:W-:Y:S02]  /*1f620*/  IMAD R33, R33, UR8, RZ ;  /* 0x0000000821217c24 */ /* 0x000fe4000f8e02ff */
[----:B------:R-:W-:Y:S02]  /*1f630*/  IMAD R34, R34, UR8, RZ ;  /* 0x0000000822227c24 */ /* 0x000fe4000f8e02ff */
[----:B------:R-:W-:Y:S02]  /*1f640*/  IMAD R35, R35, UR8, RZ ;  /* 0x0000000823237c24 */ /* 0x000fe4000f8e02ff */
[----:B------:R-:W-:Y:S02]  /*1f650*/  IMAD R36, R36, UR8, RZ ;  /* 0x0000000824247c24 */ /* 0x000fe4000f8e02ff */
[----:B------:R-:W-:Y:S02]  /*1f660*/  IMAD R37, R37, UR8, RZ ;  /* 0x0000000825257c24 */ /* 0x000fe4000f8e02ff */
[----:B------:R-:W-:-:S02]  /*1f670*/  IMAD R38, R38, UR8, RZ ;  /* 0x0000000826267c24 */ /* 0x000fc4000f8e02ff */
[----:B------:R-:W-:Y:S02]  /*1f680*/  IMAD R39, R39, UR8, RZ ;  /* 0x0000000827277c24 */ /* 0x000fe4000f8e02ff */
[----:B------:R-:W-:Y:S01]  /*1f690*/  IMAD R40, R40, UR8, RZ ;  /* 0x0000000828287c24 */ /* 0x000fe2000f8e02ff */
[----:B--2---:R-:W-:-:S05]  /*1f6a0*/  LEA.HI.X.SX32 R55, R55, R4, 0x1, P2 ;  /* 0x0000000437377211 */ /* 0x004fca00010f0eff */
[----:B------:R0:W-:Y:S02]  /*1f6b0*/  STL [R1+0x344c], R55 ;  /* 0x00344c3701007387 */ /* 0x0001e40000100800 */
[----:B0-----:R-:W-:-:S05]  /*1f6c0*/  IADD3 R55, P3, R6, R49, RZ ;  /* 0x0000003106377210 */ /* 0x001fca0007f7e0ff */
[----:B------:R0:W-:Y:S02]  /*1f6d0*/  STL [R1+0x3450], R55 ;  /* 0x0034503701007387 */ /* 0x0001e40000100800 */
[----:B0-----:R-:W-:Y:S02]  /*1f6e0*/  LEA.HI.X.SX32 R55, R54, R4, 0x1, P6 ;  /* 0x0000000436377211 */ /* 0x001fe400030f0eff */
[----:B------:R-:W-:-:S03]  /*1f6f0*/  IADD3 R54, P2, R7, R49, RZ ;  /* 0x0000003107367210 */ /* 0x000fc60007f5e0ff */
[----:B------:R0:W-:Y:S04]  /*1f700*/  STL [R1+0x3444], R55 ;  /* 0x0034443701007387 */ /* 0x0001e80000100800 */
[----:B------:R1:W-:Y:S01]  /*1f710*/  STL [R1+0x3448], R54 ;  /* 0x0034483601007387 */ /* 0x0003e20000100800 */
[-C--:B0-----:R-:W-:Y:S02]  /*1f720*/  LEA.HI.X.SX32 R55, R53, R4.reuse, 0x1, P1 ;  /* 0x0000000435377211 */ /* 0x081fe400008f0eff */
[-C--:B------:R-:W-:Y:S02]  /*1f730*/  IADD3 R53, P1, R8, R49.reuse, RZ ;  /* 0x0000003108357210 */ /* 0x080fe40007f3e0ff */
[-C--:B-1----:R-:W-:Y:S02]  /*1f740*/  LEA.HI.X.SX32 R54, R52, R4.reuse, 0x1, P0 ;  /* 0x0000000434367211 */ /* 0x082fe400000f0eff */
[----:B------:R-:W-:Y:S01]  /*1f750*/  IADD3 R52, P0, R9, R49, RZ ;  /* 0x0000003109347210 */ /* 0x000fe20007f1e0ff */
[----:B------:R-:W-:Y:S04]  /*1f760*/  STL [R1+0x343c], R55 ;  /* 0x00343c3701007387 */ /* 0x000fe80000100800 */
[----:B------:R0:W-:Y:S04]  /*1f770*/  STL [R1+0x3440], R53 ;  /* 0x0034403501007387 */ /* 0x0001e80000100800 */
[----:B------:R-:W-:Y:S04]  /*1f780*/  STL [R1+0x3434], R54 ;  /* 0x0034343601007387 */ /* 0x000fe80000100800 */
[----:B------:R1:W-:Y:S01]  /*1f790*/  STL [R1+0x3438], R52 ;  /* 0x0034383401007387 */ /* 0x0003e20000100800 */
[----:B0-----:R-:W-:-:S02]  /*1f7a0*/  LEA.HI.X.SX32 R53, R51, R4, 0x1, P5 ;  /* 0x0000000433357211 */ /* 0x001fc400028f0eff */
[----:B------:R-:W-:-:S03]  /*1f7b0*/  IADD3 R51, P5, R10, R49, RZ ;  /* 0x000000310a337210 */ /* 0x000fc60007fbe0ff */
[----:B------:R-:W-:Y:S01]  /*1f7c0*/  STL [R1+0x342c], R53 ;  /* 0x00342c3501007387 */ /* 0x000fe20000100800 */
[-C--:B-1----:R-:W-:Y:S02]  /*1f7d0*/  LEA.HI.X.SX32 R52, R5, R4.reuse, 0x1, P4 ;  /* 0x0000000405347211 */ /* 0x082fe400020f0eff */
[----:B------:R-:W-:Y:S01]  /*1f7e0*/  IADD3 R5, P4, R11, R49, RZ ;  /* 0x000000310b057210 */ /* 0x000fe20007f9e0ff */
        /* <DEDUP_REMOVED lines=9> */
[----:B------:R1:W-:Y:S04]  /*1f880*/  STL [R1+0x3414], R5 ;  /* 0x0034140501007387 */ /* 0x0003e80000100800 */
[----:B------:R2:W-:Y:S01]  /*1f890*/  STL [R1+0x3418], R7 ;  /* 0x0034180701007387 */ /* 0x0005e20000100800 */
[----:B0-----:R-:W-:-:S02]  /*1f8a0*/  LEA.HI.X.SX32 R6, R8, R4, 0x1, P1 ;  /* 0x0000000408067211 */ /* 0x001fc400008f0eff */
[----:B-1----:R-:W-:-:S03]  /*1f8b0*/  IADD3 R5, P1, R14, R49, RZ ;  /* 0x000000310e057210 */ /* 0x002fc60007f3e0ff */
[----:B------:R0:W-:Y:S01]  /*1f8c0*/  STL [R1+0x340c], R6 ;  /* 0x00340c0601007387 */ /* 0x0001e20000100800 */
[----:B--2---:R-:W-:-:S03]  /*1f8d0*/  LEA.HI.X.SX32 R7, R9, R4, 0x1, P0 ;  /* 0x0000000409077211 */ /* 0x004fc600000f0eff */
[----:B------:R1:W-:Y:S04]  /*1f8e0*/  STL [R1+0x3410], R5 ;  /* 0x0034100501007387 */ /* 0x0003e80000100800 */
[----:B------:R2:W-:Y:S01]  /*1f8f0*/  STL [R1+0x3404], R7 ;  /* 0x0034040701007387 */ /* 0x0005e20000100800 */
[----:B0-----:R-:W-:Y:S02]  /*1f900*/  IADD3 R6, P0, R15, R49, RZ ;  /* 0x000000310f067210 */ /* 0x001fe40007f1e0ff */
[----:B-1----:R-:W-:-:S03]  /*1f910*/  LEA.HI.X.SX32 R5, R10, R4, 0x1, P5 ;  /* 0x000000040a057211 */ /* 0x002fc600028f0eff */
[----:B------:R0:W-:Y:S01]  /*1f920*/  STL [R1+0x3408], R6 ;  /* 0x0034080601007387 */ /* 0x0001e20000100800 */
[----:B--2---:R-:W-:-:S03]  /*1f930*/  IADD3 R7, P5, R16, R49, RZ ;  /* 0x0000003110077210 */ /* 0x004fc60007fbe0ff */
[----:B------:R1:W-:Y:S04]  /*1f940*/  STL [R1+0x33fc], R5 ;  /* 0x0033fc0501007387 */ /* 0x0003e80000100800 */
[----:B------:R2:W-:Y:S01]  /*1f950*/  STL [R1+0x3400], R7 ;  /* 0x0034000701007387 */ /* 0x0005e20000100800 */
[----:B0-----:R-:W-:Y:S02]  /*1f960*/  LEA.HI.X.SX32 R6, R11, R4, 0x1, P4 ;  /* 0x000000040b067211 */ /* 0x001fe400020f0eff */
        /* <DEDUP_REMOVED lines=88> */
[----:B------:R-:W-:Y:S01]  /*1fef0*/  STL [R1+0x3344], R7 ;  /* 0x0033440701007387 */ /* 0x000fe20000100800 */
[----:B0-----:R-:W-:-:S03]  /*1ff00*/  IADD3 R6, P0, R39, R49, RZ ;  /* 0x0000003127067210 */ /* 0x001fc60007f1e0ff */
[----:B------:R-:W2:Y:S01]  /*1ff10*/  LDL.LU R12, [R1+0x1ac] ;  /* 0x0001ac00010c7983 */ /* 0x000ea20000300800 */
[----:B-1----:R-:W-:-:S03]  /*1ff20*/  LEA.HI.X.SX32 R5, R34, R4, 0x1, P5 ;  /* 0x0000000422057211 */ /* 0x002fc600028f0eff */
[----:B------:R0:W-:Y:S04]  /*1ff30*/  STL [R1+0x3348], R6 ;  /* 0x0033480601007387 */ /* 0x0001e80000100800 */
[----:B------:R1:W-:Y:S04]  /*1ff40*/  STL [R1+0x333c], R5 ;  /* 0x00333c0501007387 */ /* 0x0003e80000100800 */
[----:B------:R-:W3:Y:S01]  /*1ff50*/  LDL.LU R11, [R1+0x1bc] ;  /* 0x0001bc00010b7983 */ /* 0x000ee20000300800 */
[----:B0-----:R-:W-:Y:S02]  /*1ff60*/  IADD3 R6, P5, R40, R49, RZ ;  /* 0x0000003128067210 */ /* 0x001fe40007fbe0ff */
[----:B-1----:R-:W-:-:S03]  /*1ff70*/  LEA.HI.X.SX32 R5, R35, R4, 0x1, P4 ;  /* 0x0000000423057211 */ /* 0x002fc600020f0eff */
[----:B------:R0:W-:Y:S04]  /*1ff80*/  STL [R1+0x3340], R6 ;  /* 0x0033400601007387 */ /* 0x0001e80000100800 */
[----:B------:R1:W-:Y:S04]  /*1ff90*/  STL [R1+0x3334], R5 ;  /* 0x0033340501007387 */ /* 0x0003e80000100800 */
[----:B------:R-:W5:Y:S01]  /*1ffa0*/  LDL.LU R10, [R1+0x1c8] ;  /* 0x0001c800010a7983 */ /* 0x000f620000300800 */
[----:B------:R-:W-:Y:S02]  /*1ffb0*/  IMAD R41, R41, UR8, RZ ;  /* 0x0000000829297c24 */ /* 0x000fe4000f8e02ff */
[----:B------:R-:W-:-:S03]  /*1ffc0*/  IMAD R42, R42, UR8, RZ ;  /* 0x000000082a2a7c24 */ /* 0x000fc6000f8e02ff */
[-C--:B0-----:R-:W-:Y:S02]  /*1ffd0*/  IADD3 R6, P4, R41, R49.reuse, RZ ;  /* 0x0000003129067210 */ /* 0x081fe40007f9e0ff */
[----:B-1----:R-:W-:Y:S01]  /*1ffe0*/  LEA.HI.X.SX32 R5, R36, R4, 0x1, P3 ;  /* 0x0000000424057211 */ /* 0x002fe200018f0eff */
[----:B------:R-:W-:Y:S02]  /*1fff0*/  IMAD R43, R43, UR8, RZ ;  /* 0x000000082b2b7c24 */ /* 0x000fe4000f8e02ff */
[----:B------:R0:W-:Y:S04]  /*20000*/  STL [R1+0x3338], R6 ;  /* 0x0033380601007387 */ /* 0x0001e80000100800 */
[----:B------:R1:W-:Y:S04]  /*20010*/  STL [R1+0x332c], R5 ;  /* 0x00332c0501007387 */ /* 0x0003e80000100800 */
[----:B------:R-:W4:Y:S01]  /*20020*/  LDL.LU R9, [R1+0x1dc] ;  /* 0x0001dc0001097983 */ /* 0x000f220000300800 */
[----:B0-----:R-:W-:-:S02]  /*20030*/  IADD3 R6, P3, R42, R49, RZ ;  /* 0x000000312a067210 */ /* 0x001fc40007f7e0ff */
[----:B-1----:R-:W-:-:S03]  /*20040*/  LEA.HI.X.SX32 R5, R37, R4, 0x1, P2 ;  /* 0x0000000425057211 */ /* 0x002fc600010f0eff */
[----:B------:R0:W-:Y:S01]  /*20050*/  STL [R1+0x3330], R6 ;  /* 0x0033300601007387 */ /* 0x0001e20000100800 */
[----:B------:R-:W-:Y:S01]  /*20060*/  IADD3 R7, P2, R43, R49, RZ ;  /* 0x000000312b077210 */ /* 0x000fe20007f5e0ff */
[----:B------:R-:W-:Y:S02]  /*20070*/  IMAD R44, R44, UR8, RZ ;  /* 0x000000082c2c7c24 */ /* 0x000fe4000f8e02ff */
[----:B------:R1:W-:Y:S04]  /*20080*/  STL [R1+0x3324], R5 ;  /* 0x0033240501007387 */ /* 0x0003e80000100800 */
[----:B0-----:R-:W4:Y:S01]  /*20090*/  LDL.LU R6, [R1+0x1e8] ;  /* 0x0001e80001067983 */ /* 0x001f220000300800 */
[----:B-1----:R-:W-:-:S03]  /*200a0*/  LEA.HI.X.SX32 R5, R38, R4, 0x1, P1 ;  /* 0x0000000426057211 */ /* 0x002fc600008f0eff */
[----:B------:R0:W-:Y:S01]  /*200b0*/  STL [R1+0x3328], R7 ;  /* 0x0033280701007387 */ /* 0x0001e20000100800 */
[----:B------:R-:W-:Y:S01]  /*200c0*/  IADD3 R8, P1, R44, R49, RZ ;  /* 0x000000312c087210 */ /* 0x000fe20007f3e0ff */
[----:B------:R-:W-:Y:S02]  /*200d0*/  IMAD R45, R45, UR8, RZ ;  /* 0x000000082d2d7c24 */ /* 0x000fe4000f8e02ff */
[----:B------:R1:W-:Y:S01]  /*200e0*/  STL [R1+0x331c], R5 ;  /* 0x00331c0501007387 */ /* 0x0003e20000100800 */
[----:B0-----:R-:W-:-:S03]  /*200f0*/  LEA.HI.X.SX32 R7, R39, R4, 0x1, P0 ;  /* 0x0000000427077211 */ /* 0x001fc600000f0eff */
[----:B-1----:R-:W4:Y:S01]  /*20100*/  LDL.LU R5, [R1+0x1f4] ;  /* 0x0001f40001057983 */ /* 0x002f220000300800 */
[----:B------:R-:W-:-:S03]  /*20110*/  IMAD R46, R46, UR8, RZ ;  /* 0x000000082e2e7c24 */ /* 0x000fc6000f8e02ff */
[----:B------:R0:W-:Y:S04]  /*20120*/  STL [R1+0x3320], R8 ;  /* 0x0033200801007387 */ /* 0x0001e80000100800 */
[----:B------:R1:W-:Y:S04]  /*20130*/  STL [R1+0x3314], R7 ;  /* 0x0033140701007387 */ /* 0x0003e80000100800 */
[----:B------:R-:W4:Y:S01]  /*20140*/  LDL.LU R51, [R1+0x204] ;  /* 0x0002040001337983 */ /* 0x000f220000300800 */
[----:B0-----:R-:W-:Y:S02]  /*20150*/  IADD3 R8, P0, R45, R49, RZ ;  /* 0x000000312d087210 */ /* 0x001fe40007f1e0ff */
[----:B-1----:R-:W-:-:S03]  /*20160*/  LEA.HI.X.SX32 R7, R40, R4, 0x1, P5 ;  /* 0x0000000428077211 */ /* 0x002fc600028f0eff */
[----:B------:R0:W-:Y:S01]  /*20170*/  STL [R1+0x3318], R8 ;  /* 0x0033180801007387 */ /* 0x0001e20000100800 */
[----:B------:R-:W-:-:S03]  /*20180*/  IMAD R47, R47, UR8, RZ ;  /* 0x000000082f2f7c24 */ /* 0x000fc6000f8e02ff */
        /* <DEDUP_REMOVED lines=16> */
[----:B------:R0:W-:Y:S04]  /*20290*/  STL [R1+0x3300], R8 ;  /* 0x0033000801007387 */ /* 0x0001e80000100800 */
[----:B------:R1:W-:Y:S04]  /*202a0*/  STL [R1+0x32f4], R7 ;  /* 0x0032f40701007387 */ /* 0x0003e80000100800 */
[----:B------:R-:W4:Y:S01]  /*202b0*/  LDL.LU R54, [R1+0x234] ;  /* 0x0002340001367983 */ /* 0x000f220000300800 */
[----:B0-----:R-:W-:Y:S02]  /*202c0*/  IADD3 R8, P2, R50, R49, RZ ;  /* 0x0000003132087210 */ /* 0x001fe40007f5e0ff */
[----:B-1----:R-:W-:-:S03]  /*202d0*/  LEA.HI.X.SX32 R7, R44, R4, 0x1, P1 ;  /* 0x000000042c077211 */ /* 0x002fc600008f0eff */
[----:B------:R-:W-:Y:S04]  /*202e0*/  STL [R1+0x32f8], R8 ;  /* 0x0032f80801007387 */ /* 0x000fe80000100800 */
[----:B------:R0:W-:Y:S04]  /*202f0*/  STL [R1+0x32ec], R7 ;  /* 0x0032ec0701007387 */ /* 0x0001e80000100800 */
[----:B------:R-:W4:Y:S01]  /*20300*/  LDL.LU R55, [R1+0x240] ;  /* 0x0002400001377983 */ /* 0x000f220000300800 */
[----:B0-----:R-:W-:Y:S02]  /*20310*/  LEA.HI.X.SX32 R7, R45, R4, 0x1, P0 ;  /* 0x000000042d077211 */ /* 0x001fe400000f0eff */
[----:B--2---:R-:W-:-:S05]  /*20320*/  IADD3 R8, P1, R12, R49, RZ ;  /* 0x000000310c087210 */ /* 0x004fca0007f3e0ff */
[----:B------:R3:W-:Y:S04]  /*20330*/  STL [R1+0x32f0], R8 ;  /* 0x0032f00801007387 */ /* 0x0007e80000100800 */
[----:B------:R0:W-:Y:S04]  /*20340*/  STL [R1+0x32e4], R7 ;  /* 0x0032e40701007387 */ /* 0x0001e80000100800 */
[----:B------:R-:W2:Y:S01]  /*20350*/  LDL.LU R14, [R1+0x250] ;  /* 0x00025000010e7983 */ /* 0x000ea20000300800 */
[----:B---3--:R-:W-:Y:S02]  /*20360*/  IADD3 R8, P0, R11, R49, RZ ;  /* 0x000000310b087210 */ /* 0x008fe40007f1e0ff */
[----:B0-----:R-:W-:-:S03]  /*20370*/  LEA.HI.X.SX32 R7, R46, R4, 0x1, P5 ;  /* 0x000000042e077211 */ /* 0x001fc600028f0eff */
[----:B------:R0:W-:Y:S04]  /*20380*/  STL [R1+0x32e8], R8 ;  /* 0x0032e80801007387 */ /* 0x0001e80000100800 */
[----:B------:R1:W-:Y:S01]  /*20390*/  STL [R1+0x32dc], R7 ;  /* 0x0032dc0701007387 */ /* 0x0003e20000100800 */
[----:B-----5:R-:W-:-:S03]  /*203a0*/  IADD3 R13, P5, R10, R49, RZ ;  /* 0x000000310a0d7210 */ /* 0x020fc60007fbe0ff */
[----:B0-----:R-:W3:Y:S01]  /*203b0*/  LDL.LU R8, [R1+0x25c] ;  /* 0x00025c0001087983 */ /* 0x001ee20000300800 */
[----:B-1----:R-:W-:-:S03]  /*203c0*/  LEA.HI.X.SX32 R7, R47, R4, 0x1, P4 ;  /* 0x000000042f077211 */ /* 0x002fc600020f0eff */
[----:B------:R-:W-:Y:S04]  /*203d0*/  STL [R1+0x32e0], R13 ;  /* 0x0032e00d01007387 */ /* 0x000fe80000100800 */
[----:B------:R0:W-:Y:S04]  /*203e0*/  STL [R1+0x32d4], R7 ;  /* 0x0032d40701007387 */ /* 0x0001e80000100800 */
[----:B0-----:R-:W5:Y:S01]  /*203f0*/  LDL.LU R7, [R1+0x268] ;  /* 0x0002680001077983 */ /* 0x001f620000300800 */
[----:B----4-:R-:W-:Y:S02]  /*20400*/  IADD3 R16, P4, R9, R49, RZ ;  /* 0x0000003109107210 */ /* 0x010fe40007f9e0ff */
[----:B------:R-:W-:-:S03]  /*20410*/  LEA.HI.X.SX32 R13, R48, R4, 0x1, P3 ;  /* 0x00000004300d7211 */ /* 0x000fc600018f0eff */
[----:B------:R0:W-:Y:S04]  /*20420*/  STL [R1+0x32d8], R16 ;  /* 0x0032d81001007387 */ /* 0x0001e80000100800 */
[----:B------:R1:W-:Y:S01]  /*20430*/  STL [R1+0x32cc], R13 ;  /* 0x0032cc0d01007387 */ /* 0x0003e20000100800 */
[-C--:B------:R-:W-:Y:S02]  /*20440*/  IADD3 R17, P3, R6, R49.reuse, RZ ;  /* 0x0000003106117210 */ /* 0x080fe40007f7e0ff */
[----:B0-----:R-:W-:Y:S01]  /*20450*/  LEA.HI.X.SX32 R16, R50, R4, 0x1, P2 ;  /* 0x0000000432107211 */ /* 0x001fe200010f0eff */
[----:B-1----:R-:W4:Y:S04]  /*20460*/  LDL.LU R13, [R1+0x274] ;  /* 0x00027400010d7983 */ /* 0x002f280000300800 */
[----:B------:R0:W-:Y:S04]  /*20470*/  STL [R1+0x32d0], R17 ;  /* 0x0032d01101007387 */ /* 0x0001e80000100800 */
[----:B------:R1:W-:Y:S01]  /*20480*/  STL [R1+0x2c88], R16 ;  /* 0x002c881001007387 */ /* 0x0003e20000100800 */
[----:B0-----:R-:W-:-:S02]  /*20490*/  IADD3 R17, P2, R5, R49, RZ ;  /* 0x0000003105117210 */ /* 0x001fc40007f5e0ff */
[----:B-1----:R-:W-:Y:S02]  /*204a0*/  LEA.HI.X.SX32 R16, R12, R4, 0x1, P1 ;  /* 0x000000040c107211 */ /* 0x002fe400008f0eff */
[----:B------:R-:W4:Y:S04]  /*204b0*/  LDL.LU R12, [R1+0x284] ;  /* 0x00028400010c7983 */ /* 0x000f280000300800 */
        /* <DEDUP_REMOVED lines=28> */
[-C--:B-1----:R-:W-:Y:S02]  /*20680*/  LEA.HI.X.SX32 R16, R51, R4.reuse, 0x1, P1 ;  /* 0x0000000433107211 */ /* 0x082fe400008f0eff */
[----:B------:R-:W4:Y:S04]  /*20690*/  LDL.LU R51, [R1+0x2cc] ;  /* 0x0002cc0001337983 */ /* 0x000f280000300800 */
[----:B------:R-:W-:Y:S04]  /*206a0*/  STL [R1+0x2cd4], R17 ;  /* 0x002cd41101007387 */ /* 0x000fe80000100800 */
[----:B------:R0:W-:Y:S02]  /*206b0*/  STL [R1+0x2ca8], R16 ;  /* 0x002ca81001007387 */ /* 0x0001e40000100800 */
[----:B0-----:R-:W-:-:S02]  /*206c0*/  LEA.HI.X.SX32 R16, R52, R4, 0x1, P0 ;  /* 0x0000000434107211 */ /* 0x001fc400000f0eff */
[----:B------:R-:W4:Y:S01]  /*206d0*/  LDL.LU R52, [R1+0x2dc] ;  /* 0x0002dc0001347983 */ /* 0x000f220000300800 */
[----:B--2---:R-:W-:-:S05]  /*206e0*/  IADD3 R17, P1, R14, R49, RZ ;  /* 0x000000310e117210 */ /* 0x004fca0007f3e0ff */
[----:B------:R3:W-:Y:S04]  /*206f0*/  STL [R1+0x2cdc], R17 ;  /* 0x002cdc1101007387 */ /* 0x0007e80000100800 */
[----:B------:R0:W-:Y:S01]  /*20700*/  STL [R1+0x2cb0], R16 ;  /* 0x002cb01001007387 */ /* 0x0001e20000100800 */
[-C--:B---3--:R-:W-:Y:S02]  /*20710*/  IADD3 R17, P0, R8, R49.reuse, RZ ;  /* 0x0000003108117210 */ /* 0x088fe40007f1e0ff */
[----:B0-----:R-:W-:Y:S02]  /*20720*/  LEA.HI.X.SX32 R16, R53, R4, 0x1, P5 ;  /* 0x0000000435107211 */ /* 0x001fe400028f0eff */
[----:B------:R-:W2:Y:S04]  /*20730*/  LDL.LU R53, [R1+0x2e8] ;  /* 0x0002e80001357983 */ /* 0x000ea80000300800 */
[----:B------:R5:W-:Y:S04]  /*20740*/  STL [R1+0x2ce4], R17 ;  /* 0x002ce41101007387 */ /* 0x000be80000100800 */
[----:B------:R0:W-:Y:S01]  /*20750*/  STL [R1+0x2cb8], R16 ;  /* 0x002cb81001007387 */ /* 0x0001e20000100800 */
[----:B-----5:R-:W-:-:S02]  /*20760*/  IADD3 R17, P5, R7, R49, RZ ;  /* 0x0000003107117210 */ /* 0x020fc40007fbe0ff */
[-C--:B0-----:R-:W-:Y:S02]  /*20770*/  LEA.HI.X.SX32 R16, R15, R4.reuse, 0x1, P4 ;  /* 0x000000040f107211 */ /* 0x081fe400020f0eff */
[----:B------:R-:W3:Y:S04]  /*20780*/  LDL.LU R15, [R1+0x2f4] ;  /* 0x0002f400010f7983 */ /* 0x000ee80000300800 */
[----:B------:R-:W-:Y:S04]  /*20790*/  STL [R1+0x2cec], R17 ;  /* 0x002cec1101007387 */ /* 0x000fe80000100800 */
[----:B------:R0:W-:Y:S02]  /*207a0*/  STL [R1+0x2cc0], R16 ;  /* 0x002cc01001007387 */ /* 0x0001e40000100800 */
[----:B0-----:R-:W-:-:S02]  /*207b0*/  LEA.HI.X.SX32 R16, R54, R4, 0x1, P3 ;  /* 0x0000000436107211 */ /* 0x001fc400018f0eff */
[----:B------:R-:W5:Y:S01]  /*207c0*/  LDL.LU R54, [R1+0x300] ;  /* 0x0003000001367983 */ /* 0x000f620000300800 */
[----:B----4-:R-:W-:-:S05]  /*207d0*/  IADD3 R17, P4, R13, R49, RZ ;  /* 0x000000310d117210 */ /* 0x010fca0007f9e0ff */
[----:B------:R0:W-:Y:S04]  /*207e0*/  STL [R1+0x2cf4], R17 ;  /* 0x002cf41101007387 */ /* 0x0001e80000100800 */
[----:B------:R1:W-:Y:S01]  /*207f0*/  STL [R1+0x2cc8], R16 ;  /* 0x002cc81001007387 */ /* 0x0003e20000100800 */
[-C--:B0-----:R-:W-:Y:S02]  /*20800*/  IADD3 R17, P3, R12, R49.reuse, RZ ;  /* 0x000000310c117210 */ /* 0x081fe40007f7e0ff */
        /* <DEDUP_REMOVED lines=42> */
[----:B------:R-:W-:Y:S04]  /*20ab0*/  STL [R1+0x2d3c], R17 ;  /* 0x002d3c1101007387 */ /* 0x000fe80000100800 */
[----:B------:R0:W-:Y:S02]  /*20ac0*/  STL [R1+0x2d10], R16 ;  /* 0x002d101001007387 */ /* 0x0001e40000100800 */
[----:B0-----:R-:W-:Y:S02]  /*20ad0*/  LEA.HI.X.SX32 R16, R6, R4, 0x1, P5 ;  /* 0x0000000406107211 */ /* 0x001fe400028f0eff */
[-C--:B---3--:R-:W-:Y:S01]  /*20ae0*/  IADD3 R17, P0, R15, R49.reuse, RZ ;  /* 0x000000310f117210 */ /* 0x088fe20007f1e0ff */
        /* <DEDUP_REMOVED lines=59> */
[----:B------:R-:W2:Y:S01]  /*20ea0*/  LDL.LU R12, [R1+0x2ac] ;  /* 0x0002ac00010c7983 */ /* 0x000ea20000300800 */
[----:B---3--:R-:W-:-:S05]  /*20eb0*/  IADD3 R17, P0, R5, R49, RZ ;  /* 0x0000003105117210 */ /* 0x008fca0007f1e0ff */
[----:B------:R-:W-:Y:S04]  /*20ec0*/  STL [R1+0x2da4], R17 ;  /* 0x002da41101007387 */ /* 0x000fe80000100800 */
[----:B------:R0:W-:Y:S02]  /*20ed0*/  STL [R1+0x2d78], R16 ;  /* 0x002d781001007387 */ /* 0x0001e40000100800 */
[-C--:B0-----:R-:W-:Y:S02]  /*20ee0*/  LEA.HI.X.SX32 R16, R11, R4.reuse, 0x1, P4 ;  /* 0x000000040b107211 */ /* 0x081fe400020f0eff */
[----:B-----5:R-:W-:Y:S01]  /*20ef0*/  IADD3 R17, P5, R51, R49, RZ ;  /* 0x0000003133117210 */ /* 0x020fe20007fbe0ff */
        /* <DEDUP_REMOVED lines=66> */
[----:B------:R-:W-:Y:S04]  /*21320*/  STL [R1+0x2e14], R17 ;  /* 0x002e141101007387 */ /* 0x000fe80000100800 */
[----:B------:R0:W-:Y:S02]  /*21330*/  STL [R1+0x2de8], R16 ;  /* 0x002de81001007387 */ /* 0x0001e40000100800 */
[----:B0-----:R-:W-:Y:S02]  /*21340*/  LEA.HI.X.SX32 R16, R13, R4, 0x1, P2 ;  /* 0x000000040d107211 */ /* 0x001fe400010f0eff */
[-C--:B------:R-:W-:Y:S01]  /*21350*/  IADD3 R17, P3, R6, R49.reuse, RZ ;  /* 0x0000003106117210 */ /* 0x080fe20007f7e0ff */
        /* <DEDUP_REMOVED lines=59> */
[----:B------:R-:W4:Y:S01]  /*21710*/  LDL.LU R55, [R1+0x210] ;  /* 0x0002100001377983 */ /* 0x000f220000300800 */
[----:B------:R-:W-:-:S05]  /*21720*/  IADD3 R17, P3, R12, R49, RZ ;  /* 0x000000310c117210 */ /* 0x000fca0007f7e0ff */
        /* <DEDUP_REMOVED lines=177> */
[-C--:B0-----:R-:W-:Y:S02]  /*22240*/  LEA.HI.X.SX32 R16, R13, R4.reuse, 0x1, P2 ;  /* 0x000000040d107211 */ /* 0x081fe400010f0eff */
[----:B------:R-:W-:Y:S01]  /*22250*/  IADD3 R17, P3, R6, R49, RZ ;  /* 0x0000003106117210 */ /* 0x000fe20007f7e0ff */
[----:B------:R-:W4:Y:S04]  /*22260*/  LDL.LU R13, [R1+0x158] ;  /* 0x00015800010d7983 */ /* 0x000f280000300800 */
[----:B------:R-:W-:Y:S04]  /*22270*/  STL [R1+0x2f9c], R17 ;  /* 0x002f9c1101007387 */ /* 0x000fe80000100800 */
[----:B------:R0:W-:Y:S02]  /*22280*/  STL [R1+0x2f70], R16 ;  /* 0x002f701001007387 */ /* 0x0001e40000100800 */
[----:B0-----:R-:W-:-:S02]  /*22290*/  LEA.HI.X.SX32 R16, R12, R4, 0x1, P1 ;  /* 0x000000040c107211 */ /* 0x001fc400008f0eff */
        /* <DEDUP_REMOVED lines=118> */
[----:B------:R0:W-:Y:S01]  /*22a00*/  STL [R1+0x3030], R16 ;  /* 0x0030301001007387 */ /* 0x0001e20000100800 */
[----:B------:R-:W-:-:S02]  /*22a10*/  LEA.HI.X.SX32 R15, R15, R4, 0x1, P0 ;  /* 0x000000040f0f7211 */ /* 0x000fc400000f0eff */
[----:B0-----:R-:W-:Y:S02]  /*22a20*/  LEA.HI.X.SX32 R16, R53, R4, 0x1, P1 ;  /* 0x0000000435107211 */ /* 0x001fe400008f0eff */
[-C--:B------:R-:W-:Y:S01]  /*22a30*/  IADD3 R17, P2, R8, R49.reuse, RZ ;  /* 0x0000003108117210 */ /* 0x080fe20007f5e0ff */
[----:B------:R-:W4:Y:S04]  /*22a40*/  LDL.LU R53, [R1+0xf4] ;  /* 0x0000f40001357983 */ /* 0x000f280000300800 */
[----:B------:R-:W-:Y:S04]  /*22a50*/  STL [R1+0x3064], R17 ;  /* 0x0030641101007387 */ /* 0x000fe80000100800 */
[----:B------:R0:W-:Y:S04]  /*22a60*/  STL [R1+0x3038], R16 ;  /* 0x0030381001007387 */ /* 0x0001e80000100800 */
[----:B0-----:R-:W4:Y:S01]  /*22a70*/  LDL.LU R16, [R1+0xf0] ;  /* 0x0000f00001107983 */ /* 0x001f220000300800 */
[----:B------:R-:W-:-:S05]  /*22a80*/  IADD3 R17, P1, R7, R49, RZ ;  /* 0x0000003107117210 */ /* 0x000fca0007f3e0ff */
[----:B------:R-:W-:Y:S04]  /*22a90*/  STL [R1+0x306c], R17 ;  /* 0x00306c1101007387 */ /* 0x000fe80000100800 */
[----:B------:R0:W-:Y:S02]  /*22aa0*/  STL [R1+0x3040], R15 ;  /* 0x0030400f01007387 */ /* 0x0001e40000100800 */
[----:B0-----:R-:W-:Y:S02]  /*22ab0*/  LEA.HI.X.SX32 R15, R54, R4, 0x1, P5 ;  /* 0x00000004360f7211 */ /* 0x001fe400028f0eff */
[----:B------:R-:W4:Y:S01]  /*22ac0*/  LDL.LU R54, [R1+0xec] ;  /* 0x0000ec0001367983 */ /* 0x000f220000300800 */
[----:B------:R-:W-:-:S05]  /*22ad0*/  IADD3 R17, P0, R13, R49, RZ ;  /* 0x000000310d117210 */ /* 0x000fca0007f1e0ff */
[----:B------:R-:W-:Y:S04]  /*22ae0*/  STL [R1+0x3074], R17 ;  /* 0x0030741101007387 */ /* 0x000fe80000100800 */
[----:B------:R0:W-:Y:S01]  /*22af0*/  STL [R1+0x3048], R15 ;  /* 0x0030480f01007387 */ /* 0x0001e20000100800 */
[-C--:B------:R-:W-:Y:S02]  /*22b00*/  LEA.HI.X.SX32 R14, R14, R4.reuse, 0x1, P3 ;  /* 0x000000040e0e7211 */ /* 0x080fe400018f0eff */
[----:B0-----:R-:W-:Y:S02]  /*22b10*/  LEA.HI.X.SX32 R15, R55, R4, 0x1, P4 ;  /* 0x00000004370f7211 */ /* 0x001fe400020f0eff */
[----:B------:R-:W4:Y:S01]  /*22b20*/  LDL.LU R55, [R1+0xe8] ;  /* 0x0000e80001377983 */ /* 0x000f220000300800 */
[----:B------:R-:W-:-:S05]  /*22b30*/  IADD3 R17, P5, R12, R49, RZ ;  /* 0x000000310c117210 */ /* 0x000fca0007fbe0ff */
[----:B------:R-:W-:Y:S04]  /*22b40*/  STL [R1+0x307c], R17 ;  /* 0x00307c1101007387 */ /* 0x000fe80000100800 */
[----:B------:R0:W-:Y:S04]  /*22b50*/  STL [R1+0x3050], R15 ;  /* 0x0030500f01007387 */ /* 0x0001e80000100800 */
[----:B0-----:R-:W4:Y:S01]  /*22b60*/  LDL.LU R15, [R1+0xe4] ;  /* 0x0000e400010f7983 */ /* 0x001f220000300800 */
[----:B------:R-:W-:-:S05]  /*22b70*/  IADD3 R17, P4, R11, R49, RZ ;  /* 0x000000310b117210 */ /* 0x000fca0007f9e0ff */
[----:B------:R-:W-:Y:S04]  /*22b80*/  STL [R1+0x3084], R17 ;  /* 0x0030841101007387 */ /* 0x000fe80000100800 */
[----:B------:R0:W-:Y:S02]  /*22b90*/  STL [R1+0x3058], R14 ;  /* 0x0030580e01007387 */ /* 0x0001e40000100800 */
[-C--:B0-----:R-:W-:Y:S02]  /*22ba0*/  LEA.HI.X.SX32 R14, R8, R4.reuse, 0x1, P2 ;  /* 0x00000004080e7211 */ /* 0x081fe400010f0eff */
[----:B------:R-:W-:Y:S01]  /*22bb0*/  IADD3 R17, P3, R10, R49, RZ ;  /* 0x000000310a117210 */ /* 0x000fe20007f7e0ff */
[----:B------:R-:W4:Y:S04]  /*22bc0*/  LDL.LU R8, [R1+0xe0] ;  /* 0x0000e00001087983 */ /* 0x000f280000300800 */
[----:B------:R0:W-:Y:S04]  /*22bd0*/  STL [R1+0x308c], R17 ;  /* 0x00308c1101007387 */ /* 0x0001e80000100800 */
[----:B------:R1:W-:Y:S01]  /*22be0*/  STL [R1+0x3060], R14 ;  /* 0x0030600e01007387 */ /* 0x0003e20000100800 */
[----:B------:R-:W-:-:S02]  /*22bf0*/  LEA.HI.X.SX32 R13, R13, R4, 0x1, P0 ;  /* 0x000000040d0d7211 */ /* 0x000fc400000f0eff */
[----:B0-----:R-:W-:Y:S02]  /*22c00*/  IADD3 R17, P2, R9, R49, RZ ;  /* 0x0000003109117210 */ /* 0x001fe40007f5e0ff */
[-C--:B-1----:R-:W-:Y:S02]  /*22c10*/  LEA.HI.X.SX32 R14, R7, R4.reuse, 0x1, P1 ;  /* 0x00000004070e7211 */ /* 0x082fe400008f0eff */
[----:B------:R-:W4:Y:S04]  /*22c20*/  LDL.LU R7, [R1+0xdc] ;  /* 0x0000dc0001077983 */ /* 0x000f280000300800 */
[----:B------:R-:W-:Y:S04]  /*22c30*/  STL [R1+0x3094], R17 ;  /* 0x0030941101007387 */ /* 0x000fe80000100800 */
[----:B------:R0:W-:Y:S01]  /*22c40*/  STL [R1+0x3068], R14 ;  /* 0x0030680e01007387 */ /* 0x0001e20000100800 */
[----:B------:R-:W-:-:S03]  /*22c50*/  LEA.HI.X.SX32 R12, R12, R4, 0x1, P5 ;  /* 0x000000040c0c7211 */ /* 0x000fc600028f0eff */
[----:B0-----:R-:W4:Y:S01]  /*22c60*/  LDL.LU R14, [R1+0xd8] ;  /* 0x0000d800010e7983 */ /* 0x001f220000300800 */
[----:B------:R-:W-:Y:S02]  /*22c70*/  LEA.HI.X.SX32 R11, R11, R4, 0x1, P4 ;  /* 0x000000040b0b7211 */ /* 0x000fe400020f0eff */
[----:B--2---:R-:W-:-:S05]  /*22c80*/  IADD3 R17, P1, R6, R49, RZ ;  /* 0x0000003106117210 */ /* 0x004fca0007f3e0ff */
[----:B------:R-:W-:Y:S04]  /*22c90*/  STL [R1+0x309c], R17 ;  /* 0x00309c1101007387 */ /* 0x000fe80000100800 */
[----:B------:R0:W-:Y:S04]  /*22ca0*/  STL [R1+0x3070], R13 ;  /* 0x0030700d01007387 */ /* 0x0001e80000100800 */
[----:B0-----:R-:W2:Y:S01]  /*22cb0*/  LDL.LU R13, [R1+0xd4] ;  /* 0x0000d400010d7983 */ /* 0x001ea20000300800 */
[----:B---3--:R-:W-:-:S05]  /*22cc0*/  IADD3 R17, P0, R5, R49, RZ ;  /* 0x0000003105117210 */ /* 0x008fca0007f1e0ff */
[----:B------:R-:W-:Y:S04]  /*22cd0*/  STL [R1+0x30a4], R17 ;  /* 0x0030a41101007387 */ /* 0x000fe80000100800 */
[----:B------:R0:W-:Y:S04]  /*22ce0*/  STL [R1+0x3078], R12 ;  /* 0x0030780c01007387 */ /* 0x0001e80000100800 */
[----:B0-----:R-:W3:Y:S01]  /*22cf0*/  LDL.LU R12, [R1+0xd0] ;  /* 0x0000d000010c7983 */ /* 0x001ee20000300800 */
[----:B-----5:R-:W-:-:S05]  /*22d00*/  IADD3 R17, P5, R51, R49, RZ ;  /* 0x0000003133117210 */ /* 0x020fca0007fbe0ff */
[----:B------:R-:W-:Y:S04]  /*22d10*/  STL [R1+0x30ac], R17 ;  /* 0x0030ac1101007387 */ /* 0x000fe80000100800 */
[----:B------:R0:W-:Y:S04]  /*22d20*/  STL [R1+0x3080], R11 ;  /* 0x0030800b01007387 */ /* 0x0001e80000100800 */
[----:B0-----:R-:W5:Y:S01]  /*22d30*/  LDL.LU R11, [R1+0xcc] ;  /* 0x0000cc00010b7983 */ /* 0x001f620000300800 */
[----:B------:R-:W-:Y:S02]  /*22d40*/  LEA.HI.X.SX32 R10, R10, R4, 0x1, P3 ;  /* 0x000000040a0a7211 */ /* 0x000fe400018f0eff */
[----:B----4-:R-:W-:-:S02]  /*22d50*/  IADD3 R17, P4, R52, R49, RZ ;  /* 0x0000003134117210 */ /* 0x010fc40007f9e0ff */
[----:B------:R-:W-:-:S03]  /*22d60*/  LEA.HI.X.SX32 R9, R9, R4, 0x1, P2 ;  /* 0x0000000409097211 */ /* 0x000fc600010f0eff */
[----:B------:R-:W-:Y:S04]  /*22d70*/  STL [R1+0x30b4], R17 ;  /* 0x0030b41101007387 */ /* 0x000fe80000100800 */
[----:B------:R0:W-:Y:S01]  /*22d80*/  STL [R1+0x3088], R10 ;  /* 0x0030880a01007387 */ /* 0x0001e20000100800 */
[----:B------:R-:W-:-:S03]  /*22d90*/  LEA.HI.X.SX32 R6, R6, R4, 0x1, P1 ;  /* 0x0000000406067211 */ /* 0x000fc600008f0eff */
[----:B0-----:R-:W4:Y:S01]  /*22da0*/  LDL.LU R10, [R1+0xc8] ;  /* 0x0000c800010a7983 */ /* 0x001f220000300800 */
[----:B------:R-:W-:-:S05]  /*22db0*/  IADD3 R17, P3, R53, R49, RZ ;  /* 0x0000003135117210 */ /* 0x000fca0007f7e0ff */
[----:B------:R0:W-:Y:S04]  /*22dc0*/  STL [R1+0x30bc], R17 ;  /* 0x0030bc1101007387 */ /* 0x0001e80000100800 */
[----:B------:R1:W-:Y:S01]  /*22dd0*/  STL [R1+0x3090], R9 ;  /* 0x0030900901007387 */ /* 0x0003e20000100800 */
[----:B0-----:R-:W-:-:S03]  /*22de0*/  IADD3 R17, P2, R16, R49, RZ ;  /* 0x0000003110117210 */ /* 0x001fc60007f5e0ff */
[----:B-1----:R-:W4:Y:S04]  /*22df0*/  LDL.LU R9, [R1+0xc4] ;  /* 0x0000c40001097983 */ /* 0x002f280000300800 */
[----:B------:R-:W-:Y:S01]  /*22e00*/  STL [R1+0x30c4], R17 ;  /* 0x0030c41101007387 */ /* 0x000fe20000100800 */
[----:B------:R-:W-:-:S03]  /*22e10*/  LEA.HI.X.SX32 R18, R5, R4, 0x1, P0 ;  /* 0x0000000405127211 */ /* 0x000fc600000f0eff */
[----:B------:R0:W-:Y:S04]  /*22e20*/  STL [R1+0x3098], R6 ;  /* 0x0030980601007387 */ /* 0x0001e80000100800 */
[----:B0-----:R-:W4:Y:S01]  /*22e30*/  LDL.LU R6, [R1+0xc0] ;  /* 0x0000c00001067983 */ /* 0x001f220000300800 */
[----:B------:R-:W-:-:S05]  /*22e40*/  IADD3 R17, P1, R54, R49, RZ ;  /* 0x0000003136117210 */ /* 0x000fca0007f3e0ff */
[----:B------:R0:W-:Y:S04]  /*22e50*/  STL [R1+0x30cc], R17 ;  /* 0x0030cc1101007387 */ /* 0x0001e80000100800 */
[----:B------:R-:W4:Y:S04]  /*22e60*/  LDL.LU R5, [R1+0xbc] ;  /* 0x0000bc0001057983 */ /* 0x000f280000300800 */
[----:B------:R1:W-:Y:S01]  /*22e70*/  STL [R1+0x30a0], R18 ;  /* 0x0030a01201007387 */ /* 0x0003e20000100800 */
[----:B0-----:R-:W-:Y:S02]  /*22e80*/  IADD3 R17, P0, R55, R49, RZ ;  /* 0x0000003137117210 */ /* 0x001fe40007f1e0ff */
[----:B-1----:R-:W-:-:S03]  /*22e90*/  LEA.HI.X.SX32 R18, R51, R4, 0x1, P5 ;  /* 0x0000000433127211 */ /* 0x002fc600028f0eff */
[----:B------:R0:W-:Y:S04]  /*22ea0*/  STL [R1+0x30d4], R17 ;  /* 0x0030d41101007387 */ /* 0x0001e80000100800 */
[----:B------:R-:W4:Y:S04]  /*22eb0*/  LDL.LU R51, [R1+0xb8] ;  /* 0x0000b80001337983 */ /* 0x000f280000300800 */
[----:B------:R1:W-:Y:S01]  /*22ec0*/  STL [R1+0x30a8], R18 ;  /* 0x0030a81201007387 */ /* 0x0003e20000100800 */
[----:B0-----:R-:W-:Y:S02]  /*22ed0*/  IADD3 R17, P5, R15, R49, RZ ;  /* 0x000000310f117210 */ /* 0x001fe40007fbe0ff */
[----:B-1----:R-:W-:-:S03]  /*22ee0*/  LEA.HI.X.SX32 R18, R52, R4, 0x1, P4 ;  /* 0x0000000434127211 */ /* 0x002fc600020f0eff */
[----:B------:R-:W-:Y:S04]  /*22ef0*/  STL [R1+0x30dc], R17 ;  /* 0x0030dc1101007387 */ /* 0x000fe80000100800 */
[----:B------:R-:W4:Y:S04]  /*22f00*/  LDL.LU R52, [R1+0xb4] ;  /* 0x0000b40001347983 */ /* 0x000f280000300800 */
[----:B------:R0:W-:Y:S02]  /*22f10*/  STL [R1+0x30b0], R18 ;  /* 0x0030b01201007387 */ /* 0x0001e40000100800 */
[----:B0-----:R-:W-:-:S02]  /*22f20*/  LEA.HI.X.SX32 R18, R53, R4, 0x1, P3 ;  /* 0x0000000435127211 */ /* 0x001fc400018f0eff */
[----:B------:R-:W-:-:S05]  /*22f30*/  IADD3 R17, P4, R8, R49, RZ ;  /* 0x0000003108117210 */ /* 0x000fca0007f9e0ff */
[----:B------:R0:W-:Y:S04]  /*22f40*/  STL [R1+0x30e4], R17 ;  /* 0x0030e41101007387 */ /* 0x0001e80000100800 */
[----:B------:R-:W4:Y:S04]  /*22f50*/  LDL.LU R53, [R1+0xb0] ;  /* 0x0000b00001357983 */ /* 0x000f280000300800 */
[----:B------:R1:W-:Y:S01]  /*22f60*/  STL [R1+0x30b8], R18 ;  /* 0x0030b81201007387 */ /* 0x0003e20000100800 */
[----:B0-----:R-:W-:Y:S02]  /*22f70*/  IADD3 R17, P3, R7, R49, RZ ;  /* 0x0000003107117210 */ /* 0x001fe40007f7e0ff */
[----:B-1----:R-:W-:-:S03]  /*22f80*/  LEA.HI.X.SX32 R18, R16, R4, 0x1, P2 ;  /* 0x0000000410127211 */ /* 0x002fc600010f0eff */
[----:B------:R0:W-:Y:S04]  /*22f90*/  STL [R1+0x30ec], R17 ;  /* 0x0030ec1101007387 */ /* 0x0001e80000100800 */
[----:B------:R-:W-:Y:S01]  /*22fa0*/  STL [R1+0x30c0], R18 ;  /* 0x0030c01201007387 */ /* 0x000fe20000100800 */
[----:B0-----:R-:W-:-:S03]  /*22fb0*/  LEA.HI.X.SX32 R17, R54, R4, 0x1, P1 ;  /* 0x0000000436117211 */ /* 0x001fc600008f0eff */
[----:B------:R-:W4:Y:S01]  /*22fc0*/  LDL.LU R54, [R1+0xac] ;  /* 0x0000ac0001367983 */ /* 0x000f220000300800 */
[----:B------:R-:W-:-:S05]  /*22fd0*/  IADD3 R16, P2, R14, R49, RZ ;  /* 0x000000310e107210 */ /* 0x000fca0007f5e0ff */
[----:B------:R-:W-:Y:S04]  /*22fe0*/  STL [R1+0x30f4], R16 ;  /* 0x0030f41001007387 */ /* 0x000fe80000100800 */
[----:B------:R0:W-:Y:S01]  /*22ff0*/  STL [R1+0x30c8], R17 ;  /* 0x0030c81101007387 */ /* 0x0001e20000100800 */
[-C--:B------:R-:W-:Y:S02]  /*23000*/  LEA.HI.X.SX32 R15, R15, R4.reuse, 0x1, P5 ;  /* 0x000000040f0f7211 */ /* 0x080fe400028f0eff */
[----:B0-----:R-:W-:Y:S02]  /*23010*/  LEA.HI.X.SX32 R17, R55, R4, 0x1, P0 ;  /* 0x0000000437117211 */ /* 0x001fe400000f0eff */
[----:B------:R-:W4:Y:S01]  /*23020*/  LDL.LU R55, [R1+0xa8] ;  /* 0x0000a80001377983 */ /* 0x000f220000300800 */
[----:B--2---:R-:W-:-:S05]  /*23030*/  IADD3 R16, P1, R13, R49, RZ ;  /* 0x000000310d107210 */ /* 0x004fca0007f3e0ff */
[----:B------:R-:W-:Y:S04]  /*23040*/  STL [R1+0x30fc], R16 ;  /* 0x0030fc1001007387 */ /* 0x000fe80000100800 */
[----:B------:R0:W-:Y:S04]  /*23050*/  STL [R1+0x30d0], R17 ;  /* 0x0030d01101007387 */ /* 0x0001e80000100800 */
[----:B0-----:R-:W2:Y:S01]  /*23060*/  LDL.LU R17, [R1+0xa4] ;  /* 0x0000a40001117983 */ /* 0x001ea20000300800 */
        /* <DEDUP_REMOVED lines=11> */
[----:B------:R0:W-:Y:S01]  /*23120*/  STL [R1+0x3114], R16 ;  /* 0x0031141001007387 */ /* 0x0001e20000100800 */
[----:B------:R-:W-:-:S03]  /*23130*/  LEA.HI.X.SX32 R14, R14, R4, 0x1, P2 ;  /* 0x000000040e0e7211 */ /* 0x000fc600010f0eff */
[----:B------:R-:W-:Y:S01]  /*23140*/  STL [R1+0x30e8], R15 ;  /* 0x0030e80f01007387 */ /* 0x000fe20000100800 */
[----:B0-----:R-:W-:-:S05]  /*23150*/  IADD3 R16, P3, R9, R49, RZ ;  /* 0x0000003109107210 */ /* 0x001fca0007f7e0ff */
[----:B------:R0:W-:Y:S04]  /*23160*/  STL [R1+0x311c], R16 ;  /* 0x00311c1001007387 */ /* 0x0001e80000100800 */
[----:B0-----:R-:W4:Y:S01]  /*23170*/  LDL.LU R16, [R1+0x98] ;  /* 0x0000980001107983 */ /* 0x001f220000300800 */
[----:B------:R-:W-:-:S03]  /*23180*/  IADD3 R15, P2, R6, R49, RZ ;  /* 0x00000031060f7210 */ /* 0x000fc60007f5e0ff */
[----:B------:R0:W-:Y:S04]  /*23190*/  STL [R1+0x30f0], R14 ;  /* 0x0030f00e01007387 */ /* 0x0001e80000100800 */
[----:B------:R1:W-:Y:S01]  /*231a0*/  STL [R1+0x3124], R15 ;  /* 0x0031240f01007387 */ /* 0x0003e20000100800 */
[-C--:B------:R-:W-:Y:S02]  /*231b0*/  LEA.HI.X.SX32 R12, R12, R4.reuse, 0x1, P0 ;  /* 0x000000040c0c7211 */ /* 0x080fe400000f0eff */
[----:B0-----:R-:W-:Y:S02]  /*231c0*/  LEA.HI.X.SX32 R14, R13, R4, 0x1, P1 ;  /* 0x000000040d0e7211 */ /* 0x001fe400008f0eff */
[-C--:B------:R-:W-:Y:S01]  /*231d0*/  IADD3 R13, P1, R5, R49.reuse, RZ ;  /* 0x00000031050d7210 */ /* 0x080fe20007f3e0ff */
[----:B-1----:R-:W4:Y:S04]  /*231e0*/  LDL.LU R15, [R1+0x94] ;  /* 0x00009400010f7983 */ /* 0x002f280000300800 */
[----:B------:R0:W-:Y:S04]  /*231f0*/  STL [R1+0x30f8], R14 ;  /* 0x0030f80e01007387 */ /* 0x0001e80000100800 */
[----:B------:R1:W-:Y:S04]  /*23200*/  STL [R1+0x312c], R13 ;  /* 0x00312c0d01007387 */ /* 0x0003e80000100800 */
[----:B0-----:R-:W4:Y:S04]  /*23210*/  LDL.LU R14, [R1+0x90] ;  /* 0x00009000010e7983 */ /* 0x001f280000300800 */
[----:B------:R0:W-:Y:S01]  /*23220*/  STL [R1+0x3100], R12 ;  /* 0x0031000c01007387 */ /* 0x0001e20000100800 */
[----:B-1----:R-:W-:-:S05]  /*23230*/  IADD3 R13, P0, R51, R49, RZ ;  /* 0x00000031330d7210 */ /* 0x002fca0007f1e0ff */
[----:B------:R1:W-:Y:S01]  /*23240*/  STL [R1+0x3134], R13 ;  /* 0x0031340d01007387 */ /* 0x0003e20000100800 */
[-C--:B0-----:R-:W-:Y:S02]  /*23250*/  LEA.HI.X.SX32 R12, R11, R4.reuse, 0x1, P5 ;  /* 0x000000040b0c7211 */ /* 0x081fe400028f0eff */
[----:B------:R-:W-:Y:S01]  /*23260*/  LEA.HI.X.SX32 R10, R10, R4, 0x1, P4 ;  /* 0x000000040a0a7211 */ /* 0x000fe200020f0eff */
[----:B-1----:R-:W4:Y:S01]  /*23270*/  LDL.LU R13, [R1+0x8c] ;  /* 0x00008c00010d7983 */ /* 0x002f220000300800 */
[----:B------:R-:W-:-:S03]  /*23280*/  IADD3 R11, P5, R52, R49, RZ ;  /* 0x00000031340b7210 */ /* 0x000fc60007fbe0ff */
[----:B------:R0:W-:Y:S04]  /*23290*/  STL [R1+0x3108], R12 ;  /* 0x0031080c01007387 */ /* 0x0001e80000100800 */
[----:B------:R1:W-:Y:S04]  /*232a0*/  STL [R1+0x313c], R11 ;  /* 0x00313c0b01007387 */ /* 0x0003e80000100800 */
[----:B0-----:R-:W4:Y:S04]  /*232b0*/  LDL.LU R12, [R1+0x88] ;  /* 0x00008800010c7983 */ /* 0x001f280000300800 */
[----:B------:R0:W-:Y:S01]  /*232c0*/  STL [R1+0x3110], R10 ;  /* 0x0031100a01007387 */ /* 0x0001e20000100800 */
[----:B------:R-:W-:-:S02]  /*232d0*/  LEA.HI.X.SX32 R6, R6, R4, 0x1, P2 ;  /* 0x0000000406067211 */ /* 0x000fc400010f0eff */
[----:B-1----:R-:W-:Y:S02]  /*232e0*/  IADD3 R11, P4, R53, R49, RZ ;  /* 0x00000031350b7210 */ /* 0x002fe40007f9e0ff */
[----:B0-----:R-:W-:-:S03]  /*232f0*/  LEA.HI.X.SX32 R10, R9, R4, 0x1, P3 ;  /* 0x00000004090a7211 */ /* 0x001fc600018f0eff */
[----:B------:R0:W-:Y:S04]  /*23300*/  STL [R1+0x3144], R11 ;  /* 0x0031440b01007387 */ /* 0x0001e80000100800 */
[----:B0-----:R-:W4:Y:S04]  /*23310*/  LDL.LU R11, [R1+0x84] ;  /* 0x00008400010b7983 */ /* 0x001f280000300800 */
[----:B------:R0:W-:Y:S01]  /*23320*/  STL [R1+0x3118], R10 ;  /* 0x0031180a01007387 */ /* 0x0001e20000100800 */
[----:B------:R-:W-:-:S03]  /*23330*/  LEA.HI.X.SX32 R5, R5, R4, 0x1, P1 ;  /* 0x0000000405057211 */ /* 0x000fc600008f0eff */
[----:B0-----:R-:W4:Y:S01]  /*23340*/  LDL.LU R10, [R1+0x80] ;  /* 0x00008000010a7983 */ /* 0x001f220000300800 */
[----:B------:R-:W-:-:S05]  /*23350*/  IADD3 R9, P3, R54, R49, RZ ;  /* 0x0000003136097210 */ /* 0x000fca0007f7e0ff */
[----:B------:R-:W-:Y:S04]  /*23360*/  STL [R1+0x314c], R9 ;  /* 0x00314c0901007387 */ /* 0x000fe80000100800 */
[----:B------:R0:W-:Y:S04]  /*23370*/  STL [R1+0x3120], R6 ;  /* 0x0031200601007387 */ /* 0x0001e80000100800 */
[----:B0-----:R-:W4:Y:S01]  /*23380*/  LDL.LU R6, [R1+0x7c] ;  /* 0x00007c0001067983 */ /* 0x001f220000300800 */
[----:B------:R-:W-:-:S05]  /*23390*/  IADD3 R9, P2, R55, R49, RZ ;  /* 0x0000003137097210 */ /* 0x000fca0007f5e0ff */
[----:B------:R0:W-:Y:S04]  /*233a0*/  STL [R1+0x3154], R9 ;  /* 0x0031540901007387 */ /* 0x0001e80000100800 */
[----:B------:R1:W-:Y:S01]  /*233b0*/  STL [R1+0x3128], R5 ;  /* 0x0031280501007387 */ /* 0x0003e20000100800 */
[----:B0-----:R-:W-:-:S03]  /*233c0*/  LEA.HI.X.SX32 R9, R51, R4, 0x1, P0 ;  /* 0x0000000433097211 */ /* 0x001fc600000f0eff */
[----:B-1----:R-:W4:Y:S01]  /*233d0*/  LDL.LU R5, [R1+0x78] ;  /* 0x0000780001057983 */ /* 0x002f220000300800 */
[----:B--2---:R-:W-:-:S05]  /*233e0*/  IADD3 R18, P1, R17, R49, RZ ;  /* 0x0000003111127210 */ /* 0x004fca0007f3e0ff */
[----:B------:R-:W-:Y:S04]  /*233f0*/  STL [R1+0x315c], R18 ;  /* 0x00315c1201007387 */ /* 0x000fe80000100800 */
[----:B------:R-:W2:Y:S04]  /*23400*/  LDL.LU R51, [R1+0x74] ;  /* 0x0000740001337983 */ /* 0x000ea80000300800 */
[----:B------:R0:W-:Y:S02]  /*23410*/  STL [R1+0x3130], R9 ;  /* 0x0031300901007387 */ /* 0x0001e40000100800 */
[----:B0-----:R-:W-:-:S02]  /*23420*/  LEA.HI.X.SX32 R9, R52, R4, 0x1, P5 ;  /* 0x0000000434097211 */ /* 0x001fc400028f0eff */
[----:B---3--:R-:W-:-:S05]  /*23430*/  IADD3 R18, P0, R8, R49, RZ ;  /* 0x0000003108127210 */ /* 0x008fca0007f1e0ff */
[----:B------:R5:W-:Y:S04]  /*23440*/  STL [R1+0x3164], R18 ;  /* 0x0031641201007387 */ /* 0x000be80000100800 */
[----:B------:R-:W3:Y:S04]  /*23450*/  LDL.LU R52, [R1+0x70] ;  /* 0x0000700001347983 */ /* 0x000ee80000300800 */
[----:B------:R0:W-:Y:S01]  /*23460*/  STL [R1+0x3138], R9 ;  /* 0x0031380901007387 */ /* 0x0001e20000100800 */
[----:B-----5:R-:W-:Y:S02]  /*23470*/  IADD3 R18, P5, R7, R49, RZ ;  /* 0x0000003107127210 */ /* 0x020fe40007fbe0ff */
[----:B0-----:R-:W-:-:S03]  /*23480*/  LEA.HI.X.SX32 R9, R53, R4, 0x1, P4 ;  /* 0x0000000435097211 */ /* 0x001fc600020f0eff */
[----:B------:R-:W-:Y:S04]  /*23490*/  STL [R1+0x316c], R18 ;  /* 0x00316c1201007387 */ /* 0x000fe80000100800 */
[----:B------:R-:W5:Y:S04]  /*234a0*/  LDL.LU R53, [R1+0x6c] ;  /* 0x00006c0001357983 */ /* 0x000f680000300800 */
[----:B------:R0:W-:Y:S02]  /*234b0*/  STL [R1+0x3140], R9 ;  /* 0x0031400901007387 */ /* 0x0001e40000100800 */
[----:B0-----:R-:W-:-:S02]  /*234c0*/  LEA.HI.X.SX32 R9, R54, R4, 0x1, P3 ;  /* 0x0000000436097211 */ /* 0x001fc400018f0eff */
[----:B------:R-:W5:Y:S01]  /*234d0*/  LDL.LU R54, [R1+0x68] ;  /* 0x0000680001367983 */ /* 0x000f620000300800 */
[----:B----4-:R-:W-:-:S05]  /*234e0*/  IADD3 R18, P4, R16, R49, RZ ;  /* 0x0000003110127210 */ /* 0x010fca0007f9e0ff */
[----:B------:R0:W-:Y:S04]  /*234f0*/  STL [R1+0x3174], R18 ;  /* 0x0031741201007387 */ /* 0x0001e80000100800 */
[----:B------:R1:W-:Y:S01]  /*23500*/  STL [R1+0x3148], R9 ;  /* 0x0031480901007387 */ /* 0x0003e20000100800 */
[----:B0-----:R-:W-:Y:S02]  /*23510*/  IADD3 R18, P3, R15, R49, RZ ;  /* 0x000000310f127210 */ /* 0x001fe40007f7e0ff */
[-C--:B-1----:R-:W-:Y:S02]  /*23520*/  LEA.HI.X.SX32 R9, R55, R4.reuse, 0x1, P2 ;  /* 0x0000000437097211 */ /* 0x082fe400010f0eff */
[----:B------:R-:W4:Y:S04]  /*23530*/  LDL.LU R55, [R1+0x64] ;  /* 0x0000640001377983 */ /* 0x000f280000300800 */
[----:B------:R0:W-:Y:S01]  /*23540*/  STL [R1+0x317c], R18 ;  /* 0x00317c1201007387 */ /* 0x0001e20000100800 */
[----:B------:R-:W-:-:S03]  /*23550*/  LEA.HI.X.SX32 R19, R17, R4, 0x1, P1 ;  /* 0x0000000411137211 */ /* 0x000fc600008f0eff */
[----:B------:R1:W-:Y:S01]  /*23560*/  STL [R1+0x3150], R9 ;  /* 0x0031500901007387 */ /* 0x0003e20000100800 */
[----:B0-----:R-:W-:-:S03]  /*23570*/  IADD3 R18, P2, R14, R49, RZ ;  /* 0x000000310e127210 */ /* 0x001fc60007f5e0ff */
[----:B-1----:R-:W4:Y:S01]  /*23580*/  LDL.LU R9, [R1+0x60] ;  /* 0x0000600001097983 */ /* 0x002f220000300800 */
[----:B------:R-:W-:-:S03]  /*23590*/  LEA.HI.X.SX32 R17, R8, R4, 0x1, P0 ;  /* 0x0000000408117211 */ /* 0x000fc600000f0eff */
[----:B------:R0:W-:Y:S04]  /*235a0*/  STL [R1+0x3184], R18 ;  /* 0x0031841201007387 */ /* 0x0001e80000100800 */
[----:B------:R1:W-:Y:S04]  /*235b0*/  STL [R1+0x3158], R19 ;  /* 0x0031581301007387 */ /* 0x0003e80000100800 */
[----:B------:R-:W4:Y:S01]  /*235c0*/  LDL.LU R8, [R1+0x5c] ;  /* 0x00005c0001087983 */ /* 0x000f220000300800 */
[----:B0-----:R-:W-:-:S05]  /*235d0*/  IADD3 R18, P1, R13, R49, RZ ;  /* 0x000000310d127210 */ /* 0x001fca0007f3e0ff */
[----:B------:R-:W-:Y:S04]  /*235e0*/  STL [R1+0x318c], R18 ;  /* 0x00318c1201007387 */ /* 0x000fe80000100800 */
[----:B------:R0:W-:Y:S01]  /*235f0*/  STL [R1+0x3160], R17 ;  /* 0x0031601101007387 */ /* 0x0001e20000100800 */
[----:B-1----:R-:W-:Y:S02]  /*23600*/  IADD3 R19, P0, R12, R49, RZ ;  /* 0x000000310c137210 */ /* 0x002fe40007f1e0ff */
[----:B0-----:R-:W-:-:S03]  /*23610*/  LEA.HI.X.SX32 R17, R7, R4, 0x1, P5 ;  /* 0x0000000407117211 */ /* 0x001fc600028f0eff */
[----:B------:R-:W-:Y:S04]  /*23620*/  STL [R1+0x3194], R19 ;  /* 0x0031941301007387 */ /* 0x000fe80000100800 */
[----:B------:R-:W4:Y:S04]  /*23630*/  LDL.LU R7, [R1+0x58] ;  /* 0x0000580001077983 */ /* 0x000f280000300800 */
[----:B------:R0:W-:Y:S01]  /*23640*/  STL [R1+0x3168], R17 ;  /* 0x0031681101007387 */ /* 0x0001e20000100800 */
[-C--:B------:R-:W-:Y:S02]  /*23650*/  LEA.HI.X.SX32 R15, R15, R4.reuse, 0x1, P3 ;  /* 0x000000040f0f7211 */ /* 0x080fe400018f0eff */
[----:B0-----:R-:W-:-:S02]  /*23660*/  LEA.HI.X.SX32 R17, R16, R4, 0x1, P4 ;  /* 0x0000000410117211 */ /* 0x001fc400020f0eff */
[----:B------:R-:W-:-:S05]  /*23670*/  IADD3 R18, P5, R11, R49, RZ ;  /* 0x000000310b127210 */ /* 0x000fca0007fbe0ff */
[----:B------:R-:W-:Y:S04]  /*23680*/  STL [R1+0x319c], R18 ;  /* 0x00319c1201007387 */ /* 0x000fe80000100800 */
[----:B------:R-:W-:Y:S04]  /*23690*/  STL [R1+0x3170], R17 ;  /* 0x0031701101007387 */ /* 0x000fe80000100800 */
[----:B------:R-:W4:Y:S01]  /*236a0*/  LDL.LU R20, [R1+0x54] ;  /* 0x0000540001147983 */ /* 0x000f220000300800 */
[----:B------:R-:W-:Y:S02]  /*236b0*/  IADD3 R16, P4, R10, R49, RZ ;  /* 0x000000310a107210 */ /* 0x000fe40007f9e0ff */
[----:B------:R-:W-:-:S03]  /*236c0*/  LEA.HI.X.SX32 R14, R14, R4, 0x1, P2 ;  /* 0x000000040e0e7211 */ /* 0x000fc600010f0eff */
[----:B------:R0:W-:Y:S04]  /*236d0*/  STL [R1+0x31a4], R16 ;  /* 0x0031a41001007387 */ /* 0x0001e80000100800 */
[----:B------:R1:W-:Y:S01]  /*236e0*/  STL [R1+0x3178], R15 ;  /* 0x0031780f01007387 */ /* 0x0003e20000100800 */
[----:B0-----:R-:W-:-:S05]  /*236f0*/  IADD3 R16, P3, R6, R49, RZ ;  /* 0x0000003106107210 */ /* 0x001fca0007f7e0ff */
[----:B------:R-:W-:Y:S04]  /*23700*/  STL [R1+0x31ac], R16 ;  /* 0x0031ac1001007387 */ /* 0x000fe80000100800 */
[----:B------:R-:W4:Y:S04]  /*23710*/  LDL.LU R19, [R1+0x50] ;  /* 0x0000500001137983 */ /* 0x000f280000300800 */
[----:B------:R0:W-:Y:S01]  /*23720*/  STL [R1+0x3180], R14 ;  /* 0x0031800e01007387 */ /* 0x0001e20000100800 */
[----:B------:R-:W-:Y:S02]  /*23730*/  LEA.HI.X.SX32 R12, R12, R4, 0x1, P0 ;  /* 0x000000040c0c7211 */ /* 0x000fe400000f0eff */
[----:B-1----:R-:W-:-:S02]  /*23740*/  IADD3 R15, P2, R5, R49, RZ ;  /* 0x00000031050f7210 */ /* 0x002fc40007f5e0ff */
[----:B0-----:R-:W-:-:S03]  /*23750*/  LEA.HI.X.SX32 R14, R13, R4, 0x1, P1 ;  /* 0x000000040d0e7211 */ /* 0x001fc600008f0eff */
[----:B------:R-:W-:Y:S04]  /*23760*/  STL [R1+0x31b4], R15 ;  /* 0x0031b40f01007387 */ /* 0x000fe80000100800 */
[----:B------:R-:W-:Y:S04]  /*23770*/  STL [R1+0x3188], R14 ;  /* 0x0031880e01007387 */ /* 0x000fe80000100800 */
[----:B------:R-:W4:Y:S01]  /*23780*/  LDL.LU R18, [R1+0x4c] ;  /* 0x00004c0001127983 */ /* 0x000f220000300800 */
[----:B------:R-:W-:Y:S02]  /*23790*/  LEA.HI.X.SX32 R11, R11, R4, 0x1, P5 ;  /* 0x000000040b0b7211 */ /* 0x000fe400028f0eff */
[----:B--2---:R-:W-:-:S05]  /*237a0*/  IADD3 R13, P1, R51, R49, RZ ;  /* 0x00000031330d7210 */ /* 0x004fca0007f3e0ff */
[----:B------:R3:W-:Y:S04]  /*237b0*/  STL [R1+0x31bc], R13 ;  /* 0x0031bc0d01007387 */ /* 0x0007e80000100800 */
[----:B------:R5:W-:Y:S01]  /*237c0*/  STL [R1+0x3190], R12 ;  /* 0x0031900c01007387 */ /* 0x000be20000100800 */
[----:B---3--:R-:W-:-:S05]  /*237d0*/  IADD3 R13, P0, R52, R49, RZ ;  /* 0x00000031340d7210 */ /* 0x008fca0007f1e0ff */
[----:B------:R-:W-:Y:S04]  /*237e0*/  STL [R1+0x31c4], R13 ;  /* 0x0031c40d01007387 */ /* 0x000fe80000100800 */
[----:B------:R-:W2:Y:S04]  /*237f0*/  LDL.LU R17, [R1+0x48] ;  /* 0x0000480001117983 */ /* 0x000ea80000300800 */
[----:B------:R0:W-:Y:S01]  /*23800*/  STL [R1+0x3198], R11 ;  /* 0x0031980b01007387 */ /* 0x0001e20000100800 */
[----:B-----5:R-:W-:Y:S02]  /*23810*/  IADD3 R12, P5, R53, R49, RZ ;  /* 0x00000031350c7210 */ /* 0x020fe40007fbe0ff */
[----:B0-----:R-:W-:-:S03]  /*23820*/  LEA.HI.X.SX32 R11, R10, R4, 0x1, P4 ;  /* 0x000000040a0b7211 */ /* 0x001fc600020f0eff */
[----:B------:R-:W-:Y:S04]  /*23830*/  STL [R1+0x31cc], R12 ;  /* 0x0031cc0c01007387 */ /* 0x000fe80000100800 */
[----:B------:R-:W-:Y:S04]  /*23840*/  STL [R1+0x31a0], R11 ;  /* 0x0031a00b01007387 */ /* 0x000fe80000100800 */
[----:B------:R-:W3:Y:S01]  /*23850*/  LDL.LU R16, [R1+0x44] ;  /* 0x0000440001107983 */ /* 0x000ee20000300800 */
[----:B------:R-:W-:Y:S02]  /*23860*/  LEA.HI.X.SX32 R6, R6, R4, 0x1, P3 ;  /* 0x0000000406067211 */ /* 0x000fe400018f0eff */
[----:B------:R-:W-:-:S05]  /*23870*/  IADD3 R10, P4, R54, R49, RZ ;  /* 0x00000031360a7210 */ /* 0x000fca0007f9e0ff */
[----:B------:R-:W-:Y:S04]  /*23880*/  STL [R1+0x31d4], R10 ;  /* 0x0031d40a01007387 */ /* 0x000fe80000100800 */
[----:B------:R0:W-:Y:S02]  /*23890*/  STL [R1+0x31a8], R6 ;  /* 0x0031a80601007387 */ /* 0x0001e40000100800 */
[----:B0-----:R-:W-:Y:S02]  /*238a0*/  LEA.HI.X.SX32 R6, R5, R4, 0x1, P2 ;  /* 0x0000000405067211 */ /* 0x001fe400010f0eff */
[----:B----4-:R-:W-:-:S05]  /*238b0*/  IADD3 R10, P3, R55, R49, RZ ;  /* 0x00000031370a7210 */ /* 0x010fca0007f7e0ff */
[----:B------:R-:W-:Y:S04]  /*238c0*/  STL [R1+0x31dc], R10 ;  /* 0x0031dc0a01007387 */ /* 0x000fe80000100800 */
[----:B------:R-:W4:Y:S04]  /*238d0*/  LDL.LU R15, [R1+0x40] ;  /* 0x00004000010f7983 */ /* 0x000f280000300800 */
[----:B------:R0:W-:Y:S01]  /*238e0*/  STL [R1+0x31b0], R6 ;  /* 0x0031b00601007387 */ /* 0x0001e20000100800 */
[----:B------:R-:W-:Y:S02]  /*238f0*/  IADD3 R5, P2, R9, R49, RZ ;  /* 0x0000003109057210 */ /* 0x000fe40007f5e0ff */
[----:B0-----:R-:W-:-:S03]  /*23900*/  LEA.HI.X.SX32 R6, R51, R4, 0x1, P1 ;  /* 0x0000000433067211 */ /* 0x001fc600008f0eff */
[----:B------:R0:W-:Y:S04]  /*23910*/  STL [R1+0x31e4], R5 ;  /* 0x0031e40501007387 */ /* 0x0001e80000100800 */
[----:B------:R-:W5:Y:S04]  /*23920*/  LDL.LU R14, [R1+0x3c] ;  /* 0x00003c00010e7983 */ /* 0x000f680000300800 */
[----:B------:R1:W-:Y:S01]  /*23930*/  STL [R1+0x31b8], R6 ;  /* 0x0031b80601007387 */ /* 0x0003e20000100800 */
[----:B0-----:R-:W-:-:S03]  /*23940*/  IADD3 R5, P1, R8, R49, RZ ;  /* 0x0000003108057210 */ /* 0x001fc60007f3e0ff */
[----:B------:R-:W5:Y:S04]  /*23950*/  LDL.LU R13, [R1+0x38] ;  /* 0x00003800010d7983 */ /* 0x000f680000300800 */
[----:B------:R-:W-:Y:S01]  /*23960*/  STL [R1+0x31ec], R5 ;  /* 0x0031ec0501007387 */ /* 0x000fe20000100800 */
[----:B-1----:R-:W-:-:S03]  /*23970*/  LEA.HI.X.SX32 R6, R52, R4, 0x1, P0 ;  /* 0x0000000434067211 */ /* 0x002fc600000f0eff */
[----:B------:R-:W5:Y:S01]  /*23980*/  LDL.LU R12, [R1+0x34] ;  /* 0x00003400010c7983 */ /* 0x000f620000300800 */
[----:B------:R-:W-:-:S03]  /*23990*/  LEA.HI.X.SX32 R10, R53, R4, 0x1, P5 ;  /* 0x00000004350a7211 */ /* 0x000fc600028f0eff */
[----:B------:R0:W-:Y:S04]  /*239a0*/  STL [R1+0x31c0], R6 ;  /* 0x0031c00601007387 */ /* 0x0001e80000100800 */
[----:B0-----:R-:W5:Y:S01]  /*239b0*/  LDL.LU R6, [R1+0x30] ;  /* 0x0000300001067983 */ /* 0x001f620000300800 */
[----:B------:R-:W-:-:S05]  /*239c0*/  IADD3 R5, P0, R7, R49, RZ ;  /* 0x0000003107057210 */ /* 0x000fca0007f1e0ff */
[----:B------:R0:W-:Y:S04]  /*239d0*/  STL [R1+0x31f4], R5 ;  /* 0x0031f40501007387 */ /* 0x0001e80000100800 */
[----:B0-----:R-:W5:Y:S04]  /*239e0*/  LDL.LU R5, [R1+0x2c] ;  /* 0x00002c0001057983 */ /* 0x001f680000300800 */
[----:B------:R0:W-:Y:S04]  /*239f0*/  STL [R1+0x31c8], R10 ;  /* 0x0031c80a01007387 */ /* 0x0001e80000100800 */
[----:B------:R-:W5:Y:S01]  /*23a00*/  LDL.LU R51, [R1+0x28] ;  /* 0x0000280001337983 */ /* 0x000f620000300800 */
[----:B0-----:R-:W-:-:S02]  /*23a10*/  LEA.HI.X.SX32 R10, R54, R4, 0x1, P4 ;  /* 0x00000004360a7211 */ /* 0x001fc400020f0eff */
[----:B------:R-:W-:-:S05]  /*23a20*/  IADD3 R11, P5, R20, R49, RZ ;  /* 0x00000031140b7210 */ /* 0x000fca0007fbe0ff */
[----:B------:R-:W-:Y:S04]  /*23a30*/  STL [R1+0x31fc], R11 ;  /* 0x0031fc0b01007387 */ /* 0x000fe80000100800 */
[----:B------:R-:W5:Y:S04]  /*23a40*/  LDL.LU R52, [R1+0x24] ;  /* 0x0000240001347983 */ /* 0x000f680000300800 */
[----:B------:R0:W-:Y:S04]  /*23a50*/  STL [R1+0x31d0], R10 ;  /* 0x0031d00a01007387 */ /* 0x0001e80000100800 */
[----:B------:R-:W5:Y:S01]  /*23a60*/  LDL.LU R53, [R1+0x20] ;  /* 0x0000200001357983 */ /* 0x000f620000300800 */
[----:B0-----:R-:W-:-:S02]  /*23a70*/  LEA.HI.X.SX32 R10, R55, R4, 0x1, P3 ;  /* 0x00000004370a7211 */ /* 0x001fc400018f0eff */
[----:B------:R-:W-:-:S05]  /*23a80*/  IADD3 R11, P4, R19, R49, RZ ;  /* 0x00000031130b7210 */ /* 0x000fca0007f9e0ff */
[----:B------:R0:W-:Y:S04]  /*23a90*/  STL [R1+0x3204], R11 ;  /* 0x0032040b01007387 */ /* 0x0001e80000100800 */
[----:B------:R-:W5:Y:S04]  /*23aa0*/  LDL.LU R54, [R1+0x1c] ;  /* 0x00001c0001367983 */ /* 0x000f680000300800 */
[----:B------:R1:W-:Y:S04]  /*23ab0*/  STL [R1+0x31d8], R10 ;  /* 0x0031d80a01007387 */ /* 0x0003e80000100800 */
[----:B------:R-:W5:Y:S01]  /*23ac0*/  LDL.LU R55, [R1+0x18] ;  /* 0x0000180001377983 */ /* 0x000f620000300800 */
[----:B0-----:R-:W-:-:S02]  /*23ad0*/  IADD3 R11, P3, R18, R49, RZ ;  /* 0x00000031120b7210 */ /* 0x001fc40007f7e0ff */
[----:B-1----:R-:W-:-:S03]  /*23ae0*/  LEA.HI.X.SX32 R10, R9, R4, 0x1, P2 ;  /* 0x00000004090a7211 */ /* 0x002fc600010f0eff */
[----:B------:R0:W-:Y:S01]  /*23af0*/  STL [R1+0x320c], R11 ;  /* 0x00320c0b01007387 */ /* 0x0001e20000100800 */
[----:B------:R-:W-:-:S03]  /*23b00*/  LEA.HI.X.SX32 R8, R8, R4, 0x1, P1 ;  /* 0x0000000408087211 */ /* 0x000fc600008f0eff */
[----:B0-----:R-:W5:Y:S04]  /*23b10*/  LDL.LU R11, [R1+0x14] ;  /* 0x00001400010b7983 */ /* 0x001f680000300800 */
[----:B------:R0:W-:Y:S04]  /*23b20*/  STL [R1+0x31e0], R10 ;  /* 0x0031e00a01007387 */ /* 0x0001e80000100800 */
[----:B0-----:R-:W5:Y:S01]  /*23b30*/  LDL.LU R10, [R1+0x10] ;  /* 0x00001000010a7983 */ /* 0x001f620000300800 */
[----:B------:R-:W-:Y:S02]  /*23b40*/  LEA.HI.X.SX32 R21, R7, R4, 0x1, P0 ;  /* 0x0000000407157211 */ /* 0x000fe400000f0eff */
[----:B--2---:R-:W-:-:S05]  /*23b50*/  IADD3 R9, P2, R17, R49, RZ ;  /* 0x0000003111097210 */ /* 0x004fca0007f5e0ff */
[----:B------:R0:W-:Y:S04]  /*23b60*/  STL [R1+0x3214], R9 ;  /* 0x0032140901007387 */ /* 0x0001e80000100800 */
[----:B0-----:R-:W2:Y:S04]  /*23b70*/  LDL.LU R9, [R1+0xc] ;  /* 0x00000c0001097983 */ /* 0x001ea80000300800 */
[----:B------:R0:W-:Y:S01]  /*23b80*/  STL [R1+0x31e8], R8 ;  /* 0x0031e80801007387 */ /* 0x0001e20000100800 */
[----:B---3--:R-:W-:-:S03]  /*23b90*/  IADD3 R22, P1, R16, R49, RZ ;  /* 0x0000003110167210 */ /* 0x008fc60007f3e0ff */
[----:B0-----:R-:W3:Y:S04]  /*23ba0*/  LDL.LU R8, [R1+0x8] ;  /* 0x0000080001087983 */ /* 0x001ee80000300800 */
[----:B------:R0:W-:Y:S04]  /*23bb0*/  STL [R1+0x321c], R22 ;  /* 0x00321c1601007387 */ /* 0x0001e80000100800 */
[----:B------:R-:W3:Y:S04]  /*23bc0*/  LDL.LU R7, [R1+0x4] ;  /* 0x0000040001077983 */ /* 0x000ee80000300800 */
[----:B------:R5:W-:Y:S01]  /*23bd0*/  STL [R1+0x31f0], R21 ;  /* 0x0031f01501007387 */ /* 0x000be20000100800 */
[----:B0-----:R-:W-:-:S02]  /*23be0*/  LEA.HI.X.SX32 R22, R20, R4, 0x1, P5 ;  /* 0x0000000414167211 */ /* 0x001fc400028f0eff */
[-C--:B------:R-:W-:Y:S02]  /*23bf0*/  LEA.HI.X.SX32 R20, R19, R4.reuse, 0x1, P4 ;  /* 0x0000000413147211 */ /* 0x080fe400020f0eff */
[----:B------:R-:W-:Y:S02]  /*23c00*/  LEA.HI.X.SX32 R18, R18, R4, 0x1, P3 ;  /* 0x0000000412127211 */ /* 0x000fe400018f0eff */
[----:B----4-:R-:W-:-:S05]  /*23c10*/  IADD3 R23, P0, R15, R49, RZ ;  /* 0x000000310f177210 */ /* 0x010fca0007f1e0ff */
[----:B------:R-:W-:Y:S04]  /*23c20*/  STL [R1+0x3224], R23 ;  /* 0x0032241701007387 */ /* 0x000fe80000100800 */
[----:B------:R-:W-:Y:S01]  /*23c30*/  STL [R1+0x31f8], R22 ;  /* 0x0031f81601007387 */ /* 0x000fe20000100800 */
[----:B-----5:R-:W-:-:S05]  /*23c40*/  IADD3 R21, P5, R14, R49, RZ ;  /* 0x000000310e157210 */ /* 0x020fca0007fbe0ff */
[----:B------:R-:W-:Y:S01]  /*23c50*/  STL [R1+0x322c], R21 ;  /* 0x00322c1501007387 */ /* 0x000fe20000100800 */
[----:B------:R-:W-:-:S03]  /*23c60*/  IADD3 R19, P4, R13, R49, RZ ;  /* 0x000000310d137210 */ /* 0x000fc60007f9e0ff */
[----:B------:R0:W-:Y:S04]  /*23c70*/  STL [R1+0x3200], R20 ;  /* 0x0032001401007387 */ /* 0x0001e80000100800 */
[----:B------:R1:W-:Y:S04]  /*23c80*/  STL [R1+0x3234], R19 ;  /* 0x0032341301007387 */ /* 0x0003e80000100800 */
[----:B------:R4:W-:Y:S01]  /*23c90*/  STL [R1+0x3208], R18 ;  /* 0x0032081201007387 */ /* 0x0009e20000100800 */
[----:B0-----:R-:W-:Y:S02]  /*23ca0*/  IADD3 R20, P3, R12, R49, RZ ;  /* 0x000000310c147210 */ /* 0x001fe40007f7e0ff */
[----:B-1----:R-:W-:-:S02]  /*23cb0*/  LEA.HI.X.SX32 R19, R17, R4, 0x1, P2 ;  /* 0x0000000411137211 */ /* 0x002fc400010f0eff */
[-C--:B------:R-:W-:Y:S01]  /*23cc0*/  LEA.HI.X.SX32 R17, R16, R4.reuse, 0x1, P1 ;  /* 0x0000000410117211 */ /* 0x080fe200008f0eff */
[----:B------:R-:W-:Y:S01]  /*23cd0*/  STL [R1+0x323c], R20 ;  /* 0x00323c1401007387 */ /* 0x000fe20000100800 */
[----:B------:R-:W-:Y:S02]  /*23ce0*/  LEA.HI.X.SX32 R15, R15, R4, 0x1, P0 ;  /* 0x000000040f0f7211 */ /* 0x000fe400000f0eff */
[-C--:B----4-:R-:W-:Y:S01]  /*23cf0*/  IADD3 R18, P2, R6, R49.reuse, RZ ;  /* 0x0000003106127210 */ /* 0x090fe20007f5e0ff */
[----:B------:R-:W-:Y:S04]  /*23d00*/  STL [R1+0x3210], R19 ;  /* 0x0032101301007387 */ /* 0x000fe80000100800 */
[----:B------:R-:W-:Y:S04]  /*23d10*/  STL [R1+0x3244], R18 ;  /* 0x0032441201007387 */ /* 0x000fe80000100800 */
[----:B------:R0:W-:Y:S01]  /*23d20*/  STL [R1+0x3218], R17 ;  /* 0x0032181101007387 */ /* 0x0001e20000100800 */
[----:B------:R-:W-:-:S05]  /*23d30*/  IADD3 R16, P1, R5, R49, RZ ;  /* 0x0000003105107210 */ /* 0x000fca0007f3e0ff */
[----:B------:R1:W-:Y:S01]  /*23d40*/  STL [R1+0x324c], R16 ;  /* 0x00324c1001007387 */ /* 0x0003e20000100800 */
[----:B0-----:R-:W-:-:S03]  /*23d50*/  IADD3 R17, P0, R51, R49, RZ ;  /* 0x0000003133117210 */ /* 0x001fc60007f1e0ff */
[----:B------:R0:W-:Y:S01]  /*23d60*/  STL [R1+0x3220], R15 ;  /* 0x0032200f01007387 */ /* 0x0001e20000100800 */
[-C--:B------:R-:W-:Y:S02]  /*23d70*/  LEA.HI.X.SX32 R12, R12, R4.reuse, 0x1, P3 ;  /* 0x000000040c0c7211 */ /* 0x080fe400018f0eff */
[-C--:B-1----:R-:W-:Y:S02]  /*23d80*/  LEA.HI.X.SX32 R16, R14, R4.reuse, 0x1, P5 ;  /* 0x000000040e107211 */ /* 0x082fe400028f0eff */
[----:B------:R-:W-:Y:S01]  /*23d90*/  LEA.HI.X.SX32 R14, R13, R4, 0x1, P4 ;  /* 0x000000040d0e7211 */ /* 0x000fe200020f0eff */
[----:B------:R-:W-:Y:S04]  /*23da0*/  STL [R1+0x3254], R17 ;  /* 0x0032541101007387 */ /* 0x000fe80000100800 */
[----:B------:R-:W-:Y:S01]  /*23db0*/  STL [R1+0x3228], R16 ;  /* 0x0032281001007387 */ /* 0x000fe20000100800 */
[----:B0-----:R-:W-:-:S05]  /*23dc0*/  IADD3 R15, P5, R52, R49, RZ ;  /* 0x00000031340f7210 */ /* 0x001fca0007fbe0ff */
[----:B------:R-:W-:Y:S01]  /*23dd0*/  STL [R1+0x325c], R15 ;  /* 0x00325c0f01007387 */ /* 0x000fe20000100800 */
[----:B------:R-:W-:-:S03]  /*23de0*/  IADD3 R13, P4, R53, R49, RZ ;  /* 0x00000031350d7210 */ /* 0x000fc60007f9e0ff */
[----:B------:R-:W-:Y:S04]  /*23df0*/  STL [R1+0x3230], R14 ;  /* 0x0032300e01007387 */ /* 0x000fe80000100800 */
[----:B------:R0:W-:Y:S04]  /*23e00*/  STL [R1+0x3264], R13 ;  /* 0x0032640d01007387 */ /* 0x0001e80000100800 */
[----:B------:R1:W-:Y:S01]  /*23e10*/  STL [R1+0x3238], R12 ;  /* 0x0032380c01007387 */ /* 0x0003e20000100800 */
[-C--:B0-----:R-:W-:Y:S02]  /*23e20*/  LEA.HI.X.SX32 R13, R6, R4.reuse, 0x1, P2 ;  /* 0x00000004060d7211 */ /* 0x081fe400010f0eff */
[----:B------:R-:W-:-:S02]  /*23e30*/  LEA.HI.X.SX32 R6, R5, R4, 0x1, P1 ;  /* 0x0000000405067211 */ /* 0x000fc400008f0eff */
[----:B------:R-:W-:-:S05]  /*23e40*/  IADD3 R14, P3, R54, R49, RZ ;  /* 0x00000031360e7210 */ /* 0x000fca0007f7e0ff */
[----:B------:R-:W-:Y:S01]  /*23e50*/  STL [R1+0x326c], R14 ;  /* 0x00326c0e01007387 */ /* 0x000fe20000100800 */
[----:B-1----:R-:W-:-:S03]  /*23e60*/  IADD3 R12, P2, R55, R49, RZ ;  /* 0x00000031370c7210 */ /* 0x002fc60007f5e0ff */
[----:B------:R-:W-:Y:S04]  /*23e70*/  STL [R1+0x3240], R13 ;  /* 0x0032400d01007387 */ /* 0x000fe80000100800 */
[----:B------:R0:W-:Y:S04]  /*23e80*/  STL [R1+0x3274], R12 ;  /* 0x0032740c01007387 */ /* 0x0001e80000100800 */
[----:B------:R1:W-:Y:S01]  /*23e90*/  STL [R1+0x3248], R6 ;  /* 0x0032480601007387 */ /* 0x0003e20000100800 */
[----:B0-----:R-:W-:Y:S02]  /*23ea0*/  LEA.HI.X.SX32 R12, R51, R4, 0x1, P0 ;  /* 0x00000004330c7211 */ /* 0x001fe400000f0eff */
[----:B------:R-:W-:-:S05]  /*23eb0*/  IADD3 R5, P1, R11, R49, RZ ;  /* 0x000000310b057210 */ /* 0x000fca0007f3e0ff */
[----:B------:R0:W-:Y:S04]  /*23ec0*/  STL [R1+0x327c], R5 ;  /* 0x00327c0501007387 */ /* 0x0001e80000100800 */
[----:B------:R-:W-:Y:S01]  /*23ed0*/  STL [R1+0x3250], R12 ;  /* 0x0032500c01007387 */ /* 0x000fe20000100800 */
[----:B-1----:R-:W-:Y:S02]  /*23ee0*/  IADD3 R6, P0, R10, R49, RZ ;  /* 0x000000310a067210 */ /* 0x002fe40007f1e0ff */
[----:B0-----:R-:W-:-:S03]  /*23ef0*/  LEA.HI.X.SX32 R5, R52, R4, 0x1, P5 ;  /* 0x0000000434057211 */ /* 0x001fc600028f0eff */
[----:B------:R0:W-:Y:S04]  /*23f00*/  STL [R1+0x3284], R6 ;  /* 0x0032840601007387 */ /* 0x0001e80000100800 */
[----:B------:R3:W-:Y:S01]  /*23f10*/  STL [R1+0x3258], R5 ;  /* 0x0032580501007387 */ /* 0x0007e20000100800 */
[----:B------:R-:W-:Y:S01]  /*23f20*/  IMAD R0, R0, UR8, RZ ;  /* 0x0000000800007c24 */ /* 0x000fe2000f8e02ff */
[-C--:B0-----:R-:W-:Y:S01]  /*23f30*/  LEA.HI.X.SX32 R6, R53, R4.reuse, 0x1, P4 ;  /* 0x0000000435067211 */ /* 0x081fe200020f0eff */
[----:B------:R-:W-:Y:S01]  /*23f40*/  IMAD R61, R61, UR8, RZ ;  /* 0x000000083d3d7c24 */ /* 0x000fe2000f8e02ff */
[----:B------:R-:W-:Y:S01]  /*23f50*/  LEA.HI.X.SX32 R13, R11, R4, 0x1, P1 ;  /* 0x000000040b0d7211 */ /* 0x000fe200008f0eff */
[----:B------:R-:W-:-:S03]  /*23f60*/  IMAD R60, R60, UR8, RZ ;  /* 0x000000083c3c7c24 */ /* 0x000fc6000f8e02ff */
[-C--:B------:R-:W-:Y:S01]  /*23f70*/  IADD3 R11, P1, R61, R49.reuse, RZ ;  /* 0x000000313d0b7210 */ /* 0x080fe20007f3e0ff */
[----:B------:R-:W-:Y:S02]  /*23f80*/  IMAD R59, R59, UR8, RZ ;  /* 0x000000083b3b7c24 */ /* 0x000fe4000f8e02ff */
[----:B------:R-:W-:Y:S01]  /*23f90*/  IMAD R58, R58, UR8, RZ ;  /* 0x000000083a3a7c24 */ /* 0x000fe2000f8e02ff */
[----:B--2---:R-:W-:-:S05]  /*23fa0*/  IADD3 R12, P5, R9, R49, RZ ;  /* 0x00000031090c7210 */ /* 0x004fca0007fbe0ff */
[----:B------:R0:W-:Y:S04]  /*23fb0*/  STL [R1+0x328c], R12 ;  /* 0x00328c0c01007387 */ /* 0x0001e80000100800 */
[----:B------:R1:W-:Y:S01]  /*23fc0*/  STL [R1+0x3260], R6 ;  /* 0x0032600601007387 */ /* 0x0003e20000100800 */
[----:B---3--:R-:W-:Y:S02]  /*23fd0*/  IADD3 R5, P4, R8, R49, RZ ;  /* 0x0000003108057210 */ /* 0x008fe40007f9e0ff */
[----:B0-----:R-:W-:-:S03]  /*23fe0*/  LEA.HI.X.SX32 R12, R54, R4, 0x1, P3 ;  /* 0x00000004360c7211 */ /* 0x001fc600018f0eff */
[----:B------:R0:W-:Y:S01]  /*23ff0*/  STL [R1+0x3294], R5 ;  /* 0x0032940501007387 */ /* 0x0001e20000100800 */
[----:B-1----:R-:W-:-:S03]  /*24000*/  IADD3 R6, P3, R7, R49, RZ ;  /* 0x0000003107067210 */ /* 0x002fc60007f7e0ff */
[----:B------:R1:W-:Y:S01]  /*24010*/  STL [R1+0x3268], R12 ;  /* 0x0032680c01007387 */ /* 0x0003e20000100800 */
[----:B0-----:R-:W-:-:S03]  /*24020*/  LEA.HI.X.SX32 R5, R55, R4, 0x1, P2 ;  /* 0x0000000437057211 */ /* 0x001fc600010f0eff */
[----:B------:R0:W-:Y:S01]  /*24030*/  STL [R1+0x329c], R6 ;  /* 0x00329c0601007387 */ /* 0x0001e20000100800 */
[----:B-1----:R-:W-:-:S03]  /*24040*/  IADD3 R12, P2, R0, R49, RZ ;  /* 0x00000031000c7210 */ /* 0x002fc60007f5e0ff */
[----:B0-----:R-:W2:Y:S04]  /*24050*/  LDL.LU R6, [R1+0x438] ;  /* 0x0004380001067983 */ /* 0x001ea80000300800 */
[----:B------:R0:W-:Y:S04]  /*24060*/  STL [R1+0x3270], R5 ;  /* 0x0032700501007387 */ /* 0x0001e80000100800 */
[----:B0-----:R-:W3:Y:S04]  /*24070*/  LDL.LU R5, [R1+0x434] ;  /* 0x0004340001057983 */ /* 0x001ee80000300800 */
[----:B------:R0:W-:Y:S04]  /*24080*/  STL [R1+0x32a4], R12 ;  /* 0x0032a40c01007387 */ /* 0x0001e80000100800 */
[----:B------:R-:W4:Y:S04]  /*24090*/  LDL.LU R51, [R1+0x430] ;  /* 0x0004300001337983 */ /* 0x000f280000300800 */
[----:B------:R-:W5:Y:S04]  /*240a0*/  LDL.LU R52, [R1+0x42c] ;  /* 0x00042c0001347983 */ /* 0x000f680000300800 */
[----:B------:R-:W5:Y:S01]  /*240b0*/  LDL.LU R53, [R1+0x428] ;  /* 0x0004280001357983 */ /* 0x000f620000300800 */
[----:B0-----:R-:W-:-:S03]  /*240c0*/  LEA.HI.X.SX32 R12, R10, R4, 0x1, P0 ;  /* 0x000000040a0c7211 */ /* 0x001fc600000f0eff */
[----:B------:R-:W5:Y:S01]  /*240d0*/  LDL.LU R54, [R1+0x424] ;  /* 0x0004240001367983 */ /* 0x000f620000300800 */
[----:B------:R-:W-:-:S03]  /*240e0*/  IADD3 R10, P0, R60, R49, RZ ;  /* 0x000000313c0a7210 */ /* 0x000fc60007f1e0ff */
[----:B------:R-:W5:Y:S04]  /*240f0*/  LDL.LU R55, [R1+0x420] ;  /* 0x0004200001377983 */ /* 0x000f680000300800 */
[----:B------:R-:W-:Y:S04]  /*24100*/  STL [R1+0x3278], R13 ;  /* 0x0032780d01007387 */ /* 0x000fe80000100800 */
[----:B------:R0:W-:Y:S04]  /*24110*/  STL [R1+0x32ac], R11 ;  /* 0x0032ac0b01007387 */ /* 0x0001e80000100800 */
[----:B------:R-:W-:Y:S01]  /*24120*/  STL [R1+0x3280], R12 ;  /* 0x0032800c01007387 */ /* 0x000fe20000100800 */
[----:B0-----:R-:W-:-:S02]  /*24130*/  LEA.HI.X.SX32 R11, R9, R4, 0x1, P5 ;  /* 0x00000004090b7211 */ /* 0x001fc400028f0eff */
[----:B------:R-:W-:Y:S01]  /*24140*/  IADD3 R9, P5, R59, R49, RZ ;  /* 0x000000313b097210 */ /* 0x000fe20007fbe0ff */
[----:B------:R0:W-:Y:S04]  /*24150*/  STL [R1+0x32b4], R10 ;  /* 0x0032b40a01007387 */ /* 0x0001e80000100800 */
[----:B------:R-:W-:Y:S04]  /*24160*/  STL [R1+0x3288], R11 ;  /* 0x0032880b01007387 */ /* 0x000fe80000100800 */
[----:B------:R1:W-:Y:S01]  /*24170*/  STL [R1+0x32b8], R9 ;  /* 0x0032b80901007387 */ /* 0x0003e20000100800 */
[----:B0-----:R-:W-:-:S02]  /*24180*/  LEA.HI.X.SX32 R10, R8, R4, 0x1, P4 ;  /* 0x00000004080a7211 */ /* 0x001fc400020f0eff */
[----:B------:R-:W-:-:S03]  /*24190*/  IADD3 R8, P4, R58, R49, RZ ;  /* 0x000000313a087210 */ /* 0x000fc60007f9e0ff */
[----:B------:R-:W-:Y:S01]  /*241a0*/  STL [R1+0x3290], R10 ;  /* 0x0032900a01007387 */ /* 0x000fe20000100800 */
[----:B-1----:R-:W-:-:S03]  /*241b0*/  LEA.HI.X.SX32 R9, R7, R4, 0x1, P3 ;  /* 0x0000000407097211 */ /* 0x002fc600018f0eff */
[----:B------:R0:W-:Y:S04]  /*241c0*/  STL [R1+0x32bc], R8 ;  /* 0x0032bc0801007387 */ /* 0x0001e80000100800 */
[----:B------:R1:W-:Y:S01]  /*241d0*/  STL [R1+0x3298], R9 ;  /* 0x0032980901007387 */ /* 0x0003e20000100800 */
[----:B0-----:R-:W-:-:S03]  /*241e0*/  LEA.HI.X.SX32 R8, R0, R4, 0x1, P2 ;  /* 0x0000000400087211 */ /* 0x001fc600010f0eff */
[----:B------:R-:W5:Y:S01]  /*241f0*/  LDL.LU R0, [R1+0x54b4] ;  /* 0x0054b40001007983 */ /* 0x000f620000300800 */
[----:B------:R-:W-:Y:S02]  /*24200*/  IMAD R57, R57, UR8, RZ ;  /* 0x0000000839397c24 */ /* 0x000fe4000f8e02ff */
[----:B------:R-:W-:-:S03]  /*24210*/  IMAD R56, R56, UR8, RZ ;  /* 0x0000000838387c24 */ /* 0x000fc6000f8e02ff */
[----:B------:R-:W-:Y:S01]  /*24220*/  IADD3 R7, P3, R57, R49, RZ ;  /* 0x0000003139077210 */ /* 0x000fe20007f7e0ff */
[----:B------:R-:W-:-:S04]  /*24230*/  IMAD R2, R2, UR8, RZ ;  /* 0x0000000802027c24 */ /* 0x000fc8000f8e02ff */
[----:B------:R0:W-:Y:S01]  /*24240*/  STL [R1+0x32c0], R7 ;  /* 0x0032c00701007387 */ /* 0x0001e20000100800 */
[----:B-1----:R-:W-:Y:S01]  /*24250*/  LEA.HI.X.SX32 R9, R61, R4, 0x1, P1 ;  /* 0x000000043d097211 */ /* 0x002fe200008f0eff */
[----:B------:R-:W-:Y:S01]  /*24260*/  IMAD R3, R3, UR8, RZ ;  /* 0x0000000803037c24 */ /* 0x000fe2000f8e02ff */
[----:B------:R-:W-:Y:S01]  /*24270*/  ULDC UR8, c[0x0][0x234] ;  /* 0x00008d0000087ab9 */ /* 0x000fe20000000800 */
[----:B------:R1:W-:Y:S01]  /*24280*/  STL [R1+0x32a0], R8 ;  /* 0x0032a00801007387 */ /* 0x0003e20000100800 */
[-C--:B0-----:R-:W-:Y:S02]  /*24290*/  IADD3 R7, P2, R56, R49.reuse, RZ ;  /* 0x0000003138077210 */ /* 0x081fe40007f5e0ff */
[----:B-1----:R-:W-:-:S03]  /*242a0*/  IADD3 R8, P1, R2, R49, RZ ;  /* 0x0000003102087210 */ /* 0x002fc60007f3e0ff */
[----:B------:R0:W-:Y:S04]  /*242b0*/  STL [R1+0x32c4], R7 ;  /* 0x0032c40701007387 */ /* 0x0001e80000100800 */
[----:B------:R1:W-:Y:S01]  /*242c0*/  STL [R1+0x32a8], R9 ;  /* 0x0032a80901007387 */ /* 0x0003e20000100800 */
[----:B0-----:R-:W-:-:S03]  /*242d0*/  LEA.HI.X.SX32 R7, R60, R4, 0x1, P0 ;  /* 0x000000043c077211 */ /* 0x001fc600000f0eff */
[----:B------:R0:W-:Y:S01]  /*242e0*/  STL [R1+0x32c8], R8 ;  /* 0x0032c80801007387 */ /* 0x0001e20000100800 */
[----:B-1----:R-:W-:-:S03]  /*242f0*/  IADD3 R9, P0, R3, R49, RZ ;  /* 0x0000003103097210 */ /* 0x002fc60007f1e0ff */
[----:B------:R1:W-:Y:S01]  /*24300*/  STL [R1+0x32b0], R7 ;  /* 0x0032b00701007387 */ /* 0x0003e20000100800 */
[----:B0-----:R-:W-:-:S03]  /*24310*/  LEA.HI.X.SX32 R8, R59, R4, 0x1, P5 ;  /* 0x000000043b087211 */ /* 0x001fc600028f0eff */
[----:B------:R0:W-:Y:S01]  /*24320*/  STL [R1+0x2c80], R9 ;  /* 0x002c800901007387 */ /* 0x0001e20000100800 */
[----:B-1----:R-:W-:-:S03]  /*24330*/  LEA.HI.X.SX32 R7, R58, R4, 0x1, P4 ;  /* 0x000000043a077211 */ /* 0x002fc600020f0eff */
[----:B------:R1:W-:Y:S04]  /*24340*/  STL [R1+0x2c70], R8 ;  /* 0x002c700801007387 */ /* 0x0003e80000100800 */
[----:B------:R1:W-:Y:S01]  /*24350*/  STL [R1+0x2c74], R7 ;  /* 0x002c740701007387 */ /* 0x0003e20000100800 */
[-C--:B0-----:R-:W-:Y:S02]  /*24360*/  LEA.HI.X.SX32 R9, R57, R4.reuse, 0x1, P3 ;  /* 0x0000000439097211 */ /* 0x081fe400018f0eff */
[----:B-1----:R-:W-:-:S03]  /*24370*/  LEA.HI.X.SX32 R8, R56, R4, 0x1, P2 ;  /* 0x0000000438087211 */ /* 0x002fc600010f0eff */
[----:B------:R-:W-:Y:S01]  /*24380*/  STL [R1+0x2c78], R9 ;  /* 0x002c780901007387 */ /* 0x000fe20000100800 */
[-C--:B------:R-:W-:Y:S02]  /*24390*/  LEA.HI.X.SX32 R7, R2, R4.reuse, 0x1, P1 ;  /* 0x0000000402077211 */ /* 0x080fe400008f0eff */
[----:B------:R-:W-:Y:S01]  /*243a0*/  LEA.HI.X.SX32 R2, R3, R4, 0x1, P0 ;  /* 0x0000000403027211 */ /* 0x000fe200000f0eff */
[----:B------:R-:W-:Y:S04]  /*243b0*/  STL [R1+0x2c7c], R8 ;  /* 0x002c7c0801007387 */ /* 0x000fe80000100800 */
[----:B------:R-:W-:Y:S04]  /*243c0*/  STL [R1+0x2c84], R7 ;  /* 0x002c840701007387 */ /* 0x000fe80000100800 */
[----:B------:R2:W-:Y:S02]  /*243d0*/  STL [R1+0x24ac], R2 ;  /* 0x0024ac0201007387 */ /* 0x0005e40000100800 */
[----:B--2---:R-:W-:-:S05]  /*243e0*/  IMAD R2, R6, UR8, RZ ;  /* 0x0000000806027c24 */ /* 0x004fca000f8e02ff */
[----:B------:R-:W-:Y:S01]  /*243f0*/  IADD3 R25, P4, R2, UR10, RZ ;  /* 0x0000000a02197c10 */ /* 0x000fe2000ff9e0ff */
[----:B---3--:R-:W-:Y:S02]  /*24400*/  IMAD R3, R5, UR8, RZ ;  /* 0x0000000805037c24 */ /* 0x008fe4000f8e02ff */
[----:B----4-:R-:W-:-:S03]  /*24410*/  IMAD R4, R51, UR8, RZ ;  /* 0x0000000833047c24 */ /* 0x010fc6000f8e02ff */
[----:B------:R-:W-:Y:S01]  /*24420*/  IADD3 R24, P5, R3, UR10, RZ ;  /* 0x0000000a03187c10 */ /* 0x000fe2000ffbe0ff */
[----:B-----5:R-:W-:Y:S01]  /*24430*/  IMAD R5, R52, UR8, RZ ;  /* 0x0000000834057c24 */ /* 0x020fe2000f8e02ff */
[----:B------:R-:W-:Y:S01]  /*24440*/  IADD3 R23, P3, R4, UR10, RZ ;  /* 0x0000000a04177c10 */ /* 0x000fe2000ff7e0ff */
[----:B------:R-:W-:-:S03]  /*24450*/  IMAD R6, R53, UR8, RZ ;  /* 0x0000000835067c24 */ /* 0x000fc6000f8e02ff */
[----:B------:R-:W-:Y:S01]  /*24460*/  IADD3 R22, P2, R5, UR10, RZ ;  /* 0x0000000a05167c10 */ /* 0x000fe2000ff5e0ff */
[----:B------:R-:W-:Y:S01]  /*24470*/  IMAD R7, R54, UR8, RZ ;  /* 0x0000000836077c24 */ /* 0x000fe2000f8e02ff */
[----:B------:R-:W-:Y:S01]  /*24480*/  IADD3 R21, P1, R6, UR10, RZ ;  /* 0x0000000a06157c10 */ /* 0x000fe2000ff3e0ff */
[----:B------:R-:W-:-:S03]  /*24490*/  IMAD R8, R55, UR8, RZ ;  /* 0x0000000837087c24 */ /* 0x000fc6000f8e02ff */
[----:B------:R-:W-:Y:S02]  /*244a0*/  IADD3 R20, P0, R7, UR10, RZ ;  /* 0x0000000a07147c10 */ /* 0x000fe4000ff1e0ff */
[----:B------:R-:W-:Y:S02]  /*244b0*/  LEA.HI.X.SX32 R18, R2, UR11, 0x1, P4 ;  /* 0x0000000b02127c11 */ /* 0x000fe4000a0f0eff */
[----:B------:R-:W-:Y:S02]  /*244c0*/  IADD3 R19, P4, R8, UR10, RZ ;  /* 0x0000000a08137c10 */ /* 0x000fe4000ff9e0ff */
[----:B------:R-:W-:Y:S02]  /*244d0*/  LEA.HI.X.SX32 R16, R3, UR11, 0x1, P5 ;  /* 0x0000000b03107c11 */ /* 0x000fe4000a8f0eff */
[----:B------:R-:W-:Y:S02]  /*244e0*/  LEA.HI.X.SX32 R15, R4, UR11, 0x1, P3 ;  /* 0x0000000b040f7c11 */ /* 0x000fe400098f0eff */
[----:B------:R-:W-:-:S02]  /*244f0*/  LEA.HI.X.SX32 R14, R5, UR11, 0x1, P2 ;  /* 0x0000000b050e7c11 */ /* 0x000fc400090f0eff */
[----:B------:R-:W-:Y:S02]  /*24500*/  LEA.HI.X.SX32 R13, R6, UR11, 0x1, P1 ;  /* 0x0000000b060d7c11 */ /* 0x000fe400088f0eff */
[----:B------:R-:W-:Y:S02]  /*24510*/  LEA.HI.X.SX32 R12, R7, UR11, 0x1, P0 ;  /* 0x0000000b070c7c11 */ /* 0x000fe400080f0eff */
[----:B------:R-:W-:Y:S01]  /*24520*/  LEA.HI.X.SX32 R11, R8, UR11, 0x1, P4 ;  /* 0x0000000b080b7c11 */ /* 0x000fe2000a0f0eff */
[----:B------:R-:W-:Y:S01]  /*24530*/  IMAD R9, R0, UR8, RZ ;  /* 0x0000000800097c24 */ /* 0x000fe2000f8e02ff */
[----:B------:R-:W-:Y:S01]  /*24540*/  ULDC UR8, c[0x0][0x238] ;  /* 0x00008e0000087ab9 */ /* 0x000fe20000000800 */
[----:B------:R-:W2:Y:S04]  /*24550*/  LDL.LU R0, [R1+0x54b0] ;  /* 0x0054b00001007983 */ /* 0x000ea80000300800 */
[----:B------:R-:W-:Y:S01]  /*24560*/  STL [R1+0x236c], R25 ;  /* 0x00236c1901007387 */ /* 0x000fe20000100800 */
[----:B------:R-:W-:Y:S01]  /*24570*/  IADD3 R17, P5, R9, UR10, RZ ;  /* 0x0000000a09117c10 */ /* 0x000fe2000ffbe0ff */
[----:B------:R-:W-:-:S02]  /*24580*/  UIMAD UR47, UR8, 0x1f, URZ ;  /* 0x0000001f082f78a4 */ /* 0x000fc4000f8e023f */
[----:B------:R-:W-:Y:S01]  /*24590*/  STL [R1+0x2374], R24 ;  /* 0x0023741801007387 */ /* 0x000fe20000100800 */
[----:B------:R-:W-:Y:S02]  /*245a0*/  UIMAD UR46, UR8, 0x1e, URZ ;  /* 0x0000001e082e78a4 */ /* 0x000fe4000f8e023f */
[----:B------:R-:W-:Y:S01]  /*245b0*/  UIMAD UR45, UR8, 0x1d, URZ ;  /* 0x0000001d082d78a4 */ /* 0x000fe2000f8e023f */
[----:B------:R-:W-:Y:S01]  /*245c0*/  STL [R1+0x237c], R23 ;  /* 0x00237c1701007387 */ /* 0x000fe20000100800 */
[----:B------:R-:W-:Y:S02]  /*245d0*/  UIMAD UR44, UR8, 0x1c, URZ ;  /* 0x0000001c082c78a4 */ /* 0x000fe4000f8e023f */
[----:B------:R-:W-:Y:S01]  /*245e0*/  UIMAD UR43, UR8, 0x1b, URZ ;  /* 0x0000001b082b78a4 */ /* 0x000fe2000f8e023f */
[----:B------:R-:W-:Y:S01]  /*245f0*/  STL [R1+0x2384], R22 ;  /* 0x0023841601007387 */ /* 0x000fe20000100800 */
[----:B------:R-:W-:Y:S02]  /*24600*/  UIMAD UR42, UR8, 0x1a, URZ ;  /* 0x0000001a082a78a4 */ /* 0x000fe4000f8e023f */
[----:B------:R-:W-:Y:S01]  /*24610*/  UIMAD UR41, UR8, 0x19, URZ ;  /* 0x00000019082978a4 */ /* 0x000fe2000f8e023f */
[----:B------:R-:W-:Y:S01]  /*24620*/  STL [R1+0x238c], R21 ;  /* 0x00238c1501007387 */ /* 0x000fe20000100800 */
[----:B------:R-:W-:-:S02]  /*24630*/  UIMAD UR40, UR8, 0x18, URZ ;  /* 0x00000018082878a4 */ /* 0x000fc4000f8e023f */
[----:B------:R-:W-:Y:S01]  /*24640*/  UIMAD UR39, UR8, 0x17, URZ ;  /* 0x00000017082778a4 */ /* 0x000fe2000f8e023f */
[----:B------:R-:W-:Y:S01]  /*24650*/  STL [R1+0x2394], R20 ;  /* 0x0023941401007387 */ /* 0x000fe20000100800 */
[----:B------:R-:W-:Y:S02]  /*24660*/  UIMAD UR38, UR8, 0x16, URZ ;  /* 0x00000016082678a4 */ /* 0x000fe4000f8e023f */
[----:B------:R-:W-:Y:S01]  /*24670*/  UIMAD UR37, UR8, 0x15, URZ ;  /* 0x00000015082578a4 */ /* 0x000fe2000f8e023f */
[----:B------:R-:W-:Y:S01]  /*24680*/  STL [R1+0x2368], R18 ;  /* 0x0023681201007387 */ /* 0x000fe20000100800 */
[----:B------:R-:W-:Y:S01]  /*24690*/  LEA.HI.X.SX32 R10, R9, UR11, 0x1, P5 ;  /* 0x0000000b090a7c11 */ /* 0x000fe2000a8f0eff */
[----:B------:R-:W-:Y:S02]  /*246a0*/  UIMAD UR36, UR8, 0x14, URZ ;  /* 0x00000014082478a4 */ /* 0x000fe4000f8e023f */
[----:B------:R-:W-:Y:S01]  /*246b0*/  STL [R1+0x239c], R19 ;  /* 0x00239c1301007387 */ /* 0x000fe20000100800 */
[----:B------:R-:W-:Y:S01]  /*246c0*/  UIMAD UR35, UR8, 0x13, URZ ;  /* 0x00000013082378a4 */ /* 0x000fe2000f8e023f */
[----:B------:R-:W-:-:S02]  /*246d0*/  ULDC UR10, c[0x0][0x238] ;  /* 0x00008e00000a7ab9 */ /* 0x000fc40000000800 */
[----:B------:R-:W-:Y:S01]  /*246e0*/  STL [R1+0x2370], R16 ;  /* 0x0023701001007387 */ /* 0x000fe20000100800 */
[----:B------:R-:W-:-:S03]  /*246f0*/  ULDC UR11, c[0x0][0x238] ;  /* 0x00008e00000b7ab9 */ /* 0x000fc60000000800 */
[----:B------:R-:W-:Y:S04]  /*24700*/  STL [R1+0x23a4], R17 ;  /* 0x0023a41101007387 */ /* 0x000fe80000100800 */
[----:B------:R-:W-:Y:S04]  /*24710*/  STL [R1+0x2378], R15 ;  /* 0x0023780f01007387 */ /* 0x000fe80000100800 */
[----:B------:R-:W-:Y:S04]  /*24720*/  STL [R1+0x2380], R14 ;  /* 0x0023800e01007387 */ /* 0x000fe80000100800 */
[----:B------:R-:W-:Y:S04]  /*24730*/  STL [R1+0x2388], R13 ;  /* 0x0023880d01007387 */ /* 0x000fe80000100800 */
[----:B------:R-:W-:Y:S04]  /*24740*/  STL [R1+0x2390], R12 ;  /* 0x0023900c01007387 */ /* 0x000fe80000100800 */
[----:B------:R-:W-:Y:S04]  /*24750*/  STL [R1+0x2398], R11 ;  /* 0x0023980b01007387 */ /* 0x000fe80000100800 */
[----:B------:R-:W-:Y:S04]  /*24760*/  STL [R1+0x23a0], R10 ;  /* 0x0023a00a01007387 */ /* 0x000fe80000100800 */
        /* <DEDUP_REMOVED lines=2048> */
[----:B------:R-:W-:Y:S01]  /*2c770*/  STL [R1+0xfc], RZ ;  /* 0x0000fcff01007387 */ /* 0x000fe20000100800 */
[----:B------:R-:W-:-:S02]  /*2c780*/  UIMAD UR34, UR8, 0x12, URZ ;  /* 0x00000012082278a4 */ /* 0x000fc4000f8e023f */
[----:B------:R-:W-:Y:S02]  /*2c790*/  UIMAD UR33, UR8, 0x11, URZ ;  /* 0x00000011082178a4 */ /* 0x000fe4000f8e023f */
[----:B------:R-:W-:Y:S02]  /*2c7a0*/  USHF.L.U32 UR32, UR8, 0x4, URZ ;  /* 0x0000000408207899 */ /* 0x000fe4000800063f */
[----:B------:R-:W-:Y:S02]  /*2c7b0*/  UIMAD UR31, UR8, 0xf, URZ ;  /* 0x0000000f081f78a4 */ /* 0x000fe4000f8e023f */
[----:B------:R-:W-:Y:S02]  /*2c7c0*/  USHF.L.U32 UR30, UR8, 0x5, URZ ;  /* 0x00000005081e7899 */ /* 0x000fe4000800063f */
[----:B------:R-:W-:Y:S02]  /*2c7d0*/  USHF.L.U32 UR7, UR7, 0x5, URZ ;  /* 0x0000000507077899 */ /* 0x000fe4000800063f */
[----:B------:R-:W-:-:S02]  /*2c7e0*/  UIMAD UR8, UR8, 0xe, URZ ;  /* 0x0000000e080878a4 */ /* 0x000fc4000f8e023f */
[----:B------:R-:W-:Y:S02]  /*2c7f0*/  UIMAD UR9, UR9, 0xd, URZ ;  /* 0x0000000d090978a4 */ /* 0x000fe4000f8e023f */
[----:B------:R-:W-:Y:S02]  /*2c800*/  UIMAD UR10, UR10, 0xc, URZ ;  /* 0x0000000c0a0a78a4 */ /* 0x000fe4000f8e023f */
[----:B------:R-:W-:Y:S02]  /*2c810*/  UIMAD UR11, UR11, 0xb, URZ ;  /* 0x0000000b0b0b78a4 */ /* 0x000fe4000f8e023f */
[----:B------:R-:W-:Y:S02]  /*2c820*/  UIMAD UR12, UR12, 0xa, URZ ;  /* 0x0000000a0c0c78a4 */ /* 0x000fe4000f8e023f */
[----:B------:R-:W-:Y:S02]  /*2c830*/  UIMAD UR13, UR13, 0x9, URZ ;  /* 0x000000090d0d78a4 */ /* 0x000fe4000f8e023f */
[----:B------:R-:W-:-:S02]  /*2c840*/  USHF.L.U32 UR14, UR14, 0x3, URZ ;  /* 0x000000030e0e7899 */ /* 0x000fc4000800063f */
[----:B------:R-:W-:Y:S02]  /*2c850*/  UIMAD UR15, UR15, 0x7, URZ ;  /* 0x000000070f0f78a4 */ /* 0x000fe4000f8e023f */
[----:B------:R-:W-:Y:S02]  /*2c860*/  UIMAD UR16, UR16, 0x6, URZ ;  /* 0x00000006101078a4 */ /* 0x000fe4000f8e023f */
[----:B------:R-:W-:Y:S02]  /*2c870*/  UIMAD UR17, UR17, 0x5, URZ ;  /* 0x00000005111178a4 */ /* 0x000fe4000f8e023f */
[----:B------:R-:W-:Y:S02]  /*2c880*/  USHF.L.U32 UR18, UR18, 0x2, URZ ;  /* 0x0000000212127899 */ /* 0x000fe4000800063f */
[----:B------:R-:W-:Y:S02]  /*2c890*/  UIMAD UR19, UR19, 0x3, URZ ;  /* 0x00000003131378a4 */ /* 0x000fe4000f8e023f */
[----:B------:R-:W-:-:S02]  /*2c8a0*/  USHF.L.U32 UR20, UR20, 0x1, URZ ;  /* 0x0000000114147899 */ /* 0x000fc4000800063f */
[----:B------:R-:W-:Y:S02]  /*2c8b0*/  USHF.R.S32.HI UR21, URZ, 0x1f, UR21 ;  /* 0x0000001f3f157899 */ /* 0x000fe40008011415 */
[----:B------:R-:W-:Y:S02]  /*2c8c0*/  USHF.R.S32.HI UR61, URZ, 0x1f, UR47 ;  /* 0x0000001f3f3d7899 */ /* 0x000fe4000801142f */
[----:B------:R-:W-:Y:S02]  /*2c8d0*/  USHF.R.S32.HI UR55, URZ, 0x1f, UR46 ;  /* 0x0000001f3f377899 */ /* 0x000fe4000801142e */
[----:B------:R-:W-:Y:S02]  /*2c8e0*/  USHF.R.S32.HI UR54, URZ, 0x1f, UR45 ;  /* 0x0000001f3f367899 */ /* 0x000fe4000801142d */
[----:B------:R-:W-:Y:S02]  /*2c8f0*/  USHF.R.S32.HI UR53, URZ, 0x1f, UR44 ;  /* 0x0000001f3f357899 */ /* 0x000fe4000801142c */
[----:B------:R-:W-:-:S02]  /*2c900*/  USHF.R.S32.HI UR52, URZ, 0x1f, UR43 ;  /* 0x0000001f3f347899 */ /* 0x000fc4000801142b */
[----:B------:R-:W-:Y:S02]  /*2c910*/  USHF.R.S32.HI UR51, URZ, 0x1f, UR42 ;  /* 0x0000001f3f337899 */ /* 0x000fe4000801142a */
[----:B------:R-:W-:Y:S02]  /*2c920*/  USHF.R.S32.HI UR50, URZ, 0x1f, UR41 ;  /* 0x0000001f3f327899 */ /* 0x000fe40008011429 */
[----:B------:R-:W-:Y:S02]  /*2c930*/  USHF.R.S32.HI UR49, URZ, 0x1f, UR40 ;  /* 0x0000001f3f317899 */ /* 0x000fe40008011428 */
[----:B------:R-:W-:Y:S02]  /*2c940*/  USHF.R.S32.HI UR48, URZ, 0x1f, UR39 ;  /* 0x0000001f3f307899 */ /* 0x000fe40008011427 */
[----:B------:R-:W-:Y:S02]  /*2c950*/  USHF.R.S32.HI UR60, URZ, 0x1f, UR38 ;  /* 0x0000001f3f3c7899 */ /* 0x000fe40008011426 */
[----:B------:R-:W-:-:S02]  /*2c960*/  USHF.R.S32.HI UR59, URZ, 0x1f, UR37 ;  /* 0x0000001f3f3b7899 */ /* 0x000fc40008011425 */
[----:B------:R-:W-:Y:S02]  /*2c970*/  USHF.R.S32.HI UR58, URZ, 0x1f, UR36 ;  /* 0x0000001f3f3a7899 */ /* 0x000fe40008011424 */
[----:B------:R-:W-:Y:S01]  /*2c980*/  USHF.R.S32.HI UR57, URZ, 0x1f, UR35 ;  /* 0x0000001f3f397899 */ /* 0x000fe20008011423 */
[----:B------:R-:W-:Y:S01]  /*2c990*/  IADD3 R4, P6, R25, UR47, RZ ;  /* 0x0000002f19047c10 */ /* 0x000fe2000ffde0ff */
[----:B------:R-:W0:Y:S01]  /*2c9a0*/  LDC R54, c[0x0][0x230] ;  /* 0x00008c00ff367b82 */ /* 0x000e220000000800 */
[----:B------:R-:W-:Y:S01]  /*2c9b0*/  IADD3 R2, P5, R24, UR47, RZ ;  /* 0x0000002f18027c10 */ /* 0x000fe2000ffbe0ff */
[----:B------:R-:W-:Y:S01]  /*2c9c0*/  USHF.R.S32.HI UR56, URZ, 0x1f, UR34 ;  /* 0x0000001f3f387899 */ /* 0x000fe20008011422 */
[----:B------:R-:W-:Y:S01]  /*2c9d0*/  IADD3 R3, P4, R23, UR47, RZ ;  /* 0x0000002f17037c10 */ /* 0x000fe2000ff9e0ff */
[----:B------:R1:W-:Y:S04]  /*2c9e0*/  STL [R1+0x24b4], R4 ;  /* 0x0024b40401007387 */ /* 0x0003e80000100800 */
[----:B------:R3:W-:Y:S04]  /*2c9f0*/  STL [R1+0x24bc], R2 ;  /* 0x0024bc0201007387 */ /* 0x0007e80000100800 */
[----:B------:R4:W-:Y:S01]  /*2ca00*/  STL [R1+0x24c4], R3 ;  /* 0x0024c40301007387 */ /* 0x0009e20000100800 */
[----:B-1----:R-:W-:-:S02]  /*2ca10*/  IADD3 R4, P3, R22, UR47, RZ ;  /* 0x0000002f16047c10 */ /* 0x002fc4000ff7e0ff */
[----:B---3--:R-:W-:-:S03]  /*2ca20*/  IADD3 R2, P2, R21, UR47, RZ ;  /* 0x0000002f15027c10 */ /* 0x008fc6000ff5e0ff */
[----:B------:R1:W-:Y:S01]  /*2ca30*/  STL [R1+0x24cc], R4 ;  /* 0x0024cc0401007387 */ /* 0x0003e20000100800 */
[----:B----4-:R-:W-:-:S03]  /*2ca40*/  IADD3 R3, P1, R20, UR47, RZ ;  /* 0x0000002f14037c10 */ /* 0x010fc6000ff3e0ff */
[----:B------:R3:W-:Y:S01]  /*2ca50*/  STL [R1+0x24d4], R2 ;  /* 0x0024d40201007387 */ /* 0x0007e20000100800 */
[----:B0-----:R-:W-:-:S03]  /*2ca60*/  VIADD R54, R54, 0x1f ;  /* 0x0000001f36367836 */ /* 0x001fc60000000000 */
[----:B------:R0:W-:Y:S01]  /*2ca70*/  STL [R1+0x24dc], R3 ;  /* 0x0024dc0301007387 */ /* 0x0001e20000100800 */
[----:B-1----:R-:W-:Y:S02]  /*2ca80*/  IADD3 R4, P0, R19, UR47, RZ ;  /* 0x0000002f13047c10 */ /* 0x002fe4000ff1e0ff */
[----:B------:R-:W-:Y:S02]  /*2ca90*/  SHF.R.S32.HI R55, RZ, 0x1f, R54 ;  /* 0x0000001fff377819 */ /* 0x000fe40000011436 */
[----:B---3--:R-:W-:Y:S01]  /*2caa0*/  IADD3.X R2, R18, UR61, RZ, P6, !PT ;  /* 0x0000003d12027c10 */ /* 0x008fe2000b7fe4ff */
[----:B------:R1:W-:Y:S01]  /*2cab0*/  STL [R1+0x24e4], R4 ;  /* 0x0024e40401007387 */ /* 0x0003e20000100800 */
[----:B------:R-:W-:Y:S02]  /*2cac0*/  LEA.HI R55, R55, R54, RZ, 0x5 ;  /* 0x0000003637377211 */ /* 0x000fe400078f28ff */
[----:B0-----:R-:W-:Y:S01]  /*2cad0*/  IADD3 R3, P6, R17, UR47, RZ ;  /* 0x0000002f11037c10 */ /* 0x001fe2000ffde0ff */
[----:B------:R0:W-:Y:S01]  /*2cae0*/  STL [R1+0x24b0], R2 ;  /* 0x0024b00201007387 */ /* 0x0001e20000100800 */
[----:B------:R-:W-:-:S03]  /*2caf0*/  USHF.R.S32.HI UR47, URZ, 0x1f, UR33 ;  /* 0x0000001f3f2f7899 */ /* 0x000fc60008011421 */
[----:B------:R3:W-:Y:S01]  /*2cb00*/  STL [R1+0x24ec], R3 ;  /* 0x0024ec0301007387 */ /* 0x0007e20000100800 */
[----:B-1----:R-:W-:Y:S02]  /*2cb10*/  IADD3.X R4, R15, UR61, RZ, P4, !PT ;  /* 0x0000003d0f047c10 */ /* 0x002fe4000a7fe4ff */
[----:B0-----:R-:W-:Y:S02]  /*2cb20*/  IADD3.X R2, R16, UR61, RZ, P5, !PT ;  /* 0x0000003d10027c10 */ /* 0x001fe4000affe4ff */
[----:B---3--:R-:W-:-:S03]  /*2cb30*/  IADD3.X R3, R14, UR61, RZ, P3, !PT ;  /* 0x0000003d0e037c10 */ /* 0x008fc60009ffe4ff */
[----:B------:R0:W-:Y:S04]  /*2cb40*/  STL [R1+0x24b8], R2 ;  /* 0x0024b80201007387 */ /* 0x0001e80000100800 */
[----:B------:R1:W-:Y:S04]  /*2cb50*/  STL [R1+0x24c0], R4 ;  /* 0x0024c00401007387 */ /* 0x0003e80000100800 */
[----:B------:R3:W-:Y:S01]  /*2cb60*/  STL [R1+0x24c8], R3 ;  /* 0x0024c80301007387 */ /* 0x0007e20000100800 */
[----:B0-----:R-:W-:Y:S02]  /*2cb70*/  IADD3.X R2, R13, UR61, RZ, P2, !PT ;  /* 0x0000003d0d027c10 */ /* 0x001fe400097fe4ff */
[----:B-1----:R-:W-:-:S03]  /*2cb80*/  IADD3.X R4, R12, UR61, RZ, P1, !PT ;  /* 0x0000003d0c047c10 */ /* 0x002fc60008ffe4ff */
[----:B------:R0:W-:Y:S01]  /*2cb90*/  STL [R1+0x24d0], R2 ;  /* 0x0024d00201007387 */ /* 0x0001e20000100800 */
[----:B---3--:R-:W-:-:S03]  /*2cba0*/  IADD3.X R3, R11, UR61, RZ, P0, !PT ;  /* 0x0000003d0b037c10 */ /* 0x008fc600087fe4ff */
[----:B------:R1:W-:Y:S04]  /*2cbb0*/  STL [R1+0x24d8], R4 ;  /* 0x0024d80401007387 */ /* 0x0003e80000100800 */
[----:B------:R3:W-:Y:S01]  /*2cbc0*/  STL [R1+0x24e0], R3 ;  /* 0x0024e00301007387 */ /* 0x0007e20000100800 */
[----:B0-----:R-:W-:Y:S01]  /*2cbd0*/  IADD3.X R2, R10, UR61, RZ, P6, !PT ;  /* 0x0000003d0a027c10 */ /* 0x001fe2000b7fe4ff */
[----:B------:R-:W-:Y:S01]  /*2cbe0*/  USHF.R.S32.HI UR61, URZ, 0x1f, UR32 ;  /* 0x0000001f3f3d7899 */ /* 0x000fe20008011420 */
[----:B-1----:R-:W-:-:S03]  /*2cbf0*/  IADD3 R4, P6, R25, UR46, RZ ;  /* 0x0000002e19047c10 */ /* 0x002fc6000ffde0ff */
[----:B------:R0:W-:Y:S01]  /*2cc00*/  STL [R1+0x24e8], R2 ;  /* 0x0024e80201007387 */ /* 0x0001e20000100800 */
[----:B---3--:R-:W-:-:S03]  /*2cc10*/  IADD3 R3, P4, R23, UR46, RZ ;  /* 0x0000002e17037c10 */ /* 0x008fc6000ff9e0ff */
[----:B------:R1:W-:Y:S01]  /*2cc20*/  STL [R1+0x24f4], R4 ;  /* 0x0024f40401007387 */ /* 0x0003e20000100800 */
[----:B0-----:R-:W-:Y:S02]  /*2cc30*/  IADD3 R2, P5, R24, UR46, RZ ;  /* 0x0000002e18027c10 */ /* 0x001fe4000ffbe0ff */
[----:B-1----:R-:W-:-:S03]  /*2cc40*/  IADD3 R4, P3, R22, UR46, RZ ;  /* 0x0000002e16047c10 */ /* 0x002fc6000ff7e0ff */
[----:B------:R0:W-:Y:S04]  /*2cc50*/  STL [R1+0x24fc], R2 ;  /* 0x0024fc0201007387 */ /* 0x0001e80000100800 */
[----:B------:R1:W-:Y:S04]  /*2cc60*/  STL [R1+0x2504], R3 ;  /* 0x0025040301007387 */ /* 0x0003e80000100800 */
[----:B------:R3:W-:Y:S01]  /*2cc70*/  STL [R1+0x250c], R4 ;  /* 0x00250c0401007387 */ /* 0x0007e20000100800 */
[----:B0-----:R-:W-:Y:S02]  /*2cc80*/  IADD3 R2, P2, R21, UR46, RZ ;  /* 0x0000002e15027c10 */ /* 0x001fe4000ff5e0ff */
[----:B-1----:R-:W-:-:S03]  /*2cc90*/  IADD3 R3, P1, R20, UR46, RZ ;  /* 0x0000002e14037c10 */ /* 0x002fc6000ff3e0ff */
[----:B------:R0:W-:Y:S01]  /*2cca0*/  STL [R1+0x2514], R2 ;  /* 0x0025140201007387 */ /* 0x0001e20000100800 */
[----:B---3--:R-:W-:-:S03]  /*2ccb0*/  IADD3 R4, P0, R19, UR46, RZ ;  /* 0x0000002e13047c10 */ /* 0x008fc6000ff1e0ff */
[----:B------:R1:W-:Y:S04]  /*2ccc0*/  STL [R1+0x251c], R3 ;  /* 0x00251c0301007387 */ /* 0x0003e80000100800 */
[----:B------:R3:W-:Y:S01]  /*2ccd0*/  STL [R1+0x2524], R4 ;  /* 0x0025240401007387 */ /* 0x0007e20000100800 */
[----:B0-----:R-:W-:Y:S02]  /*2cce0*/  IADD3.X R2, R18, UR55, RZ, P6, !PT ;  /* 0x0000003712027c10 */ /* 0x001fe4000b7fe4ff */
[----:B-1----:R-:W-:-:S03]  /*2ccf0*/  IADD3 R3, P6, R17, UR46, RZ ;  /* 0x0000002e11037c10 */ /* 0x002fc6000ffde0ff */
[----:B------:R0:W-:Y:S01]  /*2cd00*/  STL [R1+0x24f0], R2 ;  /* 0x0024f00201007387 */ /* 0x0001e20000100800 */
[----:B------:R-:W-:Y:S01]  /*2cd10*/  USHF.R.S32.HI UR46, URZ, 0x1f, UR31 ;  /* 0x0000001f3f2e7899 */ /* 0x000fe2000801141f */
[----:B---3--:R-:W-:Y:S02]  /*2cd20*/  IADD3.X R4, R15, UR55, RZ, P4, !PT ;  /* 0x000000370f047c10 */ /* 0x008fe4000a7fe4ff */
[----:B------:R1:W-:Y:S01]  /*2cd30*/  STL [R1+0x252c], R3 ;  /* 0x00252c0301007387 */ /* 0x0003e20000100800 */
[----:B0-----:R-:W-:Y:S02]  /*2cd40*/  IADD3.X R2, R16, UR55, RZ, P5, !PT ;  /* 0x0000003710027c10 */ /* 0x001fe4000affe4ff */
[----:B-1----:R-:W-:-:S03]  /*2cd50*/  IADD3.X R3, R14, UR55, RZ, P3, !PT ;  /* 0x000000370e037c10 */ /* 0x002fc60009ffe4ff */
        /* <DEDUP_REMOVED lines=195> */
[----:B---3--:R-:W-:-:S03]  /*2d990*/  IADD3.X R3, R18, UR49, RZ, P6, !PT ;  /* 0x0000003112037c10 */ /* 0x008fc6000b7fe4ff */
[----:B------:R1:W-:Y:S04]  /*2d9a0*/  STL [R1+0x26a4], R4 ;  /* 0x0026a40401007387 */ /* 0x0003e80000100800 */
[----:B------:R3:W-:Y:S01]  /*2d9b0*/  STL [R1+0x2670], R3 ;  /* 0x0026700301007387 */ /* 0x0007e20000100800 */
[----:B0-----:R-:W-:Y:S01]  /*2d9c0*/  IADD3 R2, P6, R17, UR40, RZ ;  /* 0x0000002811027c10 */ /* 0x001fe2000ffde0ff */
[----:B------:R-:W-:Y:S01]  /*2d9d0*/  USHF.R.S32.HI UR40, URZ, 0x1f, UR19 ;  /* 0x0000001f3f287899 */ /* 0x000fe20008011413 */
[----:B-1----:R-:W-:-:S03]  /*2d9e0*/  IADD3.X R4, R14, UR49, RZ, P3, !PT ;  /* 0x000000310e047c10 */ /* 0x002fc60009ffe4ff */
[----:B------:R0:W-:Y:S01]  /*2d9f0*/  STL [R1+0x26ac], R2 ;  /* 0x0026ac0201007387 */ /* 0x0001e20000100800 */
[----:B---3--:R-:W-:-:S05]  /*2da00*/  IADD3.X R3, R16, UR49, RZ, P5, !PT ;  /* 0x0000003110037c10 */ /* 0x008fca000affe4ff */
[----:B------:R1:W-:Y:S01]  /*2da10*/  STL [R1+0x2678], R3 ;  /* 0x0026780301007387 */ /* 0x0003e20000100800 */
[----:B0-----:R-:W-:-:S05]  /*2da20*/  IADD3.X R2, R15, UR49, RZ, P4, !PT ;  /* 0x000000310f027c10 */ /* 0x001fca000a7fe4ff */
[----:B------:R0:W-:Y:S01]  /*2da30*/  STL [R1+0x2680], R2 ;  /* 0x0026800201007387 */ /* 0x0001e20000100800 */
[----:B-1----:R-:W-:-:S03]  /*2da40*/  IADD3.X R3, R13, UR49, RZ, P2, !PT ;  /* 0x000000310d037c10 */ /* 0x002fc600097fe4ff */
[----:B------:R-:W-:Y:S04]  /*2da50*/  STL [R1+0x2688], R4 ;  /* 0x0026880401007387 */ /* 0x000fe80000100800 */
[----:B------:R1:W-:Y:S01]  /*2da60*/  STL [R1+0x2690], R3 ;  /* 0x0026900301007387 */ /* 0x0003e20000100800 */
[----:B0-----:R-:W-:-:S05]  /*2da70*/  IADD3.X R2, R12, UR49, RZ, P1, !PT ;  /* 0x000000310c027c10 */ /* 0x001fca0008ffe4ff */
[----:B------:R0:W-:Y:S01]  /*2da80*/  STL [R1+0x2698], R2 ;  /* 0x0026980201007387 */ /* 0x0001e20000100800 */
[----:B-1----:R-:W-:Y:S02]  /*2da90*/  IADD3.X R3, R10, UR49, RZ, P6, !PT ;  /* 0x000000310a037c10 */ /* 0x002fe4000b7fe4ff */
[----:B------:R-:W-:Y:S02]  /*2daa0*/  IADD3 R4, P6, R25, UR39, RZ ;  /* 0x0000002719047c10 */ /* 0x000fe4000ffde0ff */
[----:B0-----:R-:W-:Y:S01]  /*2dab0*/  IADD3.X R2, R11, UR49, RZ, P0, !PT ;  /* 0x000000310b027c10 */ /* 0x001fe200087fe4ff */
[----:B------:R-:W-:-:S04]  /*2dac0*/  USHF.R.S32.HI UR49, URZ, 0x1f, UR20 ;  /* 0x0000001f3f317899 */ /* 0x000fc80008011414 */
[----:B------:R0:W-:Y:S04]  /*2dad0*/  STL [R1+0x26a0], R2 ;  /* 0x0026a00201007387 */ /* 0x0001e80000100800 */
[----:B------:R1:W-:Y:S04]  /*2dae0*/  STL [R1+0x26a8], R3 ;  /* 0x0026a80301007387 */ /* 0x0003e80000100800 */
[----:B------:R3:W-:Y:S01]  /*2daf0*/  STL [R1+0x26b4], R4 ;  /* 0x0026b40401007387 */ /* 0x0007e20000100800 */
[----:B0-----:R-:W-:Y:S02]  /*2db00*/  SHF.R.S32.HI R2, RZ, 0x5, R55 ;  /* 0x00000005ff027819 */ /* 0x001fe40000011437 */
[----:B------:R-:W-:-:S02]  /*2db10*/  IADD3 R2, P4, R23, UR39, RZ ;  /* 0x0000002717027c10 */ /* 0x000fc4000ff9e0ff */
[----:B-1----:R-:W-:Y:S02]  /*2db20*/  IADD3 R3, P5, R24, UR39, RZ ;  /* 0x0000002718037c10 */ /* 0x002fe4000ffbe0ff */
[----:B---3--:R-:W-:-:S03]  /*2db30*/  IADD3 R4, P3, R22, UR39, RZ ;  /* 0x0000002716047c10 */ /* 0x008fc6000ff7e0ff */
        /* <DEDUP_REMOVED lines=28> */
[----:B--2---:R-:W-:-:S03]  /*2dd00*/  LOP3.LUT R4, R0, 0x40, RZ, 0x3c, !PT ;  /* 0x0000004000047812 */ /* 0x004fc600078e3cff */
[----:B------:R0:W-:Y:S01]  /*2dd10*/  STL [R1+0x26e8], R3 ;  /* 0x0026e80301007387 */ /* 0x0001e20000100800 */
[----:B-1----:R-:W-:-:S03]  /*2dd20*/  LOP3.LUT R2, R0, 0x20, RZ, 0x3c, !PT ;  /* 0x0000002000027812 */ /* 0x002fc600078e3cff */
[----:B------:R1:W-:Y:S01]  /*2dd30*/  STL [R1+0x3750], R4 ;  /* 0x0037500401007387 */ /* 0x0003e20000100800 */
[----:B------:R-:W-:Y:S02]  /*2dd40*/  IADD3 R2, P6, R25, UR38, RZ ;  /* 0x0000002619027c10 */ /* 0x000fe4000ffde0ff */
[----:B0-----:R-:W-:Y:S02]  /*2dd50*/  LOP3.LUT R3, R0, 0x60, RZ, 0x3c, !PT ;  /* 0x0000006000037812 */ /* 0x001fe400078e3cff */
[----:B-1----:R-:W-:-:S03]  /*2dd60*/  IADD3 R4, P5, R24, UR38, RZ ;  /* 0x0000002618047c10 */ /* 0x002fc6000ffbe0ff */
[----:B------:R0:W-:Y:S04]  /*2dd70*/  STL [R1+0x374c], R3 ;  /* 0x00374c0301007387 */ /* 0x0001e80000100800 */
[----:B------:R1:W-:Y:S04]  /*2dd80*/  STL [R1+0x26f4], R2 ;  /* 0x0026f40201007387 */ /* 0x0003e80000100800 */
[----:B------:R2:W-:Y:S01]  /*2dd90*/  STL [R1+0x26fc], R4 ;  /* 0x0026fc0401007387 */ /* 0x0005e20000100800 */
[----:B0-----:R-:W-:Y:S02]  /*2dda0*/  IADD3 R3, P4, R23, UR38, RZ ;  /* 0x0000002617037c10 */ /* 0x001fe4000ff9e0ff */
[----:B-1----:R-:W-:-:S03]  /*2ddb0*/  IADD3 R2, P3, R22, UR38, RZ ;  /* 0x0000002616027c10 */ /* 0x002fc6000ff7e0ff */
[----:B------:R0:W-:Y:S01]  /*2ddc0*/  STL [R1+0x2704], R3 ;  /* 0x0027040301007387 */ /* 0x0001e20000100800 */
[----:B--2---:R-:W-:-:S03]  /*2ddd0*/  IADD3 R4, P2, R21, UR38, RZ ;  /* 0x0000002615047c10 */ /* 0x004fc6000ff5e0ff */
[----:B------:R1:W-:Y:S04]  /*2dde0*/  STL [R1+0x270c], R2 ;  /* 0x00270c0201007387 */ /* 0x0003e80000100800 */
[----:B------:R2:W-:Y:S01]  /*2ddf0*/  STL [R1+0x2714], R4 ;  /* 0x0027140401007387 */ /* 0x0005e20000100800 */
[----:B0-----:R-:W-:Y:S02]  /*2de00*/  IADD3 R3, P1, R20, UR38, RZ ;  /* 0x0000002614037c10 */ /* 0x001fe4000ff3e0ff */
[----:B-1----:R-:W-:-:S03]  /*2de10*/  IADD3 R2, P0, R19, UR38, RZ ;  /* 0x0000002613027c10 */ /* 0x002fc6000ff1e0ff */
[----:B------:R0:W-:Y:S01]  /*2de20*/  STL [R1+0x271c], R3 ;  /* 0x00271c0301007387 */ /* 0x0001e20000100800 */
[----:B--2---:R-:W-:-:S03]  /*2de30*/  IADD3.X R4, R18, UR60, RZ, P6, !PT ;  /* 0x0000003c12047c10 */ /* 0x004fc6000b7fe4ff */
[----:B------:R1:W-:Y:S04]  /*2de40*/  STL [R1+0x2724], R2 ;  /* 0x0027240201007387 */ /* 0x0003e80000100800 */
[----:B------:R2:W-:Y:S01]  /*2de50*/  STL [R1+0x26f0], R4 ;  /* 0x0026f00401007387 */ /* 0x0005e20000100800 */
[----:B0-----:R-:W-:Y:S02]  /*2de60*/  IADD3 R3, P6, R17, UR38, RZ ;  /* 0x0000002611037c10 */ /* 0x001fe4000ffde0ff */
[----:B-1----:R-:W-:-:S03]  /*2de70*/  IADD3.X R2, R16, UR60, RZ, P5, !PT ;  /* 0x0000003c10027c10 */ /* 0x002fc6000affe4ff */
[----:B------:R0:W-:Y:S01]  /*2de80*/  STL [R1+0x272c], R3 ;  /* 0x00272c0301007387 */ /* 0x0001e20000100800 */
[----:B--2---:R-:W-:-:S03]  /*2de90*/  IADD3 R4, P5, R25, UR37, RZ ;  /* 0x0000002519047c10 */ /* 0x004fc6000ffbe0ff */
[----:B------:R1:W-:Y:S04]  /*2dea0*/  STL [R1+0x26f8], R2 ;  /* 0x0026f80201007387 */ /* 0x0003e80000100800 */
[----:B------:R2:W-:Y:S01]  /*2deb0*/  STL [R1+0x2734], R4 ;  /* 0x0027340401007387 */ /* 0x0005e20000100800 */
[----:B0-----:R-:W-:Y:S02]  /*2dec0*/  IADD3.X R3, R15, UR60, RZ, P4, !PT ;  /* 0x0000003c0f037c10 */ /* 0x001fe4000a7fe4ff */
        /* <DEDUP_REMOVED lines=668> */
[----:B--2---:R-:W-:-:S03]  /*30890*/  IADD3.X R4, R15, UR21, RZ, P4, !PT ;  /* 0x000000150f047c10 */ /* 0x004fc6000a7fe4ff */
[----:B------:R1:W-:Y:S04]  /*308a0*/  STL [R1+0x2c38], R2 ;  /* 0x002c380201007387 */ /* 0x0003e80000100800 */
[----:B------:R2:W-:Y:S01]  /*308b0*/  STL [R1+0x2c40], R4 ;  /* 0x002c400401007387 */ /* 0x0005e20000100800 */
[----:B0-----:R-:W-:Y:S02]  /*308c0*/  IADD3.X R3, R14, UR21, RZ, P3, !PT ;  /* 0x000000150e037c10 */ /* 0x001fe40009ffe4ff */
[----:B-1----:R-:W-:-:S03]  /*308d0*/  IADD3.X R2, R13, UR21, RZ, P2, !PT ;  /* 0x000000150d027c10 */ /* 0x002fc600097fe4ff */
[----:B------:R0:W-:Y:S01]  /*308e0*/  STL [R1+0x2c48], R3 ;  /* 0x002c480301007387 */ /* 0x0001e20000100800 */
[----:B--2---:R-:W-:-:S03]  /*308f0*/  IADD3.X R4, R12, UR21, RZ, P1, !PT ;  /* 0x000000150c047c10 */ /* 0x004fc60008ffe4ff */
[----:B------:R1:W-:Y:S04]  /*30900*/  STL [R1+0x2c50], R2 ;  /* 0x002c500201007387 */ /* 0x0003e80000100800 */
[----:B------:R2:W-:Y:S01]  /*30910*/  STL [R1+0x2c58], R4 ;  /* 0x002c580401007387 */ /* 0x0005e20000100800 */
[----:B0-----:R-:W-:Y:S02]  /*30920*/  IADD3.X R3, R11, UR21, RZ, P0, !PT ;  /* 0x000000150b037c10 */ /* 0x001fe400087fe4ff */
[----:B-1----:R-:W-:-:S05]  /*30930*/  IADD3.X R2, R10, UR21, RZ, P6, !PT ;  /* 0x000000150a027c10 */ /* 0x002fca000b7fe4ff */
[----:B------:R2:W-:Y:S04]  /*30940*/  STL [R1+0x2c68], R2 ;  /* 0x002c680201007387 */ /* 0x0005e80000100800 */
[----:B------:R2:W-:Y:S02]  /*30950*/  STL [R1+0x2c60], R3 ;  /* 0x002c600301007387 */ /* 0x0005e40000100800 */
.L_x_1:
[----:B------:R-:W3:Y:S01]  /*30960*/  LDL R5, [R1+0x23a0] ;  /* 0x0023a00001057983 */ /* 0x000ee20000100800 */
[----:B--2---:R-:W0:Y:S03]  /*30970*/  LDC R2, c[0x0][0x230] ;  /* 0x00008c00ff027b82 */ /* 0x004e260000000800 */
[----:B-1-3--:R1:W-:Y:S04]  /*30980*/  STL [R1+0x763c], R5 ;  /* 0x00763c0501007387 */ /* 0x00a3e80000100800 */
[----:B------:R-:W2:Y:S04]  /*30990*/  LDL R4, [R1+0x23a4] ;  /* 0x0023a40001047983 */ /* 0x000ea80000100800 */
[----:B-1----:R-:W0:Y:S04]  /*309a0*/  LDL R5, [R1+0x2408] ;  /* 0x0024080001057983 */ /* 0x002e280000100800 */
        /* <DEDUP_REMOVED lines=198> */
[----:B-----5:R-:W-:Y:S04]  /*31610*/  STL [R1+0x6f7c], R0 ;  /* 0x006f7c0001007387 */ /* 0x020fe80000100800 */
        /* <DEDUP_REMOVED lines=94> */
[----:B------:R-:W-:Y:S01]  /*31c00*/  STL [R1+0x7274], R0 ;  /* 0x0072740001007387 */ /* 0x000fe20000100800 */
[----:B0-----:R-:W-:-:S03]  /*31c10*/  IMAD R2, R5, -0x20, R2 ;  /* 0xffffffe005027824 */ /* 0x001fc600078e0202 */
[----:B------:R-:W-:Y:S04]  /*31c20*/  STL [R1+0x727c], R0 ;  /* 0x00727c0001007387 */ /* 0x000fe80000100800 */
[----:B------:R-:W-:Y:S04]  /*31c30*/  STL [R1+0x7284], R0 ;  /* 0x0072840001007387 */ /* 0x000fe80000100800 */
[----:B------:R-:W-:Y:S04]  /*31c40*/  STL [R1+0x728c], R0 ;  /* 0x00728c0001007387 */ /* 0x000fe80000100800 */
[----:B------:R-:W-:Y:S04]  /*31c50*/  STL [R1+0x7294], R0 ;  /* 0x0072940001007387 */ /* 0x000fe80000100800 */
[----:B------:R-:W2:Y:S01]  /*31c60*/  LDL.LU R5, [R1+0x763c] ;  /* 0x00763c0001057983 */ /* 0x000ea20000300800 */
[----:B------:R-:W-:-:S02]  /*31c70*/  ISETP.GT.AND P0, PT, R2, RZ, PT ;  /* 0x000000ff0200720c */ /* 0x000fc40003f04270 */
[----:B-1----:R-:W-:-:S11]  /*31c80*/  PRMT R59, RZ, 0x7610, R59 ;  /* 0x00007610ff3b7816 */ /* 0x002fd6000000003b */
[----:B--2---:R-:W2:Y:S04]  /*31c90*/  @P0 LDG.E.U8 R59, desc[UR4][R4.64] ;  /* 0x00000004043b0981 */ /* 0x004ea8000c1e1100 */
[----:B--2---:R0:W-:Y:S04]  /*31ca0*/  STL [R1+0x2350], R59 ;  /* 0x0023503b01007387 */ /* 0x0041e80000100800 */
[----:B0-----:R-:W2:Y:S04]  /*31cb0*/  LDL.LU R59, [R1+0x7638] ;  /* 0x00763800013b7983 */ /* 0x001ea80000300800 */
[----:B------:R-:W3:Y:S04]  /*31cc0*/  LDL R4, [R1+0x2398] ;  /* 0x0023980001047983 */ /* 0x000ee80000100800 */
[----:B------:R-:W3:Y:S01]  /*31cd0*/  LDL R5, [R1+0x239c] ;  /* 0x00239c0001057983 */ /* 0x000ee20000100800 */
[----:B------:R-:W-:-:S02]  /*31ce0*/  PRMT R61, RZ, 0x7610, R61 ;  /* 0x00007610ff3d7816 */ /* 0x000fc4000000003d */
[----:B---3--:R-:W-:-:S04]  /*31cf0*/  @P0 LOP3.LUT R5, R5, R4, RZ, 0x3c, !PT ;  /* 0x0000000405050212 */ /* 0x008fc800078e3cff */
[----:B------:R-:W-:-:S04]  /*31d00*/  @P0 LOP3.LUT R4, R5, R4, RZ, 0x3c, !PT ;  /* 0x0000000405040212 */ /* 0x000fc800078e3cff */
[----:B------:R-:W-:-:S05]  /*31d10*/  @P0 LOP3.LUT R5, R5, R4, RZ, 0x3c, !PT ;  /* 0x0000000405050212 */ /* 0x000fca00078e3cff */
[----:B------:R-:W3:Y:S04]  /*31d20*/  @P0 LDG.E.U8 R61, desc[UR4][R4.64] ;  /* 0x00000004043d0981 */ /* 0x000ee8000c1e1100 */
[----:B---3--:R0:W-:Y:S04]  /*31d30*/  STL [R1+0x234c], R61 ;  /* 0x00234c3d01007387 */ /* 0x0081e80000100800 */
[----:B0-----:R-:W3:Y:S04]  /*31d40*/  LDL.LU R61, [R1+0x7634] ;  /* 0x00763400013d7983 */ /* 0x001ee80000300800 */
[----:B------:R-:W4:Y:S04]  /*31d50*/  LDL R4, [R1+0x2390] ;  /* 0x0023900001047983 */ /* 0x000f280000100800 */
[----:B------:R-:W4:Y:S01]  /*31d60*/  LDL R5, [R1+0x2394] ;  /* 0x0023940001057983 */ /* 0x000f220000100800 */
[----:B------:R-:W-:-:S02]  /*31d70*/  PRMT R60, RZ, 0x7610, R60 ;  /* 0x00007610ff3c7816 */ /* 0x000fc4000000003c */
[----:B----4-:R-:W-:-:S04]  /*31d80*/  @P0 LOP3.LUT R5, R5, R4, RZ, 0x3c, !PT ;  /* 0x0000000405050212 */ /* 0x010fc800078e3cff */
[----:B------:R-:W-:-:S04]  /*31d90*/  @P0 LOP3.LUT R4, R5, R4, RZ, 0x3c, !PT ;  /* 0x0000000405040212 */ /* 0x000fc800078e3cff */
[----:B------:R-:W-:-:S05]  /*31da0*/  @P0 LOP3.LUT R5, R5, R4, RZ, 0x3c, !PT ;  /* 0x0000000405050212 */ /* 0x000fca00078e3cff */
[----:B------:R-:W4:Y:S04]  /*31db0*/  @P0 LDG.E.U8 R60, desc[UR4][R4.64] ;  /* 0x00000004043c0981 */ /* 0x000f28000c1e1100 */
[----:B----4-:R0:W-:Y:S04]  /*31dc0*/  STL [R1+0x2348], R60 ;  /* 0x0023483c01007387 */ /* 0x0101e80000100800 */
[----:B0-----:R-:W4:Y:S04]  /*31dd0*/  LDL.LU R60, [R1+0x7630] ;  /* 0x00763000013c7983 */ /* 0x001f280000300800 */
[----:B------:R-:W2:Y:S04]  /*31de0*/  LDL R4, [R1+0x2388] ;  /* 0x0023880001047983 */ /* 0x000ea80000100800 */
[----:B------:R-:W2:Y:S01]  /*31df0*/  LDL R5, [R1+0x238c] ;  /* 0x00238c0001057983 */ /* 0x000ea20000100800 */
[----:B---3--:R-:W-:-:S02]  /*31e00*/  PRMT R61, RZ, 0x7610, R61 ;  /* 0x00007610ff3d7816 */ /* 0x008fc4000000003d */
[----:B--2---:R-:W-:-:S04]  /*31e10*/  @P0 LOP3.LUT R5, R5, R4, RZ, 0x3c, !PT ;  /* 0x0000000405050212 */ /* 0x004fc800078e3cff */
[----:B------:R-:W-:-:S04]  /*31e20*/  @P0 LOP3.LUT R4, R5, R4, RZ, 0x3c, !PT ;  /* 0x0000000405040212 */ /* 0x000fc800078e3cff */
[----:B------:R-:W-:-:S05]  /*31e30*/  @P0 LOP3.LUT R5, R5, R4, RZ, 0x3c, !PT ;  /* 0x0000000405050212 */ /* 0x000fca00078e3cff */
[----:B------:R-:W2:Y:S04]  /*31e40*/  @P0 LDG.E.U8 R61, desc[UR4][R4.64] ;  /* 0x00000004043d0981 */ /* 0x000ea8000c1e1100 */
[----:B--2---:R0:W-:Y:S04]  /*31e50*/  STL [R1+0x2344], R61 ;  /* 0x0023443d01007387 */ /* 0x0041e80000100800 */
[----:B0-----:R-:W2:Y:S04]  /*31e60*/  LDL.LU R61, [R1+0x762c] ;  /* 0x00762c00013d7983 */ /* 0x001ea80000300800 */
[----:B------:R-:W3:Y:S04]  /*31e70*/  LDL R4, [R1+0x2380] ;  /* 0x0023800001047983 */ /* 0x000ee80000100800 */
[----:B------:R-:W3:Y:S01]  /*31e80*/  LDL R5, [R1+0x2384] ;  /* 0x0023840001057983 */ /* 0x000ee20000100800 */
[----:B----4-:R-:W-:-:S02]  /*31e90*/  PRMT R60, RZ, 0x7610, R60 ;  /* 0x00007610ff3c7816 */ /* 0x010fc4000000003c */
        /* <DEDUP_REMOVED lines=8> */
[----:B--2---:R-:W-:-:S02]  /*31f20*/  PRMT R61, RZ, 0x7610, R61 ;  /* 0x00007610ff3d7816 */ /* 0x004fc4000000003d */
[----:B----4-:R-:W-:-:S04]  /*31f30*/  @P0 LOP3.LUT R5, R5, R4, RZ, 0x3c, !PT ;  /* 0x0000000405050212 */ /* 0x010fc800078e3cff */
[----:B------:R-:W-:-:S04]  /*31f40*/  @P0 LOP3.LUT R4, R5, R4, RZ, 0x3c, !PT ;  /* 0x0000000405040212 */ /* 0x000fc800078e3cff */
[----:B------:R-:W-:-:S05]  /*31f50*/  @P0 LOP3.LUT R5, R5, R4, RZ, 0x3c, !PT ;  /* 0x0000000405050212 */ /* 0x000fca00078e3cff */
[----:B------:R-:W2:Y:S04]  /*31f60*/  @P0 LDG.E.U8 R61, desc[UR4][R4.64] ;  /* 0x00000004043d0981 */ /* 0x000ea8000c1e1100 */
[----:B--2---:R0:W-:Y:S04]  /*31f70*/  STL [R1+0x233c], R61 ;  /* 0x00233c3d01007387 */ /* 0x0041e80000100800 */
[----:B0-----:R-:W2:Y:S04]  /*31f80*/  LDL.LU R61, [R1+0x7624] ;  /* 0x00762400013d7983 */ /* 0x001ea80000300800 */
[----:B------:R-:W4:Y:S04]  /*31f90*/  LDL R4, [R1+0x2370] ;  /* 0x0023700001047983 */ /* 0x000f280000100800 */
[----:B------:R-:W4:Y:S01]  /*31fa0*/  LDL R5, [R1+0x2374] ;  /* 0x0023740001057983 */ /* 0x000f220000100800 */
[----:B---3--:R-:W-:-:S02]  /*31fb0*/  PRMT R60, RZ, 0x7610, R60 ;  /* 0x00007610ff3c7816 */ /* 0x008fc4000000003c */
[----:B----4-:R-:W-:-:S04]  /*31fc0*/  @P0 LOP3.LUT R5, R5, R4, RZ, 0x3c, !PT ;  /* 0x0000000405050212 */ /* 0x010fc800078e3cff */
        /* <DEDUP_REMOVED lines=11> */
[----:B------:R-:W2:Y:S01]  /*32080*/  @P0 LDG.E.U8 R61, desc[UR4][R4.64] ;  /* 0x00000004043d0981 */ /* 0x000ea2000c1e1100 */
[----:B------:R-:W-:-:S03]  /*32090*/  ISETP.GT.AND P1, PT, R2, 0x1, PT ;  /* 0x000000010200780c */ /* 0x000fc60003f24270 */
        /* <DEDUP_REMOVED lines=1239> */
[----:B------:R-:W4:Y:S01]  /*36e10*/  @P1 LDG.E.U8 R59, desc[UR4][R4.64] ;  /* 0x00000004043b1981 */ /* 0x000f22000c1e1100 */
[----:B------:R-:W-:-:S03]  /*36e20*/  ISETP.GT.AND P0, PT, R2, 0x12, PT ;  /* 0x000000120200780c */ /* 0x000fc60003f04270 */
[----:B----4-:R0:W-:Y:S04]  /*36e30*/  STL [R1+0xdc], R59 ;  /* 0x0000dc3b01007387 */ /* 0x0101e80000100800 */
[----:B0-----:R-:W4:Y:S04]  /*36e40*/  LDL.LU R59, [R1+0x73fc] ;  /* 0x0073fc00013b7983 */ /* 0x001f280000300800 */
[----:B------:R-:W2:Y:S04]  /*36e50*/  LDL R4, [R1+0x2828] ;  /* 0x0028280001047983 */ /* 0x000ea80000100800 */
[----:B------:R-:W2:Y:S01]  /*36e60*/  LDL R5, [R1+0x282c] ;  /* 0x00282c0001057983 */ /* 0x000ea20000100800 */
[----:B------:R-:W-:-:S02]  /*36e70*/  PRMT R58, RZ, 0x7610, R58 ;  /* 0x00007610ff3a7816 */ /* 0x000fc4000000003a */
        /* <DEDUP_REMOVED lines=66> */
[----:B------:R-:W3:Y:S01]  /*372a0*/  @P0 LDG.E.U8 R51, desc[UR4][R4.64] ;  /* 0x0000000404330981 */ /* 0x000ee2000c1e1100 */
[----:B------:R-:W-:-:S03]  /*372b0*/  ISETP.GT.AND P1, PT, R2, 0x13, PT ;  /* 0x000000130200780c */ /* 0x000fc60003f24270 */
        /* <DEDUP_REMOVED lines=71> */
[----:B------:R-:W2:Y:S01]  /*37730*/  @P1 LDG.E.U8 R43, desc[UR4][R4.64] ;  /* 0x00000004042b1981 */ /* 0x000ea2000c1e1100 */
[----:B------:R-:W-:-:S03]  /*37740*/  ISETP.GT.AND P0, PT, R2, 0x14, PT ;  /* 0x000000140200780c */ /* 0x000fc60003f04270 */
        /* <DEDUP_REMOVED lines=355> */
[----:B------:R0:W2:Y:S04]  /*38d80*/  @P1 LDG.E.U8 R0, desc[UR4][R4.64] ;  /* 0x0000000404001981 */ /* 0x0000a8000c1e1100 */
[----:B------:R-:W0:Y:S04]  /*38d90*/  LDL R4, [R1+0x2660] ;  /* 0x0026600001047983 */ /* 0x000e280000100800 */
[----:B------:R-:W0:Y:S01]  /*38da0*/  LDL R5, [R1+0x2664] ;  /* 0x0026640001057983 */ /* 0x000e220000100800 */
[----:B------:R-:W-:Y:S02]  /*38db0*/  PRMT R61, RZ, 0x7610, R61 ;  /* 0x00007610ff3d7816 */ /* 0x000fe4000000003d */
[----:B0-----:R-:W-:-:S04]  /*38dc0*/  @P1 LOP3.LUT R5, R5, R4, RZ, 0x3c, !PT ;  /* 0x0000000405051212 */ /* 0x001fc800078e3cff */
[----:B------:R-:W-:-:S04]  /*38dd0*/  @P1 LOP3.LUT R4, R5, R4, RZ, 0x3c, !PT ;  /* 0x0000000405041212 */ /* 0x000fc800078e3cff */
[----:B------:R-:W-:Y:S01]  /*38de0*/  @P1 LOP3.LUT R5, R5, R4, RZ, 0x3c, !PT ;  /* 0x0000000405051212 */ /* 0x000fe200078e3cff */
[----:B--2---:R0:W-:Y:S04]  /*38df0*/  STL [R1], R0 ;  /* 0x0000000001007387 */ /* 0x0041e80000100800 */
[----:B------:R-:W2:Y:S01]  /*38e00*/  @P1 LDG.E.U8 R61, desc[UR4][R4.64] ;  /* 0x00000004043d1981 */ /* 0x000ea2000c1e1100 */
[----:B------:R-:W-:-:S03]  /*38e10*/  PRMT R60, RZ, 0x7610, R60 ;  /* 0x00007610ff3c7816 */ /* 0x000fc6000000003c */
[----:B0-----:R-:W3:Y:S04]  /*38e20*/  LDL R0, [R1+0x264c] ;  /* 0x00264c0001007983 */ /* 0x001ee80000100800 */
[----:B------:R-:W4:Y:S04]  /*38e30*/  LDL R4, [R1+0x2658] ;  /* 0x0026580001047983 */ /* 0x000f280000100800 */
[----:B------:R-:W4:Y:S04]  /*38e40*/  LDL R5, [R1+0x265c] ;  /* 0x00265c0001057983 */ /* 0x000f280000100800 */
[----:B--2---:R0:W-:Y:S04]  /*38e50*/  STL [R1+0x7310], R61 ;  /* 0x0073103d01007387 */ /* 0x0041e80000100800 */
[----:B0-----:R-:W2:Y:S01]  /*38e60*/  LDL R61, [R1+0x2654] ;  /* 0x00265400013d7983 */ /* 0x001ea20000100800 */
[----:B----4-:R-:W-:-:S04]  /*38e70*/  @P1 LOP3.LUT R5, R5, R4, RZ, 0x3c, !PT ;  /* 0x0000000405051212 */ /* 0x010fc800078e3cff */
[----:B------:R-:W-:-:S04]  /*38e80*/  @P1 LOP3.LUT R4, R5, R4, RZ, 0x3c, !PT ;  /* 0x0000000405041212 */ /* 0x000fc800078e3cff */
[----:B------:R-:W-:-:S05]  /*38e90*/  @P1 LOP3.LUT R5, R5, R4, RZ, 0x3c, !PT ;  /* 0x0000000405051212 */ /* 0x000fca00078e3cff */
[----:B------:R2:W4:Y:S04]  /*38ea0*/  @P1 LDG.E.U8 R60, desc[UR4][R4.64] ;  /* 0x00000004043c1981 */ /* 0x000528000c1e1100 */
[----:B------:R-:W3:Y:S01]  /*38eb0*/  LDL R5, [R1+0x2650] ;  /* 0x0026500001057983 */ /* 0x000ee20000100800 */
[----:B------:R-:W-:Y:S01]  /*38ec0*/  PRMT R59, RZ, 0x7610, R59 ;  /* 0x00007610ff3b7816 */ /* 0x000fe2000000003b */
[----:B--2---:R-:W-:Y:S02]  /*38ed0*/  @P1 IMAD.MOV.U32 R4, RZ, RZ, R61 ;  /* 0x000000ffff041224 */ /* 0x004fe400078e003d */
[----:B----4-:R0:W-:Y:S01]  /*38ee0*/  STL [R1+0x7314], R60 ;  /* 0x0073143c01007387 */ /* 0x0101e20000100800 */
[----:B------:R-:W-:-:S03]  /*38ef0*/  PRMT R58, RZ, 0x7610, R58 ;  /* 0x00007610ff3a7816 */ /* 0x000fc6000000003a */
[----:B------:R-:W2:Y:S04]  /*38f00*/  LDL R61, [R1+0x2630] ;  /* 0x00263000013d7983 */ /* 0x000ea80000100800 */
[----:B---3--:R1:W3:Y:S04]  /*38f10*/  @P1 LDG.E.U8 R59, desc[UR4][R4.64] ;  /* 0x00000004043b1981 */ /* 0x0082e8000c1e1100 */
[----:B0-----:R-:W4:Y:S04]  /*38f20*/  LDL R60, [R1+0x2634] ;  /* 0x00263400013c7983 */ /* 0x001f280000100800 */
[----:B------:R-:W2:Y:S01]  /*38f30*/  LDL R5, [R1+0x2648] ;  /* 0x0026480001057983 */ /* 0x000ea20000100800 */
[----:B-1----:R-:W-:-:S03]  /*38f40*/  @P1 IMAD.MOV.U32 R4, RZ, RZ, R0 ;  /* 0x000000ffff041224 */ /* 0x002fc600078e0000 */
[----:B---3--:R0:W-:Y:S01]  /*38f50*/  STL [R1+0x7318], R59 ;  /* 0x0073183b01007387 */ /* 0x0081e20000100800 */
[----:B------:R-:W-:-:S03]  /*38f60*/  PRMT R57, RZ, 0x7610, R57 ;  /* 0x00007610ff397816 */ /* 0x000fc60000000039 */
[----:B------:R-:W3:Y:S04]  /*38f70*/  LDL R0, [R1+0x256c] ;  /* 0x00256c0001007983 */ /* 0x000ee80000100800 */
[----:B--2---:R-:W2:Y:S04]  /*38f80*/  @P1 LDG.E.U8 R58, desc[UR4][R4.64] ;  /* 0x00000004043a1981 */ /* 0x004ea8000c1e1100 */
        /* <DEDUP_REMOVED lines=10> */
[----:B------:R-:W-:Y:S02]  /*39030*/  ISETP.GT.AND P2, PT, R2, 0x1d, PT ;  /* 0x0000001d0200780c */ /* 0x000fe40003f44270 */
[----:B------:R-:W-:Y:S02]  /*39040*/  PRMT R56, RZ, 0x7610, R56 ;  /* 0x00007610ff387816 */ /* 0x000fe40000000038 */
[----:B------:R-:W-:Y:S02]  /*39050*/  PRMT R55, RZ, 0x7610, R55 ;  /* 0x00007610ff377816 */ /* 0x000fe40000000037 */
[----:B------:R-:W-:Y:S01]  /*39060*/  PRMT R54, RZ, 0x7610, R54 ;  /* 0x00007610ff367816 */ /* 0x000fe20000000036 */
[----:B--2---:R-:W-:-:S05]  /*39070*/  @P1 IMAD.MOV.U32 R4, RZ, RZ, R58 ;  /* 0x000000ffff041224 */ /* 0x004fca00078e003a */
[----:B---3--:R0:W2:Y:S02]  /*39080*/  @P1 LDG.E.U8 R56, desc[UR4][R4.64] ;  /* 0x0000000404381981 */ /* 0x0080a4000c1e1100 */
[----:B0-----:R-:W-:Y:S02]  /*39090*/  @P1 IMAD.MOV.U32 R4, RZ, RZ, R60 ;  /* 0x000000ffff041224 */ /* 0x001fe400078e003c */
[----:B------:R-:W-:-:S05]  /*390a0*/  @P1 IMAD.MOV.U32 R5, RZ, RZ, R61 ;  /* 0x000000ffff051224 */ /* 0x000fca00078e003d */
[----:B------:R0:W3:Y:S04]  /*390b0*/  @P1 LDG.E.U8 R55, desc[UR4][R4.64] ;  /* 0x0000000404371981 */ /* 0x0000e8000c1e1100 */
[----:B----4-:R1:W-:Y:S01]  /*390c0*/  STL [R1+0x7320], R57 ;  /* 0x0073203901007387 */ /* 0x0103e20000100800 */
[----:B------:R-:W-:-:S03]  /*390d0*/  PRMT R53, RZ, 0x7610, R53 ;  /* 0x00007610ff357816 */ /* 0x000fc60000000035 */
[----:B------:R-:W4:Y:S04]  /*390e0*/  LDL R58, [R1+0x2550] ;  /* 0x00255000013a7983 */ /* 0x000f280000100800 */
[----:B------:R-:W2:Y:S04]  /*390f0*/  LDL R61, [R1+0x2548] ;  /* 0x00254800013d7983 */ /* 0x000ea80000100800 */
[----:B------:R-:W3:Y:S01]  /*39100*/  LDL R60, [R1+0x254c] ;  /* 0x00254c00013c7983 */ /* 0x000ee20000100800 */
[----:B0-----:R-:W-:Y:S02]  /*39110*/  @P2 IMAD.MOV.U32 R4, RZ, RZ, R0 ;  /* 0x000000ffff042224 */ /* 0x001fe400078e0000 */
[----:B------:R-:W-:Y:S01]  /*39120*/  @P2 IMAD.MOV.U32 R5, RZ, RZ, R59 ;  /* 0x000000ffff052224 */ /* 0x000fe200078e003b */
[----:B-1----:R-:W4:Y:S04]  /*39130*/  LDL R57, [R1+0x2554] ;  /* 0x0025540001397983 */ /* 0x002f280000100800 */
[----:B------:R-:W2:Y:S04]  /*39140*/  LDL R59, [R1+0x2540] ;  /* 0x00254000013b7983 */ /* 0x000ea80000100800 */
[----:B------:R0:W2:Y:S04]  /*39150*/  @P2 LDG.E.U8 R54, desc[UR4][R4.64] ;  /* 0x0000000404362981 */ /* 0x0000a8000c1e1100 */
[----:B------:R-:W2:Y:S04]  /*39160*/  LDL R0, [R1+0x2544] ;  /* 0x0025440001007983 */ /* 0x000ea80000100800 */
[----:B------:R-:W0:Y:S04]  /*39170*/  LDL R4, [R1+0x2560] ;  /* 0x0025600001047983 */ /* 0x000e280000100800 */
[----:B------:R-:W0:Y:S02]  /*39180*/  LDL R5, [R1+0x2564] ;  /* 0x0025640001057983 */ /* 0x000e240000100800 */
[----:B0-----:R-:W-:-:S04]  /*39190*/  @P2 LOP3.LUT R5, R5, R4, RZ, 0x3c, !PT ;  /* 0x0000000405052212 */ /* 0x001fc800078e3cff */
[----:B------:R-:W-:-:S04]  /*391a0*/  @P2 LOP3.LUT R4, R5, R4, RZ, 0x3c, !PT ;  /* 0x0000000405042212 */ /* 0x000fc800078e3cff */
[----:B------:R-:W-:-:S05]  /*391b0*/  @P2 LOP3.LUT R5, R5, R4, RZ, 0x3c, !PT ;  /* 0x0000000405052212 */ /* 0x000fca00078e3cff */
[----:B------:R0:W2:Y:S04]  /*391c0*/  @P2 LDG.E.U8 R53, desc[UR4][R4.64] ;  /* 0x0000000404352981 */ /* 0x0000a8000c1e1100 */
[----:B------:R-:W0:Y:S04]  /*391d0*/  LDL R4, [R1+0x2558] ;  /* 0x0025580001047983 */ /* 0x000e280000100800 */
[----:B------:R-:W0:Y:S01]  /*391e0*/  LDL R5, [R1+0x255c] ;  /* 0x00255c0001057983 */ /* 0x000e220000100800 */
[----:B------:R-:W-:Y:S02]  /*391f0*/  PRMT R52, RZ, 0x7610, R52 ;  /* 0x00007610ff347816 */ /* 0x000fe40000000034 */
[----:B------:R-:W-:-:S02]  /*39200*/  PRMT R51, RZ, 0x7610, R51 ;  /* 0x00007610ff337816 */ /* 0x000fc40000000033 */
[----:B------:R-:W-:Y:S02]  /*39210*/  PRMT R50, RZ, 0x7610, R50 ;  /* 0x00007610ff327816 */ /* 0x000fe40000000032 */
[----:B------:R-:W-:Y:S02]  /*39220*/  PRMT R49, RZ, 0x7610, R49 ;  /* 0x00007610ff317816 */ /* 0x000fe40000000031 */
[----:B0-----:R-:W-:-:S04]  /*39230*/  @P2 LOP3.LUT R5, R5, R4, RZ, 0x3c, !PT ;  /* 0x0000000405052212 */ /* 0x001fc800078e3cff */
[----:B------:R-:W-:-:S04]  /*39240*/  @P2 LOP3.LUT R4, R5, R4, RZ, 0x3c, !PT ;  /* 0x0000000405042212 */ /* 0x000fc800078e3cff */
[----:B------:R-:W-:-:S05]  /*39250*/  @P2 LOP3.LUT R5, R5, R4, RZ, 0x3c, !PT ;  /* 0x0000000405052212 */ /* 0x000fca00078e3cff */
[----:B------:R4:W2:Y:S02]  /*39260*/  @P2 LDG.E.U8 R52, desc[UR4][R4.64] ;  /* 0x0000000404342981 */ /* 0x0008a4000c1e1100 */
[----:B----4-:R-:W-:Y:S02]  /*39270*/  @P2 IMAD.MOV.U32 R4, RZ, RZ, R57 ;  /* 0x000000ffff042224 */ /* 0x010fe400078e0039 */
[----:B------:R-:W-:Y:S01]  /*39280*/  @P2 IMAD.MOV.U32 R5, RZ, RZ, R58 ;  /* 0x000000ffff052224 */ /* 0x000fe200078e003a */
[----:B------:R-:W4:Y:S04]  /*39290*/  LDL R57, [R1+0x2534] ;  /* 0x0025340001397983 */ /* 0x000f280000100800 */
[----:B------:R-:W4:Y:S04]  /*392a0*/  LDL R58, [R1+0x2530] ;  /* 0x00253000013a7983 */ /* 0x000f280000100800 */
[----:B------:R3:W4:Y:S02]  /*392b0*/  @P2 LDG.E.U8 R51, desc[UR4][R4.64] ;  /* 0x0000000404332981 */ /* 0x000724000c1e1100 */
[----:B---3--:R-:W-:-:S02]  /*392c0*/  @P2 IMAD.MOV.U32 R4, RZ, RZ, R60 ;  /* 0x000000ffff042224 */ /* 0x008fc400078e003c */
[----:B--2---:R-:W-:Y:S01]  /*392d0*/  @P2 IMAD.MOV.U32 R5, RZ, RZ, R61 ;  /* 0x000000ffff052224 */ /* 0x004fe200078e003d */
[----:B------:R-:W-:Y:S02]  /*392e0*/  PRMT R48, RZ, 0x7610, R48 ;  /* 0x00007610ff307816 */ /* 0x000fe40000000030 */
[----:B------:R-:W-:Y:S01]  /*392f0*/  PRMT R47, RZ, 0x7610, R47 ;  /* 0x00007610ff2f7816 */ /* 0x000fe2000000002f */
[----:B------:R-:W2:Y:S04]  /*39300*/  LDL R61, [R1+0x26f0] ;  /* 0x0026f000013d7983 */ /* 0x000ea80000100800 */
[----:B------:R0:W3:Y:S04]  /*39310*/  @P2 LDG.E.U8 R50, desc[UR4][R4.64] ;  /* 0x0000000404322981 */ /* 0x0000e8000c1e1100 */
[----:B------:R-:W3:Y:S01]  /*39320*/  LDL R60, [R1+0x26e8] ;  /* 0x0026e800013c7983 */ /* 0x000ee20000100800 */
[----:B0-----:R-:W-:-:S02]  /*39330*/  @P2 IMAD.MOV.U32 R4, RZ, RZ, R0 ;  /* 0x000000ffff042224 */ /* 0x001fc400078e0000 */
[----:B------:R-:W-:Y:S01]  /*39340*/  @P2 IMAD.MOV.U32 R5, RZ, RZ, R59 ;  /* 0x000000ffff052224 */ /* 0x000fe200078e003b */
[----:B------:R-:W2:Y:S04]  /*39350*/  LDL R0, [R1+0x26f4] ;  /* 0x0026f40001007983 */ /* 0x000ea80000100800 */
[----:B------:R-:W3:Y:S04]  /*39360*/  LDL R59, [R1+0x26ec] ;  /* 0x0026ec00013b7983 */ /* 0x000ee80000100800 */
[----:B------:R0:W3:Y:S04]  /*39370*/  @P2 LDG.E.U8 R49, desc[UR4][R4.64] ;  /* 0x0000000404312981 */ /* 0x0000e8000c1e1100 */
[----:B------:R-:W0:Y:S04]  /*39380*/  LDL R4, [R1+0x2538] ;  /* 0x0025380001047983 */ /* 0x000e280000100800 */
[----:B------:R-:W0:Y:S02]  /*39390*/  LDL R5, [R1+0x253c] ;  /* 0x00253c0001057983 */ /* 0x000e240000100800 */
[----:B0-----:R-:W-:-:S04]  /*393a0*/  @P2 LOP3.LUT R5, R5, R4, RZ, 0x3c, !PT ;  /* 0x0000000405052212 */ /* 0x001fc800078e3cff */
[----:B------:R-:W-:-:S04]  /*393b0*/  @P2 LOP3.LUT R4, R5, R4, RZ, 0x3c, !PT ;  /* 0x0000000405042212 */ /* 0x000fc800078e3cff */
[----:B------:R-:W-:-:S05]  /*393c0*/  @P2 LOP3.LUT R5, R5, R4, RZ, 0x3c, !PT ;  /* 0x0000000405052212 */ /* 0x000fca00078e3cff */
[----:B------:R4:W3:Y:S02]  /*393d0*/  @P2 LDG.E.U8 R48, desc[UR4][R4.64] ;  /* 0x0000000404302981 */ /* 0x0008e4000c1e1100 */
[----:B----4-:R-:W-:Y:S02]  /*393e0*/  @P2 IMAD.MOV.U32 R4, RZ, RZ, R57 ;  /* 0x000000ffff042224 */ /* 0x010fe400078e0039 */
[----:B------:R-:W-:Y:S01]  /*393f0*/  @P2 IMAD.MOV.U32 R5, RZ, RZ, R58 ;  /* 0x000000ffff052224 */ /* 0x000fe200078e003a */
[----:B------:R-:W-:Y:S02]  /*39400*/  ISETP.GT.AND P1, PT, R2, 0x17, PT ;  /* 0x000000170200780c */ /* 0x000fe40003f24270 */
[----:B------:R-:W-:Y:S02]  /*39410*/  PRMT R46, RZ, 0x7610, R46 ;  /* 0x00007610ff2e7816 */ /* 0x000fe4000000002e */
[----:B------:R-:W-:Y:S02]  /*39420*/  PRMT R45, RZ, 0x7610, R45 ;  /* 0x00007610ff2d7816 */ /* 0x000fe4000000002d */
[----:B------:R-:W-:Y:S01]  /*39430*/  PRMT R44, RZ, 0x7610, R44 ;  /* 0x00007610ff2c7816 */ /* 0x000fe2000000002c */
[----:B------:R0:W4:Y:S04]  /*39440*/  @P2 LDG.E.U8 R47, desc[UR4][R4.64] ;  /* 0x00000004042f2981 */ /* 0x000128000c1e1100 */
[----:B------:R-:W4:Y:S04]  /*39450*/  LDL R58, [R1+0x26e0] ;  /* 0x0026e000013a7983 */ /* 0x000f280000100800 */
[----:B------:R-:W4:Y:S04]  /*39460*/  LDL R57, [R1+0x26e4] ;  /* 0x0026e40001397983 */ /* 0x000f280000100800 */
[----:B------:R-:W0:Y:S04]  /*39470*/  LDL R4, [R1+0x26f8] ;  /* 0x0026f80001047983 */ /* 0x000e280000100800 */
[----:B------:R-:W0:Y:S02]  /*39480*/  LDL R5, [R1+0x26fc] ;  /* 0x0026fc0001057983 */ /* 0x000e240000100800 */
[----:B0-----:R-:W-:-:S04]  /*39490*/  @P0 LOP3.LUT R5, R5, R4, RZ, 0x3c, !PT ;  /* 0x0000000405050212 */ /* 0x001fc800078e3cff */
[----:B------:R-:W-:-:S04]  /*394a0*/  @P0 LOP3.LUT R4, R5, R4, RZ, 0x3c, !PT ;  /* 0x0000000405040212 */ /* 0x000fc800078e3cff */
[----:B------:R-:W-:-:S05]  /*394b0*/  @P0 LOP3.LUT R5, R5, R4, RZ, 0x3c, !PT ;  /* 0x0000000405050212 */ /* 0x000fca00078e3cff */
[----:B------:R2:W4:Y:S02]  /*394c0*/  @P0 LDG.E.U8 R46, desc[UR4][R4.64] ;  /* 0x00000004042e0981 */ /* 0x000524000c1e1100 */
[----:B--2---:R-:W-:Y:S02]  /*394d0*/  @P0 IMAD.MOV.U32 R4, RZ, RZ, R0 ;  /* 0x000000ffff040224 */ /* 0x004fe400078e0000 */
[----:B------:R-:W-:Y:S01]  /*394e0*/  @P0 IMAD.MOV.U32 R5, RZ, RZ, R61 ;  /* 0x000000ffff050224 */ /* 0x000fe200078e003d */
[----:B------:R-:W2:Y:S01]  /*394f0*/  LDL R0, [R1+0x26dc] ;  /* 0x0026dc0001007983 */ /* 0x000ea20000100800 */
[----:B------:R-:W-:-:S03]  /*39500*/  PRMT R43, RZ, 0x7610, R43 ;  /* 0x00007610ff2b7816 */ /* 0x000fc6000000002b */
[----:B------:R-:W2:Y:S04]  /*39510*/  LDL R61, [R1+0x262c] ;  /* 0x00262c00013d7983 */ /* 0x000ea80000100800 */
[----:B------:R3:W2:Y:S02]  /*39520*/  @P0 LDG.E.U8 R45, desc[UR4][R4.64] ;  /* 0x00000004042d0981 */ /* 0x0006a4000c1e1100 */
[----:B---3--:R-:W-:Y:S02]  /*39530*/  @P1 IMAD.MOV.U32 R4, RZ, RZ, R59 ;  /* 0x000000ffff041224 */ /* 0x008fe400078e003b */
[----:B------:R-:W-:-:S05]  /*39540*/  @P1 IMAD.MOV.U32 R5, RZ, RZ, R60 ;  /* 0x000000ffff051224 */ /* 0x000fca00078e003c */
[----:B------:R4:W3:Y:S02]  /*39550*/  @P1 LDG.E.U8 R44, desc[UR4][R4.64] ;  /* 0x00000004042c1981 */ /* 0x0008e4000c1e1100 */
[----:B----4-:R-:W-:Y:S02]  /*39560*/  @P1 IMAD.MOV.U32 R4, RZ, RZ, R57 ;  /* 0x000000ffff041224 */ /* 0x010fe400078e0039 */
[----:B------:R-:W-:-:S05]  /*39570*/  @P1 IMAD.MOV.U32 R5, RZ, RZ, R58 ;  /* 0x000000ffff051224 */ /* 0x000fca00078e003a */
[----:B------:R2:W4:Y:S04]  /*39580*/  @P1 LDG.E.U8 R43, desc[UR4][R4.64] ;  /* 0x00000004042b1981 */ /* 0x000528000c1e1100 */
[----:B---3--:R0:W-:Y:S01]  /*39590*/  STL [R1+0x7298], R44 ;  /* 0x0072982c01007387 */ /* 0x0081e20000100800 */
[----:B------:R-:W-:Y:S01]  /*395a0*/  PRMT R42, RZ, 0x7610, R42 ;  /* 0x00007610ff2a7816 */ /* 0x000fe2000000002a */
[----:B--2---:R-:W-:Y:S02]  /*395b0*/  @P1 IMAD.MOV.U32 R4, RZ, RZ, R0 ;  /* 0x000000ffff041224 */ /* 0x004fe400078e0000 */
[----:B------:R-:W2:Y:S04]  /*395c0*/  LDL R60, [R1+0x2620] ;  /* 0x00262000013c7983 */ /* 0x000ea80000100800 */
[----:B------:R-:W3:Y:S04]  /*395d0*/  LDL R59, [R1+0x2624] ;  /* 0x00262400013b7983 */ /* 0x000ee80000100800 */
[----:B------:R-:W2:Y:S04]  /*395e0*/  LDL R58, [R1+0x2618] ;  /* 0x00261800013a7983 */ /* 0x000ea80000100800 */
[----:B------:R-:W2:Y:S04]  /*395f0*/  LDL R57, [R1+0x261c] ;  /* 0x00261c0001397983 */ /* 0x000ea80000100800 */
[----:B0-----:R-:W3:Y:S04]  /*39600*/  LDL R44, [R1+0x26d8] ;  /* 0x0026d800012c7983 */ /* 0x001ee80000100800 */
[----:B----4-:R0:W-:Y:S01]  /*39610*/  STL [R1+0x729c], R43 ;  /* 0x00729c2b01007387 */ /* 0x0101e20000100800 */
[----:B------:R-:W-:-:S03]  /*39620*/  ISETP.GT.AND P2, PT, R2, 0x1a, PT ;  /* 0x0000001a0200780c */ /* 0x000fc60003f44270 */
[----:B------:R-:W4:Y:S04]  /*39630*/  LDL R0, [R1+0x2614] ;  /* 0x0026140001007983 */ /* 0x000f280000100800 */
[----:B0-----:R-:W2:Y:S01]  /*39640*/  LDL R43, [R1+0x2628] ;  /* 0x00262800012b7983 */ /* 0x001ea20000100800 */
[----:B---3--:R-:W-:-:S03]  /*39650*/  @P1 IMAD.MOV.U32 R5, RZ, RZ, R44 ;  /* 0x000000ffff051224 */ /* 0x008fc600078e002c */
[----:B------:R-:W3:Y:S04]  /*39660*/  LDL R44, [R1+0x2610] ;  /* 0x00261000012c7983 */ /* 0x000ee80000100800 */
[----:B------:R2:W4:Y:S02]  /*39670*/  @P1 LDG.E.U8 R42, desc[UR4][R4.64] ;  /* 0x00000004042a1981 */ /* 0x000524000c1e1100 */
[----:B--2---:R-:W-:Y:S01]  /*39680*/  @P2 IMAD.MOV.U32 R5, RZ, RZ, R43 ;  /* 0x000000ffff052224 */ /* 0x004fe200078e002b */
[----:B------:R-:W-:Y:S01]  /*39690*/  PRMT R41, RZ, 0x7610, R41 ;  /* 0x00007610ff297816 */ /* 0x000fe20000000029 */
[----:B------:R-:W-:Y:S01]  /*396a0*/  @P2 IMAD.MOV.U32 R4, RZ, RZ, R61 ;  /* 0x000000ffff042224 */ /* 0x000fe200078e003d */
[----:B------:R-:W-:-:S04]  /*396b0*/  PRMT R40, RZ, 0x7610, R40 ;  /* 0x00007610ff287816 */ /* 0x000fc80000000028 */
[----:B------:R0:W2:Y:S04]  /*396c0*/  @P2 LDG.E.U8 R41, desc[UR4][R4.64] ;  /* 0x0000000404292981 */ /* 0x0000a8000c1e1100 */
[----:B----4-:R1:W-:Y:S04]  /*396d0*/  STL [R1+0x72a0], R42 ;  /* 0x0072a02a01007387 */ /* 0x0103e80000100800 */
[----:B------:R-:W4:Y:S01]  /*396e0*/  LDL R43, [R1+0x2608] ;  /* 0x00260800012b7983 */ /* 0x000f220000100800 */
[----:B0-----:R-:W-:Y:S02]  /*396f0*/  @P2 IMAD.MOV.U32 R4, RZ, RZ, R59 ;  /* 0x000000ffff042224 */ /* 0x001fe400078e003b */
[----:B------:R-:W-:Y:S01]  /*39700*/  @P2 IMAD.MOV.U32 R5, RZ, RZ, R60 ;  /* 0x000000ffff052224 */ /* 0x000fe200078e003c */
[----:B------:R-:W-:-:S02]  /*39710*/  PRMT R39, RZ, 0x7610, R39 ;  /* 0x00007610ff277816 */ /* 0x000fc40000000027 */
[----:B------:R-:W-:Y:S02]  /*39720*/  PRMT R38, RZ, 0x7610, R38 ;  /* 0x00007610ff267816 */ /* 0x000fe40000000026 */
[----:B------:R-:W-:Y:S01]  /*39730*/  PRMT R37, RZ, 0x7610, R37 ;  /* 0x00007610ff257816 */ /* 0x000fe20000000025 */
[----:B------:R-:W2:Y:S04]  /*39740*/  LDL R61, [R1+0x2604] ;  /* 0x00260400013d7983 */ /* 0x000ea80000100800 */
[----:B-1----:R-:W2:Y:S04]  /*39750*/  LDL R42, [R1+0x260c] ;  /* 0x00260c00012a7983 */ /* 0x002ea80000100800 */
[----:B------:R0:W2:Y:S04]  /*39760*/  @P2 LDG.E.U8 R40, desc[UR4][R4.64] ;  /* 0x0000000404282981 */ /* 0x0000a8000c1e1100 */
[----:B------:R-:W2:Y:S04]  /*39770*/  LDL R60, [R1+0x2528] ;  /* 0x00252800013c7983 */ /* 0x000ea80000100800 */
[----:B------:R-:W2:Y:S01]  /*39780*/  LDL R59, [R1+0x252c] ;  /* 0x00252c00013b7983 */ /* 0x000ea20000100800 */
[----:B0-----:R-:W-:-:S02]  /*39790*/  @P2 IMAD.MOV.U32 R4, RZ, RZ, R57 ;  /* 0x000000ffff042224 */ /* 0x001fc400078e0039 */
[----:B------:R-:W-:Y:S01]  /*397a0*/  @P2 IMAD.MOV.U32 R5, RZ, RZ, R58 ;  /* 0x000000ffff052224 */ /* 0x000fe200078e003a */
[----:B------:R-:W2:Y:S04]  /*397b0*/  LDL R57, [R1+0x25fc] ;  /* 0x0025fc0001397983 */ /* 0x000ea80000100800 */
[----:B------:R-:W2:Y:S04]  /*397c0*/  LDL R58, [R1+0x25f8] ;  /* 0x0025f800013a7983 */ /* 0x000ea80000100800 */
[----:B------:R0:W2:Y:S02]  /*397d0*/  @P2 LDG.E.U8 R39, desc[UR4][R4.64] ;  /* 0x0000000404272981 */ /* 0x0000a4000c1e1100 */
[----:B0-----:R-:W-:-:S02]  /*397e0*/  @P2 IMAD.MOV.U32 R4, RZ, RZ, R0 ;  /* 0x000000ffff042224 */ /* 0x001fc400078e0000 */
[----:B---3--:R-:W-:Y:S01]  /*397f0*/  @P2 IMAD.MOV.U32 R5, RZ, RZ, R44 ;  /* 0x000000ffff052224 */ /* 0x008fe200078e002c */
[----:B------:R-:W3:Y:S04]  /*39800*/  LDL R0, [R1+0x25f4] ;  /* 0x0025f40001007983 */ /* 0x000ee80000100800 */
[----:B------:R-:W3:Y:S04]  /*39810*/  LDL R44, [R1+0x25f0] ;  /* 0x0025f000012c7983 */ /* 0x000ee80000100800 */
[----:B------:R4:W3:Y:S02]  /*39820*/  @P2 LDG.E.U8 R38, desc[UR4][R4.64] ;  /* 0x0000000404262981 */ /* 0x0008e4000c1e1100 */
[----:B----4-:R-:W-:Y:S01]  /*39830*/  @P2 IMAD.MOV.U32 R5, RZ, RZ, R43 ;  /* 0x000000ffff052224 */ /* 0x010fe200078e002b */
[----:B------:R-:W-:Y:S01]  /*39840*/  PRMT R36, RZ, 0x7610, R36 ;  /* 0x00007610ff247816 */ /* 0x000fe20000000024 */
[----:B------:R-:W4:Y:S01]  /*39850*/  LDL R43, [R1+0x2520] ;  /* 0x00252000012b7983 */ /* 0x000f220000100800 */
[----:B--2---:R-:W-:-:S03]  /*39860*/  @P2 IMAD.MOV.U32 R4, RZ, RZ, R42 ;  /* 0x000000ffff042224 */ /* 0x004fc600078e002a */
[----:B------:R-:W2:Y:S04]  /*39870*/  LDL R42, [R1+0x2524] ;  /* 0x00252400012a7983 */ /* 0x000ea80000100800 */
[----:B------:R0:W4:Y:S04]  /*39880*/  @P2 LDG.E.U8 R37, desc[UR4][R4.64] ;  /* 0x0000000404252981 */ /* 0x000128000c1e1100 */
[----:B------:R-:W3:Y:S01]  /*39890*/  LDL R5, [R1+0x2600] ;  /* 0x0026000001057983 */ /* 0x000ee20000100800 */
[----:B0-----:R-:W-:Y:S01]  /*398a0*/  @P2 IMAD.MOV.U32 R4, RZ, RZ, R61 ;  /* 0x000000ffff042224 */ /* 0x001fe200078e003d */
[----:B------:R-:W-:-:S02]  /*398b0*/  PRMT R35, RZ, 0x7610, R35 ;  /* 0x00007610ff237816 */ /* 0x000fc40000000023 */
[----:B------:R-:W-:Y:S02]  /*398c0*/  ISETP.GT.AND P0, PT, R2, 0x1e, PT ;  /* 0x0000001e0200780c */ /* 0x000fe40003f04270 */
[----:B------:R-:W-:Y:S02]  /*398d0*/  PRMT R34, RZ, 0x7610, R34 ;  /* 0x00007610ff227816 */ /* 0x000fe40000000022 */
[----:B------:R-:W-:Y:S02]  /*398e0*/  PRMT R33, RZ, 0x7610, R33 ;  /* 0x00007610ff217816 */ /* 0x000fe40000000021 */
[----:B------:R-:W-:Y:S02]  /*398f0*/  PRMT R32, RZ, 0x7610, R32 ;  /* 0x00007610ff207816 */ /* 0x000fe40000000020 */
[----:B------:R-:W-:Y:S02]  /*39900*/  PRMT R31, RZ, 0x7610, R31 ;  /* 0x00007610ff1f7816 */ /* 0x000fe4000000001f */
[----:B------:R-:W-:Y:S01]  /*39910*/  PRMT R30, RZ, 0x7610, R30 ;  /* 0x00007610ff1e7816 */ /* 0x000fe2000000001e */
[----:B------:R-:W4:Y:S04]  /*39920*/  LDL R61, [R1+0x250c] ;  /* 0x00250c00013d7983 */ /* 0x000f280000100800 */
[----:B---3--:R0:W3:Y:S02]  /*39930*/  @P2 LDG.E.U8 R36, desc[UR4][R4.64] ;  /* 0x0000000404242981 */ /* 0x0080e4000c1e1100 */
[----:B0-----:R-:W-:-:S02]  /*39940*/  @P2 IMAD.MOV.U32 R4, RZ, RZ, R57 ;  /* 0x000000ffff042224 */ /* 0x001fc400078e0039 */
[----:B------:R-:W-:Y:S01]  /*39950*/  @P2 IMAD.MOV.U32 R5, RZ, RZ, R58 ;  /* 0x000000ffff052224 */ /* 0x000fe200078e003a */
[----:B------:R-:W3:Y:S04]  /*39960*/  LDL R57, [R1+0x251c] ;  /* 0x00251c0001397983 */ /* 0x000ee80000100800 */
[----:B------:R-:W3:Y:S04]  /*39970*/  LDL R58, [R1+0x2518] ;  /* 0x00251800013a7983 */ /* 0x000ee80000100800 */
[----:B------:R0:W3:Y:S02]  /*39980*/  @P2 LDG.E.U8 R35, desc[UR4][R4.64] ;  /* 0x0000000404232981 */ /* 0x0000e4000c1e1100 */
        /* <DEDUP_REMOVED lines=10> */
[----:B--2---:R-:W-:-:S02]  /*39a30*/  @P0 IMAD.MOV.U32 R4, RZ, RZ, R42 ;  /* 0x000000ffff040224 */ /* 0x004fc400078e002a */
[----:B----4-:R-:W-:Y:S01]  /*39a40*/  @P0 IMAD.MOV.U32 R5, RZ, RZ, R43 ;  /* 0x000000ffff050224 */ /* 0x010fe200078e002b */
[----:B------:R-:W2:Y:S04]  /*39a50*/  LDL R42, [R1+0x2504] ;  /* 0x00250400012a7983 */ /* 0x000ea80000100800 */
[----:B------:R-:W4:Y:S04]  /*39a60*/  LDL R43, [R1+0x2500] ;  /* 0x00250000012b7983 */ /* 0x000f280000100800 */
[----:B------:R3:W4:Y:S02]  /*39a70*/  @P0 LDG.E.U8 R32, desc[UR4][R4.64] ;  /* 0x0000000404200981 */ /* 0x000724000c1e1100 */
[----:B---3--:R-:W-:-:S02]  /*39a80*/  @P0 IMAD.MOV.U32 R4, RZ, RZ, R57 ;  /* 0x000000ffff040224 */ /* 0x008fc400078e0039 */
        /* <DEDUP_REMOVED lines=8> */
[----:B------:R0:W3:Y:S04]  /*39b10*/  @P0 LDG.E.U8 R30, desc[UR4][R4.64] ;  /* 0x00000004041e0981 */ /* 0x0000e8000c1e1100 */
[----:B------:R-:W2:Y:S01]  /*39b20*/  LDL R5, [R1+0x2508] ;  /* 0x0025080001057983 */ /* 0x000ea20000100800 */
[----:B------:R-:W-:Y:S01]  /*39b30*/  PRMT R29, RZ, 0x7610, R29 ;  /* 0x00007610ff1d7816 */ /* 0x000fe2000000001d */
[----:B0-----:R-:W-:Y:S01]  /*39b40*/  @P0 IMAD.MOV.U32 R4, RZ, RZ, R61 ;  /* 0x000000ffff040224 */ /* 0x001fe200078e003d */
[----:B------:R-:W-:-:S02]  /*39b50*/  PRMT R28, RZ, 0x7610, R28 ;  /* 0x00007610ff1c7816 */ /* 0x000fc4000000001c */
[----:B------:R-:W-:Y:S02]  /*39b60*/  PRMT R27, RZ, 0x7610, R27 ;  /* 0x00007610ff1b7816 */ /* 0x000fe4000000001b */
[----:B------:R-:W-:Y:S02]  /*39b70*/  PRMT R26, RZ, 0x7610, R26 ;  /* 0x00007610ff1a7816 */ /* 0x000fe4000000001a */
[----:B------:R-:W-:Y:S01]  /*39b80*/  PRMT R25, RZ, 0x7610, R25 ;  /* 0x00007610ff197816 */ /* 0x000fe20000000019 */
[----:B--2---:R0:W2:Y:S02]  /*39b90*/  @P0 LDG.E.U8 R29, desc[UR4][R4.64] ;  /* 0x00000004041d0981 */ /* 0x0040a4000c1e1100 */
[----:B0-----:R-:W-:Y:S02]  /*39ba0*/  @P0 IMAD.MOV.U32 R4, RZ, RZ, R42 ;  /* 0x000000ffff040224 */ /* 0x001fe400078e002a */
[----:B----4-:R-:W-:Y:S01]  /*39bb0*/  @P0 IMAD.MOV.U32 R5, RZ, RZ, R43 ;  /* 0x000000ffff050224 */ /* 0x010fe200078e002b */
[----:B------:R-:W4:Y:S04]  /*39bc0*/  LDL R42, [R1+0x26cc] ;  /* 0x0026cc00012a7983 */ /* 0x000f280000100800 */
[----:B------:R-:W2:Y:S04]  /*39bd0*/  LDL R43, [R1+0x26c8] ;  /* 0x0026c800012b7983 */ /* 0x000ea80000100800 */
[----:B------:R0:W2:Y:S02]  /*39be0*/  @P0 LDG.E.U8 R28, desc[UR4][R4.64] ;  /* 0x00000004041c0981 */ /* 0x0000a4000c1e1100 */
[----:B0-----:R-:W-:-:S02]  /*39bf0*/  @P0 IMAD.MOV.U32 R4, RZ, RZ, R59 ;  /* 0x000000ffff040224 */ /* 0x001fc400078e003b */
[----:B------:R-:W-:Y:S01]  /*39c00*/  @P0 IMAD.MOV.U32 R5, RZ, RZ, R60 ;  /* 0x000000ffff050224 */ /* 0x000fe200078e003c */
[----:B------:R-:W2:Y:S04]  /*39c10*/  LDL R59, [R1+0x26c4] ;  /* 0x0026c400013b7983 */ /* 0x000ea80000100800 */
[----:B------:R-:W2:Y:S04]  /*39c20*/  LDL R60, [R1+0x26c0] ;  /* 0x0026c000013c7983 */ /* 0x000ea80000100800 */
[----:B------:R3:W2:Y:S02]  /*39c30*/  @P0 LDG.E.U8 R27, desc[UR4][R4.64] ;  /* 0x00000004041b0981 */ /* 0x0006a4000c1e1100 */
[----:B---3--:R-:W-:-:S02]  /*39c40*/  @P0 IMAD.MOV.U32 R4, RZ, RZ, R57 ;  /* 0x000000ffff040224 */ /* 0x008fc400078e0039 */
[----:B------:R-:W-:Y:S02]  /*39c50*/  @P0 IMAD.MOV.U32 R5, RZ, RZ, R58 ;  /* 0x000000ffff050224 */ /* 0x000fe400078e003a */
[----:B------:R-:W3:Y:S04]  /*39c60*/  LDL R58, [R1+0x26b8] ;  /* 0x0026b800013a7983 */ /* 0x000ee80000100800 */
[----:B------:R0:W3:Y:S02]  /*39c70*/  @P0 LDG.E.U8 R26, desc[UR4][R4.64] ;  /* 0x00000004041a0981 */ /* 0x0000e4000c1e1100 */
[----:B0-----:R-:W-:Y:S02]  /*39c80*/  @P1 IMAD.MOV.U32 R4, RZ, RZ, R0 ;  /* 0x000000ffff041224 */ /* 0x001fe400078e0000 */
[----:B------:R-:W-:Y:S01]  /*39c90*/  @P1 IMAD.MOV.U32 R5, RZ, RZ, R44 ;  /* 0x000000ffff051224 */ /* 0x000fe200078e002c */
[----:B------:R-:W3:Y:S04]  /*39ca0*/  LDL R0, [R1+0x26bc] ;  /* 0x0026bc0001007983 */ /* 0x000ee80000100800 */
[----:B------:R4:W3:Y:S01]  /*39cb0*/  @P1 LDG.E.U8 R25, desc[UR4][R4.64] ;  /* 0x0000000404191981 */ /* 0x0008e2000c1e1100 */
[----:B------:R-:W-:Y:S01]  /*39cc0*/  PRMT R24, RZ, 0x7610, R24 ;  /* 0x00007610ff187816 */ /* 0x000fe20000000018 */
[----:B----4-:R-:W-:-:S02]  /*39cd0*/  @P1 IMAD.MOV.U32 R4, RZ, RZ, R42 ;  /* 0x000000ffff041224 */ /* 0x010fc400078e002a */
[----:B--2---:R-:W-:-:S05]  /*39ce0*/  @P1 IMAD.MOV.U32 R5, RZ, RZ, R43 ;  /* 0x000000ffff051224 */ /* 0x004fca00078e002b */
[----:B------:R0:W2:Y:S04]  /*39cf0*/  @P1 LDG.E.U8 R24, desc[UR4][R4.64] ;  /* 0x0000000404181981 */ /* 0x0000a8000c1e1100 */
[----:B---3--:R1:W-:Y:S04]  /*39d00*/  STL [R1+0x72a4], R25 ;  /* 0x0072a41901007387 */ /* 0x0083e80000100800 */
[----:B------:R-:W3:Y:S04]  /*39d10*/  LDL R57, [R1+0x26b0] ;  /* 0x0026b00001397983 */ /* 0x000ee80000100800 */
[----:B------:R-:W4:Y:S04]  /*39d20*/  LDL R44, [R1+0x26b4] ;  /* 0x0026b400012c7983 */ /* 0x000f280000100800 */
[----:B------:R-:W4:Y:S04]  /*39d30*/  LDL R43, [R1+0x25e8] ;  /* 0x0025e800012b7983 */ /* 0x000f280000100800 */
[----:B------:R-:W4:Y:S01]  /*39d40*/  LDL R42, [R1+0x25ec] ;  /* 0x0025ec00012a7983 */ /* 0x000f220000100800 */
[----:B------:R-:W-:Y:S01]  /*39d50*/  PRMT R23, RZ, 0x7610, R23 ;  /* 0x00007610ff177816 */ /* 0x000fe20000000017 */
[----:B0-----:R-:W-:-:S02]  /*39d60*/  @P1 IMAD.MOV.U32 R4, RZ, RZ, R59 ;  /* 0x000000ffff041224 */ /* 0x001fc400078e003b */
[----:B------:R-:W-:Y:S01]  /*39d70*/  @P1 IMAD.MOV.U32 R5, RZ, RZ, R60 ;  /* 0x000000ffff051224 */ /* 0x000fe200078e003c */
[----:B------:R-:W-:Y:S02]  /*39d80*/  ISETP.GT.AND P0, PT, R2, 0x1b, PT ;  /* 0x0000001b0200780c */ /* 0x000fe40003f04270 */
[----:B------:R-:W-:Y:S02]  /*39d90*/  PRMT R22, RZ, 0x7610, R22 ;  /* 0x00007610ff167816 */ /* 0x000fe40000000016 */
[----:B------:R0:W4:Y:S01]  /*39da0*/  @P1 LDG.E.U8 R23, desc[UR4][R4.64] ;  /* 0x0000000404171981 */ /* 0x000122000c1e1100 */
[----:B------:R-:W-:Y:S01]  /*39db0*/  PRMT R21, RZ, 0x7610, R21 ;  /* 0x00007610ff157816 */ /* 0x000fe20000000015 */
[----:B0-----:R-:W-:Y:S02]  /*39dc0*/  @P1 IMAD.MOV.U32 R4, RZ, RZ, R0 ;  /* 0x000000ffff041224 */ /* 0x001fe400078e0000 */
[----:B------:R-:W-:-:S05]  /*39dd0*/  @P1 IMAD.MOV.U32 R5, RZ, RZ, R58 ;  /* 0x000000ffff051224 */ /* 0x000fca00078e003a */
[----:B------:R3:W4:Y:S01]  /*39de0*/  @P1 LDG.E.U8 R22, desc[UR4][R4.64] ;  /* 0x0000000404161981 */ /* 0x000722000c1e1100 */
[----:B------:R-:W-:-:S03]  /*39df0*/  PRMT R20, RZ, 0x7610, R20 ;  /* 0x00007610ff147816 */ /* 0x000fc60000000014 */
[----:B--2---:R0:W-:Y:S04]  /*39e00*/  STL [R1+0x72a8], R24 ;  /* 0x0072a81801007387 */ /* 0x0041e80000100800 */
[----:B-1----:R-:W2:Y:S04]  /*39e10*/  LDL R25, [R1+0x25e0] ;  /* 0x0025e00001197983 */ /* 0x002ea80000100800 */
[----:B0-----:R-:W2:Y:S01]  /*39e20*/  LDL R24, [R1+0x25e4] ;  /* 0x0025e40001187983 */ /* 0x001ea20000100800 */
[----:B---3--:R-:W-:Y:S02]  /*39e30*/  @P1 IMAD.MOV.U32 R5, RZ, RZ, R57 ;  /* 0x000000ffff051224 */ /* 0x008fe400078e0039 */
[----:B----4-:R-:W-:-:S05]  /*39e40*/  @P1 IMAD.MOV.U32 R4, RZ, RZ, R44 ;  /* 0x000000ffff041224 */ /* 0x010fca00078e002c */
[----:B------:R0:W3:Y:S02]  /*39e50*/  @P1 LDG.E.U8 R21, desc[UR4][R4.64] ;  /* 0x0000000404151981 */ /* 0x0000e4000c1e1100 */
[----:B0-----:R-:W-:Y:S02]  /*39e60*/  @P0 IMAD.MOV.U32 R4, RZ, RZ, R42 ;  /* 0x000000ffff040224 */ /* 0x001fe400078e002a */
[----:B------:R-:W-:-:S05]  /*39e70*/  @P0 IMAD.MOV.U32 R5, RZ, RZ, R43 ;  /* 0x000000ffff050224 */ /* 0x000fca00078e002b */
[----:B------:R2:W4:Y:S04]  /*39e80*/  @P0 LDG.E.U8 R20, desc[UR4][R4.64] ;  /* 0x0000000404140981 */ /* 0x000528000c1e1100 */
[----:B------:R0:W-:Y:S04]  /*39e90*/  STL [R1+0x72ac], R23 ;  /* 0x0072ac1701007387 */ /* 0x0001e80000100800 */
[----:B------:R-:W4:Y:S04]  /*39ea0*/  LDL R0, [R1+0x25dc] ;  /* 0x0025dc0001007983 */ /* 0x000f280000100800 */
[----:B0-----:R-:W4:Y:S04]  /*39eb0*/  LDL R23, [R1+0x25d8] ;  /* 0x0025d80001177983 */ /* 0x001f280000100800 */
[----:B------:R0:W-:Y:S01]  /*39ec0*/  STL [R1+0x72b0], R22 ;  /* 0x0072b01601007387 */ /* 0x0001e20000100800 */
[----:B------:R-:W-:Y:S01]  /*39ed0*/  PRMT R19, RZ, 0x7610, R19 ;  /* 0x00007610ff137816 */ /* 0x000fe20000000013 */
[----:B--2---:R-:W-:-:S02]  /*39ee0*/  @P0 IMAD.MOV.U32 R5, RZ, RZ, R25 ;  /* 0x000000ffff050224 */ /* 0x004fc400078e0019 */
[----:B------:R-:W-:-:S05]  /*39ef0*/  @P0 IMAD.MOV.U32 R4, RZ, RZ, R24 ;  /* 0x000000ffff040224 */ /* 0x000fca00078e0018 */
[----:B------:R1:W2:Y:S04]  /*39f00*/  @P0 LDG.E.U8 R19, desc[UR4][R4.64] ;  /* 0x0000000404130981 */ /* 0x0002a8000c1e1100 */
[----:B---3--:R3:W-:Y:S04]  /*39f10*/  STL [R1+0x72b4], R21 ;  /* 0x0072b41501007387 */ /* 0x0087e80000100800 */
[----:B------:R-:W3:Y:S04]  /*39f20*/  LDL R43, [R1+0x25d0] ;  /* 0x0025d000012b7983 */ /* 0x000ee80000100800 */
[----:B------:R-:W2:Y:S04]  /*39f30*/  LDL R42, [R1+0x25d4] ;  /* 0x0025d400012a7983 */ /* 0x000ea80000100800 */
[----:B----4-:R4:W-:Y:S04]  /*39f40*/  STL [R1+0x72b8], R20 ;  /* 0x0072b81401007387 */ /* 0x0109e80000100800 */
[----:B------:R-:W4:Y:S04]  /*39f50*/  LDL R25, [R1+0x25c8] ;  /* 0x0025c80001197983 */ /* 0x000f280000100800 */
[----:B------:R-:W4:Y:S01]  /*39f60*/  LDL R24, [R1+0x25cc] ;  /* 0x0025cc0001187983 */ /* 0x000f220000100800 */
[----:B------:R-:W-:Y:S01]  /*39f70*/  PRMT R18, RZ, 0x7610, R18 ;  /* 0x00007610ff127816 */ /* 0x000fe20000000012 */
[----:B-1----:R-:W-:Y:S01]  /*39f80*/  @P0 IMAD.MOV.U32 R4, RZ, RZ, R0 ;  /* 0x000000ffff040224 */ /* 0x002fe200078e0000 */
[----:B------:R-:W-:Y:S01]  /*39f90*/  PRMT R17, RZ, 0x7610, R17 ;  /* 0x00007610ff117816 */ /* 0x000fe20000000011 */
[----:B------:R-:W-:-:S05]  /*39fa0*/  @P0 IMAD.MOV.U32 R5, RZ, RZ, R23 ;  /* 0x000000ffff050224 */ /* 0x000fca00078e0017 */
[----:B------:R3:W4:Y:S01]  /*39fb0*/  @P0 LDG.E.U8 R18, desc[UR4][R4.64] ;  /* 0x0000000404120981 */ /* 0x000722000c1e1100 */
[----:B------:R-:W-:Y:S01]  /*39fc0*/  PRMT R16, RZ, 0x7610, R16 ;  /* 0x00007610ff107816 */ /* 0x000fe20000000010 */
[----:B---3--:R-:W-:Y:S02]  /*39fd0*/  @P0 IMAD.MOV.U32 R5, RZ, RZ, R43 ;  /* 0x000000ffff050224 */ /* 0x008fe400078e002b */
[----:B--2---:R-:W-:-:S05]  /*39fe0*/  @P0 IMAD.MOV.U32 R4, RZ, RZ, R42 ;  /* 0x000000ffff040224 */ /* 0x004fca00078e002a */
[----:B------:R4:W2:Y:S02]  /*39ff0*/  @P0 LDG.E.U8 R17, desc[UR4][R4.64] ;  /* 0x0000000404110981 */ /* 0x0008a4000c1e1100 */
[----:B----4-:R-:W-:Y:S02]  /*3a000*/  @P0 IMAD.MOV.U32 R5, RZ, RZ, R25 ;  /* 0x000000ffff050224 */ /* 0x010fe400078e0019 */
[----:B------:R-:W-:-:S05]  /*3a010*/  @P0 IMAD.MOV.U32 R4, RZ, RZ, R24 ;  /* 0x000000ffff040224 */ /* 0x000fca00078e0018 */
[----:B------:R-:W3:Y:S04]  /*3a020*/  @P0 LDG.E.U8 R16, desc[UR4][R4.64] ;  /* 0x0000000404100981 */ /* 0x000ee8000c1e1100 */
[----:B------:R1:W-:Y:S04]  /*3a030*/  STL [R1+0x72bc], R19 ;  /* 0x0072bc1301007387 */ /* 0x0003e80000100800 */
[----:B------:R-:W4:Y:S04]  /*3a040*/  LDL R23, [R1+0x25c0] ;  /* 0x0025c00001177983 */ /* 0x000f280000100800 */
[----:B0-----:R-:W4:Y:S04]  /*3a050*/  LDL R22, [R1+0x25c4] ;  /* 0x0025c40001167983 */ /* 0x001f280000100800 */
[----:B------:R-:W4:Y:S04]  /*3a060*/  LDL R21, [R1+0x25b8] ;  /* 0x0025b80001157983 */ /* 0x000f280000100800 */
[----:B------:R-:W4:Y:S04]  /*3a070*/  LDL R0, [R1+0x25bc] ;  /* 0x0025bc0001007983 */ /* 0x000f280000100800 */
[----:B------:R0:W-:Y:S04]  /*3a080*/  STL [R1+0x72c0], R18 ;  /* 0x0072c01201007387 */ /* 0x0001e80000100800 */
[----:B------:R-:W4:Y:S04]  /*3a090*/  LDL R20, [R1+0x25b0] ;  /* 0x0025b00001147983 */ /* 0x000f280000100800 */
[----:B-1----:R-:W4:Y:S01]  /*3a0a0*/  LDL R19, [R1+0x25b4] ;  /* 0x0025b40001137983 */ /* 0x002f220000100800 */
[----:B------:R-:W-:-:S03]  /*3a0b0*/  PRMT R15, RZ, 0x7610, R15 ;  /* 0x00007610ff0f7816 */ /* 0x000fc6000000000f */
[----:B--2---:R-:W-:Y:S04]  /*3a0c0*/  STL [R1+0x72c4], R17 ;  /* 0x0072c41101007387 */ /* 0x004fe80000100800 */
[----:B---3--:R1:W-:Y:S04]  /*3a0d0*/  STL [R1+0x72c8], R16 ;  /* 0x0072c81001007387 */ /* 0x0083e80000100800 */
[----:B0-----:R-:W2:Y:S04]  /*3a0e0*/  LDL R18, [R1+0x24e8] ;  /* 0x0024e80001127983 */ /* 0x001ea80000100800 */
[----:B-1----:R-:W3:Y:S01]  /*3a0f0*/  LDL R16, [R1+0x24ec] ;  /* 0x0024ec0001107983 */ /* 0x002ee20000100800 */
[----:B----4-:R-:W-:-:S02]  /*3a100*/  @P0 IMAD.MOV.U32 R4, RZ, RZ, R22 ;  /* 0x000000ffff040224 */ /* 0x010fc400078e0016 */
[----:B------:R-:W-:-:S05]  /*3a110*/  @P0 IMAD.MOV.U32 R5, RZ, RZ, R23 ;  /* 0x000000ffff050224 */ /* 0x000fca00078e0017 */
[----:B------:R0:W4:Y:S01]  /*3a120*/  @P0 LDG.E.U8 R15, desc[UR4][R4.64] ;  /* 0x00000004040f0981 */ /* 0x000122000c1e1100 */
[----:B------:R-:W-:Y:S01]  /*3a130*/  PRMT R14, RZ, 0x7610, R14 ;  /* 0x00007610ff0e7816 */ /* 0x000fe2000000000e */
[----:B0-----:R-:W-:Y:S02]  /*3a140*/  @P0 IMAD.MOV.U32 R4, RZ, RZ, R0 ;  /* 0x000000ffff040224 */ /* 0x001fe400078e0000 */
[----:B------:R-:W-:-:S05]  /*3a150*/  @P0 IMAD.MOV.U32 R5, RZ, RZ, R21 ;  /* 0x000000ffff050224 */ /* 0x000fca00078e0015 */
[----:B------:R0:W4:Y:S01]  /*3a160*/  @P0 LDG.E.U8 R14, desc[UR4][R4.64] ;  /* 0x00000004040e0981 */ /* 0x000122000c1e1100 */
[----:B------:R-:W-:Y:S02]  /*3a170*/  ISETP.GT.AND P1, PT, R2, 0x1f, PT ;  /* 0x0000001f0200780c */ /* 0x000fe40003f24270 */
[----:B------:R-:W-:Y:S01]  /*3a180*/  PRMT R13, RZ, 0x7610, R13 ;  /* 0x00007610ff0d7816 */ /* 0x000fe2000000000d */
[----:B0-----:R-:W-:Y:S02]  /*3a190*/  @P0 IMAD.MOV.U32 R4, RZ, RZ, R19 ;  /* 0x000000ffff040224 */ /* 0x001fe400078e0013 */
[----:B------:R-:W-:-:S05]  /*3a1a0*/  @P0 IMAD.MOV.U32 R5, RZ, RZ, R20 ;  /* 0x000000ffff050224 */ /* 0x000fca00078e0014 */
[----:B------:R2:W4:Y:S01]  /*3a1b0*/  @P0 LDG.E.U8 R13, desc[UR4][R4.64] ;  /* 0x00000004040d0981 */ /* 0x000522000c1e1100 */
[----:B------:R-:W-:Y:S02]  /*3a1c0*/  PRMT R12, RZ, 0x7610, R12 ;  /* 0x00007610ff0c7816 */ /* 0x000fe4000000000c */
[----:B--2---:R-:W-:Y:S02]  /*3a1d0*/  @P1 IMAD.MOV.U32 R5, RZ, RZ, R18 ;  /* 0x000000ffff051224 */ /* 0x004fe400078e0012 */
[----:B---3--:R-:W-:-:S05]  /*3a1e0*/  @P1 IMAD.MOV.U32 R4, RZ, RZ, R16 ;  /* 0x000000ffff041224 */ /* 0x008fca00078e0010 */
[----:B------:R-:W2:Y:S04]  /*3a1f0*/  @P1 LDG.E.U8 R12, desc[UR4][R4.64] ;  /* 0x00000004040c1981 */ /* 0x000ea8000c1e1100 */
[----:B----4-:R0:W-:Y:S04]  /*3a200*/  STL [R1+0x72cc], R15 ;  /* 0x0072cc0f01007387 */ /* 0x0101e80000100800 */
[----:B------:R-:W3:Y:S04]  /*3a210*/  LDL R0, [R1+0x24e4] ;  /* 0x0024e40001007983 */ /* 0x000ee80000100800 */
[----:B------:R-:W4:Y:S04]  /*3a220*/  LDL R23, [R1+0x24e0] ;  /* 0x0024e00001177983 */ /* 0x000f280000100800 */
[----:B------:R-:W4:Y:S04]  /*3a230*/  LDL R21, [R1+0x24dc] ;  /* 0x0024dc0001157983 */ /* 0x000f280000100800 */
[----:B------:R-:W-:Y:S04]  /*3a240*/  STL [R1+0x72d0], R14 ;  /* 0x0072d00e01007387 */ /* 0x000fe80000100800 */
[----:B------:R-:W4:Y:S04]  /*3a250*/  LDL R22, [R1+0x24d8] ;  /* 0x0024d80001167983 */ /* 0x000f280000100800 */
[----:B------:R-:W4:Y:S04]  /*3a260*/  LDL R20, [R1+0x24d0] ;  /* 0x0024d00001147983 */ /* 0x000f280000100800 */
[----:B------:R-:W4:Y:S04]  /*3a270*/  LDL R19, [R1+0x24d4] ;  /* 0x0024d40001137983 */ /* 0x000f280000100800 */
[----:B------:R-:W4:Y:S04]  /*3a280*/  LDL R17, [R1+0x24cc] ;  /* 0x0024cc0001117983 */ /* 0x000f280000100800 */
[----:B------:R1:W-:Y:S04]  /*3a290*/  STL [R1+0x72d4], R13 ;  /* 0x0072d40d01007387 */ /* 0x0003e80000100800 */
[----:B------:R-:W4:Y:S04]  /*3a2a0*/  LDL R18, [R1+0x24c8] ;  /* 0x0024c80001127983 */ /* 0x000f280000100800 */
[----:B------:R-:W4:Y:S04]  /*3a2b0*/  LDL R16, [R1+0x24c0] ;  /* 0x0024c00001107983 */ /* 0x000f280000100800 */
[----:B0-----:R-:W4:Y:S04]  /*3a2c0*/  LDL R15, [R1+0x24c4] ;  /* 0x0024c400010f7983 */ /* 0x001f280000100800 */
[----:B-1----:R-:W4:Y:S04]  /*3a2d0*/  LDL R13, [R1+0x24bc] ;  /* 0x0024bc00010d7983 */ /* 0x002f280000100800 */
[----:B--2---:R0:W-:Y:S04]  /*3a2e0*/  STL [R1+0x72d8], R12 ;  /* 0x0072d80c01007387 */ /* 0x0041e80000100800 */
[----:B------:R-:W2:Y:S01]  /*3a2f0*/  LDL R14, [R1+0x24b8] ;  /* 0x0024b800010e7983 */ /* 0x000ea20000100800 */
[----:B---3--:R-:W-:-:S03]  /*3a300*/  @P1 IMAD.MOV.U32 R4, RZ, RZ, R0 ;  /* 0x000000ffff041224 */ /* 0x008fc600078e0000 */
[----:B------:R-:W3:Y:S04]  /*3a310*/  LDL R0, [R1+0x24b4] ;  /* 0x0024b40001007983 */ /* 0x000ee80000100800 */
[----:B0-----:R-:W3:Y:S01]  /*3a320*/  LDL R12, [R1+0x24b0] ;  /* 0x0024b000010c7983 */ /* 0x001ee20000100800 */
[----:B------:R-:W-:Y:S01]  /*3a330*/  PRMT R11, RZ, 0x7610, R11 ;  /* 0x00007610ff0b7816 */ /* 0x000fe2000000000b */
[----:B----4-:R-:W-:Y:S01]  /*3a340*/  @P1 IMAD.MOV.U32 R5, RZ, RZ, R23 ;  /* 0x000000ffff051224 */ /* 0x010fe200078e0017 */
[----:B------:R-:W-:-:S04]  /*3a350*/  PRMT R10, RZ, 0x7610, R10 ;  /* 0x00007610ff0a7816 */ /* 0x000fc8000000000a */
[----:B------:R0:W4:Y:S01]  /*3a360*/  @P1 LDG.E.U8 R11, desc[UR4][R4.64] ;  /* 0x00000004040b1981 */ /* 0x000122000c1e1100 */
[----:B------:R-:W-:Y:S01]  /*3a370*/  PRMT R9, RZ, 0x7610, R9 ;  /* 0x00007610ff097816 */ /* 0x000fe20000000009 */
[----:B0-----:R-:W-:Y:S02]  /*3a380*/  @P1 IMAD.MOV.U32 R4, RZ, RZ, R21 ;  /* 0x000000ffff041224 */ /* 0x001fe400078e0015 */
[----:B------:R-:W-:-:S05]  /*3a390*/  @P1 IMAD.MOV.U32 R5, RZ, RZ, R22 ;  /* 0x000000ffff051224 */ /* 0x000fca00078e0016 */
        /* <DEDUP_REMOVED lines=12> */
[----:B------:R0:W4:Y:S02]  /*3a460*/  @P1 LDG.E.U8 R7, desc[UR4][R4.64] ;  /* 0x0000000404071981 */ /* 0x000124000c1e1100 */
[----:B0-----:R-:W-:Y:S02]  /*3a470*/  @P1 IMAD.MOV.U32 R4, RZ, RZ, R13 ;  /* 0x000000ffff041224 */ /* 0x001fe400078e000d */
[----:B--2---:R-:W-:-:S05]  /*3a480*/  @P1 IMAD.MOV.U32 R5, RZ, RZ, R14 ;  /* 0x000000ffff051224 */ /* 0x004fca00078e000e */
[----:B------:R3:W2:Y:S01]  /*3a490*/  @P1 LDG.E.U8 R6, desc[UR4][R4.64] ;  /* 0x0000000404061981 */ /* 0x0006a2000c1e1100 */
[----:B------:R-:W-:Y:S01]  /*3a4a0*/  PRMT R3, RZ, 0x7610, R3 ;  /* 0x00007610ff037816 */ /* 0x000fe20000000003 */
[----:B---3--:R-:W-:Y:S02]  /*3a4b0*/  @P1 IMAD.MOV.U32 R4, RZ, RZ, R0 ;  /* 0x000000ffff041224 */ /* 0x008fe400078e0000 */
[----:B------:R-:W-:-:S05]  /*3a4c0*/  @P1 IMAD.MOV.U32 R5, RZ, RZ, R12 ;  /* 0x000000ffff051224 */ /* 0x000fca00078e000c */
[----:B------:R-:W3:Y:S04]  /*3a4d0*/  @P1 LDG.E.U8 R3, desc[UR4][R4.64] ;  /* 0x0000000404031981 */ /* 0x000ee8000c1e1100 */
[----:B----4-:R-:W-:Y:S01]  /*3a4e0*/  STL [R1+0x72dc], R11 ;  /* 0x0072dc0b01007387 */ /* 0x010fe20000100800 */
[----:B------:R-:W0:Y:S01]  /*3a4f0*/  S2R R12, SR_TID.X ;  /* 0x00000000000c7919 */ /* 0x000e220000002100 */
[----:B------:R-:W-:Y:S06]  /*3a500*/  BAR.SYNC.DEFER_BLOCKING 0x0 ;  /* 0x0000000000007b1d */ /* 0x000fec0000010000 */
[----:B------:R-:W-:Y:S04]  /*3a510*/  STL [R1+0x72e0], R10 ;  /* 0x0072e00a01007387 */ /* 0x000fe80000100800 */
[----:B------:R-:W-:Y:S04]  /*3a520*/  STL [R1+0x72e4], R9 ;  /* 0x0072e40901007387 */ /* 0x000fe80000100800 */
[----:B------:R-:W-:Y:S04]  /*3a530*/  STL [R1+0x72e8], R8 ;  /* 0x0072e80801007387 */ /* 0x000fe80000100800 */
[----:B------:R-:W-:Y:S04]  /*3a540*/  STL [R1+0x72ec], R7 ;  /* 0x0072ec0701007387 */ /* 0x000fe80000100800 */
[----:B--2---:R-:W-:Y:S04]  /*3a550*/  STL [R1+0x72f0], R6 ;  /* 0x0072f00601007387 */ /* 0x004fe80000100800 */
[----:B------:R-:W2:Y:S04]  /*3a560*/  LDL.LU R13, [R1+0x2350] ;  /* 0x00235000010d7983 */ /* 0x000ea80000300800 */
        /* <DEDUP_REMOVED lines=20> */
[----:B---3--:R-:W-:Y:S04]  /*3a6b0*/  STL [R1+0x72f4], R3 ;  /* 0x0072f40301007387 */ /* 0x008fe80000100800 */
        /* <DEDUP_REMOVED lines=82> */
[----:B0-----:R-:W-:-:S03]  /*3abe0*/  LOP3.LUT R0, R12, 0x1f, RZ, 0xc0, !PT ;  /* 0x0000001f0c007812 */ /* 0x001fc600078ec0ff */
        /* <DEDUP_REMOVED lines=19> */
[----:B0-----:R-:W3:Y:S04]  /*3ad20*/  LDL.LU R5, [R1+0x2234] ;  /* 0x0022340001057983 */ /* 0x001ee80000300800 */
[----:B------:R-:W3:Y:S04]  /*3ad30*/  LDL.LU R4, [R1+0x2230] ;  /* 0x0022300001047983 */ /* 0x000ee80000300800 */
[----:B------:R-:W3:Y:S04]  /*3ad40*/  LDL.LU R3, [R1+0x222c] ;  /* 0x00222c0001037983 */ /* 0x000ee80000300800 */
[----:B------:R-:W3:Y:S04]  /*3ad50*/  LDL.LU R6, [R1+0x21c8] ;  /* 0x0021c80001067983 */ /* 0x000ee80000300800 */
[----:B------:R-:W3:Y:S04]  /*3ad60*/  LDL.LU R7, [R1+0x21c4] ;  /* 0x0021c40001077983 */ /* 0x000ee80000300800 */
[----:B--2---:R-:W-:Y:S04]  /*3ad70*/  STS.U8 [R0+UR6], R13 ;  /* 0x0000000d00007988 */ /* 0x004fe80008000006 */
[----:B----4-:R-:W-:Y:S04]  /*3ad80*/  STS.U8 [R0+UR6+0x20], R14 ;  /* 0x0000200e00007988 */ /* 0x010fe80008000006 */
[----:B------:R-:W-:Y:S04]  /*3ad90*/  STS.U8 [R0+UR6+0x40], R15 ;  /* 0x0000400f00007988 */ /* 0x000fe80008000006 */
        /* <DEDUP_REMOVED lines=16> */
[----:B------:R0:W-:Y:S04]  /*3aea0*/  STS.U8 [R0+UR6+0x820], R61 ;  /* 0x0008203d00007988 */ /* 0x0001e80008000006 */
[----:B0-----:R-:W2:Y:S04]  /*3aeb0*/  LDL.LU R61, [R1+0x21c0] ;  /* 0x0021c000013d7983 */ /* 0x001ea80000300800 */
        /* <DEDUP_REMOVED lines=17> */
[----:B------:R0:W-:Y:S04]  /*3afd0*/  STS.U8 [R0+UR6+0x8c0], R60 ;  /* 0x0008c03c00007988 */ /* 0x0001e80008000006 */
[----:B------:R-:W4:Y:S04]  /*3afe0*/  LDL.LU R42, [R1+0x88] ;  /* 0x00008800012a7983 */ /* 0x000f280000300800 */
[----:B------:R-:W4:Y:S04]  /*3aff0*/  LDL.LU R43, [R1+0x84] ;  /* 0x00008400012b7983 */ /* 0x000f280000300800 */
[----:B------:R-:W4:Y:S04]  /*3b000*/  LDL.LU R44, [R1+0x80] ;  /* 0x00008000012c7983 */ /* 0x000f280000300800 */
[----:B------:R-:W4:Y:S04]  /*3b010*/  LDL.LU R57, [R1+0x7c] ;  /* 0x00007c0001397983 */ /* 0x000f280000300800 */
[----:B------:R-:W4:Y:S04]  /*3b020*/  LDL.LU R58, [R1+0x50] ;  /* 0x00005000013a7983 */ /* 0x000f280000300800 */
[----:B------:R-:W4:Y:S04]  /*3b030*/  LDL.LU R59, [R1+0x4c] ;  /* 0x00004c00013b7983 */ /* 0x000f280000300800 */
[----:B0-----:R-:W4:Y:S04]  /*3b040*/  LDL.LU R60, [R1+0x48] ;  /* 0x00004800013c7983 */ /* 0x001f280000300800 */
[----:B---3--:R-:W-:Y:S04]  /*3b050*/  STS.U8 [R0+UR6+0x8e0], R5 ;  /* 0x0008e00500007988 */ /* 0x008fe80008000006 */
[----:B------:R-:W-:Y:S04]  /*3b060*/  STS.U8 [R0+UR6+0x880], R4 ;  /* 0x0008800400007988 */ /* 0x000fe80008000006 */
[----:B------:R-:W-:Y:S04]  /*3b070*/  STS.U8 [R0+UR6+0x8a0], R3 ;  /* 0x0008a00300007988 */ /* 0x000fe80008000006 */
[----:B------:R-:W-:Y:S04]  /*3b080*/  STS.U8 [R0+UR6+0xc60], R6 ;  /* 0x000c600600007988 */ /* 0x000fe80008000006 */
[----:B------:R-:W-:Y:S04]  /*3b090*/  STS.U8 [R0+UR6+0xc40], R7 ;  /* 0x000c400700007988 */ /* 0x000fe80008000006 */
[----:B--2---:R0:W-:Y:S04]  /*3b0a0*/  STS.U8 [R0+UR6+0xc20], R61 ;  /* 0x000c203d00007988 */ /* 0x0041e80008000006 */
[----:B0-----:R-:W2:Y:S04]  /*3b0b0*/  LDL.LU R61, [R1+0x44] ;  /* 0x00004400013d7983 */ /* 0x001ea80000300800 */
[----:B------:R-:W3:Y:S04]  /*3b0c0*/  LDL.LU R5, [R1+0x40] ;  /* 0x0000400001057983 */ /* 0x000ee80000300800 */
[----:B------:R-:W3:Y:S04]  /*3b0d0*/  LDL.LU R4, [R1+0x3c] ;  /* 0x00003c0001047983 */ /* 0x000ee80000300800 */
[----:B------:R-:W3:Y:S04]  /*3b0e0*/  LDL.LU R3, [R1+0x38] ;  /* 0x0000380001037983 */ /* 0x000ee80000300800 */
[----:B------:R-:W3:Y:S04]  /*3b0f0*/  LDL.LU R6, [R1+0x34] ;  /* 0x0000340001067983 */ /* 0x000ee80000300800 */
[----:B----4-:R0:W-:Y:S04]  /*3b100*/  STS.U8 [R0+UR6+0xc00], R8 ;  /* 0x000c000800007988 */ /* 0x0101e80008000006 */
[----:B------:R-:W4:Y:S04]  /*3b110*/  LDL.LU R7, [R1+0x30] ;  /* 0x0000300001077983 */ /* 0x000f280000300800 */
[----:B------:R1:W-:Y:S04]  /*3b120*/  STS.U8 [R0+UR6+0xce0], R9 ;  /* 0x000ce00900007988 */ /* 0x0003e80008000006 */
[----:B------:R1:W-:Y:S04]  /*3b130*/  STS.U8 [R0+UR6+0xcc0], R10 ;  /* 0x000cc00a00007988 */ /* 0x0003e80008000006 */
[----:B------:R1:W-:Y:S04]  /*3b140*/  STS.U8 [R0+UR6+0xca0], R11 ;  /* 0x000ca00b00007988 */ /* 0x0003e80008000006 */
[----:B------:R1:W-:Y:S04]  /*3b150*/  STS.U8 [R0+UR6+0xc80], R13 ;  /* 0x000c800d00007988 */ /* 0x0003e80008000006 */
[----:B------:R1:W-:Y:S04]  /*3b160*/  STS.U8 [R0+UR6+0x1000], R14 ;  /* 0x0010000e00007988 */ /* 0x0003e80008000006 */
[----:B0-----:R-:W4:Y:S04]  /*3b170*/  LDL.LU R8, [R1+0x2c] ;  /* 0x00002c0001087983 */ /* 0x001f280000300800 */
[----:B-1----:R-:W4:Y:S04]  /*3b180*/  LDL.LU R9, [R1+0x28] ;  /* 0x0000280001097983 */ /* 0x002f280000300800 */
[----:B------:R-:W4:Y:S04]  /*3b190*/  LDL.LU R10, [R1+0x24] ;  /* 0x00002400010a7983 */ /* 0x000f280000300800 */
[----:B------:R-:W4:Y:S04]  /*3b1a0*/  LDL.LU R11, [R1+0x20] ;  /* 0x00002000010b7983 */ /* 0x000f280000300800 */
[----:B------:R-:W4:Y:S04]  /*3b1b0*/  LDL.LU R13, [R1+0x1c] ;  /* 0x00001c00010d7983 */ /* 0x000f280000300800 */
[----:B------:R0:W-:Y:S04]  /*3b1c0*/  STS.U8 [R0+UR6+0x1020], R15 ;  /* 0x0010200f00007988 */ /* 0x0001e80008000006 */
        /* <DEDUP_REMOVED lines=35> */
[----:B------:R-:W4:Y:S04]  /*3b400*/  LDL.LU R60, [R1+0x2228] ;  /* 0x00222800013c7983 */ /* 0x000f280000300800 */
[----:B--2---:R0:W-:Y:S04]  /*3b410*/  STS.U8 [R0+UR6+0x1820], R61 ;  /* 0x0018203d00007988 */ /* 0x0041e80008000006 */
[----:B0-----:R-:W2:Y:S04]  /*3b420*/  LDL.LU R61, [R1+0x2224] ;  /* 0x00222400013d7983 */ /* 0x001ea80000300800 */
[----:B---3--:R-:W-:Y:S04]  /*3b430*/  STS.U8 [R0+UR6+0x18c0], R5 ;  /* 0x0018c00500007988 */ /* 0x008fe80008000006 */
[----:B------:R-:W-:Y:S04]  /*3b440*/  STS.U8 [R0+UR6+0x18e0], R4 ;  /* 0x0018e00400007988 */ /* 0x000fe80008000006 */
[----:B------:R0:W-:Y:S04]  /*3b450*/  STS.U8 [R0+UR6+0x1880], R3 ;  /* 0x0018800300007988 */ /* 0x0001e80008000006 */
[----:B------:R-:W-:Y:S01]  /*3b460*/  STS.U8 [R0+UR6+0x18a0], R6 ;  /* 0x0018a00600007988 */ /* 0x000fe20008000006 */
[----:B------:R-:W-:-:S03]  /*3b470*/  LOP3.LUT R12, R12, 0x1f, RZ, 0xc0, !PT ;  /* 0x0000001f0c0c7812 */ /* 0x000fc600078ec0ff */
[----:B----4-:R-:W-:Y:S04]  /*3b480*/  STS.U8 [R0+UR6+0x1c60], R7 ;  /* 0x001c600700007988 */ /* 0x010fe80008000006 */
[----:B------:R-:W-:Y:S04]  /*3b490*/  STS.U8 [R0+UR6+0x1c40], R8 ;  /* 0x001c400800007988 */ /* 0x000fe80008000006 */
[----:B------:R-:W-:Y:S04]  /*3b4a0*/  STS.U8 [R0+UR6+0x1c20], R9 ;  /* 0x001c200900007988 */ /* 0x000fe80008000006 */
[----:B------:R-:W-:Y:S04]  /*3b4b0*/  STS.U8 [R0+UR6+0x1c00], R10 ;  /* 0x001c000a00007988 */ /* 0x000fe80008000006 */
[----:B------:R-:W-:Y:S04]  /*3b4c0*/  STS.U8 [R0+UR6+0x1ce0], R11 ;  /* 0x001ce00b00007988 */ /* 0x000fe80008000006 */
[----:B------:R-:W-:Y:S01]  /*3b4d0*/  STS.U8 [R0+UR6+0x1cc0], R13 ;  /* 0x001cc00d00007988 */ /* 0x000fe20008000006 */
[----:B0-----:R-:W-:-:S03]  /*3b4e0*/  LOP3.LUT R3, R12, 0x8, RZ, 0x3c, !PT ;  /* 0x000000080c037812 */ /* 0x001fc600078e3cff */
        /* <DEDUP_REMOVED lines=16> */
[----:B------:R1:W-:Y:S04]  /*3b5f0*/  STS.U8 [R3+UR6+0x5e0], R58 ;  /* 0x0005e03a03007988 */ /* 0x0003e80008000006 */
[----:B------:R3:W-:Y:S04]  /*3b600*/  STS.U8 [R3+UR6+0x5c0], R59 ;  /* 0x0005c03b03007988 */ /* 0x0007e80008000006 */
[----:B------:R4:W-:Y:S04]  /*3b610*/  STS.U8 [R3+UR6+0x940], R60 ;  /* 0x0009403c03007988 */ /* 0x0009e80008000006 */
[----:B0-----:R-:W2:Y:S04]  /*3b620*/  LDL.LU R57, [R1+0x2220] ;  /* 0x0022200001397983 */ /* 0x001ea80000300800 */
[----:B-1----:R-:W2:Y:S04]  /*3b630*/  LDL.LU R58, [R1+0x221c] ;  /* 0x00221c00013a7983 */ /* 0x002ea80000300800 */
[----:B---3--:R-:W3:Y:S04]  /*3b640*/  LDL.LU R59, [R1+0x2218] ;  /* 0x00221800013b7983 */ /* 0x008ee80000300800 */
[----:B----4-:R-:W4:Y:S01]  /*3b650*/  LDL.LU R60, [R1+0x2214] ;  /* 0x00221400013c7983 */ /* 0x010f220000300800 */
[----:B------:R-:W-:-:S03]  /*3b660*/  ISETP.GE.AND P0, PT, R0, R2, PT ;  /* 0x000000020000720c */ /* 0x000fc60003f06270 */
[----:B--2---:R0:W-:Y:S04]  /*3b670*/  STS.U8 [R3+UR6+0x960], R61 ;  /* 0x0009603d03007988 */ /* 0x0041e80008000006 */
[----:B0-----:R-:W2:Y:S04]  /*3b680*/  LDL.LU R61, [R1+0x2210] ;  /* 0x00221000013d7983 */ /* 0x001ea80000300800 */
[----:B------:R-:W2:Y:S04]  /*3b690*/  LDL.LU R2, [R1+0x220c] ;  /* 0x00220c0001027983 */ /* 0x000ea80000300800 */
        /* <DEDUP_REMOVED lines=24> */
[----:B------:R-:W2:Y:S04]  /*3b820*/  LDL.LU R44, [R1] ;  /* 0x00000000012c7983 */ /* 0x000ea80000300800 */
[----:B------:R0:W-:Y:S04]  /*3b830*/  STS.U8 [R3+UR6+0x900], R57 ;  /* 0x0009003903007988 */ /* 0x0001e80008000006 */
[----:B------:R1:W-:Y:S04]  /*3b840*/  STS.U8 [R3+UR6+0x920], R58 ;  /* 0x0009203a03007988 */ /* 0x0003e80008000006 */
[----:B---3--:R3:W-:Y:S04]  /*3b850*/  STS.U8 [R3+UR6+0x9c0], R59 ;  /* 0x0009c03b03007988 */ /* 0x0087e80008000006 */
[----:B----4-:R4:W-:Y:S04]  /*3b860*/  STS.U8 [R3+UR6+0x9e0], R60 ;  /* 0x0009e03c03007988 */ /* 0x0109e80008000006 */
[----:B0-----:R-:W2:Y:S04]  /*3b870*/  LDL.LU R57, [R1+0x7320] ;  /* 0x0073200001397983 */ /* 0x001ea80000300800 */
[----:B-1----:R-:W2:Y:S04]  /*3b880*/  LDL.LU R58, [R1+0x731c] ;  /* 0x00731c00013a7983 */ /* 0x002ea80000300800 */
[----:B---3--:R-:W3:Y:S04]  /*3b890*/  LDL.LU R59, [R1+0x7318] ;  /* 0x00731800013b7983 */ /* 0x008ee80000300800 */
[----:B----4-:R-:W4:Y:S04]  /*3b8a0*/  LDL.LU R60, [R1+0x7314] ;  /* 0x00731400013c7983 */ /* 0x010f280000300800 */
[----:B--2---:R0:W-:Y:S04]  /*3b8b0*/  STS.U8 [R3+UR6+0x980], R61 ;  /* 0x0009803d03007988 */ /* 0x0041e80008000006 */
[----:B------:R-:W-:Y:S04]  /*3b8c0*/  STS.U8 [R3+UR6+0x9a0], R2 ;  /* 0x0009a00203007988 */ /* 0x000fe80008000006 */
[----:B------:R-:W-:Y:S04]  /*3b8d0*/  STS.U8 [R3+UR6+0xd60], R5 ;  /* 0x000d600503007988 */ /* 0x000fe80008000006 */
[----:B------:R-:W-:Y:S04]  /*3b8e0*/  STS.U8 [R3+UR6+0xd40], R4 ;  /* 0x000d400403007988 */ /* 0x000fe80008000006 */
[----:B------:R-:W-:Y:S04]  /*3b8f0*/  STS.U8 [R3+UR6+0xd20], R6 ;  /* 0x000d200603007988 */ /* 0x000fe80008000006 */
[----:B0-----:R-:W2:Y:S04]  /*3b900*/  LDL.LU R61, [R1+0x7310] ;  /* 0x00731000013d7983 */ /* 0x001ea80000300800 */
        /* <DEDUP_REMOVED lines=11> */
[----:B------:R1:W-:Y:S04]  /*3b9c0*/  STS.U8 [R3+UR6+0x11c0], R18 ;  /* 0x0011c01203007988 */ /* 0x0003e80008000006 */
[----:B------:R1:W-:Y:S04]  /*3b9d0*/  STS.U8 [R3+UR6+0x11e0], R19 ;  /* 0x0011e01303007988 */ /* 0x0003e80008000006 */
[----:B0-----:R-:W3:Y:S04]  /*3b9e0*/  LDL.LU R14, [R1+0x2310] ;  /* 0x00231000010e7983 */ /* 0x001ee80000300800 */
[----:B-1----:R-:W3:Y:S04]  /*3b9f0*/  LDL.LU R15, [R1+0x230c] ;  /* 0x00230c00010f7983 */ /* 0x002ee80000300800 */
[----:B------:R-:W3:Y:S04]  /*3ba00*/  LDL.LU R16, [R1+0x2300] ;  /* 0x0023000001107983 */ /* 0x000ee80000300800 */
[----:B------:R-:W3:Y:S04]  /*3ba10*/  LDL.LU R17, [R1+0x22fc] ;  /* 0x0022fc0001117983 */ /* 0x000ee80000300800 */
[----:B------:R-:W3:Y:S04]  /*3ba20*/  LDL.LU R18, [R1+0x22f8] ;  /* 0x0022f80001127983 */ /* 0x000ee80000300800 */
[----:B------:R-:W3:Y:S04]  /*3ba30*/  LDL.LU R19, [R1+0x22f4] ;  /* 0x0022f40001137983 */ /* 0x000ee80000300800 */
        /* <DEDUP_REMOVED lines=11> */
[----:B------:R0:W-:Y:S04]  /*3baf0*/  STS.U8 [R3+UR6+0x15e0], R42 ;  /* 0x0015e02a03007988 */ /* 0x0001e80008000006 */
[----:B------:R-:W3:Y:S04]  /*3bb00*/  LDL.LU R25, [R1+0x227c] ;  /* 0x00227c0001197983 */ /* 0x000ee80000300800 */
[----:B------:R1:W-:Y:S04]  /*3bb10*/  STS.U8 [R3+UR6+0x15c0], R43 ;  /* 0x0015c02b03007988 */ /* 0x0003e80008000006 */
[----:B------:R1:W-:Y:S04]  /*3bb20*/  STS.U8 [R3+UR6+0x1940], R44 ;  /* 0x0019402c03007988 */ /* 0x0003e80008000006 */
[----:B0-----:R-:W3:Y:S04]  /*3bb30*/  LDL.LU R42, [R1+0x2278] ;  /* 0x00227800012a7983 */ /* 0x001ee80000300800 */
[----:B-1----:R-:W3:Y:S04]  /*3bb40*/  LDL.LU R43, [R1+0x2274] ;  /* 0x00227400012b7983 */ /* 0x002ee80000300800 */
[----:B------:R-:W3:Y:S01]  /*3bb50*/  LDL.LU R44, [R1+0x2270] ;  /* 0x00227000012c7983 */ /* 0x000ee20000300800 */
[----:B------:R-:W-:-:S03]  /*3bb60*/  LOP3.LUT R2, R0, 0x10, RZ, 0x3c, !PT ;  /* 0x0000001000027812 */ /* 0x000fc600078e3cff */
[----:B--2---:R-:W-:Y:S04]  /*3bb70*/  STS.U8 [R3+UR6+0x1960], R61 ;  /* 0x0019603d03007988 */ /* 0x004fe80008000006 */
[----:B----4-:R-:W-:Y:S04]  /*3bb80*/  STS.U8 [R3+UR6+0x1900], R60 ;  /* 0x0019003c03007988 */ /* 0x010fe80008000006 */
[----:B---3--:R-:W-:Y:S04]  /*3bb90*/  STS.U8 [R3+UR6+0x1920], R59 ;  /* 0x0019203b03007988 */ /* 0x008fe80008000006 */
[----:B------:R-:W-:Y:S04]  /*3bba0*/  STS.U8 [R3+UR6+0x19c0], R58 ;  /* 0x0019c03a03007988 */ /* 0x000fe80008000006 */
[----:B------:R-:W-:Y:S04]  /*3bbb0*/  STS.U8 [R3+UR6+0x19e0], R57 ;  /* 0x0019e03903007988 */ /* 0x000fe80008000006 */
[----:B------:R-:W-:Y:S04]  /*3bbc0*/  STS.U8 [R3+UR6+0x1980], R56 ;  /* 0x0019803803007988 */ /* 0x000fe80008000006 */
[----:B------:R-:W-:Y:S04]  /*3bbd0*/  STS.U8 [R3+UR6+0x19a0], R55 ;  /* 0x0019a03703007988 */ /* 0x000fe80008000006 */
[----:B------:R-:W-:Y:S04]  /*3bbe0*/  STS.U8 [R3+UR6+0x1d60], R54 ;  /* 0x001d603603007988 */ /* 0x000fe80008000006 */
[----:B------:R-:W-:Y:S04]  /*3bbf0*/  STS.U8 [R3+UR6+0x1d40], R53 ;  /* 0x001d403503007988 */ /* 0x000fe80008000006 */
[----:B------:R-:W-:Y:S04]  /*3bc00*/  STL [R1+0x7300], R61 ;  /* 0x0073003d01007387 */ /* 0x000fe80000100800 */
[----:B------:R-:W-:Y:S04]  /*3bc10*/  STS.U8 [R3+UR6+0x1d20], R52 ;  /* 0x001d203403007988 */ /* 0x000fe80008000006 */
[----:B------:R0:W-:Y:S04]  /*3bc20*/  STL [R1+0x7304], R60 ;  /* 0x0073043c01007387 */ /* 0x0001e80000100800 */
[----:B------:R-:W-:Y:S04]  /*3bc30*/  STS.U8 [R3+UR6+0x1d00], R51 ;  /* 0x001d003303007988 */ /* 0x000fe80008000006 */
[----:B------:R-:W-:Y:S04]  /*3bc40*/  STL [R1+0x7308], R59 ;  /* 0x0073083b01007387 */ /* 0x000fe80000100800 */
[----:B------:R-:W-:Y:S04]  /*3bc50*/  STS.U8 [R3+UR6+0x1de0], R50 ;  /* 0x001de03203007988 */ /* 0x000fe80008000006 */
[----:B------:R-:W-:Y:S04]  /*3bc60*/  STL [R1+0x730c], R58 ;  /* 0x00730c3a01007387 */ /* 0x000fe80000100800 */
[----:B------:R-:W-:Y:S04]  /*3bc70*/  STS.U8 [R3+UR6+0x1dc0], R49 ;  /* 0x001dc03103007988 */ /* 0x000fe80008000006 */
[----:B------:R-:W-:Y:S04]  /*3bc80*/  STS.U8 [R3+UR6+0x1da0], R48 ;  /* 0x001da03003007988 */ /* 0x000fe80008000006 */
[----:B------:R1:W-:Y:S04]  /*3bc90*/  STS.U8 [R3+UR6+0x1d80], R47 ;  /* 0x001d802f03007988 */ /* 0x0003e80008000006 */
[----:B0-----:R-:W2:Y:S04]  /*3bca0*/  LDL.LU R60, [R1+0x226c] ;  /* 0x00226c00013c7983 */ /* 0x001ea80000300800 */
[----:B------:R-:W3:Y:S04]  /*3bcb0*/  LDL.LU R61, [R1+0x2208] ;  /* 0x00220800013d7983 */ /* 0x000ee80000300800 */
[----:B------:R-:W-:Y:S04]  /*3bcc0*/  STS.U8 [R2+UR6+0x200], R14 ;  /* 0x0002000e02007988 */ /* 0x000fe80008000006 */
[----:B------:R-:W4:Y:S04]  /*3bcd0*/  LDL.LU R5, [R1+0x2204] ;  /* 0x0022040001057983 */ /* 0x000f280000300800 */
[----:B------:R-:W-:Y:S04]  /*3bce0*/  STS.U8 [R2+UR6+0x220], R15 ;  /* 0x0002200f02007988 */ /* 0x000fe80008000006 */
[----:B------:R-:W4:Y:S04]  /*3bcf0*/  LDL.LU R4, [R1+0x2200] ;  /* 0x0022000001047983 */ /* 0x000f280000300800 */
[----:B------:R-:W-:Y:S04]  /*3bd00*/  STS.U8 [R2+UR6+0x240], R16 ;  /* 0x0002401002007988 */ /* 0x000fe80008000006 */
[----:B------:R0:W-:Y:S04]  /*3bd10*/  STS.U8 [R2+UR6+0x260], R17 ;  /* 0x0002601102007988 */ /* 0x0001e80008000006 */
[----:B-1----:R-:W4:Y:S04]  /*3bd20*/  LDL.LU R3, [R1+0x21fc] ;  /* 0x0021fc0001037983 */ /* 0x002f280000300800 */
[----:B------:R-:W4:Y:S04]  /*3bd30*/  LDL.LU R6, [R1+0x21f8] ;  /* 0x0021f80001067983 */ /* 0x000f280000300800 */
        /* <DEDUP_REMOVED lines=30> */
[----:B0-----:R-:W4:Y:S04]  /*3bf20*/  LDL.LU R42, [R1+0x58] ;  /* 0x00005800012a7983 */ /* 0x001f280000300800 */
[----:B-1----:R-:W4:Y:S04]  /*3bf30*/  LDL.LU R43, [R1+0x54] ;  /* 0x00005400012b7983 */ /* 0x002f280000300800 */
[----:B------:R-:W4:Y:S04]  /*3bf40*/  LDL.LU R44, [R1+0x10] ;  /* 0x00001000012c7983 */ /* 0x000f280000300800 */
[----:B--2---:R-:W-:Y:S04]  /*3bf50*/  STS.U8 [R2+UR6+0x6c0], R60 ;  /* 0x0006c03c02007988 */ /* 0x004fe80008000006 */
[----:B---3--:R-:W-:Y:S04]  /*3bf60*/  STS.U8 [R2+UR6+0xa40], R61 ;  /* 0x000a403d02007988 */ /* 0x008fe80008000006 */
[----:B----4-:R-:W-:Y:S04]  /*3bf70*/  STS.U8 [R2+UR6+0xa60], R5 ;  /* 0x000a600502007988 */ /* 0x010fe80008000006 */
[----:B------:R-:W-:Y:S04]  /*3bf80*/  STS.U8 [R2+UR6+0xa00], R4 ;  /* 0x000a000402007988 */ /* 0x000fe80008000006 */
[----:B------:R-:W-:Y:S04]  /*3bf90*/  STS.U8 [R2+UR6+0xa20], R3 ;  /* 0x000a200302007988 */ /* 0x000fe80008000006 */
[----:B------:R-:W-:Y:S04]  /*3bfa0*/  STS.U8 [R2+UR6+0xac0], R6 ;  /* 0x000ac00602007988 */ /* 0x000fe80008000006 */
[----:B------:R0:W-:Y:S04]  /*3bfb0*/  STS.U8 [R2+UR6+0xae0], R17 ;  /* 0x000ae01102007988 */ /* 0x0001e80008000006 */
[----:B------:R1:W-:Y:S04]  /*3bfc0*/  STS.U8 [R2+UR6+0xa80], R18 ;  /* 0x000a801202007988 */ /* 0x0003e80008000006 */
[----:B------:R2:W-:Y:S04]  /*3bfd0*/  STS.U8 [R2+UR6+0xaa0], R19 ;  /* 0x000aa01302007988 */ /* 0x0005e80008000006 */
[----:B0-----:R-:W3:Y:S04]  /*3bfe0*/  LDL.LU R17, [R1+0xc] ;  /* 0x00000c0001117983 */ /* 0x001ee80000300800 */
[----:B-1----:R-:W4:Y:S04]  /*3bff0*/  LDL.LU R18, [R1+0x8] ;  /* 0x0000080001127983 */ /* 0x002f280000300800 */
[----:B--2---:R-:W2:Y:S04]  /*3c000*/  LDL.LU R19, [R1+0x4] ;  /* 0x0000040001137983 */ /* 0x004ea80000300800 */
        /* <DEDUP_REMOVED lines=16> */
[----:B0-----:R-:W2:Y:S04]  /*3c110*/  LDL.LU R20, [R1+0x22e8] ;  /* 0x0022e80001147983 */ /* 0x001ea80000300800 */
[----:B-1----:R-:W2:Y:S04]  /*3c120*/  LDL.LU R21, [R1+0x22e4] ;  /* 0x0022e40001157983 */ /* 0x002ea80000300800 */
[----:B------:R-:W2:Y:S04]  /*3c130*/  LDL.LU R22, [R1+0x22e0] ;  /* 0x0022e00001167983 */ /* 0x000ea80000300800 */
[----:B------:R-:W2:Y:S04]  /*3c140*/  LDL.LU R23, [R1+0x22dc] ;  /* 0x0022dc0001177983 */ /* 0x000ea80000300800 */
[----:B------:R-:W2:Y:S04]  /*3c150*/  LDL.LU R24, [R1+0x22d8] ;  /* 0x0022d80001187983 */ /* 0x000ea80000300800 */
[----:B------:R0:W-:Y:S04]  /*3c160*/  STS.U8 [R2+UR6+0x1620], R42 ;  /* 0x0016202a02007988 */ /* 0x0001e80008000006 */
[----:B------:R-:W2:Y:S04]  /*3c170*/  LDL.LU R25, [R1+0x22d4] ;  /* 0x0022d40001197983 */ /* 0x000ea80000300800 */
[----:B------:R1:W-:Y:S04]  /*3c180*/  STS.U8 [R2+UR6+0x1600], R43 ;  /* 0x0016002b02007988 */ /* 0x0003e80008000006 */
[----:B------:R1:W-:Y:S04]  /*3c190*/  STS.U8 [R2+UR6+0x1660], R44 ;  /* 0x0016602c02007988 */ /* 0x0003e80008000006 */
[----:B0-----:R-:W2:Y:S04]  /*3c1a0*/  LDL.LU R42, [R1+0x22d0] ;  /* 0x0022d000012a7983 */ /* 0x001ea80000300800 */
[----:B-1----:R-:W2:Y:S04]  /*3c1b0*/  LDL.LU R43, [R1+0x22cc] ;  /* 0x0022cc00012b7983 */ /* 0x002ea80000300800 */
        /* <DEDUP_REMOVED lines=15> */
[----:B------:R-:W2:Y:S01]  /*3c2b0*/  LDL.LU R13, [R1+0x21cc] ;  /* 0x0021cc00010d7983 */ /* 0x000ea20000300800 */
[----:B------:R-:W-:-:S03]  /*3c2c0*/  LOP3.LUT R0, R0, 0x18, RZ, 0x3c, !PT ;  /* 0x0000001800007812 */ /* 0x000fc600078e3cff */
[----:B------:R-:W2:Y:S04]  /*3c2d0*/  LDL.LU R14, [R1+0x2168] ;  /* 0x00216800010e7983 */ /* 0x000ea80000300800 */
[----:B------:R-:W2:Y:S04]  /*3c2e0*/  LDL.LU R15, [R1+0x2164] ;  /* 0x00216400010f7983 */ /* 0x000ea80000300800 */
[----:B------:R-:W2:Y:S04]  /*3c2f0*/  LDL.LU R16, [R1+0x1dc] ;  /* 0x0001dc0001107983 */ /* 0x000ea80000300800 */
[----:B---3--:R0:W-:Y:S04]  /*3c300*/  STS.U8 [R2+UR6+0x1640], R17 ;  /* 0x0016401102007988 */ /* 0x0081e80008000006 */
[----:B----4-:R1:W-:Y:S04]  /*3c310*/  STS.U8 [R2+UR6+0x16a0], R18 ;  /* 0x0016a01202007988 */ /* 0x0103e80008000006 */
[----:B--2---:R2:W-:Y:S04]  /*3c320*/  STS.U8 [R2+UR6+0x1680], R19 ;  /* 0x0016801302007988 */ /* 0x0045e80008000006 */
        /* <DEDUP_REMOVED lines=17> */
[----:B0-----:R-:W3:Y:S04]  /*3c440*/  LDL.LU R17, [R1+0x18c] ;  /* 0x00018c0001117983 */ /* 0x001ee80000300800 */
[----:B------:R-:W-:Y:S04]  /*3c450*/  STS.U8 [R2+UR6+0x1e80], R26 ;  /* 0x001e801a02007988 */ /* 0x000fe80008000006 */
[----:B-1----:R-:W4:Y:S04]  /*3c460*/  LDL.LU R18, [R1+0x188] ;  /* 0x0001880001127983 */ /* 0x002f280000300800 */
[----:B------:R0:W-:Y:S04]  /*3c470*/  STS.U8 [R0+UR6+0x300], R20 ;  /* 0x0003001400007988 */ /* 0x0001e80008000006 */
[----:B--2---:R-:W2:Y:S04]  /*3c480*/  LDL.LU R19, [R1+0x184] ;  /* 0x0001840001137983 */ /* 0x004ea80000300800 */
        /* <DEDUP_REMOVED lines=54> */
[----:B---3--:R0:W-:Y:S04]  /*3c7f0*/  STS.U8 [R0+UR6+0xf00], R17 ;  /* 0x000f001100007988 */ /* 0x0081e80008000006 */
[----:B----4-:R1:W-:Y:S04]  /*3c800*/  STS.U8 [R0+UR6+0xfe0], R18 ;  /* 0x000fe01200007988 */ /* 0x0103e80008000006 */
[----:B--2---:R2:W-:Y:S04]  /*3c810*/  STS.U8 [R0+UR6+0xfc0], R19 ;  /* 0x000fc01300007988 */ /* 0x0045e80008000006 */
[----:B0-----:R-:W3:Y:S04]  /*3c820*/  LDL.LU R17, [R1+0x72c4] ;  /* 0x0072c40001117983 */ /* 0x001ee80000300800 */
[----:B-1----:R-:W4:Y:S04]  /*3c830*/  LDL.LU R18, [R1+0x72c0] ;  /* 0x0072c00001127983 */ /* 0x002f280000300800 */
[----:B------:R0:W-:Y:S04]  /*3c840*/  STS.U8 [R0+UR6+0xfa0], R20 ;  /* 0x000fa01400007988 */ /* 0x0001e80008000006 */
[----:B--2---:R-:W2:Y:S04]  /*3c850*/  LDL.LU R19, [R1+0x72bc] ;  /* 0x0072bc0001137983 */ /* 0x004ea80000300800 */
[----:B------:R1:W-:Y:S04]  /*3c860*/  STS.U8 [R0+UR6+0xf80], R21 ;  /* 0x000f801500007988 */ /* 0x0003e80008000006 */
[----:B------:R1:W-:Y:S04]  /*3c870*/  STS.U8 [R0+UR6+0x1300], R22 ;  /* 0x0013001600007988 */ /* 0x0003e80008000006 */
[----:B------:R1:W-:Y:S04]  /*3c880*/  STS.U8 [R0+UR6+0x1320], R23 ;  /* 0x0013201700007988 */ /* 0x0003e80008000006 */
[----:B------:R1:W-:Y:S04]  /*3c890*/  STS.U8 [R0+UR6+0x1340], R24 ;  /* 0x0013401800007988 */ /* 0x0003e80008000006 */
[----:B0-----:R-:W3:Y:S04]  /*3c8a0*/  LDL.LU R20, [R1+0x72b8] ;  /* 0x0072b80001147983 */ /* 0x001ee80000300800 */
[----:B-1----:R-:W4:Y:S04]  /*3c8b0*/  LDL.LU R21, [R1+0x72b4] ;  /* 0x0072b40001157983 */ /* 0x002f280000300800 */
[----:B------:R-:W2:Y:S04]  /*3c8c0*/  LDL.LU R22, [R1+0x72b0] ;  /* 0x0072b00001167983 */ /* 0x000ea80000300800 */
[----:B------:R0:W-:Y:S04]  /*3c8d0*/  STS.U8 [R0+UR6+0x1360], R25 ;  /* 0x0013601900007988 */ /* 0x0001e80008000006 */
[----:B------:R-:W3:Y:S04]  /*3c8e0*/  LDL.LU R23, [R1+0x72ac] ;  /* 0x0072ac0001177983 */ /* 0x000ee80000300800 */
[----:B------:R-:W4:Y:S04]  /*3c8f0*/  LDL.LU R24, [R1+0x72a8] ;  /* 0x0072a80001187983 */ /* 0x000f280000300800 */
[----:B------:R1:W-:Y:S04]  /*3c900*/  STS.U8 [R0+UR6+0x1380], R42 ;  /* 0x0013802a00007988 */ /* 0x0003e80008000006 */
[----:B------:R1:W-:Y:S04]  /*3c910*/  STS.U8 [R0+UR6+0x13a0], R43 ;  /* 0x0013a02b00007988 */ /* 0x0003e80008000006 */
[----:B------:R1:W-:Y:S04]  /*3c920*/  STS.U8 [R0+UR6+0x13c0], R44 ;  /* 0x0013c02c00007988 */ /* 0x0003e80008000006 */
[----:B0-----:R-:W2:Y:S04]  /*3c930*/  LDL.LU R25, [R1+0x72a4] ;  /* 0x0072a40001197983 */ /* 0x001ea80000300800 */
[----:B-1----:R-:W3:Y:S04]  /*3c940*/  LDL.LU R42, [R1+0x72a0] ;  /* 0x0072a000012a7983 */ /* 0x002ee80000300800 */
[----:B------:R-:W4:Y:S04]  /*3c950*/  LDL.LU R43, [R1+0x729c] ;  /* 0x00729c00012b7983 */ /* 0x000f280000300800 */
[----:B------:R-:W2:Y:S04]  /*3c960*/  LDL.LU R44, [R1+0x7298] ;  /* 0x00729800012c7983 */ /* 0x000ea80000300800 */
[----:B------:R0:W-:Y:S04]  /*3c970*/  STS.U8 [R0+UR6+0x13e0], R2 ;  /* 0x0013e00200007988 */ /* 0x0001e80008000006 */
[----:B0-----:R-:W3:Y:S04]  /*3c980*/  LDL R2, [R1+0x3454] ;  /* 0x0034540001027983 */ /* 0x001ee80000100800 */
        /* <DEDUP_REMOVED lines=25> */
[----:B------:R-:W3:Y:S01]  /*3cb20*/  LDL R3, [R1+0x344c] ;  /* 0x00344c0001037983 */ /* 0x000ee20000100800 */
[----:B------:R-:W-:Y:S01]  /*3cb30*/  BAR.SYNC.DEFER_BLOCKING 0x0 ;  /* 0x0000000000007b1d */ /* 0x000fe20000010000 */
[----:B------:R-:W-:-:S06]  /*3cb40*/  PRMT R5, RZ, 0x7610, R5 ;  /* 0x00007610ff057816 */ /* 0x000fcc0000000005 */
[----:B---3--:R-:W3:Y:S04]  /*3cb50*/  @!P0 LDG.E.U8 R5, desc[UR4][R2.64] ;  /* 0x0000000402058981 */ /* 0x008ee8000c1e1100 */
[----:B---3--:R0:W-:Y:S04]  /*3cb60*/  STL [R1+0x2344], R5 ;  /* 0x0023440501007387 */ /* 0x0081e80000100800 */
[----:B0-----:R-:W3:Y:S04]  /*3cb70*/  LDL.LU R5, [R1+0x7290] ;  /* 0x0072900001057983 */ /* 0x001ee80000300800 */
[----:B------:R-:W4:Y:S04]  /*3cb80*/  LDL R2, [R1+0x2c84] ;  /* 0x002c840001027983 */ /* 0x000f280000100800 */
[----:B------:R-:W4:Y:S01]  /*3cb90*/  LDL R3, [R1+0x32c8] ;  /* 0x0032c80001037983 */ /* 0x000f220000100800 */
[----:B--2---:R-:W-:-:S02]  /*3cba0*/  PRMT R0, RZ, 0x7610, R0 ;  /* 0x00007610ff007816 */ /* 0x004fc40000000000 */
[----:B----4-:R-:W-:-:S04]  /*3cbb0*/  @!P0 LOP3.LUT R3, R3, R2, RZ, 0x3c, !PT ;  /* 0x0000000203038212 */ /* 0x010fc800078e3cff */
[----:B------:R-:W-:-:S04]  /*3cbc0*/  @!P0 LOP3.LUT R2, R3, R2, RZ, 0x3c, !PT ;  /* 0x0000000203028212 */ /* 0x000fc800078e3cff */
[----:B------:R-:W-:-:S05]  /*3cbd0*/  @!P0 LOP3.LUT R3, R3, R2, RZ, 0x3c, !PT ;  /* 0x0000000203038212 */ /* 0x000fca00078e3cff */
[----:B------:R-:W2:Y:S04]  /*3cbe0*/  @!P0 LDG.E.U8 R0, desc[UR4][R2.64] ;  /* 0x0000000402008981 */ /* 0x000ea8000c1e1100 */
[----:B--2---:R0:W-:Y:S04]  /*3cbf0*/  STL [R1+0x234c], R0 ;  /* 0x00234c0001007387 */ /* 0x0041e80000100800 */
[----:B0-----:R-:W2:Y:S04]  /*3cc00*/  LDL.LU R0, [R1+0x728c] ;  /* 0x00728c0001007983 */ /* 0x001ea80000300800 */
[----:B------:R-:W4:Y:S04]  /*3cc10*/  LDL R2, [R1+0x24ac] ;  /* 0x0024ac0001027983 */ /* 0x000f280000100800 */
[----:B------:R-:W4:Y:S01]  /*3cc20*/  LDL R3, [R1+0x2c80] ;  /* 0x002c800001037983 */ /* 0x000f220000100800 */
[----:B------:R-:W-:-:S02]  /*3cc30*/  PRMT R4, RZ, 0x7610, R4 ;  /* 0x00007610ff047816 */ /* 0x000fc40000000004 */
[----:B----4-:R-:W-:-:S04]  /*3cc40*/  @!P0 LOP3.LUT R3, R3, R2, RZ, 0x3c, !PT ;  /* 0x0000000203038212 */ /* 0x010fc800078e3cff */
[----:B------:R-:W-:-:S04]  /*3cc50*/  @!P0 LOP3.LUT R2, R3, R2, RZ, 0x3c, !PT ;  /* 0x0000000203028212 */ /* 0x000fc800078e3cff */
[----:B------:R-:W-:-:S05]  /*3cc60*/  @!P0 LOP3.LUT R3, R3, R2, RZ, 0x3c, !PT ;  /* 0x0000000203038212 */ /* 0x000fca00078e3cff */
[----:B------:R-:W4:Y:S04]  /*3cc70*/  @!P0 LDG.E.U8 R4, desc[UR4][R2.64] ;  /* 0x0000000402048981 */ /* 0x000f28000c1e1100 */
[----:B----4-:R0:W-:Y:S04]  /*3cc80*/  STL [R1+0x2348], R4 ;  /* 0x0023480401007387 */ /* 0x0101e80000100800 */
[----:B0-----:R-:W4:Y:S04]  /*3cc90*/  LDL.LU R4, [R1+0x7288] ;  /* 0x0072880001047983 */ /* 0x001f280000300800 */
[----:B------:R-:W3:Y:S04]  /*3cca0*/  LDL R2, [R1+0x2c7c] ;  /* 0x002c7c0001027983 */ /* 0x000ee80000100800 */
[----:B------:R-:W3:Y:S01]  /*3ccb0*/  LDL R3, [R1+0x32c4] ;  /* 0x0032c40001037983 */ /* 0x000ee20000100800 */
[----:B--2---:R-:W-:-:S02]  /*3ccc0*/  PRMT R0, RZ, 0x7610, R0 ;  /* 0x00007610ff007816 */ /* 0x004fc40000000000 */
[----:B---3--:R-:W-:-:S04]  /*3ccd0*/  @!P0 LOP3.LUT R3, R3, R2, RZ, 0x3c, !PT ;  /* 0x0000000203038212 */ /* 0x008fc800078e3cff */
[----:B------:R-:W-:-:S04]  /*3cce0*/  @!P0 LOP3.LUT R2, R3, R2, RZ, 0x3c, !PT ;  /* 0x0000000203028212 */ /* 0x000fc800078e3cff */
[----:B------:R-:W-:-:S05]  /*3ccf0*/  @!P0 LOP3.LUT R3, R3, R2, RZ, 0x3c, !PT ;  /* 0x0000000203038212 */ /* 0x000fca00078e3cff */
[----:B------:R-:W2:Y:S04]  /*3cd00*/  @!P0 LDG.E.U8 R0, desc[UR4][R2.64] ;  /* 0x0000000402008981 */ /* 0x000ea8000c1e1100 */
[----:B--2---:R0:W-:Y:S04]  /*3cd10*/  STL [R1+0x2340], R0 ;  /* 0x0023400001007387 */ /* 0x0041e80000100800 */
[----:B0-----:R-:W2:Y:S04]  /*3cd20*/  LDL.LU R0, [R1+0x7284] ;  /* 0x0072840001007983 */ /* 0x001ea80000300800 */
[----:B------:R-:W3:Y:S04]  /*3cd30*/  LDL R2, [R1+0x2c78] ;  /* 0x002c780001027983 */ /* 0x000ee80000100800 */
[----:B------:R-:W3:Y:S01]  /*3cd40*/  LDL R3, [R1+0x32c0] ;  /* 0x0032c00001037983 */ /* 0x000ee20000100800 */
[----:B----4-:R-:W-:-:S02]  /*3cd50*/  PRMT R4, RZ, 0x7610, R4 ;  /* 0x00007610ff047816 */ /* 0x010fc40000000004 */
[----:B---3--:R-:W-:-:S04]  /*3cd60*/  @!P0 LOP3.LUT R3, R3, R2, RZ, 0x3c, !PT ;  /* 0x0000000203038212 */ /* 0x008fc800078e3cff */
[----:B------:R-:W-:-:S04]  /*3cd70*/  @!P0 LOP3.LUT R2, R3, R2, RZ, 0x3c, !PT ;  /* 0x0000000203028212 */ /* 0x000fc800078e3cff */
[----:B------:R-:W-:-:S05]  /*3cd80*/  @!P0 LOP3.LUT R3, R3, R2, RZ, 0x3c, !PT ;  /* 0x0000000203038212 */ /* 0x000fca00078e3cff */
[----:B------:R-:W3:Y:S04]  /*3cd90*/  @!P0 LDG.E.U8 R4, desc[UR4][R2.64] ;  /* 0x0000000402048981 */ /* 0x000ee8000c1e1100 */
        /* <DEDUP_REMOVED lines=13> */
[----:B---3--:R-:W-:-:S02]  /*3ce70*/  PRMT R4, RZ, 0x7610, R4 ;  /* 0x00007610ff047816 */ /* 0x008fc40000000004 */
[----:B----4-:R-:W-:-:S04]  /*3ce80*/  @!P0 LOP3.LUT R3, R3, R2, RZ, 0x3c, !PT ;  /* 0x0000000203038212 */ /* 0x010fc800078e3cff */
        /* <DEDUP_REMOVED lines=1722> */
[----:B--2---:R0:W-:Y:S04]  /*43a30*/  STL [R1], R0 ;  /* 0x0000000001007387 */ /* 0x0041e80000100800 */
[----:B0-----:R-:W2:Y:S04]  /*43a40*/  LDL.LU R0, [R1+0x6f7c] ;  /* 0x006f7c0001007983 */ /* 0x001ea80000300800 */
[----:B------:R-:W3:Y:S04]  /*43a50*/  LDL R2, [R1+0x2cb8] ;  /* 0x002cb80001027983 */ /* 0x000ee80000100800 */
[----:B------:R-:W3:Y:S01]  /*43a60*/  LDL R3, [R1+0x2cbc] ;  /* 0x002cbc0001037983 */ /* 0x000ee20000100800 */
[----:B------:R-:W-:-:S02]  /*43a70*/  PRMT R61, RZ, 0x7610, R61 ;  /* 0x00007610ff3d7816 */ /* 0x000fc4000000003d */
[----:B---3--:R-:W-:-:S04]  /*43a80*/  @!P0 LOP3.LUT R3, R3, R2, RZ, 0x3c, !PT ;  /* 0x0000000203038212 */ /* 0x008fc800078e3cff */
[----:B------:R-:W-:-:S04]  /*43a90*/  @!P0 LOP3.LUT R2, R3, R2, RZ, 0x3c, !PT ;  /* 0x0000000203028212 */ /* 0x000fc800078e3cff */
[----:B------:R-:W-:-:S05]  /*43aa0*/  @!P0 LOP3.LUT R3, R3, R2, RZ, 0x3c, !PT ;  /* 0x0000000203038212 */ /* 0x000fca00078e3cff */
[----:B------:R0:W3:Y:S04]  /*43ab0*/  @!P0 LDG.E.U8 R61, desc[UR4][R2.64] ;  /* 0x00000004023d8981 */ /* 0x0000e8000c1e1100 */
[----:B------:R-:W0:Y:S04]  /*43ac0*/  LDL R2, [R1+0x2cb0] ;  /* 0x002cb00001027983 */ /* 0x000e280000100800 */
[----:B------:R-:W0:Y:S01]  /*43ad0*/  LDL R3, [R1+0x2cb4] ;  /* 0x002cb40001037983 */ /* 0x000e220000100800 */
[----:B------:R-:W-:Y:S02]  /*43ae0*/  PRMT R60, RZ, 0x7610, R60 ;  /* 0x00007610ff3c7816 */ /* 0x000fe4000000003c */
[----:B0-----:R-:W-:-:S04]  /*43af0*/  @!P0 LOP3.LUT R3, R3, R2, RZ, 0x3c, !PT ;  /* 0x0000000203038212 */ /* 0x001fc800078e3cff */
[----:B------:R-:W-:-:S04]  /*43b00*/  @!P0 LOP3.LUT R2, R3, R2, RZ, 0x3c, !PT ;  /* 0x0000000203028212 */ /* 0x000fc800078e3cff */
[----:B------:R-:W-:Y:S01]  /*43b10*/  @!P0 LOP3.LUT R3, R3, R2, RZ, 0x3c, !PT ;  /* 0x0000000203038212 */ /* 0x000fe200078e3cff */
[----:B---3--:R0:W-:Y:S04]  /*43b20*/  STL [R1+0x6f00], R61 ;  /* 0x006f003d01007387 */ /* 0x0081e80000100800 */
[----:B------:R1:W3:Y:S01]  /*43b30*/  @!P0 LDG.E.U8 R60, desc[UR4][R2.64] ;  /* 0x00000004023c8981 */ /* 0x0002e2000c1e1100 */
[----:B------:R-:W-:-:S03]  /*43b40*/  PRMT R59, RZ, 0x7610, R59 ;  /* 0x00007610ff3b7816 */ /* 0x000fc6000000003b */
[----:B0-----:R-:W4:Y:S04]  /*43b50*/  LDL R61, [R1+0x32d0] ;  /* 0x0032d000013d7983 */ /* 0x001f280000100800 */
[----:B------:R-:W1:Y:S04]  /*43b60*/  LDL R2, [R1+0x2ca8] ;  /* 0x002ca80001027983 */ /* 0x000e680000100800 */
[----:B------:R-:W1:Y:S02]  /*43b70*/  LDL R3, [R1+0x2cac] ;  /* 0x002cac0001037983 */ /* 0x000e640000100800 */
[----:B-1----:R-:W-:-:S04]  /*43b80*/  @!P0 LOP3.LUT R3, R3, R2, RZ, 0x3c, !PT ;  /* 0x0000000203038212 */ /* 0x002fc800078e3cff */
[----:B------:R-:W-:-:S04]  /*43b90*/  @!P0 LOP3.LUT R2, R3, R2, RZ, 0x3c, !PT ;  /* 0x0000000203028212 */ /* 0x000fc800078e3cff */
[----:B------:R-:W-:Y:S01]  /*43ba0*/  @!P0 LOP3.LUT R3, R3, R2, RZ, 0x3c, !PT ;  /* 0x0000000203038212 */ /* 0x000fe200078e3cff */
[----:B---3--:R0:W-:Y:S04]  /*43bb0*/  STL [R1+0x6f04], R60 ;  /* 0x006f043c01007387 */ /* 0x0081e80000100800 */
[----:B------:R1:W3:Y:S01]  /*43bc0*/  @!P0 LDG.E.U8 R59, desc[UR4][R2.64] ;  /* 0x00000004023b8981 */ /* 0x0002e2000c1e1100 */
[----:B------:R-:W-:-:S03]  /*43bd0*/  PRMT R58, RZ, 0x7610, R58 ;  /* 0x00007610ff3a7816 */ /* 0x000fc6000000003a */
[----:B0-----:R-:W2:Y:S04]  /*43be0*/  LDL R60, [R1+0x2c9c] ;  /* 0x002c9c00013c7983 */ /* 0x001ea80000100800 */
[----:B------:R-:W1:Y:S04]  /*43bf0*/  LDL R2, [R1+0x2ca0] ;  /* 0x002ca00001027983 */ /* 0x000e680000100800 */
[----:B------:R-:W1:Y:S02]  /*43c00*/  LDL R3, [R1+0x2ca4] ;  /* 0x002ca40001037983 */ /* 0x000e640000100800 */
[----:B-1----:R-:W-:-:S04]  /*43c10*/  @!P0 LOP3.LUT R3, R3, R2, RZ, 0x3c, !PT ;  /* 0x0000000203038212 */ /* 0x002fc800078e3cff */
[----:B------:R-:W-:-:S04]  /*43c20*/  @!P0 LOP3.LUT R2, R3, R2, RZ, 0x3c, !PT ;  /* 0x0000000203028212 */ /* 0x000fc800078e3cff */
[----:B------:R-:W-:-:S05]  /*43c30*/  @!P0 LOP3.LUT R3, R3, R2, RZ, 0x3c, !PT ;  /* 0x0000000203038212 */ /* 0x000fca00078e3cff */
[----:B------:R4:W2:Y:S01]  /*43c40*/  @!P0 LDG.E.U8 R58, desc[UR4][R2.64] ;  /* 0x00000004023a8981 */ /* 0x0008a2000c1e1100 */
[----:B------:R-:W-:-:S03]  /*43c50*/  PRMT R57, RZ, 0x7610, R57 ;  /* 0x00007610ff397816 */ /* 0x000fc60000000039 */
[----:B---3--:R0:W-:Y:S01]  /*43c60*/  STL [R1+0x6f08], R59 ;  /* 0x006f083b01007387 */ /* 0x0081e20000100800 */
[----:B----4-:R-:W-:Y:S02]  /*43c70*/  @!P0 IMAD.MOV.U32 R2, RZ, RZ, R61 ;  /* 0x000000ffff028224 */ /* 0x010fe400078e003d */
[----:B--2---:R-:W-:Y:S01]  /*43c80*/  @!P0 IMAD.MOV.U32 R3, RZ, RZ, R60 ;  /* 0x000000ffff038224 */ /* 0x004fe200078e003c */
[----:B0-----:R-:W2:Y:S04]  /*43c90*/  LDL R59, [R1+0x32d8] ;  /* 0x0032d800013b7983 */ /* 0x001ea80000100800 */
[----:B------:R2:W3:Y:S04]  /*43ca0*/  @!P0 LDG.E.U8 R57, desc[UR4][R2.64] ;  /* 0x0000000402398981 */ /* 0x0004e8000c1e1100 */
[----:B------:R0:W-:Y:S01]  /*43cb0*/  STL [R1+0x6f10], R58 ;  /* 0x006f103a01007387 */ /* 0x0001e20000100800 */
[----:B------:R-:W-:-:S03]  /*43cc0*/  PRMT R56, RZ, 0x7610, R56 ;  /* 0x00007610ff387816 */ /* 0x000fc60000000038 */
[----:B------:R-:W4:Y:S04]  /*43cd0*/  LDL R61, [R1+0x2c8c] ;  /* 0x002c8c00013d7983 */ /* 0x000f280000100800 */
[----:B------:R-:W4:Y:S04]  /*43ce0*/  LDL R60, [R1+0x32f0] ;  /* 0x0032f000013c7983 */ /* 0x000f280000100800 */
[----:B0-----:R-:W4:Y:S01]  /*43cf0*/  LDL R58, [R1+0x2c98] ;  /* 0x002c9800013a7983 */ /* 0x001f220000100800 */
[----:B--2---:R-:W-:-:S03]  /*43d00*/  @!P0 IMAD.MOV.U32 R2, RZ, RZ, R59 ;  /* 0x000000ffff028224 */ /* 0x004fc600078e003b */
[----:B---3--:R0:W-:Y:S01]  /*43d10*/  STL [R1+0x6f0c], R57 ;  /* 0x006f0c3901007387 */ /* 0x0081e20000100800 */
[----:B------:R-:W-:-:S03]  /*43d20*/  PRMT R55, RZ, 0x7610, R55 ;  /* 0x00007610ff377816 */ /* 0x000fc60000000037 */
[----:B------:R-:W2:Y:S04]  /*43d30*/  LDL R59, [R1+0x2c88] ;  /* 0x002c8800013b7983 */ /* 0x000ea80000100800 */
[----:B0-----:R-:W3:Y:S01]  /*43d40*/  LDL R57, [R1+0x32e0] ;  /* 0x0032e00001397983 */ /* 0x001ee20000100800 */
[----:B----4-:R-:W-:-:S03]  /*43d50*/  @!P0 IMAD.MOV.U32 R3, RZ, RZ, R58 ;  /* 0x000000ffff038224 */ /* 0x010fc600078e003a */
[----:B------:R-:W4:Y:S04]  /*43d60*/  LDL R58, [R1+0x32f8] ;  /* 0x0032f800013a7983 */ /* 0x000f280000100800 */
[----:B------:R3:W2:Y:S04]  /*43d70*/  @!P0 LDG.E.U8 R56, desc[UR4][R2.64] ;  /* 0x0000000402388981 */ /* 0x0006a8000c1e1100 */
[----:B------:R-:W4:Y:S01]  /*43d80*/  LDL R3, [R1+0x2c94] ;  /* 0x002c940001037983 */ /* 0x000f220000100800 */
[----:B---3--:R-:W-:-:S03]  /*43d90*/  @!P0 IMAD.MOV.U32 R2, RZ, RZ, R57 ;  /* 0x000000ffff028224 */ /* 0x008fc600078e0039 */
[----:B--2---:R0:W-:Y:S01]  /*43da0*/  STL [R1+0x6f14], R56 ;  /* 0x006f143801007387 */ /* 0x0041e20000100800 */
[----:B------:R-:W-:-:S03]  /*43db0*/  PRMT R54, RZ, 0x7610, R54 ;  /* 0x00007610ff367816 */ /* 0x000fc60000000036 */
[----:B------:R-:W2:Y:S04]  /*43dc0*/  LDL R57, [R1+0x32cc] ;  /* 0x0032cc0001397983 */ /* 0x000ea80000100800 */
[----:B----4-:R1:W3:Y:S04]  /*43dd0*/  @!P0 LDG.E.U8 R55, desc[UR4][R2.64] ;  /* 0x0000000402378981 */ /* 0x0102e8000c1e1100 */
[----:B0-----:R-:W4:Y:S04]  /*43de0*/  LDL R56, [R1+0x3300] ;  /* 0x0033000001387983 */ /* 0x001f280000100800 */
        /* <DEDUP_REMOVED lines=8> */
[----:B------:R-:W-:Y:S01]  /*43e70*/  PRMT R52, RZ, 0x7610, R52 ;  /* 0x00007610ff347816 */ /* 0x000fe20000000034 */
[----:B0-----:R-:W-:Y:S02]  /*43e80*/  @!P0 IMAD.MOV.U32 R2, RZ, RZ, R60 ;  /* 0x000000ffff028224 */ /* 0x001fe400078e003c */
[----:B------:R-:W-:-:S05]  /*43e90*/  @!P0 IMAD.MOV.U32 R3, RZ, RZ, R61 ;  /* 0x000000ffff038224 */ /* 0x000fca00078e003d */
[----:B------:R0:W3:Y:S02]  /*43ea0*/  @!P0 LDG.E.U8 R53, desc[UR4][R2.64] ;  /* 0x0000000402358981 */ /* 0x0000e4000c1e1100 */
[----:B0-----:R-:W-:Y:S02]  /*43eb0*/  @!P0 IMAD.MOV.U32 R2, RZ, RZ, R58 ;  /* 0x000000ffff028224 */ /* 0x001fe400078e003a */
[----:B------:R-:W-:-:S05]  /*43ec0*/  @!P0 IMAD.MOV.U32 R3, RZ, RZ, R59 ;  /* 0x000000ffff038224 */ /* 0x000fca00078e003b */
[----:B------:R4:W3:Y:S04]  /*43ed0*/  @!P0 LDG.E.U8 R52, desc[UR4][R2.64] ;  /* 0x0000000402348981 */ /* 0x0008e8000c1e1100 */
[----:B--2---:R0:W-:Y:S04]  /*43ee0*/  STL [R1+0x6f1c], R54 ;  /* 0x006f1c3601007387 */ /* 0x0041e80000100800 */
[----:B------:R-:W2:Y:S04]  /*43ef0*/  LDL R60, [R1+0x32d4] ;  /* 0x0032d400013c7983 */ /* 0x000ea80000100800 */
[----:B-1----:R-:W2:Y:S01]  /*43f00*/  LDL R55, [R1+0x3308] ;  /* 0x0033080001377983 */ /* 0x002ea20000100800 */
[----:B------:R-:W-:Y:S01]  /*43f10*/  PRMT R51, RZ, 0x7610, R51 ;  /* 0x00007610ff337816 */ /* 0x000fe20000000033 */
[----:B----4-:R-:W-:-:S02]  /*43f20*/  @!P0 IMAD.MOV.U32 R2, RZ, RZ, R56 ;  /* 0x000000ffff028224 */ /* 0x010fc400078e0038 */
[----:B------:R-:W-:-:S05]  /*43f30*/  @!P0 IMAD.MOV.U32 R3, RZ, RZ, R57 ;  /* 0x000000ffff038224 */ /* 0x000fca00078e0039 */
[----:B------:R2:W4:Y:S01]  /*43f40*/  @!P0 LDG.E.U8 R51, desc[UR4][R2.64] ;  /* 0x0000000402338981 */ /* 0x000522000c1e1100 */
[----:B------:R-:W-:-:S03]  /*43f50*/  PRMT R50, RZ, 0x7610, R50 ;  /* 0x00007610ff327816 */ /* 0x000fc60000000032 */
[----:B---3--:R1:W-:Y:S04]  /*43f60*/  STL [R1+0x6f20], R53 ;  /* 0x006f203501007387 */ /* 0x0083e80000100800 */
[----:B------:R-:W3:Y:S04]  /*43f70*/  LDL R59, [R1+0x32dc] ;  /* 0x0032dc00013b7983 */ /* 0x000ee80000100800 */
[----:B0-----:R-:W3:Y:S04]  /*43f80*/  LDL R54, [R1+0x3310] ;  /* 0x0033100001367983 */ /* 0x001ee80000100800 */
[----:B------:R0:W-:Y:S04]  /*43f90*/  STL [R1+0x6f24], R52 ;  /* 0x006f243401007387 */ /* 0x0001e80000100800 */
[----:B------:R-:W3:Y:S04]  /*43fa0*/  LDL R58, [R1+0x32e4] ;  /* 0x0032e400013a7983 */ /* 0x000ee80000100800 */
[----:B------:R-:W3:Y:S04]  /*43fb0*/  LDL R57, [R1+0x3318] ;  /* 0x0033180001397983 */ /* 0x000ee80000100800 */
[----:B------:R-:W3:Y:S04]  /*43fc0*/  LDL R56, [R1+0x32ec] ;  /* 0x0032ec0001387983 */ /* 0x000ee80000100800 */
[----:B-1----:R-:W3:Y:S01]  /*43fd0*/  LDL R53, [R1+0x3320] ;  /* 0x0033200001357983 */ /* 0x002ee20000100800 */
[----:B--2---:R-:W-:-:S02]  /*43fe0*/  @!P0 IMAD.MOV.U32 R3, RZ, RZ, R60 ;  /* 0x000000ffff038224 */ /* 0x004fc400078e003c */
[----:B------:R-:W-:-:S05]  /*43ff0*/  @!P0 IMAD.MOV.U32 R2, RZ, RZ, R55 ;  /* 0x000000ffff028224 */ /* 0x000fca00078e0037 */
[----:B------:R3:W2:Y:S04]  /*44000*/  @!P0 LDG.E.U8 R50, desc[UR4][R2.64] ;  /* 0x0000000402328981 */ /* 0x0006a8000c1e1100 */
[----:B----4-:R1:W-:Y:S04]  /*44010*/  STL [R1+0x6f28], R51 ;  /* 0x006f283301007387 */ /* 0x0103e80000100800 */
[----:B------:R-:W4:Y:S04]  /*44020*/  LDL R55, [R1+0x32f4] ;  /* 0x0032f40001377983 */ /* 0x000f280000100800 */
[----:B0-----:R-:W4:Y:S01]  /*44030*/  LDL R52, [R1+0x3328] ;  /* 0x0033280001347983 */ /* 0x001f220000100800 */
[----:B------:R-:W-:-:S02]  /*44040*/  PRMT R49, RZ, 0x7610, R49 ;  /* 0x00007610ff317816 */ /* 0x000fc40000000031 */
[----:B------:R-:W-:Y:S01]  /*44050*/  PRMT R48, RZ, 0x7610, R48 ;  /* 0x00007610ff307816 */ /* 0x000fe20000000030 */
[----:B---3--:R-:W-:Y:S02]  /*44060*/  @!P0 IMAD.MOV.U32 R3, RZ, RZ, R59 ;  /* 0x000000ffff038224 */ /* 0x008fe400078e003b */
        /* <DEDUP_REMOVED lines=9> */
[----:B0-----:R-:W-:-:S02]  /*44100*/  @!P0 IMAD.MOV.U32 R2, RZ, RZ, R53 ;  /* 0x000000ffff028224 */ /* 0x001fc400078e0035 */
[----:B------:R-:W-:Y:S01]  /*44110*/  @!P0 IMAD.MOV.U32 R3, RZ, RZ, R56 ;  /* 0x000000ffff038224 */ /* 0x000fe200078e0038 */
[----:B------:R-:W-:-:S04]  /*44120*/  PRMT R46, RZ, 0x7610, R46 ;  /* 0x00007610ff2e7816 */ /* 0x000fc8000000002e */
[----:B------:R4:W2:Y:S02]  /*44130*/  @!P0 LDG.E.U8 R47, desc[UR4][R2.64] ;  /* 0x00000004022f8981 */ /* 0x0008a4000c1e1100 */
[----:B----4-:R-:W-:Y:S02]  /*44140*/  @!P0 IMAD.MOV.U32 R2, RZ, RZ, R52 ;  /* 0x000000ffff028224 */ /* 0x010fe400078e0034 */
[----:B------:R-:W-:-:S05]  /*44150*/  @!P0 IMAD.MOV.U32 R3, RZ, RZ, R55 ;  /* 0x000000ffff038224 */ /* 0x000fca00078e0037 */
[----:B------:R0:W4:Y:S01]  /*44160*/  @!P0 LDG.E.U8 R46, desc[UR4][R2.64] ;  /* 0x00000004022e8981 */ /* 0x000122000c1e1100 */
[----:B------:R-:W-:-:S03]  /*44170*/  PRMT R45, RZ, 0x7610, R45 ;  /* 0x00007610ff2d7816 */ /* 0x000fc6000000002d */
[----:B---3--:R-:W-:Y:S04]  /*44180*/  STL [R1+0x6f30], R49 ;  /* 0x006f303101007387 */ /* 0x008fe80000100800 */
[----:B------:R-:W-:Y:S04]  /*44190*/  STL [R1+0x6f34], R48 ;  /* 0x006f343001007387 */ /* 0x000fe80000100800 */
[----:B------:R-:W3:Y:S04]  /*441a0*/  LDL R53, [R1+0x3304] ;  /* 0x0033040001357983 */ /* 0x000ee80000100800 */
[----:B--2---:R-:W2:Y:S01]  /*441b0*/  LDL R50, [R1+0x3338] ;  /* 0x0033380001327983 */ /* 0x004ea20000100800 */
[----:B0-----:R-:W-:-:S02]  /*441c0*/  @!P0 IMAD.MOV.U32 R3, RZ, RZ, R54 ;  /* 0x000000ffff038224 */ /* 0x001fc400078e0036 */
[----:B------:R-:W-:-:S05]  /*441d0*/  @!P0 IMAD.MOV.U32 R2, RZ, RZ, R51 ;  /* 0x000000ffff028224 */ /* 0x000fca00078e0033 */
[----:B------:R3:W2:Y:S04]  /*441e0*/  @!P0 LDG.E.U8 R45, desc[UR4][R2.64] ;  /* 0x00000004022d8981 */ /* 0x0006a8000c1e1100 */
[----:B------:R0:W-:Y:S04]  /*441f0*/  STL [R1+0x6f38], R47 ;  /* 0x006f382f01007387 */ /* 0x0001e80000100800 */
[----:B------:R-:W2:Y:S04]  /*44200*/  LDL R52, [R1+0x330c] ;  /* 0x00330c0001347983 */ /* 0x000ea80000100800 */
[----:B0-----:R-:W2:Y:S04]  /*44210*/  LDL R47, [R1+0x3340] ;  /* 0x00334000012f7983 */ /* 0x001ea80000100800 */
[----:B----4-:R0:W-:Y:S04]  /*44220*/  STL [R1+0x6f3c], R46 ;  /* 0x006f3c2e01007387 */ /* 0x0101e80000100800 */
[----:B------:R-:W4:Y:S04]  /*44230*/  LDL R51, [R1+0x3314] ;  /* 0x0033140001337983 */ /* 0x000f280000100800 */
[----:B------:R-:W4:Y:S01]  /*44240*/  LDL R49, [R1+0x3348] ;  /* 0x0033480001317983 */ /* 0x000f220000100800 */
[----:B------:R-:W-:-:S03]  /*44250*/  PRMT R44, RZ, 0x7610, R44 ;  /* 0x00007610ff2c7816 */ /* 0x000fc6000000002c */
[----:B------:R-:W4:Y:S01]  /*44260*/  LDL R48, [R1+0x3350] ;  /* 0x0033500001307983 */ /* 0x000f220000100800 */
[----:B---3--:R-:W-:Y:S02]  /*44270*/  @!P0 IMAD.MOV.U32 R3, RZ, RZ, R53 ;  /* 0x000000ffff038224 */ /* 0x008fe400078e0035 */
[----:B--2---:R-:W-:-:S05]  /*44280*/  @!P0 IMAD.MOV.U32 R2, RZ, RZ, R50 ;  /* 0x000000ffff028224 */ /* 0x004fca00078e0032 */
[----:B------:R1:W2:Y:S04]  /*44290*/  @!P0 LDG.E.U8 R44, desc[UR4][R2.64] ;  /* 0x00000004022c8981 */ /* 0x0002a8000c1e1100 */
[----:B------:R3:W-:Y:S04]  /*442a0*/  STL [R1+0x6f40], R45 ;  /* 0x006f402d01007387 */ /* 0x0007e80000100800 */
[----:B------:R-:W3:Y:S01]  /*442b0*/  LDL R50, [R1+0x331c] ;  /* 0x00331c0001327983 */ /* 0x000ee20000100800 */
[----:B------:R-:W-:Y:S01]  /*442c0*/  PRMT R43, RZ, 0x7610, R43 ;  /* 0x00007610ff2b7816 */ /* 0x000fe2000000002b */
[----:B-1----:R-:W-:Y:S01]  /*442d0*/  @!P0 IMAD.MOV.U32 R3, RZ, RZ, R52 ;  /* 0x000000ffff038224 */ /* 0x002fe200078e0034 */
[----:B------:R-:W-:-:S02]  /*442e0*/  PRMT R42, RZ, 0x7610, R42 ;  /* 0x00007610ff2a7816 */ /* 0x000fc4000000002a */
[----:B------:R-:W-:Y:S01]  /*442f0*/  PRMT R41, RZ, 0x7610, R41 ;  /* 0x00007610ff297816 */ /* 0x000fe20000000029 */
[----:B0-----:R-:W3:Y:S01]  /*44300*/  LDL R46, [R1+0x3358] ;  /* 0x00335800012e7983 */ /* 0x001ee20000100800 */
[----:B------:R-:W-:-:S05]  /*44310*/  @!P0 IMAD.MOV.U32 R2, RZ, RZ, R47 ;  /* 0x000000ffff028224 */ /* 0x000fca00078e002f */
[----:B------:R4:W3:Y:S02]  /*44320*/  @!P0 LDG.E.U8 R43, desc[UR4][R2.64] ;  /* 0x00000004022b8981 */ /* 0x0008e4000c1e1100 */
[----:B----4-:R-:W-:Y:S02]  /*44330*/  @!P0 IMAD.MOV.U32 R2, RZ, RZ, R49 ;  /* 0x000000ffff028224 */ /* 0x010fe400078e0031 */
[----:B------:R-:W-:-:S05]  /*44340*/  @!P0 IMAD.MOV.U32 R3, RZ, RZ, R51 ;  /* 0x000000ffff038224 */ /* 0x000fca00078e0033 */
[----:B------:R0:W4:Y:S04]  /*44350*/  @!P0 LDG.E.U8 R42, desc[UR4][R2.64] ;  /* 0x00000004022a8981 */ /* 0x000128000c1e1100 */
[----:B--2---:R1:W-:Y:S04]  /*44360*/  STL [R1+0x6f44], R44 ;  /* 0x006f442c01007387 */ /* 0x0043e80000100800 */
[----:B------:R-:W2:Y:S04]  /*44370*/  LDL R47, [R1+0x3324] ;  /* 0x00332400012f7983 */ /* 0x000ea80000100800 */
[----:B---3--:R-:W3:Y:S01]  /*44380*/  LDL R45, [R1+0x332c] ;  /* 0x00332c00012d7983 */ /* 0x008ee20000100800 */
[----:B0-----:R-:W-:-:S03]  /*44390*/  @!P0 IMAD.MOV.U32 R2, RZ, RZ, R48 ;  /* 0x000000ffff028224 */ /* 0x001fc600078e0030 */
[----:B-1----:R-:W3:Y:S01]  /*443a0*/  LDL R44, [R1+0x3360] ;  /* 0x00336000012c7983 */ /* 0x002ee20000100800 */
[----:B------:R-:W-:-:S05]  /*443b0*/  @!P0 IMAD.MOV.U32 R3, RZ, RZ, R50 ;  /* 0x000000ffff038224 */ /* 0x000fca00078e0032 */
[----:B------:R2:W3:Y:S04]  /*443c0*/  @!P0 LDG.E.U8 R41, desc[UR4][R2.64] ;  /* 0x0000000402298981 */ /* 0x0004e8000c1e1100 */
[----:B------:R-:W-:Y:S04]  /*443d0*/  STL [R1+0x6f48], R43 ;  /* 0x006f482b01007387 */ /* 0x000fe80000100800 */
[----:B------:R-:W3:Y:S04]  /*443e0*/  LDL R49, [R1+0x3368] ;  /* 0x0033680001317983 */ /* 0x000ee80000100800 */
[----:B----4-:R0:W-:Y:S04]  /*443f0*/  STL [R1+0x6f4c], R42 ;  /* 0x006f4c2a01007387 */ /* 0x0101e80000100800 */
[----:B------:R-:W4:Y:S04]  /*44400*/  LDL R50, [R1+0x3334] ;  /* 0x0033340001327983 */ /* 0x000f280000100800 */
[----:B------:R-:W4:Y:S04]  /*44410*/  LDL R48, [R1+0x333c] ;  /* 0x00333c0001307983 */ /* 0x000f280000100800 */
[----:B0-----:R-:W4:Y:S01]  /*44420*/  LDL R42, [R1+0x3370] ;  /* 0x00337000012a7983 */ /* 0x001f220000100800 */
[----:B--2---:R-:W-:Y:S01]  /*44430*/  @!P0 IMAD.MOV.U32 R3, RZ, RZ, R47 ;  /* 0x000000ffff038224 */ /* 0x004fe200078e002f */
[----:B------:R-:W-:Y:S01]  /*44440*/  PRMT R40, RZ, 0x7610, R40 ;  /* 0x00007610ff287816 */ /* 0x000fe20000000028 */
[----:B------:R-:W-:-:S05]  /*44450*/  @!P0 IMAD.MOV.U32 R2, RZ, RZ, R46 ;  /* 0x000000ffff028224 */ /* 0x000fca00078e002e */
[----:B------:R0:W2:Y:S04]  /*44460*/  @!P0 LDG.E.U8 R40, desc[UR4][R2.64] ;  /* 0x0000000402288981 */ /* 0x0000a8000c1e1100 */
[----:B---3--:R1:W-:Y:S04]  /*44470*/  STL [R1+0x6f50], R41 ;  /* 0x006f502901007387 */ /* 0x0083e80000100800 */
[----:B------:R-:W3:Y:S04]  /*44480*/  LDL R47, [R1+0x3344] ;  /* 0x00334400012f7983 */ /* 0x000ee80000100800 */
[----:B-1----:R-:W2:Y:S01]  /*44490*/  LDL R41, [R1+0x3378] ;  /* 0x0033780001297983 */ /* 0x002ea20000100800 */
[----:B------:R-:W-:Y:S01]  /*444a0*/  PRMT R39, RZ, 0x7610, R39 ;  /* 0x00007610ff277816 */ /* 0x000fe20000000027 */
[----:B0-----:R-:W-:-:S02]  /*444b0*/  @!P0 IMAD.MOV.U32 R2, RZ, RZ, R44 ;  /* 0x000000ffff028224 */ /* 0x001fc400078e002c */
[----:B------:R-:W-:Y:S01]  /*444c0*/  @!P0 IMAD.MOV.U32 R3, RZ, RZ, R45 ;  /* 0x000000ffff038224 */ /* 0x000fe200078e002d */
[----:B------:R-:W-:-:S04]  /*444d0*/  PRMT R38, RZ, 0x7610, R38 ;  /* 0x00007610ff267816 */ /* 0x000fc80000000026 */
[----:B------:R0:W2:Y:S01]  /*444e0*/  @!P0 LDG.E.U8 R39, desc[UR4][R2.64] ;  /* 0x0000000402278981 */ /* 0x0000a2000c1e1100 */
[----:B------:R-:W-:Y:S01]  /*444f0*/  PRMT R37, RZ, 0x7610, R37 ;  /* 0x00007610ff257816 */ /* 0x000fe20000000025 */
[----:B0-----:R-:W-:Y:S02]  /*44500*/  @!P0 IMAD.MOV.U32 R2, RZ, RZ, R49 ;  /* 0x000000ffff028224 */ /* 0x001fe400078e0031 */
[----:B----4-:R-:W-:-:S05]  /*44510*/  @!P0 IMAD.MOV.U32 R3, RZ, RZ, R50 ;  /* 0x000000ffff038224 */ /* 0x010fca00078e0032 */
[----:B------:R0:W4:Y:S02]  /*44520*/  @!P0 LDG.E.U8 R38, desc[UR4][R2.64] ;  /* 0x0000000402268981 */ /* 0x000124000c1e1100 */
[----:B0-----:R-:W-:Y:S02]  /*44530*/  @!P0 IMAD.MOV.U32 R2, RZ, RZ, R42 ;  /* 0x000000ffff028224 */ /* 0x001fe400078e002a */
[----:B------:R-:W-:-:S05]  /*44540*/  @!P0 IMAD.MOV.U32 R3, RZ, RZ, R48 ;  /* 0x000000ffff038224 */ /* 0x000fca00078e0030 */
[----:B------:R3:W4:Y:S01]  /*44550*/  @!P0 LDG.E.U8 R37, desc[UR4][R2.64] ;  /* 0x0000000402258981 */ /* 0x000722000c1e1100 */
[----:B------:R-:W-:Y:S01]  /*44560*/  PRMT R36, RZ, 0x7610, R36 ;  /* 0x00007610ff247816 */ /* 0x000fe20000000024 */
[----:B---3--:R-:W-:Y:S02]  /*44570*/  @!P0 IMAD.MOV.U32 R3, RZ, RZ, R47 ;  /* 0x000000ffff038224 */ /* 0x008fe400078e002f */
[----:B--2---:R-:W-:-:S05]  /*44580*/  @!P0 IMAD.MOV.U32 R2, RZ, RZ, R41 ;  /* 0x000000ffff028224 */ /* 0x004fca00078e0029 */
[----:B------:R-:W2:Y:S04]  /*44590*/  @!P0 LDG.E.U8 R36, desc[UR4][R2.64] ;  /* 0x0000000402248981 */ /* 0x000ea8000c1e1100 */
[----:B------:R0:W-:Y:S04]  /*445a0*/  STL [R1+0x6f54], R40 ;  /* 0x006f542801007387 */ /* 0x0001e80000100800 */
[----:B------:R-:W3:Y:S04]  /*445b0*/  LDL R46, [R1+0x334c] ;  /* 0x00334c00012e7983 */ /* 0x000ee80000100800 */
[----:B------:R-:W3:Y:S04]  /*445c0*/  LDL R45, [R1+0x3380] ;  /* 0x00338000012d7983 */ /* 0x000ee80000100800 */
[----:B------:R-:W3:Y:S04]  /*445d0*/  LDL R44, [R1+0x3354] ;  /* 0x00335400012c7983 */ /* 0x000ee80000100800 */
[----:B------:R-:W3:Y:S04]  /*445e0*/  LDL R43, [R1+0x3388] ;  /* 0x00338800012b7983 */ /* 0x000ee80000100800 */
[----:B------:R-:W-:Y:S04]  /*445f0*/  STL [R1+0x6f58], R39 ;  /* 0x006f582701007387 */ /* 0x000fe80000100800 */
[----:B----4-:R1:W-:Y:S04]  /*44600*/  STL [R1+0x6f5c], R38 ;  /* 0x006f5c2601007387 */ /* 0x0103e80000100800 */
[----:B------:R-:W4:Y:S04]  /*44610*/  LDL R42, [R1+0x335c] ;  /* 0x00335c00012a7983 */ /* 0x000f280000100800 */
[----:B0-----:R-:W4:Y:S04]  /*44620*/  LDL R40, [R1+0x3390] ;  /* 0x0033900001287983 */ /* 0x001f280000100800 */
[----:B------:R-:W-:Y:S04]  /*44630*/  STL [R1+0x6f60], R37 ;  /* 0x006f602501007387 */ /* 0x000fe80000100800 */
[----:B------:R-:W4:Y:S04]  /*44640*/  LDL R47, [R1+0x3364] ;  /* 0x00336400012f7983 */ /* 0x000f280000100800 */
[----:B-1----:R-:W4:Y:S04]  /*44650*/  LDL R38, [R1+0x3398] ;  /* 0x0033980001267983 */ /* 0x002f280000100800 */
[----:B------:R-:W4:Y:S01]  /*44660*/  LDL R41, [R1+0x33a0] ;  /* 0x0033a00001297983 */ /* 0x000f220000100800 */
[----:B------:R-:W-:-:S03]  /*44670*/  PRMT R35, RZ, 0x7610, R35 ;  /* 0x00007610ff237816 */ /* 0x000fc60000000023 */
[----:B--2---:R0:W-:Y:S04]  /*44680*/  STL [R1+0x6f64], R36 ;  /* 0x006f642401007387 */ /* 0x0041e80000100800 */
[----:B0-----:R-:W2:Y:S01]  /*44690*/  LDL R36, [R1+0x336c] ;  /* 0x00336c0001247983 */ /* 0x001ea20000100800 */
[----:B---3--:R-:W-:Y:S02]  /*446a0*/  @!P0 IMAD.MOV.U32 R2, RZ, RZ, R45 ;  /* 0x000000ffff028224 */ /* 0x008fe400078e002d */
[----:B------:R-:W-:Y:S01]  /*446b0*/  @!P0 IMAD.MOV.U32 R3, RZ, RZ, R46 ;  /* 0x000000ffff038224 */ /* 0x000fe200078e002e */
[----:B------:R-:W-:Y:S02]  /*446c0*/  PRMT R34, RZ, 0x7610, R34 ;  /* 0x00007610ff227816 */ /* 0x000fe40000000022 */
[----:B------:R-:W-:-:S02]  /*446d0*/  PRMT R33, RZ, 0x7610, R33 ;  /* 0x00007610ff217816 */ /* 0x000fc40000000021 */
[----:B------:R-:W-:Y:S02]  /*446e0*/  PRMT R32, RZ, 0x7610, R32 ;  /* 0x00007610ff207816 */ /* 0x000fe40000000020 */
[----:B------:R-:W-:Y:S01]  /*446f0*/  PRMT R31, RZ, 0x7610, R31 ;  /* 0x00007610ff1f7816 */ /* 0x000fe2000000001f */
[----:B------:R0:W3:Y:S04]  /*44700*/  @!P0 LDG.E.U8 R35, desc[UR4][R2.64] ;  /* 0x0000000402238981 */ /* 0x0000e8000c1e1100 */
[----:B------:R-:W3:Y:S01]  /*44710*/  LDL R45, [R1+0x33a8] ;  /* 0x0033a800012d7983 */ /* 0x000ee20000100800 */
[----:B0-----:R-:W-:Y:S02]  /*44720*/  @!P0 IMAD.MOV.U32 R2, RZ, RZ, R43 ;  /* 0x000000ffff028224 */ /* 0x001fe400078e002b */
[----:B------:R-:W-:-:S05]  /*44730*/  @!P0 IMAD.MOV.U32 R3, RZ, RZ, R44 ;  /* 0x000000ffff038224 */ /* 0x000fca00078e002c */
[----:B------:R4:W3:Y:S02]  /*44740*/  @!P0 LDG.E.U8 R34, desc[UR4][R2.64] ;  /* 0x0000000402228981 */ /* 0x0008e4000c1e1100 */
[----:B----4-:R-:W-:Y:S02]  /*44750*/  @!P0 IMAD.MOV.U32 R2, RZ, RZ, R40 ;  /* 0x000000ffff028224 */ /* 0x010fe400078e0028 */
[----:B------:R-:W-:-:S05]  /*44760*/  @!P0 IMAD.MOV.U32 R3, RZ, RZ, R42 ;  /* 0x000000ffff038224 */ /* 0x000fca00078e002a */
[----:B------:R0:W4:Y:S02]  /*44770*/  @!P0 LDG.E.U8 R33, desc[UR4][R2.64] ;  /* 0x0000000402218981 */ /* 0x000124000c1e1100 */
[----:B0-----:R-:W-:Y:S02]  /*44780*/  @!P0 IMAD.MOV.U32 R2, RZ, RZ, R38 ;  /* 0x000000ffff028224 */ /* 0x001fe400078e0026 */
[----:B------:R-:W-:-:S05]  /*44790*/  @!P0 IMAD.MOV.U32 R3, RZ, RZ, R47 ;  /* 0x000000ffff038224 */ /* 0x000fca00078e002f */
[----:B------:R0:W4:Y:S02]  /*447a0*/  @!P0 LDG.E.U8 R32, desc[UR4][R2.64] ;  /* 0x0000000402208981 */ /* 0x000124000c1e1100 */
[----:B0-----:R-:W-:Y:S02]  /*447b0*/  @!P0 IMAD.MOV.U32 R2, RZ, RZ, R41 ;  /* 0x000000ffff028224 */ /* 0x001fe400078e0029 */
[----:B--2---:R-:W-:-:S05]  /*447c0*/  @!P0 IMAD.MOV.U32 R3, RZ, RZ, R36 ;  /* 0x000000ffff038224 */ /* 0x004fca00078e0024 */
[----:B------:R-:W2:Y:S04]  /*447d0*/  @!P0 LDG.E.U8 R31, desc[UR4][R2.64] ;  /* 0x00000004021f8981 */ /* 0x000ea8000c1e1100 */
[----:B---3--:R0:W-:Y:S04]  /*447e0*/  STL [R1+0x6f68], R35 ;  /* 0x006f682301007387 */ /* 0x0081e80000100800 */
[----:B------:R-:W3:Y:S04]  /*447f0*/  LDL R46, [R1+0x3374] ;  /* 0x00337400012e7983 */ /* 0x000ee80000100800 */
[----:B------:R-:W3:Y:S04]  /*44800*/  LDL R44, [R1+0x337c] ;  /* 0x00337c00012c7983 */ /* 0x000ee80000100800 */
[----:B------:R-:W3:Y:S04]  /*44810*/  LDL R43, [R1+0x33b0] ;  /* 0x0033b000012b7983 */ /* 0x000ee80000100800 */
[----:B------:R-:W3:Y:S04]  /*44820*/  LDL R39, [R1+0x33b8] ;  /* 0x0033b80001277983 */ /* 0x000ee80000100800 */
[----:B------:R1:W-:Y:S04]  /*44830*/  STL [R1+0x6f6c], R34 ;  /* 0x006f6c2201007387 */ /* 0x0003e80000100800 */
[----:B------:R-:W3:Y:S04]  /*44840*/  LDL R42, [R1+0x3384] ;  /* 0x00338400012a7983 */ /* 0x000ee80000100800 */
[----:B------:R-:W3:Y:S04]  /*44850*/  LDL R40, [R1+0x338c] ;  /* 0x00338c0001287983 */ /* 0x000ee80000100800 */
[----:B------:R-:W3:Y:S04]  /*44860*/  LDL R37, [R1+0x33c0] ;  /* 0x0033c00001257983 */ /* 0x000ee80000100800 */
[----:B----4-:R4:W-:Y:S04]  /*44870*/  STL [R1+0x6f70], R33 ;  /* 0x006f702101007387 */ /* 0x0109e80000100800 */
[----:B------:R-:W3:Y:S04]  /*44880*/  LDL R38, [R1+0x3394] ;  /* 0x0033940001267983 */ /* 0x000ee80000100800 */
[----:B0-----:R-:W3:Y:S04]  /*44890*/  LDL R35, [R1+0x33c8] ;  /* 0x0033c80001237983 */ /* 0x001ee80000100800 */
[----:B------:R0:W-:Y:S04]  /*448a0*/  STL [R1+0x6f74], R32 ;  /* 0x006f742001007387 */ /* 0x0001e80000100800 */
[----:B------:R-:W3:Y:S04]  /*448b0*/  LDL R36, [R1+0x33d0] ;  /* 0x0033d00001247983 */ /* 0x000ee80000100800 */
[----:B------:R-:W3:Y:S04]  /*448c0*/  LDL R41, [R1+0x339c] ;  /* 0x00339c0001297983 */ /* 0x000ee80000100800 */
[----:B--2---:R2:W-:Y:S04]  /*448d0*/  STL [R1+0x6f78], R31 ;  /* 0x006f781f01007387 */ /* 0x0045e80000100800 */
[----:B-1----:R-:W3:Y:S04]  /*448e0*/  LDL R34, [R1+0x33a4] ;  /* 0x0033a40001227983 */ /* 0x002ee80000100800 */
[----:B----4-:R-:W4:Y:S04]  /*448f0*/  LDL R33, [R1+0x33d8] ;  /* 0x0033d80001217983 */ /* 0x010f280000100800 */
[----:B0-----:R-:W4:Y:S04]  /*44900*/  LDL R32, [R1+0x33ac] ;  /* 0x0033ac0001207983 */ /* 0x001f280000100800 */
[----:B--2---:R-:W2:Y:S01]  /*44910*/  LDL R31, [R1+0x33e0] ;  /* 0x0033e000011f7983 */ /* 0x004ea20000100800 */
[----:B------:R-:W-:Y:S01]  /*44920*/  PRMT R30, RZ, 0x7610, R30 ;  /* 0x00007610ff1e7816 */ /* 0x000fe2000000001e */
[----:B------:R-:W-:-:S02]  /*44930*/  @!P0 IMAD.MOV.U32 R2, RZ, RZ, R45 ;  /* 0x000000ffff028224 */ /* 0x000fc400078e002d */
[----:B---3--:R-:W-:Y:S01]  /*44940*/  @!P0 IMAD.MOV.U32 R3, RZ, RZ, R46 ;  /* 0x000000ffff038224 */ /* 0x008fe200078e002e */
[----:B------:R-:W-:Y:S02]  /*44950*/  PRMT R29, RZ, 0x7610, R29 ;  /* 0x00007610ff1d7816 */ /* 0x000fe4000000001d */
[----:B------:R-:W-:Y:S02]  /*44960*/  PRMT R28, RZ, 0x7610, R28 ;  /* 0x00007610ff1c7816 */ /* 0x000fe4000000001c */
[----:B------:R-:W-:Y:S02]  /*44970*/  PRMT R27, RZ, 0x7610, R27 ;  /* 0x00007610ff1b7816 */ /* 0x000fe4000000001b */
[----:B------:R-:W-:Y:S01]  /*44980*/  PRMT R26, RZ, 0x7610, R26 ;  /* 0x00007610ff1a7816 */ /* 0x000fe2000000001a */
[----:B------:R0:W3:Y:S01]  /*44990*/  @!P0 LDG.E.U8 R30, desc[UR4][R2.64] ;  /* 0x00000004021e8981 */ /* 0x0000e2000c1e1100 */
[----:B------:R-:W-:Y:S02]  /*449a0*/  PRMT R25, RZ, 0x7610, R25 ;  /* 0x00007610ff197816 */ /* 0x000fe40000000019 */
[----:B------:R-:W-:-:S02]  /*449b0*/  PRMT R24, RZ, 0x7610, R24 ;  /* 0x00007610ff187816 */ /* 0x000fc40000000018 */
[----:B------:R-:W-:Y:S02]  /*449c0*/  PRMT R23, RZ, 0x7610, R23 ;  /* 0x00007610ff177816 */ /* 0x000fe40000000017 */
[----:B------:R-:W-:Y:S02]  /*449d0*/  PRMT R22, RZ, 0x7610, R22 ;  /* 0x00007610ff167816 */ /* 0x000fe40000000016 */
[----:B------:R-:W-:Y:S02]  /*449e0*/  PRMT R21, RZ, 0x7610, R21 ;  /* 0x00007610ff157816 */ /* 0x000fe40000000015 */
[----:B------:R-:W-:Y:S02]  /*449f0*/  PRMT R20, RZ, 0x7610, R20 ;  /* 0x00007610ff147816 */ /* 0x000fe40000000014 */
[----:B------:R-:W-:Y:S02]  /*44a00*/  PRMT R19, RZ, 0x7610, R19 ;  /* 0x00007610ff137816 */ /* 0x000fe40000000013 */
[----:B------:R-:W-:Y:S01]  /*44a10*/  PRMT R18, RZ, 0x7610, R18 ;  /* 0x00007610ff127816 */ /* 0x000fe20000000012 */
[----:B------:R-:W3:Y:S01]  /*44a20*/  LDL R45, [R1+0x3440] ;  /* 0x00344000012d7983 */ /* 0x000ee20000100800 */
[----:B0-----:R-:W-:-:S02]  /*44a30*/  @!P0 IMAD.MOV.U32 R2, RZ, RZ, R43 ;  /* 0x000000ffff028224 */ /* 0x001fc400078e002b */
[----:B------:R-:W-:Y:S01]  /*44a40*/  @!P0 IMAD.MOV.U32 R3, RZ, RZ, R44 ;  /* 0x000000ffff038224 */ /* 0x000fe200078e002c */
[----:B------:R-:W3:Y:S04]  /*44a50*/  LDL R46, [R1+0x340c] ;  /* 0x00340c00012e7983 */ /* 0x000ee80000100800 */
[----:B------:R-:W3:Y:S04]  /*44a60*/  LDL R44, [R1+0x3414] ;  /* 0x00341400012c7983 */ /* 0x000ee80000100800 */
[----:B------:R0:W3:Y:S04]  /*44a70*/  @!P0 LDG.E.U8 R29, desc[UR4][R2.64] ;  /* 0x00000004021d8981 */ /* 0x0000e8000c1e1100 */
[----:B------:R-:W3:Y:S01]  /*44a80*/  LDL R43, [R1+0x3448] ;  /* 0x00344800012b7983 */ /* 0x000ee20000100800 */
[----:B0-----:R-:W-:-:S02]  /*44a90*/  @!P0 IMAD.MOV.U32 R2, RZ, RZ, R39 ;  /* 0x000000ffff028224 */ /* 0x001fc400078e0027 */
[----:B------:R-:W-:Y:S01]  /*44aa0*/  @!P0 IMAD.MOV.U32 R3, RZ, RZ, R42 ;  /* 0x000000ffff038224 */ /* 0x000fe200078e002a */
[----:B------:R-:W3:Y:S04]  /*44ab0*/  LDL R39, [R1+0x33e8] ;  /* 0x0033e80001277983 */ /* 0x000ee80000100800 */
[----:B------:R-:W3:Y:S04]  /*44ac0*/  LDL R42, [R1+0x33cc] ;  /* 0x0033cc00012a7983 */ /* 0x000ee80000100800 */
[----:B------:R0:W3:Y:S02]  /*44ad0*/  @!P0 LDG.E.U8 R28, desc[UR4][R2.64] ;  /* 0x00000004021c8981 */ /* 0x0000e4000c1e1100 */
        /* <DEDUP_REMOVED lines=11> */
[----:B------:R-:W3:Y:S01]  /*44b90*/  LDL R36, [R1+0x33c4] ;  /* 0x0033c40001247983 */ /* 0x000ee20000100800 */
[----:B------:R-:W-:-:S03]  /*44ba0*/  @!P0 IMAD.MOV.U32 R3, RZ, RZ, R41 ;  /* 0x000000ffff038224 */ /* 0x000fc600078e0029 */
[----:B------:R-:W3:Y:S04]  /*44bb0*/  LDL R41, [R1+0x3400] ;  /* 0x0034000001297983 */ /* 0x000ee80000100800 */
[----:B------:R0:W3:Y:S02]  /*44bc0*/  @!P0 LDG.E.U8 R25, desc[UR4][R2.64] ;  /* 0x0000000402198981 */ /* 0x0000e4000c1e1100 */
[----:B0-----:R-:W-:Y:S02]  /*44bd0*/  @!P0 IMAD.MOV.U32 R3, RZ, RZ, R34 ;  /* 0x000000ffff038224 */ /* 0x001fe400078e0022 */
[----:B----4-:R-:W-:Y:S01]  /*44be0*/  @!P0 IMAD.MOV.U32 R2, RZ, RZ, R33 ;  /* 0x000000ffff028224 */ /* 0x010fe200078e0021 */
[----:B------:R-:W4:Y:S04]  /*44bf0*/  LDL R34, [R1+0x33d4] ;  /* 0x0033d40001227983 */ /* 0x000f280000100800 */
[----:B------:R-:W4:Y:S04]  /*44c00*/  LDL R33, [R1+0x3408] ;  /* 0x0034080001217983 */ /* 0x000f280000100800 */
[----:B------:R2:W4:Y:S02]  /*44c10*/  @!P0 LDG.E.U8 R24, desc[UR4][R2.64] ;  /* 0x0000000402188981 */ /* 0x000524000c1e1100 */
[----:B--2---:R-:W-:-:S02]  /*44c20*/  @!P0 IMAD.MOV.U32 R2, RZ, RZ, R31 ;  /* 0x000000ffff028224 */ /* 0x004fc400078e001f */
[----:B------:R-:W2:Y:S01]  /*44c30*/  LDL R31, [R1+0x3410] ;  /* 0x00341000011f7983 */ /* 0x000ea20000100800 */
[----:B------:R-:W-:-:S03]  /*44c40*/  @!P0 IMAD.MOV.U32 R3, RZ, RZ, R32 ;  /* 0x000000ffff038224 */ /* 0x000fc600078e0020 */
[----:B------:R-:W2:Y:S04]  /*44c50*/  LDL R32, [R1+0x33dc] ;  /* 0x0033dc0001207983 */ /* 0x000ea80000100800 */
[----:B------:R3:W2:Y:S02]  /*44c60*/  @!P0 LDG.E.U8 R23, desc[UR4][R2.64] ;  /* 0x0000000402178981 */ /* 0x0006a4000c1e1100 */
[----:B---3--:R-:W-:Y:S02]  /*44c70*/  @!P0 IMAD.MOV.U32 R2, RZ, RZ, R39 ;  /* 0x000000ffff028224 */ /* 0x008fe400078e0027 */
[----:B------:R-:W3:Y:S01]  /*44c80*/  LDL R39, [R1+0x3418] ;  /* 0x0034180001277983 */ /* 0x000ee20000100800 */
[----:B------:R-:W-:-:S03]  /*44c90*/  @!P0 IMAD.MOV.U32 R3, RZ, RZ, R40 ;  /* 0x000000ffff038224 */ /* 0x000fc600078e0028 */
[----:B------:R-:W3:Y:S04]  /*44ca0*/  LDL R40, [R1+0x33e4] ;  /* 0x0033e40001287983 */ /* 0x000ee80000100800 */
[----:B------:R0:W3:Y:S02]  /*44cb0*/  @!P0 LDG.E.U8 R22, desc[UR4][R2.64] ;  /* 0x0000000402168981 */ /* 0x0000e4000c1e1100 */
[----:B0-----:R-:W-:Y:S02]  /*44cc0*/  @!P0 IMAD.MOV.U32 R2, RZ, RZ, R37 ;  /* 0x000000ffff028224 */ /* 0x001fe400078e0025 */
        /* <DEDUP_REMOVED lines=11> */
[----:B------:R-:W-:Y:S01]  /*44d80*/  PRMT R17, RZ, 0x7610, R17 ;  /* 0x00007610ff117816 */ /* 0x000fe20000000011 */
[----:B------:R-:W3:Y:S04]  /*44d90*/  LDL R41, [R1+0x3450] ;  /* 0x0034500001297983 */ /* 0x000ee80000100800 */
[----:B------:R4:W3:Y:S04]  /*44da0*/  @!P0 LDG.E.U8 R19, desc[UR4][R2.64] ;  /* 0x0000000402138981 */ /* 0x0008e8000c1e1100 */
[----:B------:R-:W3:Y:S01]  /*44db0*/  LDL R42, [R1+0x341c] ;  /* 0x00341c00012a7983 */ /* 0x000ee20000100800 */
[----:B----4-:R-:W-:-:S02]  /*44dc0*/  @!P0 IMAD.MOV.U32 R3, RZ, RZ, R34 ;  /* 0x000000ffff038224 */ /* 0x010fc400078e0022 */
[----:B------:R-:W-:Y:S01]  /*44dd0*/  @!P0 IMAD.MOV.U32 R2, RZ, RZ, R33 ;  /* 0x000000ffff028224 */ /* 0x000fe200078e0021 */
[----:B------:R-:W4:Y:S04]  /*44de0*/  LDL R34, [R1+0x33fc] ;  /* 0x0033fc0001227983 */ /* 0x000f280000100800 */
[----:B------:R-:W4:Y:S04]  /*44df0*/  LDL R33, [R1+0x3430] ;  /* 0x0034300001217983 */ /* 0x000f280000100800 */
[----:B------:R2:W4:Y:S02]  /*44e00*/  @!P0 LDG.E.U8 R18, desc[UR4][R2.64] ;  /* 0x0000000402128981 */ /* 0x000524000c1e1100 */
[----:B--2---:R-:W-:-:S02]  /*44e10*/  @!P0 IMAD.MOV.U32 R2, RZ, RZ, R31 ;  /* 0x000000ffff028224 */ /* 0x004fc400078e001f */
[----:B------:R-:W2:Y:S01]  /*44e20*/  LDL R31, [R1+0x3438] ;  /* 0x00343800011f7983 */ /* 0x000ea20000100800 */
[----:B------:R-:W-:-:S03]  /*44e30*/  @!P0 IMAD.MOV.U32 R3, RZ, RZ, R32 ;  /* 0x000000ffff038224 */ /* 0x000fc600078e0020 */
[----:B------:R-:W2:Y:S01]  /*44e40*/  LDL R32, [R1+0x3404] ;  /* 0x0034040001207983 */ /* 0x000ea20000100800 */
[----:B------:R-:W-:-:S03]  /*44e50*/  PRMT R16, RZ, 0x7610, R16 ;  /* 0x00007610ff107816 */ /* 0x000fc60000000010 */
[----:B------:R3:W2:Y:S01]  /*44e60*/  @!P0 LDG.E.U8 R17, desc[UR4][R2.64] ;  /* 0x0000000402118981 */ /* 0x0006a2000c1e1100 */
[----:B------:R-:W-:Y:S02]  /*44e70*/  PRMT R15, RZ, 0x7610, R15 ;  /* 0x00007610ff0f7816 */ /* 0x000fe4000000000f */
[----:B------:R-:W-:Y:S02]  /*44e80*/  PRMT R14, RZ, 0x7610, R14 ;  /* 0x00007610ff0e7816 */ /* 0x000fe4000000000e */
[----:B------:R-:W-:Y:S01]  /*44e90*/  PRMT R13, RZ, 0x7610, R13 ;  /* 0x00007610ff0d7816 */ /* 0x000fe2000000000d */
        /* <DEDUP_REMOVED lines=24> */
[----:B------:R-:W-:Y:S02]  /*45020*/  PRMT R12, RZ, 0x7610, R12 ;  /* 0x00007610ff0c7816 */ /* 0x000fe4000000000c */
[----:B------:R-:W-:-:S04]  /*45030*/  PRMT R11, RZ, 0x7610, R11 ;  /* 0x00007610ff0b7816 */ /* 0x000fc8000000000b */
[----:B------:R0:W2:Y:S01]  /*45040*/  @!P0 LDG.E.U8 R12, desc[UR4][R2.64] ;  /* 0x00000004020c8981 */ /* 0x0000a2000c1e1100 */
[----:B------:R-:W-:Y:S01]  /*45050*/  PRMT R10, RZ, 0x7610, R10 ;  /* 0x00007610ff0a7816 */ /* 0x000fe2000000000a */
[----:B0-----:R-:W-:Y:S02]  /*45060*/  @!P0 IMAD.MOV.U32 R2, RZ, RZ, R45 ;  /* 0x000000ffff028224 */ /* 0x001fe400078e002d */
[----:B------:R-:W-:-:S05]  /*45070*/  @!P0 IMAD.MOV.U32 R3, RZ, RZ, R46 ;  /* 0x000000ffff038224 */ /* 0x000fca00078e002e */
        /* <DEDUP_REMOVED lines=10> */
[----:B---3--:R-:W-:Y:S02]  /*45120*/  @!P0 IMAD.MOV.U32 R2, RZ, RZ, R39 ;  /* 0x000000ffff028224 */ /* 0x008fe400078e0027 */
[----:B------:R-:W-:-:S05]  /*45130*/  @!P0 IMAD.MOV.U32 R3, RZ, RZ, R40 ;  /* 0x000000ffff038224 */ /* 0x000fca00078e0028 */
[----:B------:R0:W3:Y:S01]  /*45140*/  @!P0 LDG.E.U8 R8, desc[UR4][R2.64] ;  /* 0x0000000402088981 */ /* 0x0000e2000c1e1100 */
[----:B------:R-:W-:Y:S01]  /*45150*/  PRMT R6, RZ, 0x7610, R6 ;  /* 0x00007610ff067816 */ /* 0x000fe20000000006 */
[----:B0-----:R-:W-:Y:S02]  /*45160*/  @!P0 IMAD.MOV.U32 R2, RZ, RZ, R37 ;  /* 0x000000ffff028224 */ /* 0x001fe400078e0025 */
[----:B------:R-:W-:-:S05]  /*45170*/  @!P0 IMAD.MOV.U32 R3, RZ, RZ, R38 ;  /* 0x000000ffff038224 */ /* 0x000fca00078e0026 */
[----:B------:R0:W3:Y:S01]  /*45180*/  @!P0 LDG.E.U8 R7, desc[UR4][R2.64] ;  /* 0x0000000402078981 */ /* 0x0000e2000c1e1100 */
[----:B------:R-:W-:Y:S01]  /*45190*/  PRMT R5, RZ, 0x7610, R5 ;  /* 0x00007610ff057816 */ /* 0x000fe20000000005 */
[----:B0-----:R-:W-:Y:S02]  /*451a0*/  @!P0 IMAD.MOV.U32 R2, RZ, RZ, R35 ;  /* 0x000000ffff028224 */ /* 0x001fe400078e0023 */
[----:B------:R-:W-:-:S05]  /*451b0*/  @!P0 IMAD.MOV.U32 R3, RZ, RZ, R36 ;  /* 0x000000ffff038224 */ /* 0x000fca00078e0024 */
[----:B------:R4:W3:Y:S02]  /*451c0*/  @!P0 LDG.E.U8 R6, desc[UR4][R2.64] ;  /* 0x0000000402068981 */ /* 0x0008e4000c1e1100 */
[----:B----4-:R-:W-:Y:S02]  /*451d0*/  @!P0 IMAD.MOV.U32 R3, RZ, RZ, R34 ;  /* 0x000000ffff038224 */ /* 0x010fe400078e0022 */
[----:B------:R-:W-:Y:S02]  /*451e0*/  @!P0 IMAD.MOV.U32 R2, RZ, RZ, R33 ;  /* 0x000000ffff028224 */ /* 0x000fe400078e0021 */
[----:B------:R-:W-:Y:S04]  /*451f0*/  LDS.U8 R33, [R0+UR6+0x318] ;  /* 0x0003180600217984 */ /* 0x000fe80008000000 */
[----:B------:R2:W4:Y:S02]  /*45200*/  @!P0 LDG.E.U8 R5, desc[UR4][R2.64] ;  /* 0x0000000402058981 */ /* 0x000524000c1e1100 */
[----:B--2---:R-:W-:-:S02]  /*45210*/  @!P0 IMAD.MOV.U32 R2, RZ, RZ, R31 ;  /* 0x000000ffff028224 */ /* 0x004fc400078e001f */
[----:B------:R-:W0:Y:S01]  /*45220*/  LDS.U8 R31, [R0+UR6+0x210] ;  /* 0x00021006001f7984 */ /* 0x000e220008000000 */
[----:B------:R-:W-:-:S03]  /*45230*/  @!P0 IMAD.MOV.U32 R3, RZ, RZ, R32 ;  /* 0x000000ffff038224 */ /* 0x000fc600078e0020 */
[----:B------:R-:W1:Y:S04]  /*45240*/  LDS.U8 R32, [R0+UR6+0x8] ;  /* 0x0000080600207984 */ /* 0x000e680008000000 */
[----:B0-----:R-:W-:Y:S04]  /*45250*/  STL [R1+0x3550], R31 ;  /* 0x0035501f01007387 */ /* 0x001fe80000100800 */
[----:B------:R-:W0:Y:S04]  /*45260*/  LDS.U8 R31, [R0+UR6+0x100] ;  /* 0x00010006001f7984 */ /* 0x000e280008000000 */
[----:B------:R-:W-:Y:S04]  /*45270*/  STL [R1+0x354c], R33 ;  /* 0x00354c2101007387 */ /* 0x000fe80000100800 */
[----:B------:R-:W2:Y:S04]  /*45280*/  LDS.U8 R33, [R0+UR6+0x218] ;  /* 0x0002180600217984 */ /* 0x000ea80008000000 */
[----:B-1----:R-:W-:Y:S04]  /*45290*/  STL [R1+0x2354], R32 ;  /* 0x0023542001007387 */ /* 0x002fe80000100800 */
[----:B------:R-:W1:Y:S04]  /*452a0*/  LDS.U8 R32, [R0+UR6+0x310] ;  /* 0x0003100600207984 */ /* 0x000e680008000000 */
[----:B0-----:R-:W-:Y:S04]  /*452b0*/  STL [R1+0x2350], R31 ;  /* 0x0023501f01007387 */ /* 0x001fe80000100800 */
[----:B------:R-:W0:Y:S04]  /*452c0*/  LDS.U8 R31, [R0+UR6+0x1000] ;  /* 0x00100006001f7984 */ /* 0x000e280008000000 */
[----:B--2---:R-:W-:Y:S04]  /*452d0*/  STL [R1+0x3558], R33 ;  /* 0x0035582101007387 */ /* 0x004fe80000100800 */
        /* <DEDUP_REMOVED lines=105> */
[----:B0-----:R0:W-:Y:S04]  /*45970*/  STL [R1+0x367c], R31 ;  /* 0x00367c1f01007387 */ /* 0x0011e80000100800 */
[----:B--2---:R-:W-:Y:S04]  /*45980*/  STL [R1+0x3488], R33 ;  /* 0x0034882101007387 */ /* 0x004fe80000100800 */
[----:B------:R-:W2:Y:S01]  /*45990*/  LDS.U8 R33, [R0+UR6+0x1288] ;  /* 0x0012880600217984 */ /* 0x000ea20008000000 */
[----:B------:R-:W-:-:S03]  /*459a0*/  PRMT R4, RZ, 0x7610, R4 ;  /* 0x00007610ff047816 */ /* 0x000fc60000000004 */
[----:B-1----:R-:W-:Y:S04]  /*459b0*/  STL [R1+0x3484], R32 ;  /* 0x0034842001007387 */ /* 0x002fe80000100800 */
[----:B------:R-:W-:Y:S04]  /*459c0*/  STL [R1+0x54c0], R0 ;  /* 0x0054c00001007387 */ /* 0x000fe80000100800 */
[----:B------:R-:W1:Y:S04]  /*459d0*/  LDS.U8 R32, [R0+UR6+0x1380] ;  /* 0x0013800600207984 */ /* 0x000e680008000000 */
[----:B------:R3:W4:Y:S01]  /*459e0*/  @!P0 LDG.E.U8 R4, desc[UR4][R2.64] ;  /* 0x0000000402048981 */ /* 0x000722000c1e1100 */
[----:B0-----:R-:W-:-:S05]  /*459f0*/  LOP3.LUT R31, R0, 0x20, RZ, 0x3c, !PT ;  /* 0x00000020001f7812 */ /* 0x001fca00078e3cff */
[----:B------:R-:W-:Y:S04]  /*45a00*/  LDS.U8 R34, [R31+UR6+0x280] ;  /* 0x000280061f227984 */ /* 0x000fe80008000000 */
[----:B---3--:R-:W-:Y:S04]  /*45a10*/  LDS.U8 R3, [R0+UR6] ;  /* 0x0000000600037984 */ /* 0x008fe80008000000 */
[----:B------:R-:W-:Y:S04]  /*45a20*/  LDS.U8 R2, [R0+UR6+0x108] ;  /* 0x0001080600027984 */ /* 0x000fe80008000000 */
[----:B------:R-:W-:Y:S04]  /*45a30*/  LDS.U8 R0, [R31+UR6+0x108] ;  /* 0x000108061f007984 */ /* 0x000fe80008000000 */
[----:B--2---:R-:W-:Y:S04]  /*45a40*/  STL [R1+0x3688], R33 ;  /* 0x0036882101007387 */ /* 0x004fe80000100800 */
[----:B------:R-:W0:Y:S04]  /*45a50*/  LDS.U8 R33, [R31+UR6] ;  /* 0x000000061f217984 */ /* 0x000e280008000000 */
[----:B-1----:R-:W-:Y:S04]  /*45a60*/  STL [R1+0x3684], R32 ;  /* 0x0036842001007387 */ /* 0x002fe80000100800 */
        /* <DEDUP_REMOVED lines=92> */
[----:B--2---:R0:W-:Y:S04]  /*46030*/  STL [R1+0x36a8], R0 ;  /* 0x0036a80001007387 */ /* 0x0041e80000100800 */
[----:B------:R-:W2:Y:S04]  /*46040*/  LDS.U8 R33, [R31+UR6+0x90] ;  /* 0x000090061f217984 */ /* 0x000ea80008000000 */
[----:B0-----:R-:W3:Y:S04]  /*46050*/  LDL R0, [R1+0x3750] ;  /* 0x0037500001007983 */ /* 0x001ee80000100800 */
[----:B-1----:R-:W-:Y:S04]  /*46060*/  STL [R1+0x36a4], R32 ;  /* 0x0036a42001007387 */ /* 0x002fe80000100800 */
[----:B------:R-:W0:Y:S04]  /*46070*/  LDS.U8 R32, [R31+UR6+0x198] ;  /* 0x000198061f207984 */ /* 0x000e280008000000 */
[----:B--2---:R-:W-:Y:S04]  /*46080*/  STL [R1+0x34b0], R33 ;  /* 0x0034b02101007387 */ /* 0x004fe80000100800 */
        /* <DEDUP_REMOVED lines=26> */
[----:B--2---:R-:W-:Y:S04]  /*46230*/  STL [R1+0x36c8], R34 ;  /* 0x0036c82201007387 */ /* 0x004fe80000100800 */
[----:B-1----:R-:W-:Y:S04]  /*46240*/  STL [R1+0x36c4], R33 ;  /* 0x0036c42101007387 */ /* 0x002fe80000100800 */
[----:B---3--:R-:W0:Y:S04]  /*46250*/  LDS.U8 R32, [R0+UR6] ;  /* 0x0000000600207984 */ /* 0x008e280008000000 */
[----:B------:R-:W1:Y:S04]  /*46260*/  LDS.U8 R31, [R0+UR6+0x108] ;  /* 0x00010806001f7984 */ /* 0x000e680008000000 */
[----:B------:R-:W2:Y:S04]  /*46270*/  LDS.U8 R33, [R0+UR6+0x210] ;  /* 0x0002100600217984 */ /* 0x000ea80008000000 */
[----:B------:R-:W-:Y:S04]  /*46280*/  LDS.U8 R34, [R0+UR6+0x198] ;  /* 0x0001980600227984 */ /* 0x000fe80008000000 */
[----:B0-----:R-:W-:Y:S04]  /*46290*/  STL [R1+0x2410], R32 ;  /* 0x0024102001007387 */ /* 0x001fe80000100800 */
[----:B------:R-:W0:Y:S04]  /*462a0*/  LDS.U8 R32, [R0+UR6+0x318] ;  /* 0x0003180600207984 */ /* 0x000e280008000000 */
[----:B-1----:R-:W-:Y:S04]  /*462b0*/  STL [R1+0x240c], R31 ;  /* 0x00240c1f01007387 */ /* 0x002fe80000100800 */
[----:B------:R-:W1:Y:S04]  /*462c0*/  LDS.U8 R31, [R0+UR6+0x8] ;  /* 0x00000806001f7984 */ /* 0x000e680008000000 */
[----:B--2---:R-:W-:Y:S04]  /*462d0*/  STL [R1+0x35d0], R33 ;  /* 0x0035d02101007387 */ /* 0x004fe80000100800 */
[----:B------:R-:W2:Y:S04]  /*462e0*/  LDS.U8 R33, [R0+UR6+0x100] ;  /* 0x0001000600217984 */ /* 0x000ea80008000000 */
        /* <DEDUP_REMOVED lines=85> */
[----:B-1----:R0:W-:Y:S04]  /*46840*/  STL [R1+0x36e8], R31 ;  /* 0x0036e81f01007387 */ /* 0x0021e80000100800 */
[----:B------:R-:W1:Y:S04]  /*46850*/  LDS.U8 R32, [R0+UR6+0x90] ;  /* 0x0000900600207984 */ /* 0x000e680008000000 */
[----:B0-----:R-:W3:Y:S04]  /*46860*/  LDL R31, [R1+0x374c] ;  /* 0x00374c00011f7983 */ /* 0x001ee80000100800 */
[----:B--2---:R-:W-:Y:S04]  /*46870*/  STL [R1+0x36e4], R33 ;  /* 0x0036e42101007387 */ /* 0x004fe80000100800 */
[----:B------:R-:W0:Y:S04]  /*46880*/  LDS.U8 R33, [R0+UR6+0x280] ;  /* 0x0002800600217984 */ /* 0x000e280008000000 */
[----:B-1----:R-:W-:Y:S04]  /*46890*/  STL [R1+0x34f0], R32 ;  /* 0x0034f02001007387 */ /* 0x002fe80000100800 */
[----:B------:R-:W1:Y:S04]  /*468a0*/  LDS.U8 R32, [R0+UR6+0x388] ;  /* 0x0003880600207984 */ /* 0x000e680008000000 */
[----:B------:R-:W-:Y:S04]  /*468b0*/  STL [R1+0x34ec], R34 ;  /* 0x0034ec2201007387 */ /* 0x000fe80000100800 */
        /* <DEDUP_REMOVED lines=24> */
[----:B0-----:R-:W-:Y:S04]  /*46a40*/  STL [R1+0x3708], R33 ;  /* 0x0037082101007387 */ /* 0x001fe80000100800 */
[----:B-1----:R-:W-:Y:S04]  /*46a50*/  STL [R1+0x3704], R32 ;  /* 0x0037042001007387 */ /* 0x002fe80000100800 */
[----:B---3--:R-:W0:Y:S04]  /*46a60*/  LDS.U8 R0, [R31+UR6] ;  /* 0x000000061f007984 */ /* 0x008e280008000000 */
[----:B------:R-:W1:Y:S04]  /*46a70*/  LDS.U8 R33, [R31+UR6+0x108] ;  /* 0x000108061f217984 */ /* 0x000e680008000000 */
        /* <DEDUP_REMOVED lines=82> */
[----:B------:R-:W3:Y:S04]  /*46fa0*/  LDL.LU R54, [R1+0x234c] ;  /* 0x00234c0001367983 */ /* 0x000ee80000300800 */
[----:B--2---:R-:W-:Y:S04]  /*46fb0*/  STL [R1+0x351c], R32 ;  /* 0x00351c2001007387 */ /* 0x004fe80000100800 */
[----:B------:R-:W2:Y:S04]  /*46fc0*/  LDL.LU R55, [R1+0x2348] ;  /* 0x0023480001377983 */ /* 0x000ea80000300800 */
[----:B------:R-:W1:Y:S04]  /*46fd0*/  LDS.U8 R33, [R31+UR6+0x1398] ;  /* 0x001398061f217984 */ /* 0x000e680008000000 */
[----:B------:R-:W-:Y:S04]  /*46fe0*/  LDS.U8 R32, [R31+UR6+0x1088] ;  /* 0x001088061f207984 */ /* 0x000fe80008000000 */
[----:B0-----:R-:W-:Y:S04]  /*46ff0*/  STL [R1+0x3720], R0 ;  /* 0x0037200001007387 */ /* 0x001fe80000100800 */
[----:B------:R-:W0:Y:S04]  /*47000*/  LDS.U8 R0, [R31+UR6+0x1180] ;  /* 0x001180061f007984 */ /* 0x000e280008000000 */
[----:B------:R-:W4:Y:S04]  /*47010*/  LDL.LU R56, [R1+0x2340] ;  /* 0x0023400001387983 */ /* 0x000f280000300800 */
[----:B------:R-:W4:Y:S04]  /*47020*/  LDL.LU R58, [R1+0x233c] ;  /* 0x00233c00013a7983 */ /* 0x000f280000300800 */
[----:B------:R-:W4:Y:S04]  /*47030*/  LDL.LU R59, [R1+0x2328] ;  /* 0x00232800013b7983 */ /* 0x000f280000300800 */
[----:B------:R-:W4:Y:S04]  /*47040*/  LDL.LU R60, [R1+0x2324] ;  /* 0x00232400013c7983 */ /* 0x000f280000300800 */
[----:B------:R-:W4:Y:S04]  /*47050*/  LDL.LU R61, [R1+0x2320] ;  /* 0x00232000013d7983 */ /* 0x000f280000300800 */
[----:B-1----:R-:W-:Y:S04]  /*47060*/  STL [R1+0x371c], R33 ;  /* 0x00371c2101007387 */ /* 0x002fe80000100800 */
[----:B------:R-:W-:Y:S04]  /*47070*/  LDS.U8 R33, [R31+UR6+0x1390] ;  /* 0x001390061f217984 */ /* 0x000fe80008000000 */
[----:B0-----:R-:W-:Y:S04]  /*47080*/  STL [R1+0x6650], R0 ;  /* 0x0066500001007387 */ /* 0x001fe80000100800 */
[----:B------:R-:W0:Y:S04]  /*47090*/  LDS.U8 R0, [R31+UR6+0x1298] ;  /* 0x001298061f007984 */ /* 0x000e280008000000 */
[----:B------:R-:W-:Y:S04]  /*470a0*/  STL [R1+0x3528], R32 ;  /* 0x0035282001007387 */ /* 0x000fe80000100800 */
[----:B------:R-:W1:Y:S04]  /*470b0*/  LDS.U8 R32, [R31+UR6+0x90] ;  /* 0x000090061f207984 */ /* 0x000e680008000000 */
[----:B0-----:R-:W-:Y:S04]  /*470c0*/  STL [R1+0x3728], R0 ;  /* 0x0037280001007387 */ /* 0x001fe80000100800 */
[----:B------:R-:W0:Y:S04]  /*470d0*/  LDS.U8 R0, [R31+UR6+0x198] ;  /* 0x000198061f007984 */ /* 0x000e280008000000 */
[----:B------:R-:W-:Y:S04]  /*470e0*/  STL [R1+0x3724], R33 ;  /* 0x0037242101007387 */ /* 0x000fe80000100800 */
[----:B------:R-:W0:Y:S04]  /*470f0*/  LDS.U8 R33, [R31+UR6+0x280] ;  /* 0x000280061f217984 */ /* 0x000e280008000000 */
[----:B-1----:R-:W-:Y:S04]  /*47100*/  STL [R1+0x3530], R32 ;  /* 0x0035302001007387 */ /* 0x002fe80000100800 */
        /* <DEDUP_REMOVED lines=16> */
[----:B------:R-:W3:Y:S04]  /*47210*/  LDS.U8 R33, [R31+UR6+0x1388] ;  /* 0x001388061f217984 */ /* 0x000ee80008000000 */
[----:B-1----:R-:W-:Y:S04]  /*47220*/  STL [R1+0x353c], R32 ;  /* 0x00353c2001007387 */ /* 0x002fe80000100800 */
[----:B------:R-:W1:Y:S04]  /*47230*/  LDS.U8 R32, [R31+UR6+0x1098] ;  /* 0x001098061f207984 */ /* 0x000e680008000000 */
[----:B0-----:R-:W-:Y:S04]  /*47240*/  STL [R1+0x3740], R0 ;  /* 0x0037400001007387 */ /* 0x001fe80000100800 */
[----:B------:R-:W0:Y:S04]  /*47250*/  LDS.U8 R0, [R31+UR6+0x1190] ;  /* 0x001190061f007984 */ /* 0x000e280008000000 */
[----:B---3--:R-:W-:Y:S04]  /*47260*/  STL [R1+0x373c], R33 ;  /* 0x00373c2101007387 */ /* 0x008fe80000100800 */
[----:B-1----:R-:W-:Y:S04]  /*47270*/  STL [R1+0x3548], R32 ;  /* 0x0035482001007387 */ /* 0x002fe80000100800 */
[----:B------:R-:W1:Y:S01]  /*47280*/  LDS.U8 R32, [R31+UR6+0x1288] ;  /* 0x001288061f207984 */ /* 0x000e620008000000 */
[----:B------:R-:W3:Y:S03]  /*47290*/  S2R R57, SR_TID.X ;  /* 0x0000000000397919 */ /* 0x000ee60000002100 */
[----:B0-----:R-:W-:Y:S04]  /*472a0*/  STL [R1+0x3544], R0 ;  /* 0x0035440001007387 */ /* 0x001fe80000100800 */
[----:B------:R-:W0:Y:S01]  /*472b0*/  LDS.U8 R0, [R31+UR6+0x1380] ;  /* 0x001380061f007984 */ /* 0x000e220008000000 */
[----:B------:R-:W-:Y:S06]  /*472c0*/  BAR.SYNC.DEFER_BLOCKING 0x0 ;  /* 0x0000000000007b1d */ /* 0x000fec0000010000 */
[----:B-1----:R-:W-:Y:S01]  /*472d0*/  STL [R1+0x3748], R32 ;  /* 0x0037482001007387 */ /* 0x002fe20000100800 */
[----:B---3--:R-:W-:-:S03]  /*472e0*/  LOP3.LUT R57, R57, 0x1f, RZ, 0xc0, !PT ;  /* 0x0000001f39397812 */ /* 0x008fc600078ec0ff */
[----:B0-----:R0:W-:Y:S04]  /*472f0*/  STL [R1+0x3744], R0 ;  /* 0x0037440001007387 */ /* 0x0011e80000100800 */
[----:B0-----:R-:W3:Y:S04]  /*47300*/  LDL.LU R0, [R1+0x231c] ;  /* 0x00231c0001007983 */ /* 0x001ee80000300800 */
[----:B------:R-:W3:Y:S04]  /*47310*/  LDL.LU R31, [R1+0x2300] ;  /* 0x00230000011f7983 */ /* 0x000ee80000300800 */
        /* <DEDUP_REMOVED lines=21> */
[----:B------:R0:W-:Y:S04]  /*47470*/  STS.U8 [R57+UR6], R54 ;  /* 0x0000003639007988 */ /* 0x0001e80008000006 */
[----:B------:R-:W3:Y:S04]  /*47480*/  LDL.LU R53, [R1+0x2258] ;  /* 0x0022580001357983 */ /* 0x000ee80000300800 */
[----:B--2---:R1:W-:Y:S04]  /*47490*/  STS.U8 [R57+UR6+0x20], R55 ;  /* 0x0000203739007988 */ /* 0x0043e80008000006 */
[----:B----4-:R2:W-:Y:S04]  /*474a0*/  STS.U8 [R57+UR6+0x40], R56 ;  /* 0x0000403839007988 */ /* 0x0105e80008000006 */
[----:B------:R4:W-:Y:S04]  /*474b0*/  STS.U8 [R57+UR6+0x60], R58 ;  /* 0x0000603a39007988 */ /* 0x0009e80008000006 */
[----:B0-----:R-:W3:Y:S04]  /*474c0*/  LDL.LU R54, [R1+0x2254] ;  /* 0x0022540001367983 */ /* 0x001ee80000300800 */
[----:B-1----:R-:W3:Y:S04]  /*474d0*/  LDL.LU R55, [R1+0x2240] ;  /* 0x0022400001377983 */ /* 0x002ee80000300800 */
[----:B--2---:R-:W2:Y:S04]  /*474e0*/  LDL.LU R56, [R1+0x223c] ;  /* 0x00223c0001387983 */ /* 0x004ea80000300800 */
[----:B----4-:R-:W4:Y:S04]  /*474f0*/  LDL.LU R58, [R1+0x2238] ;  /* 0x00223800013a7983 */ /* 0x010f280000300800 */
[----:B------:R0:W-:Y:S04]  /*47500*/  STS.U8 [R57+UR6+0x100], R59 ;  /* 0x0001003b39007988 */ /* 0x0001e80008000006 */
[----:B------:R1:W-:Y:S04]  /*47510*/  STS.U8 [R57+UR6+0x120], R60 ;  /* 0x0001203c39007988 */ /* 0x0003e80008000006 */
[----:B------:R1:W-:Y:S04]  /*47520*/  STS.U8 [R57+UR6+0x140], R61 ;  /* 0x0001403d39007988 */ /* 0x0003e80008000006 */
[----:B0-----:R-:W4:Y:S04]  /*47530*/  LDL.LU R59, [R1+0x2234] ;  /* 0x00223400013b7983 */ /* 0x001f280000300800 */
[----:B-1----:R-:W4:Y:S04]  /*47540*/  LDL.LU R60, [R1+0x2220] ;  /* 0x00222000013c7983 */ /* 0x002f280000300800 */
[----:B------:R-:W4:Y:S04]  /*47550*/  LDL.LU R61, [R1+0x221c] ;  /* 0x00221c00013d7983 */ /* 0x000f280000300800 */
[----:B---3--:R0:W-:Y:S04]  /*47560*/  STS.U8 [R57+UR6+0x160], R0 ;  /* 0x0001600039007988 */ /* 0x0081e80008000006 */
[----:B------:R1:W-:Y:S04]  /*47570*/  STS.U8 [R57+UR6+0x200], R31 ;  /* 0x0002001f39007988 */ /* 0x0003e80008000006 */
[----:B------:R3:W-:Y:S04]  /*47580*/  STS.U8 [R57+UR6+0x220], R32 ;  /* 0x0002202039007988 */ /* 0x0007e80008000006 */
[----:B------:R3:W-:Y:S04]  /*47590*/  STS.U8 [R57+UR6+0x240], R33 ;  /* 0x0002402139007988 */ /* 0x0007e80008000006 */
[----:B------:R3:W-:Y:S04]  /*475a0*/  STS.U8 [R57+UR6+0x260], R34 ;  /* 0x0002602239007988 */ /* 0x0007e80008000006 */
[----:B------:R3:W-:Y:S04]  /*475b0*/  STS.U8 [R57+UR6+0x300], R35 ;  /* 0x0003002339007988 */ /* 0x0007e80008000006 */
[----:B0-----:R-:W4:Y:S04]  /*475c0*/  LDL.LU R0, [R1+0x2218] ;  /* 0x0022180001007983 */ /* 0x001f280000300800 */
[----:B-1----:R-:W4:Y:S04]  /*475d0*/  LDL.LU R31, [R1+0x2214] ;  /* 0x00221400011f7983 */ /* 0x002f280000300800 */
[----:B---3--:R-:W3:Y:S04]  /*475e0*/  LDL.LU R32, [R1+0x2200] ;  /* 0x0022000001207983 */ /* 0x008ee80000300800 */
[----:B------:R-:W3:Y:S04]  /*475f0*/  LDL.LU R33, [R1+0x21fc] ;  /* 0x0021fc0001217983 */ /* 0x000ee80000300800 */
[----:B------:R-:W3:Y:S04]  /*47600*/  LDL.LU R34, [R1+0x21f8] ;  /* 0x0021f80001227983 */ /* 0x000ee80000300800 */
[----:B------:R0:W-:Y:S04]  /*47610*/  STS.U8 [R57+UR6+0x320], R36 ;  /* 0x0003202439007988 */ /* 0x0001e80008000006 */
[----:B------:R-:W3:Y:S04]  /*47620*/  LDL.LU R35, [R1+0x21f4] ;  /* 0x0021f40001237983 */ /* 0x000ee80000300800 */
        /* <DEDUP_REMOVED lines=20> */
[----:B--2---:R-:W2:Y:S04]  /*47770*/  LDL.LU R45, [R1+0x219c] ;  /* 0x00219c00012d7983 */ /* 0x004ea80000300800 */
[----:B------:R-:W2:Y:S04]  /*47780*/  LDL.LU R46, [R1+0x2198] ;  /* 0x00219800012e7983 */ /* 0x000ea80000300800 */
[----:B------:R0:W-:Y:S04]  /*47790*/  STS.U8 [R57+UR6+0x620], R48 ;  /* 0x0006203039007988 */ /* 0x0001e80008000006 */
[----:B------:R-:W2:Y:S04]  /*477a0*/  LDL.LU R47, [R1+0x2194] ;  /* 0x00219400012f7983 */ /* 0x000ea80000300800 */
        /* <DEDUP_REMOVED lines=14> */
[----:B----4-:R4:W-:Y:S04]  /*47890*/  STS.U8 [R57+UR6+0x840], R58 ;  /* 0x0008403a39007988 */ /* 0x0109e80008000006 */
[----:B0-----:R-:W2:Y:S04]  /*478a0*/  LDL.LU R54, [R1+0x188] ;  /* 0x0001880001367983 */ /* 0x001ea80000300800 */
[----:B-1----:R-:W2:Y:S04]  /*478b0*/  LDL.LU R55, [R1+0x184] ;  /* 0x0001840001377983 */ /* 0x002ea80000300800 */
[----:B------:R-:W2:Y:S04]  /*478c0*/  LDL.LU R56, [R1+0x150] ;  /* 0x0001500001387983 */ /* 0x000ea80000300800 */
[----:B----4-:R-:W4:Y:S04]  /*478d0*/  LDL.LU R58, [R1+0x13c] ;  /* 0x00013c00013a7983 */ /* 0x010f280000300800 */
[----:B------:R0:W-:Y:S04]  /*478e0*/  STS.U8 [R57+UR6+0x860], R59 ;  /* 0x0008603b39007988 */ /* 0x0001e80008000006 */
[----:B------:R1:W-:Y:S04]  /*478f0*/  STS.U8 [R57+UR6+0x900], R60 ;  /* 0x0009003c39007988 */ /* 0x0003e80008000006 */
[----:B------:R1:W-:Y:S04]  /*47900*/  STS.U8 [R57+UR6+0x920], R61 ;  /* 0x0009203d39007988 */ /* 0x0003e80008000006 */
[----:B0-----:R-:W4:Y:S04]  /*47910*/  LDL.LU R59, [R1+0x138] ;  /* 0x00013800013b7983 */ /* 0x001f280000300800 */
[----:B-1----:R-:W4:Y:S04]  /*47920*/  LDL.LU R60, [R1+0x134] ;  /* 0x00013400013c7983 */ /* 0x002f280000300800 */
[----:B------:R-:W4:Y:S04]  /*47930*/  LDL.LU R61, [R1+0x100] ;  /* 0x00010000013d7983 */ /* 0x000f280000300800 */
[----:B------:R-:W-:Y:S04]  /*47940*/  STS.U8 [R57+UR6+0x940], R0 ;  /* 0x0009400039007988 */ /* 0x000fe80008000006 */
[----:B------:R0:W-:Y:S04]  /*47950*/  STS.U8 [R57+UR6+0x960], R31 ;  /* 0x0009601f39007988 */ /* 0x0001e80008000006 */
[----:B---3--:R1:W-:Y:S04]  /*47960*/  STS.U8 [R57+UR6+0xa00], R32 ;  /* 0x000a002039007988 */ /* 0x0083e80008000006 */
[----:B------:R3:W-:Y:S04]  /*47970*/  STS.U8 [R57+UR6+0xa20], R33 ;  /* 0x000a202139007988 */ /* 0x0007e80008000006 */
[----:B------:R3:W-:Y:S04]  /*47980*/  STS.U8 [R57+UR6+0xa40], R34 ;  /* 0x000a402239007988 */ /* 0x0007e80008000006 */
[----:B------:R3:W-:Y:S04]  /*47990*/  STS.U8 [R57+UR6+0xa60], R35 ;  /* 0x000a602339007988 */ /* 0x0007e80008000006 */
[----:B0-----:R-:W4:Y:S04]  /*479a0*/  LDL.LU R31, [R1+0xec] ;  /* 0x0000ec00011f7983 */ /* 0x001f280000300800 */
[----:B-1----:R-:W4:Y:S04]  /*479b0*/  LDL.LU R32, [R1+0xe8] ;  /* 0x0000e80001207983 */ /* 0x002f280000300800 */
[----:B---3--:R-:W3:Y:S04]  /*479c0*/  LDL.LU R33, [R1+0xe4] ;  /* 0x0000e40001217983 */ /* 0x008ee80000300800 */
        /* <DEDUP_REMOVED lines=17> */
[----:B--2---:R2:W-:Y:S04]  /*47ae0*/  STS.U8 [R57+UR6+0xd20], R45 ;  /* 0x000d202d39007988 */ /* 0x0045e80008000006 */
        /* <DEDUP_REMOVED lines=29> */
[----:B------:R-:W4:Y:S04]  /*47cc0*/  LDL.LU R0, [R1+0x10] ;  /* 0x0000100001007983 */ /* 0x000f280000300800 */
[----:B------:R1:W-:Y:S04]  /*47cd0*/  STS.U8 [R57+UR6+0x1060], R60 ;  /* 0x0010603c39007988 */ /* 0x0003e80008000006 */
[----:B------:R1:W-:Y:S04]  /*47ce0*/  STS.U8 [R57+UR6+0x1100], R61 ;  /* 0x0011003d39007988 */ /* 0x0003e80008000006 */
[----:B0-----:R-:W4:Y:S04]  /*47cf0*/  LDL.LU R59, [R1+0xc] ;  /* 0x00000c00013b7983 */ /* 0x001f280000300800 */
[----:B-1----:R-:W4:Y:S04]  /*47d00*/  LDL.LU R60, [R1+0x8] ;  /* 0x00000800013c7983 */ /* 0x002f280000300800 */
[----:B------:R-:W4:Y:S04]  /*47d10*/  LDL.LU R61, [R1+0x4] ;  /* 0x00000400013d7983 */ /* 0x000f280000300800 */
[----:B------:R0:W-:Y:S04]  /*47d20*/  STS.U8 [R57+UR6+0x1120], R31 ;  /* 0x0011201f39007988 */ /* 0x0001e80008000006 */
[----:B------:R1:W-:Y:S04]  /*47d30*/  STS.U8 [R57+UR6+0x1140], R32 ;  /* 0x0011402039007988 */ /* 0x0003e80008000006 */
[----:B---3--:R3:W-:Y:S04]  /*47d40*/  STS.U8 [R57+UR6+0x1160], R33 ;  /* 0x0011602139007988 */ /* 0x0087e80008000006 */
        /* <DEDUP_REMOVED lines=30> */
[----:B------:R-:W3:Y:S04]  /*47f30*/  LDL.LU R47, [R1+0x6f38] ;  /* 0x006f3800012f7983 */ /* 0x000ee80000300800 */
[----:B------:R0:W-:Y:S04]  /*47f40*/  STS.U8 [R57+UR6+0x1540], R48 ;  /* 0x0015403039007988 */ /* 0x0001e80008000006 */
[----:B------:R1:W-:Y:S04]  /*47f50*/  STS.U8 [R57+UR6+0x1560], R49 ;  /* 0x0015603139007988 */ /* 0x0003e80008000006 */
[----:B------:R1:W-:Y:S04]  /*47f60*/  STS.U8 [R57+UR6+0x1600], R50 ;  /* 0x0016003239007988 */ /* 0x0003e80008000006 */
[----:B------:R1:W-:Y:S04]  /*47f70*/  STS.U8 [R57+UR6+0x1620], R51 ;  /* 0x0016203339007988 */ /* 0x0003e80008000006 */
[----:B------:R1:W-:Y:S04]  /*47f80*/  STS.U8 [R57+UR6+0x1640], R52 ;  /* 0x0016403439007988 */ /* 0x0003e80008000006 */
[----:B------:R1:W-:Y:S04]  /*47f90*/  STS.U8 [R57+UR6+0x1660], R53 ;  /* 0x0016603539007988 */ /* 0x0003e80008000006 */
[----:B0-----:R-:W2:Y:S04]  /*47fa0*/  LDL.LU R48, [R1+0x6f34] ;  /* 0x006f340001307983 */ /* 0x001ea80000300800 */
[----:B-1----:R-:W3:Y:S04]  /*47fb0*/  LDL.LU R49, [R1+0x6f30] ;  /* 0x006f300001317983 */ /* 0x002ee80000300800 */
[----:B------:R-:W2:Y:S04]  /*47fc0*/  LDL.LU R50, [R1+0x6f2c] ;  /* 0x006f2c0001327983 */ /* 0x000ea80000300800 */
[----:B------:R-:W3:Y:S04]  /*47fd0*/  LDL.LU R51, [R1+0x6f28] ;  /* 0x006f280001337983 */ /* 0x000ee80000300800 */
[----:B------:R-:W3:Y:S04]  /*47fe0*/  LDL.LU R52, [R1+0x6f24] ;  /* 0x006f240001347983 */ /* 0x000ee80000300800 */
[----:B------:R-:W3:Y:S04]  /*47ff0*/  LDL.LU R53, [R1+0x6f20] ;  /* 0x006f200001357983 */ /* 0x000ee80000300800 */
[----:B------:R0:W-:Y:S04]  /*48000*/  STS.U8 [R57+UR6+0x1700], R54 ;  /* 0x0017003639007988 */ /* 0x0001e80008000006 */
[----:B------:R1:W-:Y:S04]  /*48010*/  STS.U8 [R57+UR6+0x1720], R55 ;  /* 0x0017203739007988 */ /* 0x0003e80008000006 */
[----:B------:R1:W-:Y:S04]  /*48020*/  STS.U8 [R57+UR6+0x1740], R56 ;  /* 0x0017403839007988 */ /* 0x0003e80008000006 */
[----:B----4-:R4:W-:Y:S04]  /*48030*/  STS.U8 [R57+UR6+0x1760], R58 ;  /* 0x0017603a39007988 */ /* 0x0109e80008000006 */
[----:B0-----:R-:W3:Y:S04]  /*48040*/  LDL.LU R54, [R1+0x6f1c] ;  /* 0x006f1c0001367983 */ /* 0x001ee80000300800 */
[----:B-1----:R-:W2:Y:S04]  /*48050*/  LDL.LU R55, [R1+0x6f18] ;  /* 0x006f180001377983 */ /* 0x002ea80000300800 */
[----:B------:R-:W3:Y:S04]  /*48060*/  LDL.LU R56, [R1+0x6f14] ;  /* 0x006f140001387983 */ /* 0x000ee80000300800 */
[----:B----4-:R-:W4:Y:S04]  /*48070*/  LDL.LU R58, [R1+0x6f10] ;  /* 0x006f1000013a7983 */ /* 0x010f280000300800 */
        /* <DEDUP_REMOVED lines=8> */
[----:B----4-:R0:W-:Y:S04]  /*48100*/  STS.U8 [R57+UR6+0x1900], R58 ;  /* 0x0019003a39007988 */ /* 0x0101e80008000006 */
[----:B0-----:R-:W4:Y:S01]  /*48110*/  LDL.LU R57, [R1+0x6f0c] ;  /* 0x006f0c0001397983 */ /* 0x001f220000300800 */
[----:B------:R-:W0:Y:S02]  /*48120*/  S2R R58, SR_TID.X ;  /* 0x00000000003a7919 */ /* 0x000e240000002100 */
[----:B0-----:R-:W-:-:S05]  /*48130*/  LOP3.LUT R58, R58, 0x1f, RZ, 0xc0, !PT ;  /* 0x0000001f3a3a7812 */ /* 0x001fca00078ec0ff */
[----:B----4-:R-:W-:Y:S04]  /*48140*/  STS.U8 [R58+UR6+0x1920], R57 ;  /* 0x001920393a007988 */ /* 0x010fe80008000006 */
[----:B---3--:R-:W-:Y:S04]  /*48150*/  STS.U8 [R58+UR6+0x1940], R56 ;  /* 0x001940383a007988 */ /* 0x008fe80008000006 */
[----:B--2---:R-:W-:Y:S04]  /*48160*/  STS.U8 [R58+UR6+0x1960], R55 ;  /* 0x001960373a007988 */ /* 0x004fe80008000006 */
        /* <DEDUP_REMOVED lines=25> */
[----:B------:R-:W3:Y:S04]  /*48300*/  LDL.LU R8, [R1+0x2314] ;  /* 0x0023140001087983 */ /* 0x000ee80000300800 */
        /* <DEDUP_REMOVED lines=18> */
[----:B------:R-:W4:Y:S01]  /*48430*/  LDL.LU R47, [R1+0x2270] ;  /* 0x00227000012f7983 */ /* 0x000f220000300800 */
[----:B------:R-:W-:-:S03]  /*48440*/  LOP3.LUT R48, R58, 0x10, RZ, 0x3c, !PT ;  /* 0x000000103a307812 */ /* 0x000fc600078e3cff */
        /* <DEDUP_REMOVED lines=10> */
[----:B0-----:R-:W4:Y:S04]  /*484f0*/  LDL.LU R0, [R1+0x2244] ;  /* 0x0022440001007983 */ /* 0x001f280000300800 */
[----:B-1----:R-:W4:Y:S04]  /*48500*/  LDL.LU R59, [R1+0x2230] ;  /* 0x00223000013b7983 */ /* 0x002f280000300800 */
[----:B------:R-:W4:Y:S04]  /*48510*/  LDL.LU R60, [R1+0x222c] ;  /* 0x00222c00013c7983 */ /* 0x000f280000300800 */
[----:B------:R-:W4:Y:S04]  /*48520*/  LDL.LU R61, [R1+0x2228] ;  /* 0x00222800013d7983 */ /* 0x000f280000300800 */
[----:B--2---:R0:W-:Y:S04]  /*48530*/  STS.U8 [R48+UR6+0x180], R7 ;  /* 0x0001800730007988 */ /* 0x0041e80008000006 */
[----:B---3--:R1:W-:Y:S04]  /*48540*/  STS.U8 [R48+UR6+0x1a0], R8 ;  /* 0x0001a00830007988 */ /* 0x0083e80008000006 */
[----:B----4-:R2:W-:Y:S04]  /*48550*/  STS.U8 [R48+UR6+0x1c0], R9 ;  /* 0x0001c00930007988 */ /* 0x0105e80008000006 */
[----:B------:R3:W-:Y:S04]  /*48560*/  STS.U8 [R48+UR6+0x1e0], R10 ;  /* 0x0001e00a30007988 */ /* 0x0007e80008000006 */
[----:B------:R4:W-:Y:S04]  /*48570*/  STS.U8 [R48+UR6+0x280], R15 ;  /* 0x0002800f30007988 */ /* 0x0009e80008000006 */
[----:B------:R4:W-:Y:S04]  /*48580*/  STS.U8 [R48+UR6+0x2a0], R16 ;  /* 0x0002a01030007988 */ /* 0x0009e80008000006 */
[----:B0-----:R-:W4:Y:S04]  /*48590*/  LDL.LU R7, [R1+0x2224] ;  /* 0x0022240001077983 */ /* 0x001f280000300800 */
[----:B-1----:R-:W4:Y:S04]  /*485a0*/  LDL.LU R8, [R1+0x2210] ;  /* 0x0022100001087983 */ /* 0x002f280000300800 */
[----:B--2---:R-:W2:Y:S04]  /*485b0*/  LDL.LU R9, [R1+0x220c] ;  /* 0x00220c0001097983 */ /* 0x004ea80000300800 */
[----:B---3--:R-:W3:Y:S04]  /*485c0*/  LDL.LU R10, [R1+0x2208] ;  /* 0x00220800010a7983 */ /* 0x008ee80000300800 */
[----:B----4-:R-:W4:Y:S04]  /*485d0*/  LDL.LU R15, [R1+0x2204] ;  /* 0x00220400010f7983 */ /* 0x010f280000300800 */
        /* <DEDUP_REMOVED lines=50> */
[----:B0-----:R-:W4:Y:S04]  /*48900*/  LDL.LU R61, [R1+0x10c] ;  /* 0x00010c00013d7983 */ /* 0x001f280000300800 */
[----:B------:R-:W-:Y:S04]  /*48910*/  STS.U8 [R48+UR6+0x8e0], R7 ;  /* 0x0008e00730007988 */ /* 0x000fe80008000006 */
[----:B------:R-:W-:Y:S04]  /*48920*/  STS.U8 [R48+UR6+0x980], R8 ;  /* 0x0009800830007988 */ /* 0x000fe80008000006 */
[----:B--2---:R-:W-:Y:S04]  /*48930*/  STS.U8 [R48+UR6+0x9a0], R9 ;  /* 0x0009a00930007988 */ /* 0x004fe80008000006 */
[----:B---3--:R-:W-:Y:S04]  /*48940*/  STS.U8 [R48+UR6+0x9c0], R10 ;  /* 0x0009c00a30007988 */ /* 0x008fe80008000006 */
        /* <DEDUP_REMOVED lines=26> */
[----:B0-----:R-:W2:Y:S04]  /*48af0*/  LDL.LU R59, [R1+0x108] ;  /* 0x00010800013b7983 */ /* 0x001ea80000300800 */
[----:B------:R0:W-:Y:S04]  /*48b00*/  STS.U8 [R48+UR6+0x10a0], R61 ;  /* 0x0010a03d30007988 */ /* 0x0001e80008000006 */
[----:B-1----:R-:W3:Y:S04]  /*48b10*/  LDL.LU R60, [R1+0x104] ;  /* 0x00010400013c7983 */ /* 0x002ee80000300800 */
[----:B0-----:R-:W4:Y:S04]  /*48b20*/  LDL.LU R61, [R1+0xe0] ;  /* 0x0000e000013d7983 */ /* 0x001f280000300800 */
        /* <DEDUP_REMOVED lines=27> */
[----:B------:R-:W4:Y:S04]  /*48ce0*/  LDL.LU R0, [R1] ;  /* 0x0000000001007983 */ /* 0x000f280000300800 */
[----:B--2---:R0:W-:Y:S04]  /*48cf0*/  STS.U8 [R48+UR6+0x10c0], R59 ;  /* 0x0010c03b30007988 */ /* 0x0041e80008000006 */
[----:B---3--:R1:W-:Y:S04]  /*48d00*/  STS.U8 [R48+UR6+0x10e0], R60 ;  /* 0x0010e03c30007988 */ /* 0x0083e80008000006 */
[----:B0-----:R-:W2:Y:S04]  /*48d10*/  LDL.LU R59, [R1+0x6f08] ;  /* 0x006f0800013b7983 */ /* 0x001ea80000300800 */
[----:B-1----:R-:W3:Y:S04]  /*48d20*/  LDL.LU R60, [R1+0x6f04] ;  /* 0x006f0400013c7983 */ /* 0x002ee80000300800 */
[----:B----4-:R0:W-:Y:S04]  /*48d30*/  STS.U8 [R48+UR6+0x1180], R61 ;  /* 0x0011803d30007988 */ /* 0x0101e80008000006 */
[----:B0-----:R-:W4:Y:S04]  /*48d40*/  LDL.LU R61, [R1+0x6f00] ;  /* 0x006f0000013d7983 */ /* 0x001f280000300800 */
        /* <DEDUP_REMOVED lines=60> */
[----:B0-----:R-:W2:Y:S04]  /*49110*/  LDL R13, [R1+0x1d8] ;  /* 0x0001d800010d7983 */ /* 0x001ea80000100800 */
[----:B------:R-:W-:Y:S04]  /*49120*/  STS.U8 [R48+UR6+0x1ec0], R12 ;  /* 0x001ec00c30007988 */ /* 0x000fe80008000006 */
[----:B------:R-:W-:Y:S04]  /*49130*/  STS.U8 [R48+UR6+0x1ee0], R11 ;  /* 0x001ee00b30007988 */ /* 0x000fe80008000006 */
[----:B------:R-:W-:Y:S04]  /*49140*/  STS.U8 [R48+UR6+0x1f80], R6 ;  /* 0x001f800630007988 */ /* 0x000fe80008000006 */
[----:B------:R-:W-:Y:S04]  /*49150*/  STS.U8 [R48+UR6+0x1fa0], R5 ;  /* 0x001fa00530007988 */ /* 0x000fe80008000006 */
[----:B------:R-:W-:Y:S04]  /*49160*/  STS.U8 [R48+UR6+0x1fc0], R4 ;  /* 0x001fc00430007988 */ /* 0x000fe80008000006 */
[----:B------:R-:W-:Y:S01]  /*49170*/  STS.U8 [R48+UR6+0x1fe0], R49 ;  /* 0x001fe03130007988 */ /* 0x000fe20008000006 */
[----:B------:R-:W-:Y:S06]  /*49180*/  BAR.SYNC.DEFER_BLOCKING 0x0 ;  /* 0x0000000000007b1d */ /* 0x000fec0000010000 */
[----:B------:R-:W3:Y:S04]  /*49190*/  LDL.LU.64 R28, [R1+0x140] ;  /* 0x00014000011c7983 */ /* 0x000ee80000300a00 */
[----:B------:R-:W3:Y:S04]  /*491a0*/  LDL.LU.64 R30, [R1+0x148] ;  /* 0x00014800011e7983 */ /* 0x000ee80000300a00 */
[----:B--2---:R-:W0:Y:S04]  /*491b0*/  LDSM.16.M88.4 R4, [R13] ;  /* 0x000000000d04783b */ /* 0x004e280000000200 */
[----:B------:R-:W-:Y:S04]  /*491c0*/  LDSM.16.M88.4 R36, [R13+0x600] ;  /* 0x000600000d24783b */ /* 0x000fe80000000200 */
[----:B0-----:R-:W-:Y:S01]  /*491d0*/  STL.64 [R1+0x30], R4 ;  /* 0x0000300401007387 */ /* 0x001fe20000100a00 */
[----:B------:R-:W-:-:S02]  /*491e0*/  IMAD.MOV.U32 R26, RZ, RZ, R4 ;  /* 0x000000ffff1a7224 */ /* 0x000fc400078e0004 */
[----:B------:R-:W-:Y:S02]  /*491f0*/  IMAD.MOV.U32 R25, RZ, RZ, R5 ;  /* 0x000000ffff197224 */ /* 0x000fe400078e0005 */
[----:B------:R-:W-:Y:S01]  /*49200*/  IMAD.MOV.U32 R20, RZ, RZ, R6 ;  /* 0x000000ffff147224 */ /* 0x000fe200078e0006 */
[----:B------:R-:W-:Y:S01]  /*49210*/  STL.64 [R1+0x38], R6 ;  /* 0x0000380601007387 */ /* 0x000fe20000100a00 */
[----:B------:R-:W-:-:S03]  /*49220*/  IMAD.MOV.U32 R21, RZ, RZ, R7 ;  /* 0x000000ffff157224 */ /* 0x000fc600078e0007 */
[----:B------:R-:W0:Y:S04]  /*49230*/  LDSM.16.M88.4 R4, [R13+0x200] ;  /* 0x000200000d04783b */ /* 0x000e280000000200 */
[----:B0-----:R-:W-:Y:S01]  /*49240*/  STL.64 [R1+0x40], R4 ;  /* 0x0000400401007387 */ /* 0x001fe20000100a00 */
[----:B------:R-:W-:Y:S02]  /*49250*/  IMAD.MOV.U32 R23, RZ, RZ, R4 ;  /* 0x000000ffff177224 */ /* 0x000fe400078e0004 */
[----:B------:R-:W-:Y:S02]  /*49260*/  IMAD.MOV.U32 R22, RZ, RZ, R5 ;  /* 0x000000ffff167224 */ /* 0x000fe400078e0005 */
[----:B------:R-:W-:Y:S01]  /*49270*/  IMAD.MOV.U32 R24, RZ, RZ, R6 ;  /* 0x000000ffff187224 */ /* 0x000fe200078e0006 */
[----:B------:R-:W-:Y:S01]  /*49280*/  STL.64 [R1+0x48], R6 ;  /* 0x0000480601007387 */ /* 0x000fe20000100a00 */
[----:B------:R-:W-:-:S03]  /*49290*/  IMAD.MOV.U32 R10, RZ, RZ, R7 ;  /* 0x000000ffff0a7224 */ /* 0x000fc600078e0007 */
[----:B------:R-:W0:Y:S04]  /*492a0*/  LDSM.16.M88.4 R4, [R13+0x400] ;  /* 0x000400000d04783b */ /* 0x000e280000000200 */
[----:B0-----:R0:W-:Y:S04]  /*492b0*/  STL.64 [R1+0x50], R4 ;  /* 0x0000500401007387 */ /* 0x0011e80000100a00 */
[----:B------:R1:W-:Y:S04]  /*492c0*/  STL.64 [R1+0x58], R6 ;  /* 0x0000580601007387 */ /* 0x0003e80000100a00 */
[----:B------:R-:W2:Y:S04]  /*492d0*/  LDL.LU.64 R32, [R1+0x170] ;  /* 0x0001700001207983 */ /* 0x000ea80000300a00 */
[----:B------:R-:W2:Y:S04]  /*492e0*/  LDL.LU.64 R34, [R1+0x178] ;  /* 0x0001780001227983 */ /* 0x000ea80000300a00 */
[----:B------:R-:W4:Y:S04]  /*492f0*/  LDL.LU.64 R16, [R1+0x1a0] ;  /* 0x0001a00001107983 */ /* 0x000f280000300a00 */
[----:B------:R-:W4:Y:S01]  /*49300*/  LDL.LU.64 R18, [R1+0x1a8] ;  /* 0x0001a80001127983 */ /* 0x000f220000300a00 */
[----:B------:R-:W-:-:S02]  /*49310*/  IMAD.MOV.U32 R9, RZ, RZ, R4 ;  /* 0x000000ffff097224 */ /* 0x000fc400078e0004 */
[----:B------:R-:W-:Y:S02]  /*49320*/  IMAD.MOV.U32 R8, RZ, RZ, R5 ;  /* 0x000000ffff087224 */ /* 0x000fe400078e0005 */
[----:B------:R-:W-:Y:S02]  /*49330*/  IMAD.MOV.U32 R15, RZ, RZ, R6 ;  /* 0x000000ffff0f7224 */ /* 0x000fe400078e0006 */
[----:B------:R-:W-:Y:S02]  /*49340*/  IMAD.MOV.U32 R14, RZ, RZ, R7 ;  /* 0x000000ffff0e7224 */ /* 0x000fe400078e0007 */
[----:B0-----:R-:W-:Y:S02]  /*49350*/  IMAD R4, R2, 0x100, R3 ;  /* 0x0000010002047824 */ /* 0x001fe400078e0203 */
[----:B------:R-:W-:Y:S02]  /*49360*/  IMAD R5, R55, 0x100, R50 ;  /* 0x0000010037057824 */ /* 0x000fe400078e0232 */
[----:B-1----:R-:W-:-:S02]  /*49370*/  IMAD R6, R57, 0x100, R56 ;  /* 0x0000010039067824 */ /* 0x002fc400078e0238 */
[----:B------:R-:W-:Y:S01]  /*49380*/  IMAD R7, R0, 0x100, R58 ;  /* 0x0000010000077824 */ /* 0x000fe200078e023a */
[----:B------:R-:W-:Y:S02]  /*49390*/  F2FP.F16.E4M3.UNPACK_B R26, R26 ;  /* 0x0000001aff1a723e */ /* 0x000fe400020006ff */
[----:B------:R-:W-:Y:S02]  /*493a0*/  F2FP.F16.E4M3.UNPACK_B R4, R4 ;  /* 0x00000004ff04723e */ /* 0x000fe400020006ff */
[----:B------:R-:W-:Y:S02]  /*493b0*/  F2FP.F16.E4M3.UNPACK_B R5, R5 ;  /* 0x00000005ff05723e */ /* 0x000fe400020006ff */
[----:B------:R-:W-:Y:S02]  /*493c0*/  F2FP.F16.E4M3.UNPACK_B R6, R6 ;  /* 0x00000006ff06723e */ /* 0x000fe400020006ff */
[----:B------:R-:W-:Y:S02]  /*493d0*/  F2FP.F16.E4M3.UNPACK_B R7, R7 ;  /* 0x00000007ff07723e */ /* 0x000fe400020006ff */
[----:B------:R-:W-:Y:S01]  /*493e0*/  F2FP.F16.E4M3.UNPACK_B R27, R25 ;  /* 0x00000019ff1b723e */ /* 0x000fe200020006ff */
[----:B------:R-:W-:Y:S01]  /*493f0*/  STL.64 [R1+0x60], R36 ;  /* 0x0000602401007387 */ /* 0x000fe20000100a00 */
[----:B------:R-:W-:-:S02]  /*49400*/  IMAD.MOV.U32 R2, RZ, RZ, R36 ;  /* 0x000000ffff027224 */ /* 0x000fc400078e0024 */
[----:B------:R-:W-:Y:S02]  /*49410*/  IMAD.MOV.U32 R0, RZ, RZ, R37 ;  /* 0x000000ffff007224 */ /* 0x000fe400078e0025 */
[----:B------:R-:W-:Y:S01]  /*49420*/  IMAD.MOV.U32 R12, RZ, RZ, R38 ;  /* 0x000000ffff0c7224 */ /* 0x000fe200078e0026 */
[----:B------:R3:W-:Y:S01]  /*49430*/  STL.64 [R1+0x68], R38 ;  /* 0x0000682601007387 */ /* 0x0007e20000100a00 */
[----:B------:R-:W-:Y:S02]  /*49440*/  IMAD.MOV.U32 R11, RZ, RZ, R39 ;  /* 0x000000ffff0b7224 */ /* 0x000fe400078e0027 */
[----:B---3--:R-:W-:Y:S01]  /*49450*/  HMMA.16816.F32 R36, R4, R26, R28 ;  /* 0x0000001a0424723c */ /* 0x008fe2000000181c */
[----:B------:R-:W-:Y:S02]  /*49460*/  F2FP.F16.E4M3.UNPACK_B R20, R20 ;  /* 0x00000014ff14723e */ /* 0x000fe400020006ff */
[----:B------:R-:W-:-:S03]  /*49470*/  F2FP.F16.E4M3.UNPACK_B R21, R21 ;  /* 0x00000015ff15723e */ /* 0x000fc600020006ff */
[----:B------:R-:W-:Y:S04]  /*49480*/  STL.64 [R1+0x20], R26 ;  /* 0x0000201a01007387 */ /* 0x000fe80000100a00 */
[----:B------:R-:W-:Y:S01]  /*49490*/  STL [R1+0x18], R20 ;  /* 0x0000181401007387 */ /* 0x000fe20000100800 */
[----:B------:R-:W-:Y:S02]  /*494a0*/  F2FP.F16.E4M3.UNPACK_B R30, R23 ;  /* 0x00000017ff1e723e */ /* 0x000fe400020006ff */
[----:B------:R-:W-:-:S10]  /*494b0*/  F2FP.F16.E4M3.UNPACK_B R31, R22 ;  /* 0x00000016ff1f723e */ /* 0x000fd400020006ff */
[----:B------:R-:W-:Y:S04]  /*494c0*/  STL.64 [R1+0x140], R36 ;  /* 0x0001402401007387 */ /* 0x000fe80000100a00 */
[----:B------:R-:W-:Y:S04]  /*494d0*/  STL.64 [R1+0x148], R38 ;  /* 0x0001482601007387 */ /* 0x000fe80000100a00 */
[----:B------:R0:W-:Y:S01]  /*494e0*/  STL [R1+0x1c], R21 ;  /* 0x00001c1501007387 */ /* 0x0001e20000100800 */
[----:B--2---:R-:W-:Y:S03]  /*494f0*/  HMMA.16816.F32 R32, R4, R20, R32 ;  /* 0x000000140420723c */ /* 0x004fe60000001820 */
[----:B0-----:R-:W2:Y:S04]  /*49500*/  LDL.LU.64 R20, [R1+0x1e0] ;  /* 0x0001e00001147983 */ /* 0x001ea80000300a00 */
[----:B------:R-:W2:-:S15]  /*49510*/  LDL.LU.64 R22, [R1+0x1e8] ;  /* 0x0001e80001167983 */ /* 0x000e9e0000300a00 */
[----:B------:R-:W-:-:S01]  /*49520*/  NOP ;  /* 0x0000000000007918 */ /* 0x000fc20000000000 */
[----:B------:R0:W-:Y:S04]  /*49530*/  STL.64 [R1+0x170], R32 ;  /* 0x0001702001007387 */ /* 0x0001e80000100a00 */
[----:B------:R1:W-:Y:S04]  /*49540*/  STL.64 [R1+0x178], R34 ;  /* 0x0001782201007387 */ /* 0x0003e80000100a00 */
[----:B------:R-:W-:Y:S04]  /*49550*/  STL [R1+0x10], R30 ;  /* 0x0000101e01007387 */ /* 0x000fe80000100800 */
[----:B------:R-:W-:Y:S04]  /*49560*/  STL [R1+0x14], R31 ;  /* 0x0000141f01007387 */ /* 0x000fe80000100800 */
[----:B0-----:R-:W3:Y:S04]  /*49570*/  LDL.LU.64 R32, [R1+0x1c0] ;  /* 0x0001c00001207983 */ /* 0x001ee80000300a00 */
[----:B-1----:R-:W3:Y:S01]  /*49580*/  LDL.LU.64 R34, [R1+0x1c8] ;  /* 0x0001c80001227983 */ /* 0x002ee20000300a00 */
[----:B----4-:R-:W-:-:S15]  /*49590*/  HMMA.16816.F32 R16, R4, R30, R16 ;  /* 0x0000001e0410723c */ /* 0x010fde0000001810 */
[----:B------:R-:W-:-:S08]  /*495a0*/  NOP ;  /* 0x0000000000007918 */ /* 0x000fd00000000000 */
[----:B------:R0:W-:Y:S04]  /*495b0*/  STL.64 [R1+0x1a0], R16 ;  /* 0x0001a01001007387 */ /* 0x0001e80000100a00 */
[----:B------:R1:W-:Y:S04]  /*495c0*/  STL.64 [R1+0x1a8], R18 ;  /* 0x0001a81201007387 */ /* 0x0003e80000100a00 */
[----:B0-----:R-:W4:Y:S04]  /*495d0*/  LDL.LU.64 R16, [R1+0x200] ;  /* 0x0002000001107983 */ /* 0x001f280000300a00 */
[----:B-1----:R-:W4:Y:S01]  /*495e0*/  LDL.LU.64 R18, [R1+0x208] ;  /* 0x0002080001127983 */ /* 0x002f220000300a00 */
[----:B------:R-:W-:-:S02]  /*495f0*/  F2FP.F16.E4M3.UNPACK_B R28, R24 ;  /* 0x00000018ff1c723e */ /* 0x000fc400020006ff */
[----:B------:R-:W-:Y:S02]  /*49600*/  F2FP.F16.E4M3.UNPACK_B R29, R10 ;  /* 0x0000000aff1d723e */ /* 0x000fe400020006ff */
[----:B------:R-:W-:Y:S01]  /*49610*/  F2FP.F16.E4M3.UNPACK_B R24, R9 ;  /* 0x00000009ff18723e */ /* 0x000fe200020006ff */
[----:B------:R0:W-:Y:S04]  /*49620*/  STL [R1+0x6efc], R30 ;  /* 0x006efc1e01007387 */ /* 0x0001e80000100800 */
[----:B------:R1:W-:Y:S01]  /*49630*/  STL [R1+0x6ef8], R31 ;  /* 0x006ef81f01007387 */ /* 0x0003e20000100800 */
[----:B------:R-:W-:-:S03]  /*49640*/  F2FP.F16.E4M3.UNPACK_B R25, R8 ;  /* 0x00000008ff19723e */ /* 0x000fc600020006ff */
[----:B------:R-:W-:Y:S04]  /*49650*/  STL [R1+0x8], R28 ;  /* 0x0000081c01007387 */ /* 0x000fe80000100800 */
[----:B------:R-:W-:Y:S04]  /*49660*/  STL [R1+0xc], R29 ;  /* 0x00000c1d01007387 */ /* 0x000fe80000100800 */
[----:B------:R-:W-:Y:S01]  /*49670*/  STL [R1], R24 ;  /* 0x0000001801007387 */ /* 0x000fe20000100800 */
[----:B0-----:R-:W-:Y:S02]  /*49680*/  IMAD.MOV.U32 R30, RZ, RZ, R24 ;  /* 0x000000ffff1e7224 */ /* 0x001fe400078e0018 */
[----:B-1----:R-:W-:Y:S01]  /*49690*/  IMAD.MOV.U32 R31, RZ, RZ, R25 ;  /* 0x000000ffff1f7224 */ /* 0x002fe200078e0019 */
[----:B------:R-:W-:-:S02]  /*496a0*/  F2FP.F16.E4M3.UNPACK_B R60, R15 ;  /* 0x0000000fff3c723e */ /* 0x000fc400020006ff */
[----:B------:R-:W-:Y:S01]  /*496b0*/  F2FP.F16.E4M3.UNPACK_B R61, R14 ;  /* 0x0000000eff3d723e */ /* 0x000fe200020006ff */
[----:B--2---:R-:W-:Y:S01]  /*496c0*/  HMMA.16816.F32 R36, R4, R28, R20 ;  /* 0x0000001c0424723c */ /* 0x004fe20000001814 */
[----:B------:R-:W2:Y:S04]  /*496d0*/  LDL.LU.64 R20, [R1+0x220] ;  /* 0x0002200001147983 */ /* 0x000ea80000300a00 */
[----:B------:R-:W-:-:S15]  /*496e0*/  STL [R1+0x4], R25 ;  /* 0x0000041901007387 */ /* 0x000fde0000100800 */
[----:B------:R-:W-:-:S03]  /*496f0*/  NOP ;  /* 0x0000000000007918 */ /* 0x000fc60000000000 */
[----:B------:R-:W-:Y:S04]  /*49700*/  STL.64 [R1+0x1e0], R36 ;  /* 0x0001e02401007387 */ /* 0x000fe80000100a00 */
[----:B------:R-:W-:Y:S04]  /*49710*/  STL.64 [R1+0x1e8], R38 ;  /* 0x0001e82601007387 */ /* 0x000fe80000100a00 */
[----:B------:R-:W2:Y:S04]  /*49720*/  LDL.LU.64 R22, [R1+0x228] ;  /* 0x0002280001167983 */ /* 0x000ea80000300a00 */
[----:B------:R-:W0:Y:S01]  /*49730*/  LDSM.16.M88.4 R36, [R13+0x800] ;  /* 0x000800000d24783b */ /* 0x000e220000000200 */
[----:B---3--:R-:W-:Y:S03]  /*49740*/  HMMA.16816.F32 R32, R4, R24, R32 ;  /* 0x000000180420723c */ /* 0x008fe60000001820 */
[----:B0-----:R-:W-:Y:S04]  /*49750*/  STL.64 [R1+0x70], R36 ;  /* 0x0000702401007387 */ /* 0x001fe80000100a00 */
[----:B------:R-:W-:-:S15]  /*49760*/  STL.64 [R1+0x78], R38 ;  /* 0x0000782601007387 */ /* 0x000fde0000100a00 */
[----:B------:R-:W-:-:S01]  /*49770*/  NOP ;  /* 0x0000000000007918 */ /* 0x000fc20000000000 */
[----:B------:R-:W-:Y:S04]  /*49780*/  STL.64 [R1+0x1c0], R32 ;  /* 0x0001c02001007387 */ /* 0x000fe80000100a00 */
[----:B------:R4:W-:Y:S04]  /*49790*/  STL.64 [R1+0x1c8], R34 ;  /* 0x0001c82201007387 */ /* 0x0009e80000100a00 */
[----:B------:R-:W3:Y:S04]  /*497a0*/  LDL.LU.64 R24, [R1+0x240] ;  /* 0x0002400001187983 */ /* 0x000ee80000300a00 */
[----:B------:R-:W3:Y:S01]  /*497b0*/  LDL.LU.64 R26, [R1+0x248] ;  /* 0x00024800011a7983 */ /* 0x000ee20000300a00 */
[----:B----4-:R-:W-:Y:S03]  /*497c0*/  HMMA.16816.F32 R32, R4, R60, R16 ;  /* 0x0000003c0420723c */ /* 0x010fe60000001810 */
[----:B------:R-:W4:Y:S04]  /*497d0*/  LDL.LU.64 R16, [R1+0x250] ;  /* 0x0002500001107983 */ /* 0x000f280000300a00 */
[----:B------:R-:W4:Y:S01]  /*497e0*/  LDL.LU.64 R18, [R1+0x258] ;  /* 0x0002580001127983 */ /* 0x000f220000300a00 */
[----:B------:R-:W-:-:S02]  /*497f0*/  F2FP.F16.E4M3.UNPACK_B R58, R2 ;  /* 0x00000002ff3a723e */ /* 0x000fc400020006ff */
[----:B------:R-:W-:-:S13]  /*49800*/  F2FP.F16.E4M3.UNPACK_B R59, R0 ;  /* 0x00000000ff3b723e */ /* 0x000fda00020006ff */
[----:B------:R-:W-:Y:S04]  /*49810*/  STL.64 [R1+0x200], R32 ;  /* 0x0002002001007387 */ /* 0x000fe80000100a00 */
[----:B------:R2:W-:Y:S01]  /*49820*/  STL.64 [R1+0x208], R34 ;  /* 0x0002082201007387 */ /* 0x0005e20000100a00 */
[----:B------:R-:W-:Y:S02]  /*49830*/  F2FP.F16.E4M3.UNPACK_B R56, R12 ;  /* 0x0000000cff38723e */ /* 0x000fe400020006ff */
[----:B------:R-:W-:Y:S01]  /*49840*/  F2FP.F16.E4M3.UNPACK_B R57, R11 ;  /* 0x0000000bff39723e */ /* 0x000fe200020006ff */
[----:B------:R-:W-:Y:S02]  /*49850*/  IMAD.MOV.U32 R8, RZ, RZ, R36 ;  /* 0x000000ffff087224 */ /* 0x000fe400078e0024 */
[----:B------:R-:W-:-:S03]  /*49860*/  IMAD.MOV.U32 R3, RZ, RZ, R37 ;  /* 0x000000ffff037224 */ /* 0x000fc600078e0025 */
[----:B------:R-:W-:Y:S02]  /*49870*/  F2FP.F16.E4M3.UNPACK_B R54, R8 ;  /* 0x00000008ff36723e */ /* 0x000fe400020006ff */
[----:B------:R-:W-:Y:S01]  /*49880*/  F2FP.F16.E4M3.UNPACK_B R55, R3 ;  /* 0x00000003ff37723e */ /* 0x000fe200020006ff */
[----:B--2---:R-:W-:Y:S01]  /*49890*/  HMMA.16816.F32 R32, R4, R58, R20 ;  /* 0x0000003a0420723c */ /* 0x004fe20000001814 */
[----:B------:R-:W2:Y:S04]  /*498a0*/  LDL.LU.64 R20, [R1+0x260] ;  /* 0x0002600001147983 */ /* 0x000ea80000300a00 */
[----:B------:R-:W2:-:S15]  /*498b0*/  LDL.LU.64 R22, [R1+0x268] ;  /* 0x0002680001167983 */ /* 0x000e9e0000300a00 */
[----:B------:R-:W-:-:S03]  /*498c0*/  NOP ;  /* 0x0000000000007918 */ /* 0x000fc60000000000 */
[----:B------:R-:W-:Y:S04]  /*498d0*/  STL.64 [R1+0x220], R32 ;  /* 0x0002202001007387 */ /* 0x000fe80000100a00 */
[----:B------:R-:W-:Y:S04]  /*498e0*/  STL.64 [R1+0x228], R34 ;  /* 0x0002282201007387 */ /* 0x000fe80000100a00 */
[----:B------:R-:W0:Y:S01]  /*498f0*/  LDSM.16.M88.4 R32, [R13+0xa00] ;  /* 0x000a00000d20783b */ /* 0x000e220000000200 */
[C---:B---3--:R-:W-:Y:S03]  /*49900*/  HMMA.16816.F32 R24, R4.reuse, R56, R24 ;  /* 0x000000380418723c */ /* 0x048fe60000001818 */
[----:B0-----:R-:W-:Y:S04]  /*49910*/  STL.64 [R1+0x80], R32 ;  /* 0x0000802001007387 */ /* 0x001fe80000100a00 */
[----:B------:R-:W-:Y:S04]  /*49920*/  STL.64 [R1+0x88], R34 ;  /* 0x0000882201007387 */ /* 0x000fe80000100a00 */
[----:B------:R-:W-:Y:S04]  /*49930*/  STL.64 [R1+0x6ee0], R58 ;  /* 0x006ee03a01007387 */ /* 0x000fe80000100a00 */
[----:B------:R-:W-:Y:S08]  /*49940*/  STL.64 [R1+0x6ed8], R56 ;  /* 0x006ed83801007387 */ /* 0x000ff00000100a00 */
[----:B------:R-:W-:Y:S04]  /*49950*/  STL.64 [R1+0x240], R24 ;  /* 0x0002401801007387 */ /* 0x000fe80000100a00 */
[----:B------:R4:W-:Y:S02]  /*49960*/  STL.64 [R1+0x248], R26 ;  /* 0x0002481a01007387 */ /* 0x0009e40000100a00 */
[----:B----4-:R-:W-:Y:S02]  /*49970*/  HMMA.16816.F32 R24, R4, R54, R16 ;  /* 0x000000360418723c */ /* 0x010fe40000001810 */
[----:B------:R-:W3:Y:S04]  /*49980*/  LDL.LU.64 R16, [R1+0x270] ;  /* 0x0002700001107983 */ /* 0x000ee80000300a00 */
[----:B------:R-:W3:-:S15]  /*49990*/  LDL.LU.64 R18, [R1+0x278] ;  /* 0x0002780001127983 */ /* 0x000ede0000300a00 */
[----:B------:R-:W-:-:S02]  /*499a0*/  NOP ;  /* 0x0000000000007918 */ /* 0x000fc40000000000 */
[----:B------:R-:W-:Y:S04]  /*499b0*/  STL.64 [R1+0x250], R24 ;  /* 0x0002501801007387 */ /* 0x000fe80000100a00 */
[----:B------:R-:W-:Y:S04]  /*499c0*/  STL.64 [R1+0x258], R26 ;  /* 0x0002581a01007387 */ /* 0x000fe80000100a00 */
[----:B------:R-:W0:Y:S04]  /*499d0*/  LDSM.16.M88.4 R24, [R13+0xc00] ;  /* 0x000c00000d18783b */ /* 0x000e280000000200 */
[----:B0-----:R0:W-:Y:S01]  /*499e0*/  STL.64 [R1+0x90], R24 ;  /* 0x0000901801007387 */ /* 0x0011e20000100a00 */
[----:B------:R-:W-:-:S02]  /*499f0*/  IMAD.MOV.U32 R8, RZ, RZ, R24 ;  /* 0x000000ffff087224 */ /* 0x000fc400078e0018 */
[----:B------:R-:W-:Y:S01]  /*49a00*/  IMAD.MOV.U32 R3, RZ, RZ, R25 ;  /* 0x000000ffff037224 */ /* 0x000fe200078e0019 */
[----:B------:R1:W-:Y:S01]  /*49a10*/  STL.64 [R1+0x98], R26 ;  /* 0x0000981a01007387 */ /* 0x0003e20000100a00 */
[----:B------:R-:W-:Y:S02]  /*49a20*/  IMAD.MOV.U32 R12, RZ, RZ, R26 ;  /* 0x000000ffff0c7224 */ /* 0x000fe400078e001a */
[----:B------:R-:W-:Y:S01]  /*49a30*/  IMAD.MOV.U32 R11, RZ, RZ, R27 ;  /* 0x000000ffff0b7224 */ /* 0x000fe200078e001b */
[----:B0-----:R-:W4:Y:S04]  /*49a40*/  LDL.LU.64 R24, [R1+0x280] ;  /* 0x0002800001187983 */ /* 0x001f280000300a00 */
[----:B-1----:R-:W4:Y:S01]  /*49a50*/  LDL.LU.64 R26, [R1+0x288] ;  /* 0x00028800011a7983 */ /* 0x002f220000300a00 */
[----:B------:R-:W-:-:S02]  /*49a60*/  IMAD.MOV.U32 R10, RZ, RZ, R38 ;  /* 0x000000ffff0a7224 */ /* 0x000fc400078e0026 */
[----:B------:R-:W-:-:S03]  /*49a70*/  IMAD.MOV.U32 R9, RZ, RZ, R39 ;  /* 0x000000ffff097224 */ /* 0x000fc600078e0027 */
[----:B------:R-:W-:Y:S02]  /*49a80*/  F2FP.F16.E4M3.UNPACK_B R52, R10 ;  /* 0x0000000aff34723e */ /* 0x000fe400020006ff */
[----:B------:R-:W-:Y:S01]  /*49a90*/  F2FP.F16.E4M3.UNPACK_B R53, R9 ;  /* 0x00000009ff35723e */ /* 0x000fe200020006ff */
[----:B------:R-:W-:Y:S02]  /*49aa0*/  IMAD.MOV.U32 R2, RZ, RZ, R32 ;  /* 0x000000ffff027224 */ /* 0x000fe400078e0020 */
[----:B------:R-:W-:-:S03]  /*49ab0*/  IMAD.MOV.U32 R0, RZ, RZ, R33 ;  /* 0x000000ffff007224 */ /* 0x000fc600078e0021 */
[----:B------:R-:W-:Y:S02]  /*49ac0*/  F2FP.F16.E4M3.UNPACK_B R50, R2 ;  /* 0x00000002ff32723e */ /* 0x000fe400020006ff */
[----:B------:R-:W-:Y:S01]  /*49ad0*/  F2FP.F16.E4M3.UNPACK_B R51, R0 ;  /* 0x00000000ff33723e */ /* 0x000fe200020006ff */
[----:B------:R-:W-:Y:S02]  /*49ae0*/  IMAD.MOV.U32 R15, RZ, RZ, R34 ;  /* 0x000000ffff0f7224 */ /* 0x000fe400078e0022 */
[----:B------:R-:W-:-:S03]  /*49af0*/  IMAD.MOV.U32 R14, RZ, RZ, R35 ;  /* 0x000000ffff0e7224 */ /* 0x000fc600078e0023 */
[----:B------:R-:W-:Y:S02]  /*49b00*/  F2FP.F16.E4M3.UNPACK_B R48, R15 ;  /* 0x0000000fff30723e */ /* 0x000fe400020006ff */
[----:B------:R-:W-:Y:S01]  /*49b10*/  F2FP.F16.E4M3.UNPACK_B R49, R14 ;  /* 0x0000000eff31723e */ /* 0x000fe200020006ff */
[----:B--2---:R-:W-:-:S15]  /*49b20*/  HMMA.16816.F32 R20, R4, R52, R20 ;  /* 0x000000340414723c */ /* 0x004fde0000001814 */
[----:B------:R-:W-:-:S08]  /*49b30*/  NOP ;  /* 0x0000000000007918 */ /* 0x000fd00000000000 */
[----:B------:R0:W-:Y:S04]  /*49b40*/  STL.64 [R1+0x260], R20 ;  /* 0x0002601401007387 */ /* 0x0001e80000100a00 */
[----:B------:R1:W-:Y:S04]  /*49b50*/  STL.64 [R1+0x268], R22 ;  /* 0x0002681601007387 */ /* 0x0003e80000100a00 */
[----:B0-----:R-:W2:Y:S04]  /*49b60*/  LDL.LU.64 R20, [R1+0x290] ;  /* 0x0002900001147983 */ /* 0x001ea80000300a00 */
[----:B-1----:R-:W2:Y:S04]  /*49b70*/  LDL.LU.64 R22, [R1+0x298] ;  /* 0x0002980001167983 */ /* 0x002ea80000300a00 */
[----:B------:R-:W-:Y:S04]  /*49b80*/  STL.64 [R1+0x6ed0], R54 ;  /* 0x006ed03601007387 */ /* 0x000fe80000100a00 */
[----:B------:R-:W-:Y:S01]  /*49b90*/  STL.64 [R1+0x6ec8], R52 ;  /* 0x006ec83401007387 */ /* 0x000fe20000100a00 */
[----:B---3--:R-:W-:Y:S03]  /*49ba0*/  HMMA.16816.F32 R32, R4, R50, R16 ;  /* 0x000000320420723c */ /* 0x008fe60000001810 */
[----:B------:R-:W3:Y:S04]  /*49bb0*/  LDL.LU.64 R16, [R1+0x2a0] ;  /* 0x0002a00001107983 */ /* 0x000ee80000300a00 */
[----:B------:R-:W3:-:S15]  /*49bc0*/  LDL.LU.64 R18, [R1+0x2a8] ;  /* 0x0002a80001127983 */ /* 0x000ede0000300a00 */
[----:B------:R-:W-:-:S01]  /*49bd0*/  NOP ;  /* 0x0000000000007918 */ /* 0x000fc20000000000 */
[----:B------:R-:W-:Y:S04]  /*49be0*/  STL.64 [R1+0x270], R32 ;  /* 0x0002702001007387 */ /* 0x000fe80000100a00 */
[----:B------:R-:W-:Y:S04]  /*49bf0*/  STL.64 [R1+0x278], R34 ;  /* 0x0002782201007387 */ /* 0x000fe80000100a00 */
[----:B------:R-:W0:Y:S01]  /*49c00*/  LDSM.16.M88.4 R32, [R13+0xe00] ;  /* 0x000e00000d20783b */ /* 0x000e220000000200 */
[----:B----4-:R-:W-:Y:S03]  /*49c10*/  HMMA.16816.F32 R24, R4, R48, R24 ;  /* 0x000000300418723c */ /* 0x010fe60000001818 */
[----:B0-----:R-:W-:Y:S04]  /*49c20*/  STL.64 [R1+0xa0], R32 ;  /* 0x0000a02001007387 */ /* 0x001fe80000100a00 */
[----:B------:R-:W-:Y:S04]  /*49c30*/  STL.64 [R1+0xa8], R34 ;  /* 0x0000a82201007387 */ /* 0x000fe80000100a00 */
[----:B------:R-:W-:Y:S04]  /*49c40*/  STL.64 [R1+0x6ec0], R50 ;  /* 0x006ec03201007387 */ /* 0x000fe80000100a00 */
[----:B------:R-:W-:Y:S01]  /*49c50*/  STL.64 [R1+0x6eb8], R48 ;  /* 0x006eb83001007387 */ /* 0x000fe20000100a00 */
[----:B------:R-:W-:-:S02]  /*49c60*/  F2FP.F16.E4M3.UNPACK_B R46, R8 ;  /* 0x00000008ff2e723e */ /* 0x000fc400020006ff */
[----:B------:R-:W-:Y:S02]  /*49c70*/  F2FP.F16.E4M3.UNPACK_B R47, R3 ;  /* 0x00000003ff2f723e */ /* 0x000fe400020006ff */
[----:B------:R-:W-:Y:S02]  /*49c80*/  F2FP.F16.E4M3.UNPACK_B R44, R12 ;  /* 0x0000000cff2c723e */ /* 0x000fe400020006ff */
[----:B------:R-:W-:Y:S01]  /*49c90*/  F2FP.F16.E4M3.UNPACK_B R45, R11 ;  /* 0x0000000bff2d723e */ /* 0x000fe200020006ff */
[----:B------:R-:W-:Y:S02]  /*49ca0*/  IMAD.MOV.U32 R2, RZ, RZ, R32 ;  /* 0x000000ffff027224 */ /* 0x000fe400078e0020 */
[----:B------:R-:W-:Y:S02]  /*49cb0*/  IMAD.MOV.U32 R0, RZ, RZ, R33 ;  /* 0x000000ffff007224 */ /* 0x000fe400078e0021 */
[----:B------:R-:W-:Y:S02]  /*49cc0*/  IMAD.MOV.U32 R10, RZ, RZ, R34 ;  /* 0x000000ffff0a7224 */ /* 0x000fe400078e0022 */
[----:B------:R-:W-:Y:S01]  /*49cd0*/  IMAD.MOV.U32 R9, RZ, RZ, R35 ;  /* 0x000000ffff097224 */ /* 0x000fe200078e0023 */
[----:B------:R-:W-:Y:S04]  /*49ce0*/  LDSM.16.M88.4 R48, [R13+0x1c00] ;  /* 0x001c00000d30783b */ /* 0x000fe80000000200 */
[----:B------:R0:W-:Y:S04]  /*49cf0*/  STL.64 [R1+0x280], R24 ;  /* 0x0002801801007387 */ /* 0x0001e80000100a00 */
[----:B------:R1:W-:Y:S04]  /*49d00*/  STL.64 [R1+0x288], R26 ;  /* 0x0002881a01007387 */ /* 0x0003e80000100a00 */
[----:B0-----:R-:W4:Y:S04]  /*49d10*/  LDL.LU.64 R24, [R1+0x2b0] ;  /* 0x0002b00001187983 */ /* 0x001f280000300a00 */
[----:B-1----:R-:W4:Y:S01]  /*49d20*/  LDL.LU.64 R26, [R1+0x2b8] ;  /* 0x0002b800011a7983 */ /* 0x002f220000300a00 */
[----:B------:R-:W-:-:S02]  /*49d30*/  F2FP.F16.E4M3.UNPACK_B R42, R2 ;  /* 0x00000002ff2a723e */ /* 0x000fc400020006ff */
[----:B------:R-:W-:Y:S01]  /*49d40*/  F2FP.F16.E4M3.UNPACK_B R43, R0 ;  /* 0x00000000ff2b723e */ /* 0x000fe200020006ff */
[----:B--2---:R-:W-:-:S15]  /*49d50*/  HMMA.16816.F32 R20, R4, R46, R20 ;  /* 0x0000002e0414723c */ /* 0x004fde0000001814 */
[----:B------:R-:W-:-:S08]  /*49d60*/  NOP ;  /* 0x0000000000007918 */ /* 0x000fd00000000000 */
[----:B------:R-:W-:Y:S04]  /*49d70*/  STL.64 [R1+0x290], R20 ;  /* 0x0002901401007387 */ /* 0x000fe80000100a00 */
[----:B------:R-:W-:Y:S04]  /*49d80*/  STL.64 [R1+0x298], R22 ;  /* 0x0002981601007387 */ /* 0x000fe80000100a00 */
[----:B------:R-:W0:Y:S04]  /*49d90*/  LDSM.16.M88.4 R20, [R13+0x1000] ;  /* 0x001000000d14783b */ /* 0x000e280000000200 */
[----:B0-----:R-:W-:Y:S01]  /*49da0*/  STL.64 [R1+0xb0], R20 ;  /* 0x0000b01401007387 */ /* 0x001fe20000100a00 */
[----:B------:R-:W-:-:S02]  /*49db0*/  IMAD.MOV.U32 R8, RZ, RZ, R20 ;  /* 0x000000ffff087224 */ /* 0x000fc400078e0014 */
[----:B------:R-:W-:Y:S02]  /*49dc0*/  IMAD.MOV.U32 R3, RZ, RZ, R21 ;  /* 0x000000ffff037224 */ /* 0x000fe400078e0015 */
[----:B------:R-:W-:Y:S01]  /*49dd0*/  IMAD.MOV.U32 R15, RZ, RZ, R22 ;  /* 0x000000ffff0f7224 */ /* 0x000fe200078e0016 */
[----:B------:R3:W-:Y:S01]  /*49de0*/  STL.64 [R1+0xb8], R22 ;  /* 0x0000b81601007387 */ /* 0x0007e20000100a00 */
[----:B------:R-:W-:Y:S02]  /*49df0*/  IMAD.MOV.U32 R14, RZ, RZ, R23 ;  /* 0x000000ffff0e7224 */ /* 0x000fe400078e0017 */
[----:B---3--:R-:W-:Y:S01]  /*49e00*/  HMMA.16816.F32 R20, R4, R44, R16 ;  /* 0x0000002c0414723c */ /* 0x008fe20000001810 */
[----:B------:R-:W2:Y:S04]  /*49e10*/  LDL.LU.64 R16, [R1+0x2c0] ;  /* 0x0002c00001107983 */ /* 0x000ea80000300a00 */
[----:B------:R-:W2:-:S15]  /*49e20*/  LDL.LU.64 R18, [R1+0x2c8] ;  /* 0x0002c80001127983 */ /* 0x000e9e0000300a00 */
[----:B------:R-:W-:-:S03]  /*49e30*/  NOP ;  /* 0x0000000000007918 */ /* 0x000fc60000000000 */
[----:B------:R0:W-:Y:S04]  /*49e40*/  STL.64 [R1+0x2a0], R20 ;  /* 0x0002a01401007387 */ /* 0x0001e80000100a00 */
[----:B------:R1:W-:Y:S04]  /*49e50*/  STL.64 [R1+0x2a8], R22 ;  /* 0x0002a81601007387 */ /* 0x0003e80000100a00 */
[----:B0-----:R-:W3:Y:S04]  /*49e60*/  LDL.LU.64 R20, [R1+0x2d0] ;  /* 0x0002d00001147983 */ /* 0x001ee80000300a00 */
[----:B-1----:R-:W3:Y:S04]  /*49e70*/  LDL.LU.64 R22, [R1+0x2d8] ;  /* 0x0002d80001167983 */ /* 0x002ee80000300a00 */
[----:B------:R-:W-:Y:S04]  /*49e80*/  STL.64 [R1+0x6ef0], R46 ;  /* 0x006ef02e01007387 */ /* 0x000fe80000100a00 */
[----:B------:R-:W-:Y:S01]  /*49e90*/  STL.64 [R1+0x6ee8], R44 ;  /* 0x006ee82c01007387 */ /* 0x000fe20000100a00 */
[----:B----4-:R-:W-:Y:S03]  /*49ea0*/  HMMA.16816.F32 R32, R4, R42, R24 ;  /* 0x0000002a0420723c */ /* 0x010fe60000001818 */
[----:B------:R-:W0:-:S15]  /*49eb0*/  LDSM.16.M88.4 R24, [R13+0x1200] ;  /* 0x001200000d18783b */ /* 0x000e1e0000000200 */
[----:B------:R-:W-:-:S05]  /*49ec0*/  NOP ;  /* 0x0000000000007918 */ /* 0x000fca0000000000 */
[----:B------:R-:W-:Y:S04]  /*49ed0*/  STL.64 [R1+0x2b0], R32 ;  /* 0x0002b02001007387 */ /* 0x000fe80000100a00 */
[----:B------:R-:W-:Y:S04]  /*49ee0*/  STL.64 [R1+0x2b8], R34 ;  /* 0x0002b82201007387 */ /* 0x000fe80000100a00 */
[----:B0-----:R0:W-:Y:S01]  /*49ef0*/  STL.64 [R1+0xc0], R24 ;  /* 0x0000c01801007387 */ /* 0x0011e20000100a00 */
[----:B------:R-:W-:Y:S02]  /*49f00*/  IMAD.MOV.U32 R2, RZ, RZ, R24 ;  /* 0x000000ffff027224 */ /* 0x000fe400078e0018 */
[----:B------:R-:W-:Y:S01]  /*49f10*/  IMAD.MOV.U32 R0, RZ, RZ, R25 ;  /* 0x000000ffff007224 */ /* 0x000fe200078e0019 */
[----:B------:R1:W-:Y:S01]  /*49f20*/  STL.64 [R1+0xc8], R26 ;  /* 0x0000c81a01007387 */ /* 0x0003e20000100a00 */
[----:B------:R-:W-:-:S02]  /*49f30*/  IMAD.MOV.U32 R12, RZ, RZ, R26 ;  /* 0x000000ffff0c7224 */ /* 0x000fc400078e001a */
[----:B------:R-:W-:Y:S01]  /*49f40*/  IMAD.MOV.U32 R11, RZ, RZ, R27 ;  /* 0x000000ffff0b7224 */ /* 0x000fe200078e001b */
[----:B0-----:R-:W4:Y:S04]  /*49f50*/  LDL.LU.64 R24, [R1+0x2e0] ;  /* 0x0002e00001187983 */ /* 0x001f280000300a00 */
[----:B-1----:R-:W4:Y:S01]  /*49f60*/  LDL.LU.64 R26, [R1+0x2e8] ;  /* 0x0002e800011a7983 */ /* 0x002f220000300a00 */
[----:B------:R-:W-:Y:S02]  /*49f70*/  F2FP.F16.E4M3.UNPACK_B R40, R10 ;  /* 0x0000000aff28723e */ /* 0x000fe400020006ff */
[----:B------:R-:W-:Y:S02]  /*49f80*/  F2FP.F16.E4M3.UNPACK_B R41, R9 ;  /* 0x00000009ff29723e */ /* 0x000fe400020006ff */
[----:B------:R-:W-:-:S02]  /*49f90*/  F2FP.F16.E4M3.UNPACK_B R38, R8 ;  /* 0x00000008ff26723e */ /* 0x000fc400020006ff */
[----:B------:R-:W-:Y:S02]  /*49fa0*/  F2FP.F16.E4M3.UNPACK_B R39, R3 ;  /* 0x00000003ff27723e */ /* 0x000fe400020006ff */
[----:B------:R-:W-:Y:S02]  /*49fb0*/  F2FP.F16.E4M3.UNPACK_B R36, R15 ;  /* 0x0000000fff24723e */ /* 0x000fe400020006ff */
[----:B------:R-:W-:Y:S01]  /*49fc0*/  F2FP.F16.E4M3.UNPACK_B R37, R14 ;  /* 0x0000000eff25723e */ /* 0x000fe200020006ff */
[----:B--2---:R-:W-:Y:S01]  /*49fd0*/  HMMA.16816.F32 R32, R4, R40, R16 ;  /* 0x000000280420723c */ /* 0x004fe20000001810 */
[----:B------:R-:W2:Y:S04]  /*49fe0*/  LDL.LU.64 R16, [R1+0x2f0] ;  /* 0x0002f00001107983 */ /* 0x000ea80000300a00 */
[----:B------:R-:W2:-:S15]  /*49ff0*/  LDL.LU.64 R18, [R1+0x2f8] ;  /* 0x0002f80001127983 */ /* 0x000e9e0000300a00 */
[----:B------:R-:W-:-:S03]  /*4a000*/  NOP ;  /* 0x0000000000007918 */ /* 0x000fc60000000000 */
[----:B------:R-:W-:Y:S04]  /*4a010*/  STL.64 [R1+0x2c0], R32 ;  /* 0x0002c02001007387 */ /* 0x000fe80000100a00 */
[----:B------:R3:W-:Y:S02]  /*4a020*/  STL.64 [R1+0x2c8], R34 ;  /* 0x0002c82201007387 */ /* 0x0007e40000100a00 */
[----:B---3--:R-:W-:Y:S02]  /*4a030*/  HMMA.16816.F32 R32, R4, R38, R20 ;  /* 0x000000260420723c */ /* 0x008fe40000001814 */
[----:B------:R-:W0:-:S15]  /*4a040*/  LDSM.16.M88.4 R20, [R13+0x1400] ;  /* 0x001400000d14783b */ /* 0x000e1e0000000200 */
[----:B------:R-:W-:-:S06]  /*4a050*/  NOP ;  /* 0x0000000000007918 */ /* 0x000fcc0000000000 */
        /* <DEDUP_REMOVED lines=8> */
[----:B0-----:R-:W3:Y:S04]  /*4a0e0*/  LDL.LU.64 R20, [R1+0x300] ;  /* 0x0003000001147983 */ /* 0x001ee80000300a00 */
[----:B-1----:R-:W3:Y:S04]  /*4a0f0*/  LDL.LU.64 R22, [R1+0x308] ;  /* 0x0003080001167983 */ /* 0x002ee80000300a00 */
[----:B------:R-:W-:Y:S04]  /*4a100*/  STL.64 [R1+0x6eb0], R38 ;  /* 0x006eb02601007387 */ /* 0x000fe80000100a00 */
[----:B------:R0:W-:Y:S01]  /*4a110*/  STL.64 [R1+0x6ea8], R36 ;  /* 0x006ea82401007387 */ /* 0x0001e20000100a00 */
[----:B----4-:R-:W-:-:S15]  /*4a120*/  HMMA.16816.F32 R24, R4, R36, R24 ;  /* 0x000000240418723c */ /* 0x010fde0000001818 */
[----:B------:R-:W-:-:S08]  /*4a130*/  NOP ;  /* 0x0000000000007918 */ /* 0x000fd00000000000 */
[----:B------:R-:W-:Y:S04]  /*4a140*/  STL.64 [R1+0x2e0], R24 ;  /* 0x0002e01801007387 */ /* 0x000fe80000100a00 */
[----:B------:R-:W-:Y:S04]  /*4a150*/  STL.64 [R1+0x2e8], R26 ;  /* 0x0002e81a01007387 */ /* 0x000fe80000100a00 */
[----:B0-----:R-:W4:Y:S04]  /*4a160*/  LDL.LU.64 R36, [R1+0x310] ;  /* 0x0003100001247983 */ /* 0x001f280000300a00 */
[----:B------:R-:W4:Y:S04]  /*4a170*/  LDL.LU.64 R38, [R1+0x318] ;  /* 0x0003180001267983 */ /* 0x000f280000300a00 */
[----:B------:R-:W0:Y:S01]  /*4a180*/  LDSM.16.M88.4 R24, [R13+0x1600] ;  /* 0x001600000d18783b */ /* 0x000e220000000200 */
[----:B------:R-:W-:-:S02]  /*4a190*/  F2FP.F16.E4M3.UNPACK_B R34, R2 ;  /* 0x00000002ff22723e */ /* 0x000fc400020006ff */
[----:B------:R-:W-:Y:S02]  /*4a1a0*/  F2FP.F16.E4M3.UNPACK_B R35, R0 ;  /* 0x00000000ff23723e */ /* 0x000fe400020006ff */
[----:B------:R-:W-:Y:S02]  /*4a1b0*/  F2FP.F16.E4M3.UNPACK_B R32, R12 ;  /* 0x0000000cff20723e */ /* 0x000fe400020006ff */
[----:B------:R-:W-:Y:S01]  /*4a1c0*/  F2FP.F16.E4M3.UNPACK_B R33, R11 ;  /* 0x0000000bff21723e */ /* 0x000fe200020006ff */
[----:B0-----:R-:W-:Y:S02]  /*4a1d0*/  IMAD.MOV.U32 R2, RZ, RZ, R24 ;  /* 0x000000ffff027224 */ /* 0x001fe400078e0018 */
[----:B------:R-:W-:Y:S01]  /*4a1e0*/  IMAD.MOV.U32 R0, RZ, RZ, R25 ;  /* 0x000000ffff007224 */ /* 0x000fe200078e0019 */
[----:B--2---:R-:W-:-:S15]  /*4a1f0*/  HMMA.16816.F32 R16, R4, R34, R16 ;  /* 0x000000220410723c */ /* 0x004fde0000001810 */
[----:B------:R-:W-:-:S08]  /*4a200*/  NOP ;  /* 0x0000000000007918 */ /* 0x000fd00000000000 */
[----:B------:R-:W-:Y:S04]  /*4a210*/  STL.64 [R1+0x2f0], R16 ;  /* 0x0002f01001007387 */ /* 0x000fe80000100a00 */
[----:B------:R0:W-:Y:S04]  /*4a220*/  STL.64 [R1+0x2f8], R18 ;  /* 0x0002f81201007387 */ /* 0x0001e80000100a00 */
[----:B------:R-:W-:Y:S04]  /*4a230*/  STL.64 [R1+0xe0], R24 ;  /* 0x0000e01801007387 */ /* 0x000fe80000100a00 */
[----:B------:R3:W-:Y:S01]  /*4a240*/  STL.64 [R1+0xe8], R26 ;  /* 0x0000e81a01007387 */ /* 0x0007e20000100a00 */
[----:B0-----:R-:W-:-:S02]  /*4a250*/  IMAD.MOV.U32 R19, RZ, RZ, R26 ;  /* 0x000000ffff137224 */ /* 0x001fc400078e001a */
[----:B------:R-:W-:Y:S02]  /*4a260*/  IMAD.MOV.U32 R18, RZ, RZ, R27 ;  /* 0x000000ffff127224 */ /* 0x000fe400078e001b */
[----:B---3--:R-:W-:Y:S01]  /*4a270*/  HMMA.16816.F32 R24, R4, R32, R20 ;  /* 0x000000200418723c */ /* 0x008fe20000001814 */
[----:B------:R-:W2:Y:S04]  /*4a280*/  LDL.LU.64 R20, [R1+0x320] ;  /* 0x0003200001147983 */ /* 0x000ea80000300a00 */
[----:B------:R-:W2:-:S15]  /*4a290*/  LDL.LU.64 R22, [R1+0x328] ;  /* 0x0003280001167983 */ /* 0x000e9e0000300a00 */
[----:B------:R-:W-:-:S03]  /*4a2a0*/  NOP ;  /* 0x0000000000007918 */ /* 0x000fc60000000000 */
[----:B------:R-:W-:Y:S04]  /*4a2b0*/  STL.64 [R1+0x300], R24 ;  /* 0x0003001801007387 */ /* 0x000fe80000100a00 */
[----:B------:R0:W-:Y:S04]  /*4a2c0*/  STL.64 [R1+0x308], R26 ;  /* 0x0003081a01007387 */ /* 0x0001e80000100a00 */
[----:B------:R-:W3:Y:S04]  /*4a2d0*/  LDL.LU.64 R44, [R1+0x330] ;  /* 0x00033000012c7983 */ /* 0x000ee80000300a00 */
[----:B------:R-:W3:Y:S04]  /*4a2e0*/  LDL.LU.64 R46, [R1+0x338] ;  /* 0x00033800012e7983 */ /* 0x000ee80000300a00 */
[----:B------:R-:W-:Y:S04]  /*4a2f0*/  STL.64 [R1+0x6ea0], R34 ;  /* 0x006ea02201007387 */ /* 0x000fe80000100a00 */
[----:B------:R-:W-:Y:S04]  /*4a300*/  STL.64 [R1+0x6e98], R32 ;  /* 0x006e982001007387 */ /* 0x000fe80000100a00 */
[----:B------:R-:W1:Y:S01]  /*4a310*/  LDSM.16.M88.4 R32, [R13+0x1800] ;  /* 0x001800000d20783b */ /* 0x000e620000000200 */
[----:B0-----:R-:W-:-:S02]  /*4a320*/  F2FP.F16.E4M3.UNPACK_B R26, R10 ;  /* 0x0000000aff1a723e */ /* 0x001fc400020006ff */
[----:B------:R-:W-:-:S07]  /*4a330*/  F2FP.F16.E4M3.UNPACK_B R27, R9 ;  /* 0x00000009ff1b723e */ /* 0x000fce00020006ff */
[----:B----4-:R-:W-:-:S15]  /*4a340*/  HMMA.16816.F32 R36, R4, R26, R36 ;  /* 0x0000001a0424723c */ /* 0x010fde0000001824 */
[----:B------:R-:W-:-:S08]  /*4a350*/  NOP ;  /* 0x0000000000007918 */ /* 0x000fd00000000000 */
[----:B------:R0:W-:Y:S04]  /*4a360*/  STL.64 [R1+0x310], R36 ;  /* 0x0003102401007387 */ /* 0x0001e80000100a00 */
[----:B------:R4:W-:Y:S04]  /*4a370*/  STL.64 [R1+0x318], R38 ;  /* 0x0003182601007387 */ /* 0x0009e80000100a00 */
[----:B-1----:R-:W-:Y:S04]  /*4a380*/  STL.64 [R1+0x100], R32 ;  /* 0x0001002001007387 */ /* 0x002fe80000100a00 */
[----:B------:R2:W-:Y:S04]  /*4a390*/  STL.64 [R1+0x108], R34 ;  /* 0x0001082201007387 */ /* 0x0005e80000100a00 */
[----:B0-----:R-:W3:Y:S04]  /*4a3a0*/  LDL.LU.64 R36, [R1+0x340] ;  /* 0x0003400001247983 */ /* 0x001ee80000300a00 */
[----:B----4-:R-:W4:Y:S01]  /*4a3b0*/  LDL.LU.64 R38, [R1+0x348] ;  /* 0x0003480001267983 */ /* 0x010f220000300a00 */
[----:B------:R-:W-:-:S03]  /*4a3c0*/  F2FP.F16.E4M3.UNPACK_B R24, R8 ;  /* 0x00000008ff18723e */ /* 0x000fc600020006ff */
[----:B------:R-:W4:Y:S04]  /*4a3d0*/  LDL.LU.64 R8, [R1+0x350] ;  /* 0x0003500001087983 */ /* 0x000f280000300a00 */
[----:B------:R-:W4:Y:S01]  /*4a3e0*/  LDL.LU.64 R10, [R1+0x358] ;  /* 0x00035800010a7983 */ /* 0x000f220000300a00 */
[----:B------:R-:W-:Y:S01]  /*4a3f0*/  F2FP.F16.E4M3.UNPACK_B R25, R3 ;  /* 0x00000003ff19723e */ /* 0x000fe200020006ff */
[----:B------:R-:W-:Y:S02]  /*4a400*/  IMAD.MOV.U32 R17, RZ, RZ, R32 ;  /* 0x000000ffff117224 */ /* 0x000fe400078e0020 */
[----:B------:R-:W-:Y:S02]  /*4a410*/  IMAD.MOV.U32 R16, RZ, RZ, R33 ;  /* 0x000000ffff107224 */ /* 0x000fe400078e0021 */
[----:B------:R-:W-:-:S02]  /*4a420*/  IMAD.MOV.U32 R15, RZ, RZ, R34 ;  /* 0x000000ffff0f7224 */ /* 0x000fc400078e0022 */
[----:B------:R-:W-:Y:S02]  /*4a430*/  IMAD.MOV.U32 R14, RZ, RZ, R35 ;  /* 0x000000ffff0e7224 */ /* 0x000fe400078e0023 */
[----:B--2---:R-:W-:Y:S07]  /*4a440*/  HMMA.16816.F32 R32, R4, R24, R20 ;  /* 0x000000180420723c */ /* 0x004fee0000001814 */
[----:B------:R-:W-:Y:S02]  /*4a450*/  F2FP.F16.E4M3.UNPACK_B R22, R2 ;  /* 0x00000002ff16723e */ /* 0x000fe400020006ff */
[----:B------:R-:W-:-:S14]  /*4a460*/  F2FP.F16.E4M3.UNPACK_B R23, R0 ;  /* 0x00000000ff17723e */ /* 0x000fdc00020006ff */
[----:B------:R-:W-:Y:S04]  /*4a470*/  STL.64 [R1+0x320], R32 ;  /* 0x0003202001007387 */ /* 0x000fe80000100a00 */
[----:B------:R-:W-:Y:S04]  /*4a480*/  STL.64 [R1+0x328], R34 ;  /* 0x0003282201007387 */ /* 0x000fe80000100a00 */
[----:B------:R-:W0:Y:S01]  /*4a490*/  LDSM.16.M88.4 R32, [R13+0x1a00] ;  /* 0x001a00000d20783b */ /* 0x000e220000000200 */
[----:B------:R-:W-:Y:S02]  /*4a4a0*/  F2FP.F16.E4M3.UNPACK_B R20, R19 ;  /* 0x00000013ff14723e */ /* 0x000fe400020006ff */
[----:B------:R-:W-:Y:S01]  /*4a4b0*/  F2FP.F16.E4M3.UNPACK_B R21, R18 ;  /* 0x00000012ff15723e */ /* 0x000fe200020006ff */
[----:B---3--:R-:W-:Y:S01]  /*4a4c0*/  HMMA.16816.F32 R44, R4, R22, R44 ;  /* 0x00000016042c723c */ /* 0x008fe2000000182c */
[----:B------:R-:W-:-:S02]  /*4a4d0*/  F2FP.F16.E4M3.UNPACK_B R18, R17 ;  /* 0x00000011ff12723e */ /* 0x000fc400020006ff */
[----:B------:R-:W-:-:S15]  /*4a4e0*/  F2FP.F16.E4M3.UNPACK_B R19, R16 ;  /* 0x00000010ff13723e */ /* 0x000fde00020006ff */
        /* <DEDUP_REMOVED lines=9> */
[----:B0-----:R-:W2:Y:S04]  /*4a580*/  LDL.LU.64 R32, [R1+0x360] ;  /* 0x0003600001207983 */ /* 0x001ea80000300a00 */
[----:B-1----:R-:W2:Y:S01]  /*4a590*/  LDL.LU.64 R34, [R1+0x368] ;  /* 0x0003680001227983 */ /* 0x002ea20000300a00 */
[C---:B----4-:R-:W-:Y:S06]  /*4a5a0*/  HMMA.16816.F32 R36, R4.reuse, R20, R36 ;  /* 0x000000140424723c */ /* 0x050fec0000001824 */
[----:B------:R-:W-:-:S15]  /*4a5b0*/  HMMA.16816.F32 R8, R4, R18, R8 ;  /* 0x000000120408723c */ /* 0x000fde0000001808 */
[----:B------:R-:W-:-:S02]  /*4a5c0*/  NOP ;  /* 0x0000000000007918 */ /* 0x000fc40000000000 */
[----:B------:R0:W-:Y:S04]  /*4a5d0*/  STL.64 [R1+0x340], R36 ;  /* 0x0003402401007387 */ /* 0x0001e80000100a00 */
[----:B------:R1:W-:Y:S04]  /*4a5e0*/  STL.64 [R1+0x348], R38 ;  /* 0x0003482601007387 */ /* 0x0003e80000100a00 */
[----:B------:R-:W3:Y:S04]  /*4a5f0*/  LDL.LU.64 R44, [R1+0x370] ;  /* 0x00037000012c7983 */ /* 0x000ee80000300a00 */
[----:B------:R-:W3:Y:S04]  /*4a600*/  LDL.LU.64 R46, [R1+0x378] ;  /* 0x00037800012e7983 */ /* 0x000ee80000300a00 */
[----:B------:R-:W-:Y:S04]  /*4a610*/  STL.64 [R1+0x350], R8 ;  /* 0x0003500801007387 */ /* 0x000fe80000100a00 */
[----:B------:R4:W-:Y:S04]  /*4a620*/  STL.64 [R1+0x358], R10 ;  /* 0x0003580a01007387 */ /* 0x0009e80000100a00 */
[----:B0-----:R-:W3:Y:S04]  /*4a630*/  LDL.LU.64 R36, [R1+0x390] ;  /* 0x0003900001247983 */ /* 0x001ee80000300a00 */
[----:B-1----:R-:W3:Y:S04]  /*4a640*/  LDL.LU.64 R38, [R1+0x398] ;  /* 0x0003980001267983 */ /* 0x002ee80000300a00 */
[----:B------:R-:W-:Y:S01]  /*4a650*/  STL.64 [R1+0x150], R48 ;  /* 0x0001503001007387 */ /* 0x000fe20000100a00 */
[----:B----4-:R-:W-:-:S02]  /*4a660*/  IMAD.MOV.U32 R10, RZ, RZ, R48 ;  /* 0x000000ffff0a7224 */ /* 0x010fc400078e0030 */
[----:B------:R-:W-:Y:S02]  /*4a670*/  IMAD.MOV.U32 R8, RZ, RZ, R50 ;  /* 0x000000ffff087224 */ /* 0x000fe400078e0032 */
[----:B------:R-:W-:Y:S01]  /*4a680*/  IMAD.MOV.U32 R11, RZ, RZ, R49 ;  /* 0x000000ffff0b7224 */ /* 0x000fe200078e0031 */
[----:B------:R-:W-:Y:S01]  /*4a690*/  STL.64 [R1+0x158], R50 ;  /* 0x0001583201007387 */ /* 0x000fe20000100a00 */
[----:B------:R-:W-:-:S03]  /*4a6a0*/  IMAD.MOV.U32 R9, RZ, RZ, R51 ;  /* 0x000000ffff097224 */ /* 0x000fc600078e0033 */
[----:B------:R0:W1:Y:S01]  /*4a6b0*/  LDSM.16.M88.4 R48, [R13+0x1e00] ;  /* 0x001e00000d30783b */ /* 0x0000620000000200 */
[----:B------:R-:W-:Y:S02]  /*4a6c0*/  F2FP.F16.E4M3.UNPACK_B R16, R15 ;  /* 0x0000000fff10723e */ /* 0x000fe400020006ff */
[----:B------:R-:W-:Y:S02]  /*4a6d0*/  F2FP.F16.E4M3.UNPACK_B R17, R14 ;  /* 0x0000000eff11723e */ /* 0x000fe400020006ff */
[----:B------:R-:W-:Y:S02]  /*4a6e0*/  F2FP.F16.E4M3.UNPACK_B R14, R3 ;  /* 0x00000003ff0e723e */ /* 0x000fe400020006ff */
[----:B------:R-:W-:Y:S02]  /*4a6f0*/  F2FP.F16.E4M3.UNPACK_B R15, R2 ;  /* 0x00000002ff0f723e */ /* 0x000fe400020006ff */
[----:B------:R-:W-:Y:S02]  /*4a700*/  F2FP.F16.E4M3.UNPACK_B R12, R12 ;  /* 0x0000000cff0c723e */ /* 0x000fe400020006ff */
[----:B0-----:R-:W-:Y:S01]  /*4a710*/  F2FP.F16.E4M3.UNPACK_B R13, R0 ;  /* 0x00000000ff0d723e */ /* 0x001fe200020006ff */
[----:B-1----:R-:W-:-:S02]  /*4a720*/  IMAD.MOV.U32 R2, RZ, RZ, R48 ;  /* 0x000000ffff027224 */ /* 0x002fc400078e0030 */
[----:B------:R-:W-:Y:S01]  /*4a730*/  IMAD.MOV.U32 R3, RZ, RZ, R49 ;  /* 0x000000ffff037224 */ /* 0x000fe200078e0031 */
[----:B--2---:R-:W-:-:S15]  /*4a740*/  HMMA.16816.F32 R32, R4, R16, R32 ;  /* 0x000000100420723c */ /* 0x004fde0000001820 */
[----:B------:R-:W-:-:S08]  /*4a750*/  NOP ;  /* 0x0000000000007918 */ /* 0x000fd00000000000 */
[----:B------:R-:W-:Y:S04]  /*4a760*/  STL.64 [R1+0x360], R32 ;  /* 0x0003602001007387 */ /* 0x000fe80000100a00 */
[----:B------:R-:W-:Y:S04]  /*4a770*/  STL.64 [R1+0x368], R34 ;  /* 0x0003682201007387 */ /* 0x000fe80000100a00 */
[----:B------:R-:W-:Y:S01]  /*4a780*/  STL.64 [R1+0x180], R48 ;  /* 0x0001803001007387 */ /* 0x000fe20000100a00 */
[----:B---3--:R-:W-:Y:S03]  /*4a790*/  HMMA.16816.F32 R44, R4, R14, R44 ;  /* 0x0000000e042c723c */ /* 0x008fe6000000182c */
[----:B------:R-:W-:-:S15]  /*4a7a0*/  STL.64 [R1+0x188], R50 ;  /* 0x0001883201007387 */ /* 0x000fde0000100a00 */
[----:B------:R-:W-:-:S05]  /*4a7b0*/  NOP ;  /* 0x0000000000007918 */ /* 0x000fca0000000000 */
[----:B------:R-:W-:Y:S04]  /*4a7c0*/  STL.64 [R1+0x370], R44 ;  /* 0x0003702c01007387 */ /* 0x000fe80000100a00 */
[----:B------:R0:W-:Y:S02]  /*4a7d0*/  STL.64 [R1+0x378], R46 ;  /* 0x0003782e01007387 */ /* 0x0001e40000100a00 */
[----:B0-----:R-:W-:Y:S02]  /*4a7e0*/  HMMA.16816.F32 R44, R4, R12, R36 ;  /* 0x0000000c042c723c */ /* 0x001fe40000001824 */
[----:B------:R-:W2:Y:S04]  /*4a7f0*/  LDL.LU.64 R36, [R1+0x3b0] ;  /* 0x0003b00001247983 */ /* 0x000ea80000300a00 */
[----:B------:R-:W2:Y:S01]  /*4a800*/  LDL.LU.64 R38, [R1+0x3b8] ;  /* 0x0003b80001267983 */ /* 0x000ea20000300a00 */
[----:B------:R-:W-:-:S02]  /*4a810*/  IMAD.MOV.U32 R33, RZ, RZ, R50 ;  /* 0x000000ffff217224 */ /* 0x000fc400078e0032 */
[----:B------:R-:W-:-:S14]  /*4a820*/  IMAD.MOV.U32 R32, RZ, RZ, R51 ;  /* 0x000000ffff207224 */ /* 0x000fdc00078e0033 */
[----:B------:R0:W-:Y:S04]  /*4a830*/  STL.64 [R1+0x390], R44 ;  /* 0x0003902c01007387 */ /* 0x0001e80000100a00 */
[----:B------:R1:W-:Y:S04]  /*4a840*/  STL.64 [R1+0x398], R46 ;  /* 0x0003982e01007387 */ /* 0x0003e80000100a00 */
[----:B------:R-:W3:Y:S04]  /*4a850*/  LDL.LU.64 R48, [R1+0x3d0] ;  /* 0x0003d00001307983 */ /* 0x000ee80000300a00 */
[----:B------:R-:W3:Y:S04]  /*4a860*/  LDL.LU.64 R50, [R1+0x3d8] ;  /* 0x0003d80001327983 */ /* 0x000ee80000300a00 */
[----:B0-----:R-:W4:Y:S04]  /*4a870*/  LDL.LU.64 R44, [R1+0x400] ;  /* 0x00040000012c7983 */ /* 0x001f280000300a00 */
[----:B-1----:R-:W4:Y:S01]  /*4a880*/  LDL.LU.64 R46, [R1+0x408] ;  /* 0x00040800012e7983 */ /* 0x002f220000300a00 */
[----:B------:R-:W-:-:S02]  /*4a890*/  F2FP.F16.E4M3.UNPACK_B R10, R10 ;  /* 0x0000000aff0a723e */ /* 0x000fc400020006ff */
[----:B------:R-:W-:Y:S01]  /*4a8a0*/  F2FP.F16.E4M3.UNPACK_B R11, R11 ;  /* 0x0000000bff0b723e */ /* 0x000fe200020006ff */
[----:B------:R-:W4:Y:S04]  /*4a8b0*/  LDL.LU R34, [R1+0x23ac] ;  /* 0x0023ac0001227983 */ /* 0x000f280000300800 */
[----:B------:R-:W4:Y:S04]  /*4a8c0*/  LDL.LU R35, [R1+0x23a8] ;  /* 0x0023a80001237983 */ /* 0x000f280000300800 */
[----:B------:R-:W4:Y:S04]  /*4a8d0*/  LDL.LU R52, [R1+0x23b0] ;  /* 0x0023b00001347983 */ /* 0x000f280000300800 */
[----:B------:R-:W4:Y:S04]  /*4a8e0*/  LDL.LU R53, [R1+0x23bc] ;  /* 0x0023bc0001357983 */ /* 0x000f280000300800 */
[----:B------:R-:W4:Y:S04]  /*4a8f0*/  LDL.LU R54, [R1+0x23b8] ;  /* 0x0023b80001367983 */ /* 0x000f280000300800 */
[----:B------:R-:W4:Y:S04]  /*4a900*/  LDL.LU R55, [R1+0x23c4] ;  /* 0x0023c40001377983 */ /* 0x000f280000300800 */
[----:B------:R-:W4:Y:S04]  /*4a910*/  LDL.LU R0, [R1+0x23c0] ;  /* 0x0023c00001007983 */ /* 0x000f280000300800 */
[----:B------:R-:W4:Y:S04]  /*4a920*/  LDL R56, [R1+0x20] ;  /* 0x0000200001387983 */ /* 0x000f280000100800 */
[----:B------:R-:W4:Y:S04]  /*4a930*/  LDL R57, [R1+0x24] ;  /* 0x0000240001397983 */ /* 0x000f280000100800 */
[----:B------:R-:W4:Y:S04]  /*4a940*/  LDL.64 R58, [R1+0x18] ;  /* 0x00001800013a7983 */ /* 0x000f280000100a00 */
[----:B------:R0:W-:Y:S01]  /*4a950*/  STL [R1+0x6e90], R13 ;  /* 0x006e900d01007387 */ /* 0x0001e20000100800 */
[----:B------:R-:W-:-:S02]  /*4a960*/  F2FP.F16.E4M3.UNPACK_B R8, R8 ;  /* 0x00000008ff08723e */ /* 0x000fc400020006ff */
[----:B------:R-:W-:Y:S02]  /*4a970*/  F2FP.F16.E4M3.UNPACK_B R9, R9 ;  /* 0x00000009ff09723e */ /* 0x000fe400020006ff */
[----:B------:R-:W-:Y:S01]  /*4a980*/  F2FP.F16.E4M3.UNPACK_B R2, R2 ;  /* 0x00000002ff02723e */ /* 0x000fe200020006ff */
[----:B0-----:R-:W4:Y:S01]  /*4a990*/  LDL.LU R13, [R1+0x23b4] ;  /* 0x0023b400010d7983 */ /* 0x001f220000300800 */
[----:B------:R-:W-:Y:S01]  /*4a9a0*/  F2FP.F16.E4M3.UNPACK_B R3, R3 ;  /* 0x00000003ff03723e */ /* 0x000fe200020006ff */
[----:B--2---:R-:W-:-:S15]  /*4a9b0*/  HMMA.16816.F32 R36, R4, R10, R36 ;  /* 0x0000000a0424723c */ /* 0x004fde0000001824 */
[----:B------:R-:W-:-:S08]  /*4a9c0*/  NOP ;  /* 0x0000000000007918 */ /* 0x000fd00000000000 */
[----:B------:R0:W-:Y:S04]  /*4a9d0*/  STL.64 [R1+0x3b0], R36 ;  /* 0x0003b02401007387 */ /* 0x0001e80000100a00 */
[----:B------:R1:W-:Y:S01]  /*4a9e0*/  STL.64 [R1+0x3b8], R38 ;  /* 0x0003b82601007387 */ /* 0x0003e20000100a00 */
[C---:B---3--:R-:W-:Y:S03]  /*4a9f0*/  HMMA.16816.F32 R48, R4.reuse, R8, R48 ;  /* 0x000000080430723c */ /* 0x048fe60000001830 */
[----:B0-----:R-:W2:Y:S04]  /*4aa00*/  LDL.LU.64 R36, [R1+0x3f0] ;  /* 0x0003f00001247983 */ /* 0x001ea80000300a00 */
[----:B-1----:R-:W2:Y:S01]  /*4aa10*/  LDL.LU.64 R38, [R1+0x3f8] ;  /* 0x0003f80001267983 */ /* 0x002ea20000300a00 */
[----:B----4-:R-:W-:Y:S03]  /*4aa20*/  HMMA.16816.F32 R44, R4, R2, R44 ;  /* 0x00000002042c723c */ /* 0x010fe6000000182c */
[----:B------:R0:W-:Y:S04]  /*4aa30*/  STL.64 [R1+0x6e78], R10 ;  /* 0x006e780a01007387 */ /* 0x0001e80000100a00 */
[----:B------:R-:W-:Y:S08]  /*4aa40*/  STL.64 [R1+0x6e70], R8 ;  /* 0x006e700801007387 */ /* 0x000ff00000100a00 */
[----:B------:R1:W-:Y:S04]  /*4aa50*/  STL.64 [R1+0x3d0], R48 ;  /* 0x0003d03001007387 */ /* 0x0003e80000100a00 */
[----:B------:R3:W-:Y:S01]  /*4aa60*/  STL.64 [R1+0x3d8], R50 ;  /* 0x0003d83201007387 */ /* 0x0007e20000100a00 */
[----:B0-----:R-:W-:-:S03]  /*4aa70*/  IMAD.MOV.U32 R10, RZ, RZ, R30 ;  /* 0x000000ffff0a7224 */ /* 0x001fc600078e001e */
[----:B------:R-:W4:Y:S01]  /*4aa80*/  LDL.LU R30, [R1+0x6efc] ;  /* 0x006efc00011e7983 */ /* 0x000f220000300800 */
[----:B------:R-:W-:-:S03]  /*4aa90*/  IMAD.MOV.U32 R11, RZ, RZ, R31 ;  /* 0x000000ffff0b7224 */ /* 0x000fc600078e001f */
[----:B------:R0:W-:Y:S04]  /*4aaa0*/  STL.64 [R1+0x400], R44 ;  /* 0x0004002c01007387 */ /* 0x0001e80000100a00 */
[----:B------:R0:W-:Y:S04]  /*4aab0*/  STL.64 [R1+0x408], R46 ;  /* 0x0004082e01007387 */ /* 0x0001e80000100a00 */
[----:B------:R-:W4:Y:S04]  /*4aac0*/  LDL.LU R31, [R1+0x6ef8] ;  /* 0x006ef800011f7983 */ /* 0x000f280000300800 */
[----:B-1----:R-:W4:Y:S04]  /*4aad0*/  LDL.LU.64 R48, [R1+0x5e0] ;  /* 0x0005e00001307983 */ /* 0x002f280000300a00 */
[----:B---3--:R-:W4:Y:S04]  /*4aae0*/  LDL.LU.64 R50, [R1+0x5e8] ;  /* 0x0005e80001327983 */ /* 0x008f280000300a00 */
[----:B0-----:R-:W3:Y:S04]  /*4aaf0*/  LDL.LU.64 R44, [R1+0x5d0] ;  /* 0x0005d000012c7983 */ /* 0x001ee80000300a00 */
[----:B------:R-:W3:Y:S01]  /*4ab00*/  LDL.LU.64 R46, [R1+0x5d8] ;  /* 0x0005d800012e7983 */ /* 0x000ee20000300a00 */
[----:B------:R-:W-:-:S02]  /*4ab10*/  F2FP.F16.E4M3.UNPACK_B R8, R33 ;  /* 0x00000021ff08723e */ /* 0x000fc400020006ff */
[----:B------:R-:W-:-:S05]  /*4ab20*/  F2FP.F16.E4M3.UNPACK_B R9, R32 ;  /* 0x00000020ff09723e */ /* 0x000fca00020006ff */
[----:B------:R-:W-:Y:S02]  /*4ab30*/  STL.64 [R1+0x28], R8 ;  /* 0x0000280801007387 */ /* 0x000fe40000100a00 */
[----:B--2---:R-:W-:Y:S02]  /*4ab40*/  HMMA.16816.F32 R4, R4, R8, R36 ;  /* 0x000000080404723c */ /* 0x004fe40000001824 */
[----:B------:R-:W2:Y:S04]  /*4ab50*/  LDL.LU.64 R36, [R1+0x5c0] ;  /* 0x0005c00001247983 */ /* 0x000ea80000300a00 */
[----:B------:R-:W2:-:S15]  /*4ab60*/  LDL.LU.64 R38, [R1+0x5c8] ;  /* 0x0005c80001267983 */ /* 0x000e9e0000300a00 */
[----:B------:R-:W-:-:S02]  /*4ab70*/  NOP ;  /* 0x0000000000007918 */ /* 0x000fc40000000000 */
[----:B------:R0:W-:Y:S04]  /*4ab80*/  STL.64 [R1+0x3f0], R4 ;  /* 0x0003f00401007387 */ /* 0x0001e80000100a00 */
[----:B------:R1:W-:Y:S04]  /*4ab90*/  STL.64 [R1+0x3f8], R6 ;  /* 0x0003f80601007387 */ /* 0x0003e80000100a00 */
[----:B------:R-:W2:Y:S01]  /*4aba0*/  LDL.LU.64 R32, [R1+0x5b0] ;  /* 0x0005b00001207983 */ /* 0x000ea20000300a00 */
[----:B0-----:R-:W-:Y:S02]  /*4abb0*/  IMAD R4, R35, 0x100, R34 ;  /* 0x0000010023047824 */ /* 0x001fe400078e0222 */
[----:B------:R-:W-:-:S02]  /*4abc0*/  IMAD R5, R52, 0x100, R13 ;  /* 0x0000010034057824 */ /* 0x000fc400078e020d */
[----:B-1----:R-:W-:Y:S02]  /*4abd0*/  IMAD R6, R54, 0x100, R53 ;  /* 0x0000010036067824 */ /* 0x002fe400078e0235 */
[----:B------:R-:W-:Y:S01]  /*4abe0*/  IMAD R7, R0, 0x100, R55 ;  /* 0x0000010000077824 */ /* 0x000fe200078e0237 */
[----:B------:R-:W2:Y:S01]  /*4abf0*/  LDL.LU.64 R34, [R1+0x5b8] ;  /* 0x0005b80001227983 */ /* 0x000ea20000300a00 */
[----:B------:R-:W-:Y:S02]  /*4ac00*/  F2FP.F16.E4M3.UNPACK_B R4, R4 ;  /* 0x00000004ff04723e */ /* 0x000fe400020006ff */
[----:B------:R-:W-:Y:S02]  /*4ac10*/  F2FP.F16.E4M3.UNPACK_B R5, R5 ;  /* 0x00000005ff05723e */ /* 0x000fe400020006ff */
[----:B------:R-:W-:Y:S02]  /*4ac20*/  F2FP.F16.E4M3.UNPACK_B R6, R6 ;  /* 0x00000006ff06723e */ /* 0x000fe400020006ff */
[----:B------:R-:W-:-:S07]  /*4ac30*/  F2FP.F16.E4M3.UNPACK_B R7, R7 ;  /* 0x00000007ff07723e */ /* 0x000fce00020006ff */
[C---:B----4-:R-:W-:Y:S06]  /*4ac40*/  HMMA.16816.F32 R48, R4.reuse, R56, R48 ;  /* 0x000000380430723c */ /* 0x050fec0000001830 */
[----:B---3--:R-:W-:Y:S06]  /*4ac50*/  HMMA.16816.F32 R44, R4, R58, R44 ;  /* 0x0000003a042c723c */ /* 0x008fec000000182c */
[----:B------:R-:W-:-:S02]  /*4ac60*/  IMAD.MOV.U32 R13, RZ, RZ, R58 ;  /* 0x000000ffff0d7224 */ /* 0x000fc400078e003a */
[----:B------:R-:W-:-:S09]  /*4ac70*/  IMAD.MOV.U32 R0, RZ, RZ, R59 ;  /* 0x000000ffff007224 */ /* 0x000fd200078e003b */
[----:B------:R-:W-:Y:S04]  /*4ac80*/  STL.64 [R1+0x5e0], R48 ;  /* 0x0005e03001007387 */ /* 0x000fe80000100a00 */
[----:B------:R-:W-:Y:S04]  /*4ac90*/  STL.64 [R1+0x5e8], R50 ;  /* 0x0005e83201007387 */ /* 0x000fe80000100a00 */
[----:B------:R0:W-:Y:S04]  /*4aca0*/  STL.64 [R1+0x5d0], R44 ;  /* 0x0005d02c01007387 */ /* 0x0001e80000100a00 */
[----:B------:R1:W-:Y:S04]  /*4acb0*/  STL.64 [R1+0x5d8], R46 ;  /* 0x0005d82e01007387 */ /* 0x0003e80000100a00 */
[----:B0-----:R-:W3:Y:S04]  /*4acc0*/  LDL.LU.64 R44, [R1+0x5a0] ;  /* 0x0005a000012c7983 */ /* 0x001ee80000300a00 */
[----:B-1----:R-:W3:Y:S04]  /*4acd0*/  LDL.LU.64 R46, [R1+0x5a8] ;  /* 0x0005a800012e7983 */ /* 0x002ee80000300a00 */
[----:B------:R-:W4:Y:S04]  /*4ace0*/  LDL.LU.64 R56, [R1+0x590] ;  /* 0x0005900001387983 */ /* 0x000f280000300a00 */
[----:B------:R-:W4:Y:S01]  /*4acf0*/  LDL.LU.64 R58, [R1+0x598] ;  /* 0x00059800013a7983 */ /* 0x000f220000300a00 */
[C---:B--2---:R-:W-:Y:S06]  /*4ad00*/  HMMA.16816.F32 R36, R4.reuse, R30, R36 ;  /* 0x0000001e0424723c */ /* 0x044fec0000001824 */
[----:B------:R-:W-:-:S15]  /*4ad10*/  HMMA.16816.F32 R32, R4, R28, R32 ;  /* 0x0000001c0420723c */ /* 0x000fde0000001820 */
[----:B------:R-:W-:-:S02]  /*4ad20*/  NOP ;  /* 0x0000000000007918 */ /* 0x000fc40000000000 */
[----:B------:R0:W-:Y:S04]  /*4ad30*/  STL.64 [R1+0x5c0], R36 ;  /* 0x0005c02401007387 */ /* 0x0001e80000100a00 */
[----:B------:R1:W-:Y:S04]  /*4ad40*/  STL.64 [R1+0x5c8], R38 ;  /* 0x0005c82601007387 */ /* 0x0003e80000100a00 */
[----:B------:R-:W2:Y:S04]  /*4ad50*/  LDL.LU.64 R52, [R1+0x570] ;  /* 0x0005700001347983 */ /* 0x000ea80000300a00 */
[----:B------:R-:W2:Y:S04]  /*4ad60*/  LDL.LU.64 R54, [R1+0x578] ;  /* 0x0005780001367983 */ /* 0x000ea80000300a00 */
[----:B------:R1:W-:Y:S04]  /*4ad70*/  STL.64 [R1+0x5b0], R32 ;  /* 0x0005b02001007387 */ /* 0x0003e80000100a00 */
[----:B------:R1:W-:Y:S04]  /*4ad80*/  STL.64 [R1+0x5b8], R34 ;  /* 0x0005b82201007387 */ /* 0x0003e80000100a00 */
[----:B------:R-:W2:Y:S04]  /*4ad90*/  LDL.LU.64 R48, [R1+0x560] ;  /* 0x0005600001307983 */ /* 0x000ea80000300a00 */
[----:B------:R-:W2:Y:S04]  /*4ada0*/  LDL.LU.64 R50, [R1+0x568] ;  /* 0x0005680001327983 */ /* 0x000ea80000300a00 */
[----:B0-----:R-:W2:Y:S04]  /*4adb0*/  LDL.LU.64 R36, [R1+0x540] ;  /* 0x0005400001247983 */ /* 0x001ea80000300a00 */
[----:B-1----:R-:W2:Y:S04]  /*4adc0*/  LDL.LU.64 R38, [R1+0x548] ;  /* 0x0005480001267983 */ /* 0x002ea80000300a00 */
[----:B------:R-:W2:Y:S04]  /*4add0*/  LDL.LU.64 R32, [R1+0x530] ;  /* 0x0005300001207983 */ /* 0x000ea80000300a00 */
[----:B------:R-:W2:Y:S01]  /*4ade0*/  LDL.LU.64 R34, [R1+0x538] ;  /* 0x0005380001227983 */ /* 0x000ea20000300a00 */
[C---:B---3--:R-:W-:Y:S06]  /*4adf0*/  HMMA.16816.F32 R8, R4.reuse, R10, R44 ;  /* 0x0000000a0408723c */ /* 0x048fec000000182c */
[C---:B----4-:R-:W-:Y:S01]  /*4ae00*/  HMMA.16816.F32 R56, R4.reuse, R60, R56 ;  /* 0x0000003c0438723c */ /* 0x050fe20000001838 */
[----:B------:R-:W-:Y:S04]  /*4ae10*/  STL.64 [R1+0x6e58], R30 ;  /* 0x006e581e01007387 */ /* 0x000fe80000100a00 */
[----:B------:R0:W-:Y:S04]  /*4ae20*/  STL.64 [R1+0x6e50], R28 ;  /* 0x006e501c01007387 */ /* 0x0001e80000100a00 */
[----:B0-----:R-:W3:Y:S04]  /*4ae30*/  LDL.LU.64 R28, [R1+0x580] ;  /* 0x00058000011c7983 */ /* 0x001ee80000300a00 */
[----:B------:R-:W3:Y:S04]  /*4ae40*/  LDL.LU.64 R30, [R1+0x588] ;  /* 0x00058800011e7983 */ /* 0x000ee80000300a00 */
[----:B------:R-:W4:Y:S04]  /*4ae50*/  LDL.LU.64 R46, [R1+0x6ef0] ;  /* 0x006ef000012e7983 */ /* 0x000f280000300a00 */
[----:B------:R-:W4:Y:S04]  /*4ae60*/  LDL.LU.64 R44, [R1+0x6ee8] ;  /* 0x006ee800012c7983 */ /* 0x000f280000300a00 */
[----:B------:R0:W-:Y:S04]  /*4ae70*/  STL.64 [R1+0x5a0], R8 ;  /* 0x0005a00801007387 */ /* 0x0001e80000100a00 */
[----:B------:R1:W-:Y:S04]  /*4ae80*/  STL.64 [R1+0x5a8], R10 ;  /* 0x0005a80a01007387 */ /* 0x0003e80000100a00 */
[----:B0-----:R-:W4:Y:S04]  /*4ae90*/  LDL.LU.64 R8, [R1+0x520] ;  /* 0x0005200001087983 */ /* 0x001f280000300a00 */
[----:B-1----:R-:W4:Y:S04]  /*4aea0*/  LDL.LU.64 R10, [R1+0x528] ;  /* 0x00052800010a7983 */ /* 0x002f280000300a00 */
[----:B------:R-:W-:Y:S04]  /*4aeb0*/  STL.64 [R1+0x590], R56 ;  /* 0x0005903801007387 */ /* 0x000fe80000100a00 */
[----:B------:R0:W-:Y:S04]  /*4aec0*/  STL.64 [R1+0x598], R58 ;  /* 0x0005983a01007387 */ /* 0x0001e80000100a00 */
[----:B0-----:R-:W3:Y:S04]  /*4aed0*/  LDL.LU.64 R58, [R1+0x6ee0] ;  /* 0x006ee000013a7983 */ /* 0x001ee80000300a00 */
[----:B------:R-:W2:Y:S04]  /*4aee0*/  LDL.LU.64 R56, [R1+0x6ed8] ;  /* 0x006ed80001387983 */ /* 0x000ea80000300a00 */
[----:B------:R-:W-:Y:S01]  /*4aef0*/  STL.64 [R1+0x6e38], R60 ;  /* 0x006e383c01007387 */ /* 0x000fe20000100a00 */
[C---:B---3--:R-:W-:Y:S06]  /*4af00*/  HMMA.16816.F32 R28, R4.reuse, R58, R28 ;  /* 0x0000003a041c723c */ /* 0x048fec000000181c */
[----:B--2---:R-:W-:-:S15]  /*4af10*/  HMMA.16816.F32 R52, R4, R56, R52 ;  /* 0x000000380434723c */ /* 0x004fde0000001834 */
[----:B------:R-:W-:-:S02]  /*4af20*/  NOP ;  /* 0x0000000000007918 */ /* 0x000fc40000000000 */
[----:B------:R0:W-:Y:S04]  /*4af30*/  STL.64 [R1+0x580], R28 ;  /* 0x0005801c01007387 */ /* 0x0001e80000100a00 */
[----:B------:R1:W-:Y:S04]  /*4af40*/  STL.64 [R1+0x588], R30 ;  /* 0x0005881e01007387 */ /* 0x0003e80000100a00 */
[----:B0-----:R-:W2:Y:S04]  /*4af50*/  LDL.LU.64 R28, [R1+0x510] ;  /* 0x00051000011c7983 */ /* 0x001ea80000300a00 */
[----:B-1----:R-:W2:Y:S04]  /*4af60*/  LDL.LU.64 R30, [R1+0x518] ;  /* 0x00051800011e7983 */ /* 0x002ea80000300a00 */
[----:B------:R-:W-:Y:S04]  /*4af70*/  STL.64 [R1+0x570], R52 ;  /* 0x0005703401007387 */ /* 0x000fe80000100a00 */
[----:B------:R0:W-:Y:S04]  /*4af80*/  STL.64 [R1+0x578], R54 ;  /* 0x0005783601007387 */ /* 0x0001e80000100a00 */
[----:B0-----:R-:W3:Y:S04]  /*4af90*/  LDL.LU.64 R54, [R1+0x6ed0] ;  /* 0x006ed00001367983 */ /* 0x001ee80000300a00 */
[----:B------:R-:W4:Y:S04]  /*4afa0*/  LDL.LU.64 R52, [R1+0x6ec8] ;  /* 0x006ec80001347983 */ /* 0x000f280000300a00 */
[----:B------:R-:W-:Y:S04]  /*4afb0*/  STL.64 [R1+0x6e48], R58 ;  /* 0x006e483a01007387 */ /* 0x000fe80000100a00 */
[----:B------:R0:W-:Y:S04]  /*4afc0*/  STL.64 [R1+0x6e40], R56 ;  /* 0x006e403801007387 */ /* 0x0001e80000100a00 */
[----:B0-----:R-:W4:Y:S04]  /*4afd0*/  LDL.LU.64 R56, [R1+0x550] ;  /* 0x0005500001387983 */ /* 0x001f280000300a00 */
[----:B------:R-:W4:Y:S01]  /*4afe0*/  LDL.LU.64 R58, [R1+0x558] ;  /* 0x00055800013a7983 */ /* 0x000f220000300a00 */
[----:B---3--:R-:W-:-:S15]  /*4aff0*/  HMMA.16816.F32 R48, R4, R54, R48 ;  /* 0x000000360430723c */ /* 0x008fde0000001830 */
[----:B------:R-:W-:-:S08]  /*4b000*/  NOP ;  /* 0x0000000000007918 */ /* 0x000fd00000000000 */
[----:B------:R-:W-:Y:S04]  /*4b010*/  STL.64 [R1+0x560], R48 ;  /* 0x0005603001007387 */ /* 0x000fe80000100a00 */
[----:B------:R0:W-:Y:S04]  /*4b020*/  STL.64 [R1+0x568], R50 ;  /* 0x0005683201007387 */ /* 0x0001e80000100a00 */
[----:B0-----:R-:W3:Y:S04]  /*4b030*/  LDL.LU.64 R50, [R1+0x6ec0] ;  /* 0x006ec00001327983 */ /* 0x001ee80000300a00 */
[----:B------:R-:W2:Y:S01]  /*4b040*/  LDL.LU.64 R48, [R1+0x6eb8] ;  /* 0x006eb80001307983 */ /* 0x000ea20000300a00 */
[----:B----4-:R-:W-:Y:S03]  /*4b050*/  HMMA.16816.F32 R56, R4, R52, R56 ;  /* 0x000000340438723c */ /* 0x010fe60000001838 */
[----:B------:R-:W-:Y:S04]  /*4b060*/  STL.64 [R1+0x6e68], R54 ;  /* 0x006e683601007387 */ /* 0x000fe80000100a00 */
[----:B------:R-:W-:-:S15]  /*4b070*/  STL.64 [R1+0x6e60], R52 ;  /* 0x006e603401007387 */ /* 0x000fde0000100a00 */
[----:B------:R-:W-:-:S01]  /*4b080*/  NOP ;  /* 0x0000000000007918 */ /* 0x000fc20000000000 */
[----:B------:R-:W-:Y:S04]  /*4b090*/  STL.64 [R1+0x550], R56 ;  /* 0x0005503801007387 */ /* 0x000fe80000100a00 */
[----:B------:R-:W-:Y:S01]  /*4b0a0*/  STL.64 [R1+0x558], R58 ;  /* 0x0005583a01007387 */ /* 0x000fe20000100a00 */
[C---:B---3--:R-:W-:Y:S06]  /*4b0b0*/  HMMA.16816.F32 R36, R4.reuse, R50, R36 ;  /* 0x000000320424723c */ /* 0x048fec0000001824 */
[----:B--2---:R-:W-:Y:S01]  /*4b0c0*/  HMMA.16816.F32 R32, R4, R48, R32 ;  /* 0x000000300420723c */ /* 0x004fe20000001820 */
[----:B------:R-:W-:-:S15]  /*4b0d0*/  STL.64 [R1+0x6e88], R50 ;  /* 0x006e883201007387 */ /* 0x000fde0000100a00 */
[----:B------:R-:W-:-:S01]  /*4b0e0*/  NOP ;  /* 0x0000000000007918 */ /* 0x000fc20000000000 */
[----:B------:R0:W-:Y:S04]  /*4b0f0*/  STL.64 [R1+0x540], R36 ;  /* 0x0005402401007387 */ /* 0x0001e80000100a00 */
[----:B------:R1:W-:Y:S04]  /*4b100*/  STL.64 [R1+0x548], R38 ;  /* 0x0005482601007387 */ /* 0x0003e80000100a00 */
[----:B------:R-:W-:Y:S04]  /*4b110*/  STL.64 [R1+0x6e80], R48 ;  /* 0x006e803001007387 */ /* 0x000fe80000100a00 */
[----:B------:R-:W-:Y:S04]  /*4b120*/  STL.64 [R1+0x530], R32 ;  /* 0x0005302001007387 */ /* 0x000fe80000100a00 */
[----:B------:R-:W-:Y:S04]  /*4b130*/  STL.64 [R1+0x538], R34 ;  /* 0x0005382201007387 */ /* 0x000fe80000100a00 */
[----:B0-----:R-:W2:Y:S04]  /*4b140*/  LDL.LU.64 R36, [R1+0x500] ;  /* 0x0005000001247983 */ /* 0x001ea80000300a00 */
[----:B-1----:R-:W2:Y:S01]  /*4b150*/  LDL.LU.64 R38, [R1+0x508] ;  /* 0x0005080001267983 */ /* 0x002ea20000300a00 */
[C---:B------:R-:W-:Y:S06]  /*4b160*/  HMMA.16816.F32 R8, R4.reuse, R46, R8 ;  /* 0x0000002e0408723c */ /* 0x040fec0000001808 */
[----:B------:R-:W-:-:S15]  /*4b170*/  HMMA.16816.F32 R28, R4, R44, R28 ;  /* 0x0000002c041c723c */ /* 0x000fde000000181c */
[----:B------:R-:W-:-:S02]  /*4b180*/  NOP ;  /* 0x0000000000007918 */ /* 0x000fc40000000000 */
[----:B------:R0:W-:Y:S04]  /*4b190*/  STL.64 [R1+0x520], R8 ;  /* 0x0005200801007387 */ /* 0x0001e80000100a00 */
[----:B------:R1:W-:Y:S04]  /*4b1a0*/  STL.64 [R1+0x528], R10 ;  /* 0x0005280a01007387 */ /* 0x0003e80000100a00 */
[----:B0-----:R-:W3:Y:S04]  /*4b1b0*/  LDL.LU.64 R8, [R1+0x4f0] ;  /* 0x0004f00001087983 */ /* 0x001ee80000300a00 */
[----:B-1----:R-:W3:Y:S04]  /*4b1c0*/  LDL.LU.64 R10, [R1+0x4f8] ;  /* 0x0004f800010a7983 */ /* 0x002ee80000300a00 */
[----:B------:R-:W4:Y:S04]  /*4b1d0*/  LDL.LU.64 R32, [R1+0x4e0] ;  /* 0x0004e00001207983 */ /* 0x000f280000300a00 */
[----:B------:R-:W4:Y:S04]  /*4b1e0*/  LDL.LU.64 R34, [R1+0x4e8] ;  /* 0x0004e80001227983 */ /* 0x000f280000300a00 */
[----:B------:R0:W-:Y:S04]  /*4b1f0*/  STL.64 [R1+0x510], R28 ;  /* 0x0005101c01007387 */ /* 0x0001e80000100a00 */
[----:B------:R1:W-:Y:S04]  /*4b200*/  STL.64 [R1+0x518], R30 ;  /* 0x0005181e01007387 */ /* 0x0003e80000100a00 */
[----:B------:R-:W4:Y:S04]  /*4b210*/  LDL.LU.64 R56, [R1+0x4b0] ;  /* 0x0004b00001387983 */ /* 0x000f280000300a00 */
[----:B------:R-:W4:Y:S04]  /*4b220*/  LDL.LU.64 R58, [R1+0x4b8] ;  /* 0x0004b800013a7983 */ /* 0x000f280000300a00 */
[----:B------:R-:W4:Y:S04]  /*4b230*/  LDL.LU.64 R52, [R1+0x4a0] ;  /* 0x0004a00001347983 */ /* 0x000f280000300a00 */
[----:B------:R-:W4:Y:S04]  /*4b240*/  LDL.LU.64 R54, [R1+0x4a8] ;  /* 0x0004a80001367983 */ /* 0x000f280000300a00 */
[----:B------:R-:W4:Y:S04]  /*4b250*/  LDL.LU.64 R48, [R1+0x490] ;  /* 0x0004900001307983 */ /* 0x000f280000300a00 */
[----:B------:R-:W4:Y:S04]  /*4b260*/  LDL.LU.64 R50, [R1+0x498] ;  /* 0x0004980001327983 */ /* 0x000f280000300a00 */
[----:B0-----:R-:W4:Y:S04]  /*4b270*/  LDL.LU.64 R28, [R1+0x480] ;  /* 0x00048000011c7983 */ /* 0x001f280000300a00 */
[----:B-1----:R-:W4:Y:S04]  /*4b280*/  LDL.LU.64 R30, [R1+0x488] ;  /* 0x00048800011e7983 */ /* 0x002f280000300a00 */
[----:B------:R-:W-:Y:S04]  /*4b290*/  STL.64 [R1+0x6e30], R46 ;  /* 0x006e302e01007387 */ /* 0x000fe80000100a00 */
[----:B------:R0:W-:Y:S04]  /*4b2a0*/  STL.64 [R1+0x6e28], R44 ;  /* 0x006e282c01007387 */ /* 0x0001e80000100a00 */
[----:B0-----:R-:W4:Y:S04]  /*4b2b0*/  LDL.LU.64 R44, [R1+0x4c0] ;  /* 0x0004c000012c7983 */ /* 0x001f280000300a00 */
[----:B------:R-:W4:Y:S01]  /*4b2c0*/  LDL.LU.64 R46, [R1+0x4c8] ;  /* 0x0004c800012e7983 */ /* 0x000f220000300a00 */
[----:B--2---:R-:W-:-:S15]  /*4b2d0*/  HMMA.16816.F32 R36, R4, R42, R36 ;  /* 0x0000002a0424723c */ /* 0x004fde0000001824 */
[----:B------:R-:W-:-:S08]  /*4b2e0*/  NOP ;  /* 0x0000000000007918 */ /* 0x000fd00000000000 */
[----:B------:R-:W-:Y:S04]  /*4b2f0*/  STL.64 [R1+0x500], R36 ;  /* 0x0005002401007387 */ /* 0x000fe80000100a00 */
[----:B------:R0:W-:Y:S04]  /*4b300*/  STL.64 [R1+0x508], R38 ;  /* 0x0005082601007387 */ /* 0x0001e80000100a00 */
[----:B0-----:R-:W4:Y:S01]  /*4b310*/  LDL.LU.64 R38, [R1+0x6eb0] ;  /* 0x006eb00001267983 */ /* 0x001f220000300a00 */
[----:B---3--:R-:W-:Y:S03]  /*4b320*/  HMMA.16816.F32 R8, R4, R40, R8 ;  /* 0x000000280408723c */ /* 0x008fe60000001808 */
[----:B------:R-:W2:-:S15]  /*4b330*/  LDL.LU.64 R36, [R1+0x6ea8] ;  /* 0x006ea80001247983 */ /* 0x000e9e0000300a00 */
[----:B------:R-:W-:-:S05]  /*4b340*/  NOP ;  /* 0x0000000000007918 */ /* 0x000fca0000000000 */
[----:B------:R0:W-:Y:S04]  /*4b350*/  STL.64 [R1+0x4f0], R8 ;  /* 0x0004f00801007387 */ /* 0x0001e80000100a00 */
[----:B------:R1:W-:Y:S04]  /*4b360*/  STL.64 [R1+0x4f8], R10 ;  /* 0x0004f80a01007387 */ /* 0x0003e80000100a00 */
[----:B0-----:R-:W3:Y:S04]  /*4b370*/  LDL.LU.64 R8, [R1+0x470] ;  /* 0x0004700001087983 */ /* 0x001ee80000300a00 */
[----:B-1----:R-:W3:Y:S04]  /*4b380*/  LDL.LU.64 R10, [R1+0x478] ;  /* 0x00047800010a7983 */ /* 0x002ee80000300a00 */
[----:B------:R-:W-:Y:S04]  /*4b390*/  STL.64 [R1+0x6e10], R42 ;  /* 0x006e102a01007387 */ /* 0x000fe80000100a00 */
[----:B------:R0:W-:Y:S04]  /*4b3a0*/  STL.64 [R1+0x6e08], R40 ;  /* 0x006e082801007387 */ /* 0x0001e80000100a00 */
[----:B0-----:R-:W2:Y:S04]  /*4b3b0*/  LDL.LU.64 R40, [R1+0x4d0] ;  /* 0x0004d00001287983 */ /* 0x001ea80000300a00 */
[----:B------:R-:W2:Y:S01]  /*4b3c0*/  LDL.LU.64 R42, [R1+0x4d8] ;  /* 0x0004d800012a7983 */ /* 0x000ea20000300a00 */
[----:B----4-:R-:W-:-:S15]  /*4b3d0*/  HMMA.16816.F32 R32, R4, R38, R32 ;  /* 0x000000260420723c */ /* 0x010fde0000001820 */
[----:B------:R-:W-:-:S08]  /*4b3e0*/  NOP ;  /* 0x0000000000007918 */ /* 0x000fd00000000000 */
[----:B------:R-:W-:Y:S04]  /*4b3f0*/  STL.64 [R1+0x4e0], R32 ;  /* 0x0004e02001007387 */ /* 0x000fe80000100a00 */
[----:B------:R0:W-:Y:S04]  /*4b400*/  STL.64 [R1+0x4e8], R34 ;  /* 0x0004e82201007387 */ /* 0x0001e80000100a00 */
[----:B0-----:R-:W4:Y:S04]  /*4b410*/  LDL.LU.64 R34, [R1+0x6ea0] ;  /* 0x006ea00001227983 */ /* 0x001f280000300a00 */
[----:B------:R-:W4:Y:S01]  /*4b420*/  LDL.LU.64 R32, [R1+0x6e98] ;  /* 0x006e980001207983 */ /* 0x000f220000300a00 */
[----:B--2---:R-:W-:Y:S03]  /*4b430*/  HMMA.16816.F32 R40, R4, R36, R40 ;  /* 0x000000240428723c */ /* 0x004fe60000001828 */
[----:B------:R-:W-:Y:S04]  /*4b440*/  STL.64 [R1+0x6e20], R38 ;  /* 0x006e202601007387 */ /* 0x000fe80000100a00 */
[----:B------:R-:W-:-:S15]  /*4b450*/  STL.64 [R1+0x6e18], R36 ;  /* 0x006e182401007387 */ /* 0x000fde0000100a00 */
[----:B------:R-:W-:-:S01]  /*4b460*/  NOP ;  /* 0x0000000000007918 */ /* 0x000fc20000000000 */
[----:B------:R-:W-:Y:S04]  /*4b470*/  STL.64 [R1+0x4d0], R40 ;  /* 0x0004d02801007387 */ /* 0x000fe80000100a00 */
[----:B------:R0:W-:Y:S02]  /*4b480*/  STL.64 [R1+0x4d8], R42 ;  /* 0x0004d82a01007387 */ /* 0x0001e40000100a00 */
[C---:B0-----:R-:W-:Y:S06]  /*4b490*/  HMMA.16816.F32 R40, R4.reuse, R26, R52 ;  /* 0x0000001a0428723c */ /* 0x041fec0000001834 */
[C---:B---3--:R-:W-:Y:S06]  /*4b4a0*/  HMMA.16816.F32 R8, R4.reuse, R20, R8 ;  /* 0x000000140408723c */ /* 0x048fec0000001808 */
[C---:B----4-:R-:W-:Y:S06]  /*4b4b0*/  HMMA.16816.F32 R36, R4.reuse, R34, R44 ;  /* 0x000000220424723c */ /* 0x050fec000000182c */
[----:B------:R-:W-:-:S15]  /*4b4c0*/  HMMA.16816.F32 R44, R4, R32, R56 ;  /* 0x00000020042c723c */ /* 0x000fde0000001838 */
[----:B------:R-:W-:-:S02]  /*4b4d0*/  NOP ;  /* 0x0000000000007918 */ /* 0x000fc40000000000 */
[----:B------:R-:W-:Y:S04]  /*4b4e0*/  STL.64 [R1+0x4c0], R36 ;  /* 0x0004c02401007387 */ /* 0x000fe80000100a00 */
[----:B------:R0:W-:Y:S04]  /*4b4f0*/  STL.64 [R1+0x4c8], R38 ;  /* 0x0004c82601007387 */ /* 0x0001e80000100a00 */
[----:B0-----:R-:W2:Y:S04]  /*4b500*/  LDL.64 R38, [R1+0x28] ;  /* 0x0000280001267983 */ /* 0x001ea80000100a00 */
[----:B------:R-:W-:Y:S04]  /*4b510*/  STL.64 [R1+0x4b0], R44 ;  /* 0x0004b02c01007387 */ /* 0x000fe80000100a00 */
[----:B------:R0:W-:Y:S04]  /*4b520*/  STL.64 [R1+0x4b8], R46 ;  /* 0x0004b82e01007387 */ /* 0x0001e80000100a00 */
[----:B------:R-:W-:Y:S04]  /*4b530*/  STL.64 [R1+0x4a0], R40 ;  /* 0x0004a02801007387 */ /* 0x000fe80000100a00 */
[----:B------:R1:W-:Y:S01]  /*4b540*/  STL.64 [R1+0x4a8], R42 ;  /* 0x0004a82a01007387 */ /* 0x0003e20000100a00 */
[C---:B0-----:R-:W-:Y:S06]  /*4b550*/  HMMA.16816.F32 R44, R4.reuse, R24, R48 ;  /* 0x00000018042c723c */ /* 0x041fec0000001830 */
[----:B-1----:R-:W-:Y:S01]  /*4b560*/  HMMA.16816.F32 R40, R4, R22, R28 ;  /* 0x000000160428723c */ /* 0x002fe2000000181c */
[----:B------:R-:W3:-:S15]  /*4b570*/  LDL.LU.64 R28, [R1+0x450] ;  /* 0x00045000011c7983 */ /* 0x000ede0000300a00 */
[----:B------:R-:W-:-:S01]  /*4b580*/  NOP ;  /* 0x0000000000007918 */ /* 0x000fc20000000000 */
[----:B------:R0:W-:Y:S04]  /*4b590*/  STL.64 [R1+0x490], R44 ;  /* 0x0004902c01007387 */ /* 0x0001e80000100a00 */
[----:B------:R-:W-:Y:S04]  /*4b5a0*/  STL.64 [R1+0x498], R46 ;  /* 0x0004982e01007387 */ /* 0x000fe80000100a00 */
[----:B------:R-:W3:Y:S04]  /*4b5b0*/  LDL.LU.64 R30, [R1+0x458] ;  /* 0x00045800011e7983 */ /* 0x000ee80000300a00 */
[----:B------:R-:W-:Y:S04]  /*4b5c0*/  STL.64 [R1+0x480], R40 ;  /* 0x0004802801007387 */ /* 0x000fe80000100a00 */
[----:B------:R-:W-:Y:S04]  /*4b5d0*/  STL.64 [R1+0x488], R42 ;  /* 0x0004882a01007387 */ /* 0x000fe80000100a00 */
[----:B0-----:R-:W4:Y:S04]  /*4b5e0*/  LDL.LU R44, [R1+0x23dc] ;  /* 0x0023dc00012c7983 */ /* 0x001f280000300800 */
[----:B------:R-:W4:Y:S04]  /*4b5f0*/  LDL.LU R45, [R1+0x23d8] ;  /* 0x0023d800012d7983 */ /* 0x000f280000300800 */
[----:B------:R-:W4:Y:S04]  /*4b600*/  LDL.LU R56, [R1+0x23e4] ;  /* 0x0023e40001387983 */ /* 0x000f280000300800 */
[----:B------:R-:W4:Y:S04]  /*4b610*/  LDL.LU R57, [R1+0x23e0] ;  /* 0x0023e00001397983 */ /* 0x000f280000300800 */
[----:B------:R-:W2:Y:S04]  /*4b620*/  LDL.LU.64 R48, [R1+0x440] ;  /* 0x0004400001307983 */ /* 0x000ea80000300a00 */
[----:B------:R-:W2:Y:S04]  /*4b630*/  LDL.LU.64 R50, [R1+0x448] ;  /* 0x0004480001327983 */ /* 0x000ea80000300a00 */
[----:B------:R0:W-:Y:S04]  /*4b640*/  STL.64 [R1+0x470], R8 ;  /* 0x0004700801007387 */ /* 0x0001e80000100a00 */
[----:B------:R1:W-:Y:S04]  /*4b650*/  STL.64 [R1+0x478], R10 ;  /* 0x0004780a01007387 */ /* 0x0003e80000100a00 */
[----:B0-----:R-:W4:Y:S04]  /*4b660*/  LDL.LU.64 R8, [R1+0x430] ;  /* 0x0004300001087983 */ /* 0x001f280000300a00 */
[----:B-1----:R-:W4:Y:S04]  /*4b670*/  LDL.LU.64 R10, [R1+0x438] ;  /* 0x00043800010a7983 */ /* 0x002f280000300a00 */
[----:B------:R-:W4:Y:S04]  /*4b680*/  LDL.LU.64 R52, [R1+0x420] ;  /* 0x0004200001347983 */ /* 0x000f280000300a00 */
[----:B------:R-:W4:Y:S04]  /*4b690*/  LDL.LU.64 R54, [R1+0x428] ;  /* 0x0004280001367983 */ /* 0x000f280000300a00 */
[----:B------:R-:W4:Y:S04]  /*4b6a0*/  LDL.LU.64 R40, [R1+0x20f0] ;  /* 0x0020f00001287983 */ /* 0x000f280000300a00 */
[----:B------:R-:W4:Y:S04]  /*4b6b0*/  LDL.LU.64 R42, [R1+0x20f8] ;  /* 0x0020f800012a7983 */ /* 0x000f280000300a00 */
[----:B------:R-:W4:Y:S04]  /*4b6c0*/  LDL.64 R58, [R1+0x20] ;  /* 0x00002000013a7983 */ /* 0x000f280000100a00 */
[----:B------:R-:W-:Y:S04]  /*4b6d0*/  STL.64 [R1+0x6e00], R22 ;  /* 0x006e001601007387 */ /* 0x000fe80000100a00 */
[----:B------:R0:W-:Y:S04]  /*4b6e0*/  STL.64 [R1+0x6df8], R20 ;  /* 0x006df81401007387 */ /* 0x0001e80000100a00 */
[----:B0-----:R-:W3:Y:S04]  /*4b6f0*/  LDL.LU.64 R20, [R1+0x460] ;  /* 0x0004600001147983 */ /* 0x001ee80000300a00 */
[----:B------:R-:W3:Y:S01]  /*4b700*/  LDL.LU.64 R22, [R1+0x468] ;  /* 0x0004680001167983 */ /* 0x000ee20000300a00 */
[----:B------:R-:W-:Y:S01]  /*4b710*/  IMAD.MOV.U32 R46, RZ, RZ, R13 ;  /* 0x000000ffff2e7224 */ /* 0x000fe200078e000d */
[----:B---3--:R-:W-:-:S15]  /*4b720*/  HMMA.16816.F32 R20, R4, R18, R20 ;  /* 0x000000120414723c */ /* 0x008fde0000001814 */
[----:B------:R-:W-:-:S08]  /*4b730*/  NOP ;  /* 0x0000000000007918 */ /* 0x000fd00000000000 */
[----:B------:R-:W-:Y:S04]  /*4b740*/  STL.64 [R1+0x460], R20 ;  /* 0x0004601401007387 */ /* 0x000fe80000100a00 */
[----:B------:R0:W-:Y:S04]  /*4b750*/  STL.64 [R1+0x468], R22 ;  /* 0x0004681601007387 */ /* 0x0001e80000100a00 */
[----:B------:R-:W4:Y:S01]  /*4b760*/  LDL.LU R13, [R1+0x6e90] ;  /* 0x006e9000010d7983 */ /* 0x000f220000300800 */
[C---:B--2---:R-:W-:Y:S06]  /*4b770*/  HMMA.16816.F32 R48, R4.reuse, R14, R48 ;  /* 0x0000000e0430723c */ /* 0x044fec0000001830 */
[----:B0-----:R-:W-:-:S15]  /*4b780*/  HMMA.16816.F32 R20, R4, R16, R28 ;  /* 0x000000100414723c */ /* 0x001fde000000181c */
[----:B------:R-:W-:-:S08]  /*4b790*/  NOP ;  /* 0x0000000000007918 */ /* 0x000fd00000000000 */
[----:B------:R0:W-:Y:S04]  /*4b7a0*/  STL.64 [R1+0x450], R20 ;  /* 0x0004501401007387 */ /* 0x0001e80000100a00 */
[----:B------:R1:W-:Y:S04]  /*4b7b0*/  STL.64 [R1+0x458], R22 ;  /* 0x0004581601007387 */ /* 0x0003e80000100a00 */
[----:B------:R-:W2:Y:S04]  /*4b7c0*/  LDL.LU.64 R28, [R1+0x20e0] ;  /* 0x0020e000011c7983 */ /* 0x000ea80000300a00 */
[----:B------:R-:W2:Y:S04]  /*4b7d0*/  LDL.LU.64 R30, [R1+0x20e8] ;  /* 0x0020e800011e7983 */ /* 0x000ea80000300a00 */
[----:B0-----:R-:W3:Y:S04]  /*4b7e0*/  LDL.LU.64 R20, [R1+0x7c0] ;  /* 0x0007c00001147983 */ /* 0x001ee80000300a00 */
[----:B-1----:R-:W3:Y:S04]  /*4b7f0*/  LDL.LU.64 R22, [R1+0x7c8] ;  /* 0x0007c80001167983 */ /* 0x002ee80000300a00 */
[----:B------:R-:W-:Y:S04]  /*4b800*/  STL.64 [R1+0x440], R48 ;  /* 0x0004403001007387 */ /* 0x000fe80000100a00 */
[----:B------:R0:W-:Y:S04]  /*4b810*/  STL.64 [R1+0x448], R50 ;  /* 0x0004483201007387 */ /* 0x0001e80000100a00 */
[----:B0-----:R-:W3:Y:S04]  /*4b820*/  LDL.LU.64 R50, [R1+0x6e88] ;  /* 0x006e880001327983 */ /* 0x001ee80000300a00 */
[----:B------:R-:W3:Y:S01]  /*4b830*/  LDL.LU.64 R48, [R1+0x6e80] ;  /* 0x006e800001307983 */ /* 0x000ee20000300a00 */
[----:B----4-:R-:W-:-:S15]  /*4b840*/  HMMA.16816.F32 R8, R4, R12, R8 ;  /* 0x0000000c0408723c */ /* 0x010fde0000001808 */
[----:B------:R-:W-:-:S08]  /*4b850*/  NOP ;  /* 0x0000000000007918 */ /* 0x000fd00000000000 */
[----:B------:R-:W-:Y:S04]  /*4b860*/  STL.64 [R1+0x430], R8 ;  /* 0x0004300801007387 */ /* 0x000fe80000100a00 */
[----:B------:R0:W-:Y:S04]  /*4b870*/  STL.64 [R1+0x438], R10 ;  /* 0x0004380a01007387 */ /* 0x0001e80000100a00 */
[----:B0-----:R-:W4:Y:S04]  /*4b880*/  LDL.LU.64 R10, [R1+0x6e78] ;  /* 0x006e7800010a7983 */ /* 0x001f280000300a00 */
[----:B------:R-:W2:Y:S04]  /*4b890*/  LDL.LU.64 R8, [R1+0x6e70] ;  /* 0x006e700001087983 */ /* 0x000ea80000300a00 */
[----:B------:R0:W-:Y:S04]  /*4b8a0*/  STL.64 [R1+0x6df0], R14 ;  /* 0x006df00e01007387 */ /* 0x0001e80000100a00 */
[----:B0-----:R-:W3:Y:S04]  /*4b8b0*/  LDL.LU R14, [R1+0x23d4] ;  /* 0x0023d400010e7983 */ /* 0x001ee80000300800 */
[----:B------:R-:W3:Y:S04]  /*4b8c0*/  LDL.LU R15, [R1+0x23d0] ;  /* 0x0023d000010f7983 */ /* 0x000ee80000300800 */
[----:B------:R0:W-:Y:S04]  /*4b8d0*/  STL.64 [R1+0x6de8], R12 ;  /* 0x006de80c01007387 */ /* 0x0001e80000100a00 */
[----:B0-----:R-:W3:Y:S01]  /*4b8e0*/  LDL.LU R13, [R1+0x23c8] ;  /* 0x0023c800010d7983 */ /* 0x001ee20000300800 */
[C---:B----4-:R-:W-:Y:S06]  /*4b8f0*/  HMMA.16816.F32 R52, R4.reuse, R10, R52 ;  /* 0x0000000a0434723c */ /* 0x050fec0000001834 */
[----:B--2---:R-:W-:-:S15]  /*4b900*/  HMMA.16816.F32 R40, R4, R8, R40 ;  /* 0x000000080428723c */ /* 0x004fde0000001828 */
[----:B------:R-:W-:-:S02]  /*4b910*/  NOP ;  /* 0x0000000000007918 */ /* 0x000fc40000000000 */
[----:B------:R-:W-:Y:S04]  /*4b920*/  STL.64 [R1+0x420], R52 ;  /* 0x0004203401007387 */ /* 0x000fe80000100a00 */
[----:B------:R0:W-:Y:S04]  /*4b930*/  STL.64 [R1+0x428], R54 ;  /* 0x0004283601007387 */ /* 0x0001e80000100a00 */
[----:B0-----:R-:W2:Y:S04]  /*4b940*/  LDL.LU.64 R54, [R1+0x6e68] ;  /* 0x006e680001367983 */ /* 0x001ea80000300a00 */
[----:B------:R-:W4:Y:S04]  /*4b950*/  LDL.LU.64 R52, [R1+0x6e60] ;  /* 0x006e600001347983 */ /* 0x000f280000300a00 */
[----:B------:R0:W-:Y:S04]  /*4b960*/  STL.64 [R1+0x20f0], R40 ;  /* 0x0020f02801007387 */ /* 0x0001e80000100a00 */
[----:B------:R1:W-:Y:S04]  /*4b970*/  STL.64 [R1+0x20f8], R42 ;  /* 0x0020f82a01007387 */ /* 0x0003e80000100a00 */
[----:B0-----:R-:W2:Y:S04]  /*4b980*/  LDL.LU.64 R40, [R1+0x20d0] ;  /* 0x0020d00001287983 */ /* 0x001ea80000300a00 */
[----:B-1----:R-:W2:Y:S04]  /*4b990*/  LDL.LU.64 R42, [R1+0x20d8] ;  /* 0x0020d800012a7983 */ /* 0x002ea80000300a00 */
[----:B------:R-:W4:Y:S04]  /*4b9a0*/  LDL.64 R60, [R1] ;  /* 0x00000000013c7983 */ /* 0x000f280000100a00 */
[----:B------:R0:W-:Y:S04]  /*4b9b0*/  STL.64 [R1+0x6dd0], R10 ;  /* 0x006dd00a01007387 */ /* 0x0001e80000100a00 */
[----:B0-----:R-:W2:Y:S01]  /*4b9c0*/  LDL.LU R11, [R1+0x23cc] ;  /* 0x0023cc00010b7983 */ /* 0x001ea20000300800 */
[C---:B------:R-:W-:Y:S06]  /*4b9d0*/  HMMA.16816.F32 R28, R4.reuse, R2, R28 ;  /* 0x00000002041c723c */ /* 0x040fec000000181c */
[----:B---3--:R-:W-:Y:S01]  /*4b9e0*/  HMMA.16816.F32 R4, R4, R38, R20 ;  /* 0x000000260404723c */ /* 0x008fe20000001814 */
[----:B------:R-:W-:-:S15]  /*4b9f0*/  STL.64 [R1+0x6dc8], R8 ;  /* 0x006dc80801007387 */ /* 0x000fde0000100a00 */
[----:B------:R-:W-:-:S01]  /*4ba00*/  NOP ;  /* 0x0000000000007918 */ /* 0x000fc20000000000 */
[----:B------:R-:W-:Y:S04]  /*4ba10*/  STL.64 [R1+0x20e0], R28 ;  /* 0x0020e01c01007387 */ /* 0x000fe80000100a00 */
[----:B------:R0:W-:Y:S04]  /*4ba20*/  STL.64 [R1+0x20e8], R30 ;  /* 0x0020e81e01007387 */ /* 0x0001e80000100a00 */
[----:B0-----:R-:W3:Y:S04]  /*4ba30*/  LDL.LU.64 R30, [R1+0x6e58] ;  /* 0x006e5800011e7983 */ /* 0x001ee80000300a00 */
[----:B------:R-:W4:Y:S04]  /*4ba40*/  LDL.LU.64 R28, [R1+0x6e50] ;  /* 0x006e5000011c7983 */ /* 0x000f280000300a00 */
[----:B------:R0:W-:Y:S04]  /*4ba50*/  STL.64 [R1+0x7c0], R4 ;  /* 0x0007c00401007387 */ /* 0x0001e80000100a00 */
[----:B------:R1:W-:Y:S01]  /*4ba60*/  STL.64 [R1+0x7c8], R6 ;  /* 0x0007c80601007387 */ /* 0x0003e20000100a00 */
[----:B------:R-:W-:-:S02]  /*4ba70*/  IMAD.MOV.U32 R47, RZ, RZ, R0 ;  /* 0x000000ffff2f7224 */ /* 0x000fc400078e0000 */
[----:B0-----:R-:W-:Y:S02]  /*4ba80*/  IMAD R5, R15, 0x100, R14 ;  /* 0x000001000f057824 */ /* 0x001fe400078e020e */
[----:B-1----:R-:W-:Y:S02]  /*4ba90*/  IMAD R6, R45, 0x100, R44 ;  /* 0x000001002d067824 */ /* 0x002fe400078e022c */
[----:B------:R-:W-:Y:S02]  /*4baa0*/  IMAD R7, R57, 0x100, R56 ;  /* 0x0000010039077824 */ /* 0x000fe400078e0238 */
[----:B------:R-:W-:Y:S01]  /*4bab0*/  IMAD.MOV.U32 R12, RZ, RZ, R38 ;  /* 0x000000ffff0c7224 */ /* 0x000fe200078e0026 */
[----:B------:R-:W3:Y:S01]  /*4bac0*/  LDL.LU.64 R36, [R1+0x20c0] ;  /* 0x0020c00001247983 */ /* 0x000ee20000300a00 */
[----:B------:R-:W-:Y:S02]  /*4bad0*/  F2FP.F16.E4M3.UNPACK_B R5, R5 ;  /* 0x00000005ff05723e */ /* 0x000fe400020006ff */
[----:B------:R-:W-:-:S02]  /*4bae0*/  F2FP.F16.E4M3.UNPACK_B R6, R6 ;  /* 0x00000006ff06723e */ /* 0x000fc400020006ff */
[----:B------:R-:W-:Y:S01]  /*4baf0*/  F2FP.F16.E4M3.UNPACK_B R7, R7 ;  /* 0x00000007ff07723e */ /* 0x000fe200020006ff */
[----:B------:R-:W-:Y:S02]  /*4bb00*/  IMAD.MOV.U32 R0, RZ, RZ, R39 ;  /* 0x000000ffff007224 */ /* 0x000fe400078e0027 */
[----:B------:R-:W3:Y:S04]  /*4bb10*/  LDL.LU.64 R38, [R1+0x20c8] ;  /* 0x0020c80001267983 */ /* 0x000ee80000300a00 */
[----:B------:R-:W4:Y:S04]  /*4bb20*/  LDL.LU.64 R20, [R1+0x20b0] ;  /* 0x0020b00001147983 */ /* 0x000f280000300a00 */
[----:B------:R-:W4:Y:S01]  /*4bb30*/  LDL.LU.64 R22, [R1+0x20b8] ;  /* 0x0020b80001167983 */ /* 0x000f220000300a00 */
[----:B------:R-:W-:-:S02]  /*4bb40*/  IMAD.MOV.U32 R14, RZ, RZ, R58 ;  /* 0x000000ffff0e7224 */ /* 0x000fc400078e003a */
[----:B--2---:R-:W-:-:S05]  /*4bb50*/  IMAD R4, R13, 0x100, R11 ;  /* 0x000001000d047824 */ /* 0x004fca00078e020b */
[----:B------:R-:W-:-:S07]  /*4bb60*/  F2FP.F16.E4M3.UNPACK_B R4, R4 ;  /* 0x00000004ff04723e */ /* 0x000fce00020006ff */
[----:B------:R-:W-:Y:S06]  /*4bb70*/  HMMA.16816.F32 R8, R4, R58, R40 ;  /* 0x0000003a0408723c */ /* 0x000fec0000001828 */
[----:B------:R-:W-:-:S15]  /*4bb80*/  IMAD.MOV.U32 R13, RZ, RZ, R59 ;  /* 0x000000ffff0d7224 */ /* 0x000fde00078e003b */
[----:B------:R-:W-:-:S02]  /*4bb90*/  NOP ;  /* 0x0000000000007918 */ /* 0x000fc40000000000 */
[----:B------:R0:W-:Y:S04]  /*4bba0*/  STL.64 [R1+0x20d0], R8 ;  /* 0x0020d00801007387 */ /* 0x0001e80000100a00 */
[----:B------:R1:W-:Y:S04]  /*4bbb0*/  STL.64 [R1+0x20d8], R10 ;  /* 0x0020d80a01007387 */ /* 0x0003e80000100a00 */
[----:B0-----:R-:W2:Y:S04]  /*4bbc0*/  LDL.LU.64 R8, [R1+0x20a0] ;  /* 0x0020a00001087983 */ /* 0x001ea80000300a00 */
[----:B-1----:R-:W2:Y:S04]  /*4bbd0*/  LDL.LU.64 R10, [R1+0x20a8] ;  /* 0x0020a800010a7983 */ /* 0x002ea80000300a00 */
[----:B------:R-:W2:Y:S04]  /*4bbe0*/  LDL.LU.64 R56, [R1+0x2090] ;  /* 0x0020900001387983 */ /* 0x000ea80000300a00 */
[----:B------:R-:W2:Y:S04]  /*4bbf0*/  LDL.LU.64 R58, [R1+0x2098] ;  /* 0x00209800013a7983 */ /* 0x000ea80000300a00 */
[----:B------:R-:W2:Y:S01]  /*4bc00*/  LDL.LU.64 R44, [R1+0x2070] ;  /* 0x00207000012c7983 */ /* 0x000ea20000300a00 */
[C---:B---3--:R-:W-:Y:S06]  /*4bc10*/  HMMA.16816.F32 R36, R4.reuse, R46, R36 ;  /* 0x0000002e0424723c */ /* 0x048fec0000001824 */
[----:B----4-:R-:W-:-:S15]  /*4bc20*/  HMMA.16816.F32 R20, R4, R30, R20 ;  /* 0x0000001e0414723c */ /* 0x010fde0000001814 */
[----:B------:R-:W-:-:S02]  /*4bc30*/  NOP ;  /* 0x0000000000007918 */ /* 0x000fc40000000000 */
[----:B------:R0:W-:Y:S04]  /*4bc40*/  STL.64 [R1+0x20c0], R36 ;  /* 0x0020c02401007387 */ /* 0x0001e80000100a00 */
[----:B------:R1:W-:Y:S04]  /*4bc50*/  STL.64 [R1+0x20c8], R38 ;  /* 0x0020c82601007387 */ /* 0x0003e80000100a00 */
[----:B------:R-:W3:Y:S04]  /*4bc60*/  LDL.LU.64 R46, [R1+0x2078] ;  /* 0x00207800012e7983 */ /* 0x000ee80000300a00 */
[----:B------:R4:W-:Y:S04]  /*4bc70*/  STL.64 [R1+0x20b0], R20 ;  /* 0x0020b01401007387 */ /* 0x0009e80000100a00 */
[----:B------:R4:W-:Y:S04]  /*4bc80*/  STL.64 [R1+0x20b8], R22 ;  /* 0x0020b81601007387 */ /* 0x0009e80000100a00 */
[----:B------:R-:W3:Y:S04]  /*4bc90*/  LDL.LU.64 R40, [R1+0x2060] ;  /* 0x0020600001287983 */ /* 0x000ee80000300a00 */
[----:B------:R-:W3:Y:S04]  /*4bca0*/  LDL.LU.64 R42, [R1+0x2068] ;  /* 0x00206800012a7983 */ /* 0x000ee80000300a00 */
[----:B0-----:R-:W3:Y:S04]  /*4bcb0*/  LDL.LU.64 R36, [R1+0x2050] ;  /* 0x0020500001247983 */ /* 0x001ee80000300a00 */
[----:B-1----:R-:W3:Y:S04]  /*4bcc0*/  LDL.LU.64 R38, [R1+0x2058] ;  /* 0x0020580001267983 */ /* 0x002ee80000300a00 */
[----:B----4-:R-:W4:Y:S04]  /*4bcd0*/  LDL.LU.64 R20, [R1+0x2040] ;  /* 0x0020400001147983 */ /* 0x010f280000300a00 */
[----:B------:R-:W4:Y:S04]  /*4bce0*/  LDL.LU.64 R22, [R1+0x2048] ;  /* 0x0020480001167983 */ /* 0x000f280000300a00 */
[----:B------:R0:W-:Y:S04]  /*4bcf0*/  STL [R1+0x6dc4], R30 ;  /* 0x006dc41e01007387 */ /* 0x0001e80000100800 */
[----:B------:R1:W-:Y:S01]  /*4bd00*/  STL [R1+0x6dc0], R31 ;  /* 0x006dc01f01007387 */ /* 0x0003e20000100800 */
[----:B0-----:R-:W-:-:S02]  /*4bd10*/  IMAD.MOV.U32 R30, RZ, RZ, R60 ;  /* 0x000000ffff1e7224 */ /* 0x001fc400078e003c */
[----:B-1----:R-:W-:Y:S01]  /*4bd20*/  IMAD.MOV.U32 R31, RZ, RZ, R61 ;  /* 0x000000ffff1f7224 */ /* 0x002fe200078e003d */
[C---:B--2---:R-:W-:Y:S06]  /*4bd30*/  HMMA.16816.F32 R8, R4.reuse, R28, R8 ;  /* 0x0000001c0408723c */ /* 0x044fec0000001808 */
[----:B------:R-:W-:-:S15]  /*4bd40*/  HMMA.16816.F32 R56, R4, R60, R56 ;  /* 0x0000003c0438723c */ /* 0x000fde0000001838 */
        /* <DEDUP_REMOVED lines=9> */
[----:B------:R-:W2:Y:S04]  /*4bde0*/  LDL.LU.64 R60, [R1+0x6e38] ;  /* 0x006e3800013c7983 */ /* 0x000ea80000300a00 */
[----:B------:R-:W-:Y:S04]  /*4bdf0*/  STL.64 [R1+0x6de0], R30 ;  /* 0x006de01e01007387 */ /* 0x000fe80000100a00 */
[----:B------:R0:W-:Y:S04]  /*4be00*/  STL.64 [R1+0x6dd8], R28 ;  /* 0x006dd81c01007387 */ /* 0x0001e80000100a00 */
[----:B0-----:R-:W2:Y:S04]  /*4be10*/  LDL.LU.64 R28, [R1+0x2080] ;  /* 0x00208000011c7983 */ /* 0x001ea80000300a00 */
[----:B------:R-:W2:Y:S02]  /*4be20*/  LDL.LU.64 R30, [R1+0x2088] ;  /* 0x00208800011e7983 */ /* 0x000ea40000300a00 */
[C---:B--2---:R-:W-:Y:S06]  /*4be30*/  HMMA.16816.F32 R28, R4.reuse, R60, R28 ;  /* 0x0000003c041c723c */ /* 0x044fec000000181c */
[----:B---3--:R-:W-:-:S15]  /*4be40*/  HMMA.16816.F32 R44, R4, R58, R44 ;  /* 0x0000003a042c723c */ /* 0x008fde000000182c */
[----:B------:R-:W-:-:S02]  /*4be50*/  NOP ;  /* 0x0000000000007918 */ /* 0x000fc40000000000 */
[----:B------:R-:W-:Y:S04]  /*4be60*/  STL.64 [R1+0x2080], R28 ;  /* 0x0020801c01007387 */ /* 0x000fe80000100a00 */
[----:B------:R4:W-:Y:S02]  /*4be70*/  STL.64 [R1+0x2088], R30 ;  /* 0x0020881e01007387 */ /* 0x0009e40000100a00 */
[C---:B----4-:R-:W-:Y:S02]  /*4be80*/  HMMA.16816.F32 R28, R4.reuse, R56, R40 ;  /* 0x00000038041c723c */ /* 0x050fe40000001828 */
[----:B------:R-:W-:Y:S04]  /*4be90*/  STL.64 [R1+0x6d88], R58 ;  /* 0x006d883a01007387 */ /* 0x000fe80000100a00 */
[----:B------:R0:W-:Y:S04]  /*4bea0*/  STL.64 [R1+0x2070], R44 ;  /* 0x0020702c01007387 */ /* 0x0001e80000100a00 */
[----:B------:R-:W-:Y:S04]  /*4beb0*/  STL.64 [R1+0x2078], R46 ;  /* 0x0020782e01007387 */ /* 0x000fe80000100a00 */
[----:B------:R-:W-:Y:S09]  /*4bec0*/  STL.64 [R1+0x6d80], R56 ;  /* 0x006d803801007387 */ /* 0x000ff20000100a00 */
[----:B------:R-:W-:Y:S04]  /*4bed0*/  STL.64 [R1+0x2060], R28 ;  /* 0x0020601c01007387 */ /* 0x000fe80000100a00 */
[----:B------:R1:W-:Y:S04]  /*4bee0*/  STL.64 [R1+0x2068], R30 ;  /* 0x0020681e01007387 */ /* 0x0003e80000100a00 */
[----:B0-----:R-:W2:Y:S01]  /*4bef0*/  LDL.LU.64 R44, [R1+0x2020] ;  /* 0x00202000012c7983 */ /* 0x001ea20000300a00 */
[----:B-1----:R-:W-:-:S15]  /*4bf00*/  HMMA.16816.F32 R28, R4, R54, R36 ;  /* 0x00000036041c723c */ /* 0x002fde0000001824 */
[----:B------:R-:W-:-:S08]  /*4bf10*/  NOP ;  /* 0x0000000000007918 */ /* 0x000fd00000000000 */
[----:B------:R-:W-:Y:S04]  /*4bf20*/  STL.64 [R1+0x2050], R28 ;  /* 0x0020501c01007387 */ /* 0x000fe80000100a00 */
[----:B------:R-:W-:Y:S04]  /*4bf30*/  STL.64 [R1+0x2058], R30 ;  /* 0x0020581e01007387 */ /* 0x000fe80000100a00 */
[----:B------:R-:W2:Y:S01]  /*4bf40*/  LDL.LU.64 R46, [R1+0x2028] ;  /* 0x00202800012e7983 */ /* 0x000ea20000300a00 */
[C---:B------:R-:W-:Y:S06]  /*4bf50*/  HMMA.16816.F32 R20, R4.reuse, R52, R20 ;  /* 0x000000340414723c */ /* 0x040fec0000001814 */
[----:B------:R-:W-:-:S15]  /*4bf60*/  HMMA.16816.F32 R8, R4, R50, R8 ;  /* 0x000000320408723c */ /* 0x000fde0000001808 */
[----:B------:R-:W-:-:S02]  /*4bf70*/  NOP ;  /* 0x0000000000007918 */ /* 0x000fc40000000000 */
[----:B------:R-:W-:Y:S04]  /*4bf80*/  STL.64 [R1+0x2040], R20 ;  /* 0x0020401401007387 */ /* 0x000fe80000100a00 */
[----:B------:R-:W-:Y:S04]  /*4bf90*/  STL.64 [R1+0x2048], R22 ;  /* 0x0020481601007387 */ /* 0x000fe80000100a00 */
[----:B------:R-:W-:Y:S04]  /*4bfa0*/  STL.64 [R1+0x6d98], R54 ;  /* 0x006d983601007387 */ /* 0x000fe80000100a00 */
[----:B------:R0:W-:Y:S04]  /*4bfb0*/  STL.64 [R1+0x6d90], R52 ;  /* 0x006d903401007387 */ /* 0x0001e80000100a00 */
[----:B------:R-:W3:Y:S04]  /*4bfc0*/  LDL.LU.64 R36, [R1+0x2010] ;  /* 0x0020100001247983 */ /* 0x000ee80000300a00 */
[----:B------:R-:W3:Y:S04]  /*4bfd0*/  LDL.LU.64 R38, [R1+0x2018] ;  /* 0x0020180001267983 */ /* 0x000ee80000300a00 */
[----:B------:R1:W-:Y:S04]  /*4bfe0*/  STL.64 [R1+0x2030], R8 ;  /* 0x0020300801007387 */ /* 0x0003e80000100a00 */
[----:B------:R4:W-:Y:S04]  /*4bff0*/  STL.64 [R1+0x2038], R10 ;  /* 0x0020380a01007387 */ /* 0x0009e80000100a00 */
[----:B------:R-:W3:Y:S04]  /*4c000*/  LDL.LU.64 R40, [R1+0x2000] ;  /* 0x0020000001287983 */ /* 0x000ee80000300a00 */
[----:B------:R-:W3:Y:S04]  /*4c010*/  LDL.LU.64 R42, [R1+0x2008] ;  /* 0x00200800012a7983 */ /* 0x000ee80000300a00 */
[----:B------:R-:W3:Y:S04]  /*4c020*/  LDL.LU.64 R56, [R1+0x1fe0] ;  /* 0x001fe00001387983 */ /* 0x000ee80000300a00 */
[----:B------:R-:W3:Y:S04]  /*4c030*/  LDL.LU.64 R58, [R1+0x1fe8] ;  /* 0x001fe800013a7983 */ /* 0x000ee80000300a00 */
[----:B0-----:R-:W3:Y:S04]  /*4c040*/  LDL.LU.64 R52, [R1+0x1fd0] ;  /* 0x001fd00001347983 */ /* 0x001ee80000300a00 */
[----:B------:R-:W3:Y:S04]  /*4c050*/  LDL.LU.64 R54, [R1+0x1fd8] ;  /* 0x001fd80001367983 */ /* 0x000ee80000300a00 */
[----:B------:R-:W3:Y:S04]  /*4c060*/  LDL.LU.64 R28, [R1+0x1fc0] ;  /* 0x001fc000011c7983 */ /* 0x000ee80000300a00 */
[----:B------:R-:W3:Y:S04]  /*4c070*/  LDL.LU.64 R30, [R1+0x1fc8] ;  /* 0x001fc800011e7983 */ /* 0x000ee80000300a00 */
[----:B------:R-:W3:Y:S04]  /*4c080*/  LDL.LU.64 R20, [R1+0x1fb0] ;  /* 0x001fb00001147983 */ /* 0x000ee80000300a00 */
[----:B------:R-:W3:Y:S04]  /*4c090*/  LDL.LU.64 R22, [R1+0x1fb8] ;  /* 0x001fb80001167983 */ /* 0x000ee80000300a00 */
[----:B-1----:R-:W3:Y:S04]  /*4c0a0*/  LDL.LU.64 R8, [R1+0x1fa0] ;  /* 0x001fa00001087983 */ /* 0x002ee80000300a00 */
[----:B----4-:R-:W4:Y:S01]  /*4c0b0*/  LDL.LU.64 R10, [R1+0x1fa8] ;  /* 0x001fa800010a7983 */ /* 0x010f220000300a00 */
[----:B--2---:R-:W-:-:S15]  /*4c0c0*/  HMMA.16816.F32 R44, R4, R48, R44 ;  /* 0x00000030042c723c */ /* 0x004fde000000182c */
[----:B------:R-:W-:-:S08]  /*4c0d0*/  NOP ;  /* 0x0000000000007918 */ /* 0x000fd00000000000 */
[----:B------:R-:W-:Y:S04]  /*4c0e0*/  STL.64 [R1+0x2020], R44 ;  /* 0x0020202c01007387 */ /* 0x000fe80000100a00 */
[----:B------:R0:W-:Y:S04]  /*4c0f0*/  STL.64 [R1+0x2028], R46 ;  /* 0x0020282e01007387 */ /* 0x0001e80000100a00 */
[----:B0-----:R-:W3:Y:S04]  /*4c100*/  LDL.LU.64 R46, [R1+0x6e30] ;  /* 0x006e3000012e7983 */ /* 0x001ee80000300a00 */
[----:B------:R-:W2:Y:S04]  /*4c110*/  LDL.LU.64 R44, [R1+0x6e28] ;  /* 0x006e2800012c7983 */ /* 0x000ea80000300a00 */
[----:B------:R-:W-:Y:S04]  /*4c120*/  STL.64 [R1+0x6da8], R50 ;  /* 0x006da83201007387 */ /* 0x000fe80000100a00 */
[----:B------:R0:W-:Y:S04]  /*4c130*/  STL.64 [R1+0x6da0], R48 ;  /* 0x006da03001007387 */ /* 0x0001e80000100a00 */
[----:B0-----:R-:W4:Y:S04]  /*4c140*/  LDL.LU.64 R48, [R1+0x1ff0] ;  /* 0x001ff00001307983 */ /* 0x001f280000300a00 */
[----:B------:R-:W4:Y:S01]  /*4c150*/  LDL.LU.64 R50, [R1+0x1ff8] ;  /* 0x001ff80001327983 */ /* 0x000f220000300a00 */
[C---:B---3--:R-:W-:Y:S06]  /*4c160*/  HMMA.16816.F32 R36, R4.reuse, R46, R36 ;  /* 0x0000002e0424723c */ /* 0x048fec0000001824 */
[----:B--2---:R-:W-:-:S15]  /*4c170*/  HMMA.16816.F32 R40, R4, R44, R40 ;  /* 0x0000002c0428723c */ /* 0x004fde0000001828 */
[----:B------:R-:W-:-:S02]  /*4c180*/  NOP ;  /* 0x0000000000007918 */ /* 0x000fc40000000000 */
[----:B------:R-:W-:Y:S04]  /*4c190*/  STL.64 [R1+0x2010], R36 ;  /* 0x0020102401007387 */ /* 0x000fe80000100a00 */
[----:B------:R0:W-:Y:S04]  /*4c1a0*/  STL.64 [R1+0x2018], R38 ;  /* 0x0020182601007387 */ /* 0x0001e80000100a00 */
[----:B0-----:R-:W2:Y:S04]  /*4c1b0*/  LDL.LU.64 R38, [R1+0x6e20] ;  /* 0x006e200001267983 */ /* 0x001ea80000300a00 */
[----:B------:R-:W3:Y:S04]  /*4c1c0*/  LDL.LU.64 R36, [R1+0x6e18] ;  /* 0x006e180001247983 */ /* 0x000ee80000300a00 */
[----:B------:R-:W-:Y:S04]  /*4c1d0*/  STL.64 [R1+0x2000], R40 ;  /* 0x0020002801007387 */ /* 0x000fe80000100a00 */
[----:B------:R0:W-:Y:S04]  /*4c1e0*/  STL.64 [R1+0x2008], R42 ;  /* 0x0020082a01007387 */ /* 0x0001e80000100a00 */
[----:B0-----:R-:W4:Y:S04]  /*4c1f0*/  LDL.LU.64 R42, [R1+0x6e10] ;  /* 0x006e1000012a7983 */ /* 0x001f280000300a00 */
[----:B------:R-:W2:Y:S04]  /*4c200*/  LDL.LU.64 R40, [R1+0x6e08] ;  /* 0x006e080001287983 */ /* 0x000ea80000300a00 */
[----:B------:R-:W-:Y:S04]  /*4c210*/  STL.64 [R1+0x6db8], R46 ;  /* 0x006db82e01007387 */ /* 0x000fe80000100a00 */
[----:B------:R2:W-:Y:S01]  /*4c220*/  STL.64 [R1+0x6db0], R44 ;  /* 0x006db02c01007387 */ /* 0x0005e20000100a00 */
[C---:B----4-:R-:W-:Y:S06]  /*4c230*/  HMMA.16816.F32 R48, R4.reuse, R42, R48 ;  /* 0x0000002a0430723c */ /* 0x050fec0000001830 */
[----:B------:R-:W-:Y:S01]  /*4c240*/  STL.64 [R1+0x6d68], R42 ;  /* 0x006d682a01007387 */ /* 0x000fe20000100a00 */
[C---:B--2---:R-:W-:Y:S06]  /*4c250*/  HMMA.16816.F32 R44, R4.reuse, R40, R56 ;  /* 0x00000028042c723c */ /* 0x044fec0000001838 */
[C---:B---3--:R-:W-:Y:S10]  /*4c260*/  HMMA.16816.F32 R28, R4.reuse, R36, R28 ;  /* 0x00000024041c723c */ /* 0x048ff4000000181c */
[----:B------:R-:W-:Y:S04]  /*4c270*/  STL.64 [R1+0x1ff0], R48 ;  /* 0x001ff03001007387 */ /* 0x000fe80000100a00 */
[----:B------:R-:W-:Y:S04]  /*4c280*/  STL.64 [R1+0x1ff8], R50 ;  /* 0x001ff83201007387 */ /* 0x000fe80000100a00 */
[----:B------:R0:W-:Y:S02]  /*4c290*/  STL.64 [R1+0x6d60], R40 ;  /* 0x006d602801007387 */ /* 0x0001e40000100a00 */
[----:B0-----:R-:W-:Y:S02]  /*4c2a0*/  HMMA.16816.F32 R40, R4, R38, R52 ;  /* 0x000000260428723c */ /* 0x001fe40000001834 */
[----:B------:R-:W-:Y:S04]  /*4c2b0*/  STL.64 [R1+0x1fe0], R44 ;  /* 0x001fe02c01007387 */ /* 0x000fe80000100a00 */
[----:B------:R-:W-:Y:S04]  /*4c2c0*/  STL.64 [R1+0x1fe8], R46 ;  /* 0x001fe82e01007387 */ /* 0x000fe80000100a00 */
[----:B------:R-:W-:-:S13]  /*4c2d0*/  STL.64 [R1+0x6d48], R38 ;  /* 0x006d482601007387 */ /* 0x000fda0000100a00 */
[----:B------:R-:W-:Y:S04]  /*4c2e0*/  STL.64 [R1+0x1fd0], R40 ;  /* 0x001fd02801007387 */ /* 0x000fe80000100a00 */
[----:B------:R-:W-:Y:S04]  /*4c2f0*/  STL.64 [R1+0x1fd8], R42 ;  /* 0x001fd82a01007387 */ /* 0x000fe80000100a00 */
[----:B------:R-:W-:Y:S04]  /*4c300*/  STL.64 [R1+0x6d40], R36 ;  /* 0x006d402401007387 */ /* 0x000fe80000100a00 */
[----:B------:R-:W-:Y:S04]  /*4c310*/  STL.64 [R1+0x1fc0], R28 ;  /* 0x001fc01c01007387 */ /* 0x000fe80000100a00 */
[----:B------:R0:W-:Y:S02]  /*4c320*/  STL.64 [R1+0x1fc8], R30 ;  /* 0x001fc81e01007387 */ /* 0x0001e40000100a00 */
[C---:B0-----:R-:W-:Y:S06]  /*4c330*/  HMMA.16816.F32 R28, R4.reuse, R34, R20 ;  /* 0x00000022041c723c */ /* 0x041fec0000001814 */
[----:B------:R-:W-:Y:S01]  /*4c340*/  HMMA.16816.F32 R20, R4, R32, R8 ;  /* 0x000000200414723c */ /* 0x000fe20000001808 */
[----:B------:R-:W2:-:S15]  /*4c350*/  LDL.LU.64 R8, [R1+0x1f90] ;  /* 0x001f900001087983 */ /* 0x000e9e0000300a00 */
[----:B------:R-:W-:-:S01]  /*4c360*/  NOP ;  /* 0x0000000000007918 */ /* 0x000fc20000000000 */
[----:B------:R-:W-:Y:S04]  /*4c370*/  STL.64 [R1+0x1fb0], R28 ;  /* 0x001fb01c01007387 */ /* 0x000fe80000100a00 */
[----:B------:R-:W-:Y:S04]  /*4c380*/  STL.64 [R1+0x1fb8], R30 ;  /* 0x001fb81e01007387 */ /* 0x000fe80000100a00 */
[----:B------:R-:W2:Y:S04]  /*4c390*/  LDL.LU.64 R10, [R1+0x1f98] ;  /* 0x001f9800010a7983 */ /* 0x000ea80000300a00 */
[----:B------:R0:W-:Y:S04]  /*4c3a0*/  STL.64 [R1+0x1fa0], R20 ;  /* 0x001fa01401007387 */ /* 0x0001e80000100a00 */
[----:B------:R1:W-:Y:S04]  /*4c3b0*/  STL.64 [R1+0x1fa8], R22 ;  /* 0x001fa81601007387 */ /* 0x0003e80000100a00 */
[----:B0-----:R-:W3:Y:S04]  /*4c3c0*/  LDL.LU.64 R20, [R1+0x1f80] ;  /* 0x001f800001147983 */ /* 0x001ee80000300a00 */
[----:B-1----:R-:W3:Y:S04]  /*4c3d0*/  LDL.LU.64 R22, [R1+0x1f88] ;  /* 0x001f880001167983 */ /* 0x002ee80000300a00 */
[----:B------:R-:W4:Y:S04]  /*4c3e0*/  LDL.LU.64 R40, [R1+0x1f70] ;  /* 0x001f700001287983 */ /* 0x000f280000300a00 */
[----:B------:R-:W4:Y:S04]  /*4c3f0*/  LDL.LU.64 R42, [R1+0x1f78] ;  /* 0x001f7800012a7983 */ /* 0x000f280000300a00 */
[----:B------:R-:W4:Y:S04]  /*4c400*/  LDL.LU R47, [R1+0x23ec] ;  /* 0x0023ec00012f7983 */ /* 0x000f280000300800 */
[----:B------:R-:W4:Y:S04]  /*4c410*/  LDL.LU R48, [R1+0x23e8] ;  /* 0x0023e80001307983 */ /* 0x000f280000300800 */
[----:B------:R-:W4:Y:S04]  /*4c420*/  LDL.LU R49, [R1+0x23f4] ;  /* 0x0023f40001317983 */ /* 0x000f280000300800 */
[----:B------:R-:W4:Y:S04]  /*4c430*/  LDL.LU R50, [R1+0x23f0] ;  /* 0x0023f00001327983 */ /* 0x000f280000300800 */
[----:B------:R-:W4:Y:S04]  /*4c440*/  LDL.LU R51, [R1+0x23fc] ;  /* 0x0023fc0001337983 */ /* 0x000f280000300800 */
[----:B------:R-:W4:Y:S01]  /*4c450*/  LDL.LU R52, [R1+0x23f8] ;  /* 0x0023f80001347983 */ /* 0x000f220000300800 */
[----:B------:R-:W-:-:S03]  /*4c460*/  IMAD.MOV.U32 R45, RZ, RZ, R0 ;  /* 0x000000ffff2d7224 */ /* 0x000fc600078e0000 */
[----:B------:R-:W4:Y:S04]  /*4c470*/  LDL.LU R53, [R1+0x2404] ;  /* 0x0024040001357983 */ /* 0x000f280000300800 */
[----:B------:R-:W4:Y:S04]  /*4c480*/  LDL.LU R0, [R1+0x2400] ;  /* 0x0024000001007983 */ /* 0x000f280000300800 */
[----:B------:R-:W4:Y:S04]  /*4c490*/  LDL.64 R56, [R1+0x18] ;  /* 0x0000180001387983 */ /* 0x000f280000100a00 */
[----:B------:R-:W-:Y:S04]  /*4c4a0*/  STL.64 [R1+0x6d58], R34 ;  /* 0x006d582201007387 */ /* 0x000fe80000100a00 */
[----:B------:R0:W-:Y:S04]  /*4c4b0*/  STL.64 [R1+0x6d50], R32 ;  /* 0x006d502001007387 */ /* 0x0001e80000100a00 */
[----:B------:R-:W4:Y:S04]  /*4c4c0*/  LDL.LU.64 R36, [R1+0x1f60] ;  /* 0x001f600001247983 */ /* 0x000f280000300a00 */
[----:B------:R-:W4:Y:S01]  /*4c4d0*/  LDL.LU.64 R38, [R1+0x1f68] ;  /* 0x001f680001267983 */ /* 0x000f220000300a00 */
[----:B------:R-:W-:-:S02]  /*4c4e0*/  IMAD.MOV.U32 R55, RZ, RZ, R13 ;  /* 0x000000ffff377224 */ /* 0x000fc400078e000d */
[----:B------:R-:W-:Y:S02]  /*4c4f0*/  IMAD.MOV.U32 R44, RZ, RZ, R12 ;  /* 0x000000ffff2c7224 */ /* 0x000fe400078e000c */
[----:B------:R-:W-:Y:S01]  /*4c500*/  IMAD.MOV.U32 R54, RZ, RZ, R14 ;  /* 0x000000ffff367224 */ /* 0x000fe200078e000e */
[C---:B--2---:R-:W-:Y:S06]  /*4c510*/  HMMA.16816.F32 R8, R4.reuse, R26, R8 ;  /* 0x0000001a0408723c */ /* 0x044fec0000001808 */
[----:B---3--:R-:W-:-:S15]  /*4c520*/  HMMA.16816.F32 R20, R4, R24, R20 ;  /* 0x000000180414723c */ /* 0x008fde0000001814 */
[----:B------:R-:W-:-:S02]  /*4c530*/  NOP ;  /* 0x0000000000007918 */ /* 0x000fc40000000000 */
[----:B------:R1:W-:Y:S04]  /*4c540*/  STL.64 [R1+0x1f90], R8 ;  /* 0x001f900801007387 */ /* 0x0003e80000100a00 */
[----:B------:R2:W-:Y:S04]  /*4c550*/  STL.64 [R1+0x1f98], R10 ;  /* 0x001f980a01007387 */ /* 0x0005e80000100a00 */
[----:B0-----:R-:W3:Y:S04]  /*4c560*/  LDL.LU.64 R32, [R1+0x1f50] ;  /* 0x001f500001207983 */ /* 0x001ee80000300a00 */
[----:B------:R-:W3:Y:S04]  /*4c570*/  LDL.LU.64 R34, [R1+0x1f58] ;  /* 0x001f580001227983 */ /* 0x000ee80000300a00 */
[----:B------:R-:W4:Y:S04]  /*4c580*/  LDL.LU.64 R12, [R1+0x1f40] ;  /* 0x001f4000010c7983 */ /* 0x000f280000300a00 */
[----:B------:R-:W4:Y:S04]  /*4c590*/  LDL.LU.64 R14, [R1+0x1f48] ;  /* 0x001f4800010e7983 */ /* 0x000f280000300a00 */
[----:B------:R-:W4:Y:S04]  /*4c5a0*/  LDL.LU.64 R28, [R1+0x1f30] ;  /* 0x001f3000011c7983 */ /* 0x000f280000300a00 */
[----:B------:R-:W4:Y:S04]  /*4c5b0*/  LDL.LU.64 R30, [R1+0x1f38] ;  /* 0x001f3800011e7983 */ /* 0x000f280000300a00 */
[----:B-1----:R-:W4:Y:S04]  /*4c5c0*/  LDL.LU.64 R8, [R1+0x1f20] ;  /* 0x001f200001087983 */ /* 0x002f280000300a00 */
[----:B--2---:R-:W2:Y:S04]  /*4c5d0*/  LDL.LU.64 R10, [R1+0x1f28] ;  /* 0x001f2800010a7983 */ /* 0x004ea80000300a00 */
[----:B------:R-:W-:Y:S04]  /*4c5e0*/  STL.64 [R1+0x1f80], R20 ;  /* 0x001f801401007387 */ /* 0x000fe80000100a00 */
[----:B------:R0:W-:Y:S04]  /*4c5f0*/  STL.64 [R1+0x1f88], R22 ;  /* 0x001f881601007387 */ /* 0x0001e80000100a00 */
[----:B0-----:R-:W2:Y:S04]  /*4c600*/  LDL.LU.64 R22, [R1+0x6e00] ;  /* 0x006e000001167983 */ /* 0x001ea80000300a00 */
[----:B------:R-:W2:Y:S04]  /*4c610*/  LDL.LU.64 R20, [R1+0x6df8] ;  /* 0x006df80001147983 */ /* 0x000ea80000300a00 */
[----:B------:R-:W-:Y:S04]  /*4c620*/  STL.64 [R1+0x6d78], R26 ;  /* 0x006d781a01007387 */ /* 0x000fe80000100a00 */
[----:B------:R0:W-:Y:S04]  /*4c630*/  STL.64 [R1+0x6d70], R24 ;  /* 0x006d701801007387 */ /* 0x0001e80000100a00 */
[----:B0-----:R-:W2:Y:S04]  /*4c640*/  LDL.LU.64 R24, [R1+0x1f10] ;  /* 0x001f100001187983 */ /* 0x001ea80000300a00 */
[----:B------:R-:W2:Y:S01]  /*4c650*/  LDL.LU.64 R26, [R1+0x1f18] ;  /* 0x001f1800011a7983 */ /* 0x000ea20000300a00 */
[C---:B---3--:R-:W-:Y:S06]  /*4c660*/  HMMA.16816.F32 R32, R4.reuse, R18, R32 ;  /* 0x000000120420723c */ /* 0x048fec0000001820 */
[C---:B----4-:R-:W-:Y:S06]  /*4c670*/  HMMA.16816.F32 R12, R4.reuse, R16, R12 ;  /* 0x00000010040c723c */ /* 0x050fec000000180c */
[C---:B--2---:R-:W-:Y:S06]  /*4c680*/  HMMA.16816.F32 R40, R4.reuse, R22, R40 ;  /* 0x000000160428723c */ /* 0x044fec0000001828 */
[----:B------:R-:W-:-:S15]  /*4c690*/  HMMA.16816.F32 R36, R4, R20, R36 ;  /* 0x000000140424723c */ /* 0x000fde0000001824 */
[----:B------:R-:W-:-:S02]  /*4c6a0*/  NOP ;  /* 0x0000000000007918 */ /* 0x000fc40000000000 */
[----:B------:R0:W-:Y:S04]  /*4c6b0*/  STL.64 [R1+0x1f70], R40 ;  /* 0x001f702801007387 */ /* 0x0001e80000100a00 */
[----:B------:R1:W-:Y:S04]  /*4c6c0*/  STL.64 [R1+0x1f78], R42 ;  /* 0x001f782a01007387 */ /* 0x0003e80000100a00 */
[----:B0-----:R-:W2:Y:S04]  /*4c6d0*/  LDL.LU.64 R40, [R1+0x1f00] ;  /* 0x001f000001287983 */ /* 0x001ea80000300a00 */
[----:B-1----:R-:W2:Y:S04]  /*4c6e0*/  LDL.LU.64 R42, [R1+0x1f08] ;  /* 0x001f0800012a7983 */ /* 0x002ea80000300a00 */
[----:B------:R0:W-:Y:S04]  /*4c6f0*/  STL.64 [R1+0x1f60], R36 ;  /* 0x001f602401007387 */ /* 0x0001e80000100a00 */
[----:B------:R1:W-:Y:S04]  /*4c700*/  STL.64 [R1+0x1f68], R38 ;  /* 0x001f682601007387 */ /* 0x0003e80000100a00 */
[----:B0-----:R-:W3:Y:S04]  /*4c710*/  LDL.LU.64 R36, [R1+0x1ef0] ;  /* 0x001ef00001247983 */ /* 0x001ee80000300a00 */
[----:B-1----:R-:W3:Y:S04]  /*4c720*/  LDL.LU.64 R38, [R1+0x1ef8] ;  /* 0x001ef80001267983 */ /* 0x002ee80000300a00 */
[----:B------:R0:W-:Y:S04]  /*4c730*/  STL.64 [R1+0x1f50], R32 ;  /* 0x001f502001007387 */ /* 0x0001e80000100a00 */
[----:B------:R1:W-:Y:S04]  /*4c740*/  STL.64 [R1+0x1f58], R34 ;  /* 0x001f582201007387 */ /* 0x0003e80000100a00 */
[----:B0-----:R-:W4:Y:S04]  /*4c750*/  LDL.LU.64 R32, [R1+0x7b0] ;  /* 0x0007b00001207983 */ /* 0x001f280000300a00 */
[----:B-1----:R-:W4:Y:S04]  /*4c760*/  LDL.LU.64 R34, [R1+0x7b8] ;  /* 0x0007b80001227983 */ /* 0x002f280000300a00 */
[----:B------:R-:W-:Y:S04]  /*4c770*/  STL.64 [R1+0x1f40], R12 ;  /* 0x001f400c01007387 */ /* 0x000fe80000100a00 */
[----:B------:R0:W-:Y:S04]  /*4c780*/  STL.64 [R1+0x1f48], R14 ;  /* 0x001f480e01007387 */ /* 0x0001e80000100a00 */
[----:B0-----:R-:W2:Y:S04]  /*4c790*/  LDL.LU.64 R14, [R1+0x6df0] ;  /* 0x006df000010e7983 */ /* 0x001ea80000300a00 */
[----:B------:R-:W3:Y:S01]  /*4c7a0*/  LDL.LU.64 R12, [R1+0x6de8] ;  /* 0x006de800010c7983 */ /* 0x000ee20000300a00 */
[C---:B--2---:R-:W-:Y:S06]  /*4c7b0*/  HMMA.16816.F32 R28, R4.reuse, R14, R28 ;  /* 0x0000000e041c723c */ /* 0x044fec000000181c */
[----:B---3--:R-:W-:-:S15]  /*4c7c0*/  HMMA.16816.F32 R8, R4, R12, R8 ;  /* 0x0000000c0408723c */ /* 0x008fde0000001808 */
        /* <DEDUP_REMOVED lines=10> */
[----:B------:R4:W-:Y:S02]  /*4c870*/  STL.64 [R1+0x6d30], R12 ;  /* 0x006d300c01007387 */ /* 0x0009e40000100a00 */
[----:B----4-:R-:W-:Y:S02]  /*4c880*/  HMMA.16816.F32 R12, R4, R10, R24 ;  /* 0x0000000a040c723c */ /* 0x010fe40000001818 */
[----:B------:R-:W4:Y:S04]  /*4c890*/  LDL.LU.64 R24, [R1+0x1ee0] ;  /* 0x001ee00001187983 */ /* 0x000f280000300a00 */
[----:B------:R-:W4:-:S15]  /*4c8a0*/  LDL.LU.64 R26, [R1+0x1ee8] ;  /* 0x001ee800011a7983 */ /* 0x000f1e0000300a00 */
[----:B------:R-:W-:-:S02]  /*4c8b0*/  NOP ;  /* 0x0000000000007918 */ /* 0x000fc40000000000 */
[----:B------:R0:W-:Y:S04]  /*4c8c0*/  STL.64 [R1+0x1f10], R12 ;  /* 0x001f100c01007387 */ /* 0x0001e80000100a00 */
[----:B------:R1:W-:Y:S04]  /*4c8d0*/  STL.64 [R1+0x1f18], R14 ;  /* 0x001f180e01007387 */ /* 0x0003e80000100a00 */
[----:B0-----:R-:W3:Y:S04]  /*4c8e0*/  LDL.LU.64 R12, [R1+0x1ed0] ;  /* 0x001ed000010c7983 */ /* 0x001ee80000300a00 */
[----:B-1----:R-:W3:Y:S01]  /*4c8f0*/  LDL.LU.64 R14, [R1+0x1ed8] ;  /* 0x001ed800010e7983 */ /* 0x002ee20000300a00 */
[C---:B--2---:R-:W-:Y:S03]  /*4c900*/  HMMA.16816.F32 R40, R4.reuse, R8, R40 ;  /* 0x000000080428723c */ /* 0x044fe60000001828 */
[----:B------:R-:W-:Y:S04]  /*4c910*/  STL.64 [R1+0x6d18], R10 ;  /* 0x006d180a01007387 */ /* 0x000fe80000100a00 */
[----:B------:R0:W-:Y:S02]  /*4c920*/  STL.64 [R1+0x6d10], R8 ;  /* 0x006d100801007387 */ /* 0x0001e40000100a00 */
[----:B0-----:R-:W-:Y:S01]  /*4c930*/  HMMA.16816.F32 R8, R4, R2, R36 ;  /* 0x000000020408723c */ /* 0x001fe20000001824 */
[----:B------:R-:W-:-:S13]  /*4c940*/  IMAD.MOV.U32 R58, RZ, RZ, R30 ;  /* 0x000000ffff3a7224 */ /* 0x000fda00078e001e */
[----:B------:R-:W-:Y:S04]  /*4c950*/  STL.64 [R1+0x1f00], R40 ;  /* 0x001f002801007387 */ /* 0x000fe80000100a00 */
[----:B------:R-:W-:Y:S04]  /*4c960*/  STL.64 [R1+0x1f08], R42 ;  /* 0x001f082a01007387 */ /* 0x000fe80000100a00 */
[----:B------:R-:W2:Y:S04]  /*4c970*/  LDL.LU R30, [R1+0x6dc4] ;  /* 0x006dc400011e7983 */ /* 0x000ea80000300800 */
[----:B------:R-:W-:Y:S04]  /*4c980*/  STL.64 [R1+0x1ef0], R8 ;  /* 0x001ef00801007387 */ /* 0x000fe80000100a00 */
[----:B------:R0:W-:Y:S02]  /*4c990*/  STL.64 [R1+0x1ef8], R10 ;  /* 0x001ef80a01007387 */ /* 0x0001e40000100a00 */
[----:B0-----:R-:W-:Y:S07]  /*4c9a0*/  HMMA.16816.F32 R8, R4, R44, R32 ;  /* 0x0000002c0408723c */ /* 0x001fee0000001820 */
[----:B------:R-:W-:-:S02]  /*4c9b0*/  IMAD R4, R48, 0x100, R47 ;  /* 0x0000010030047824 */ /* 0x000fc400078e022f */
[----:B------:R-:W-:Y:S02]  /*4c9c0*/  IMAD R5, R50, 0x100, R49 ;  /* 0x0000010032057824 */ /* 0x000fe400078e0231 */
[----:B------:R-:W-:Y:S02]  /*4c9d0*/  IMAD R6, R52, 0x100, R51 ;  /* 0x0000010034067824 */ /* 0x000fe400078e0233 */
[----:B------:R-:W-:Y:S01]  /*4c9e0*/  IMAD R7, R0, 0x100, R53 ;  /* 0x0000010000077824 */ /* 0x000fe200078e0235 */
[----:B------:R-:W-:Y:S02]  /*4c9f0*/  F2FP.F16.E4M3.UNPACK_B R4, R4 ;  /* 0x00000004ff04723e */ /* 0x000fe400020006ff */
[----:B------:R-:W-:Y:S02]  /*4ca00*/  F2FP.F16.E4M3.UNPACK_B R5, R5 ;  /* 0x00000005ff05723e */ /* 0x000fe400020006ff */
[----:B------:R-:W-:Y:S02]  /*4ca10*/  F2FP.F16.E4M3.UNPACK_B R6, R6 ;  /* 0x00000006ff06723e */ /* 0x000fe400020006ff */
[----:B------:R-:W-:Y:S01]  /*4ca20*/  F2FP.F16.E4M3.UNPACK_B R7, R7 ;  /* 0x00000007ff07723e */ /* 0x000fe200020006ff */
[----:B------:R-:W-:-:S02]  /*4ca30*/  IMAD.MOV.U32 R59, RZ, RZ, R31 ;  /* 0x000000ffff3b7224 */ /* 0x000fc400078e001f */
[----:B------:R-:W2:Y:S04]  /*4ca40*/  LDL.LU R31, [R1+0x6dc0] ;  /* 0x006dc000011f7983 */ /* 0x000ea80000300800 */
[----:B------:R-:W-:Y:S04]  /*4ca50*/  STL.64 [R1+0x7b0], R8 ;  /* 0x0007b00801007387 */ /* 0x000fe80000100a00 */
[----:B------:R3:W-:Y:S01]  /*4ca60*/  STL.64 [R1+0x7b8], R10 ;  /* 0x0007b80a01007387 */ /* 0x0007e20000100a00 */
[C---:B----4-:R-:W-:Y:S06]  /*4ca70*/  HMMA.16816.F32 R24, R4.reuse, R54, R24 ;  /* 0x000000360418723c */ /* 0x050fec0000001818 */
[----:B---3--:R-:W-:-:S15]  /*4ca80*/  HMMA.16816.F32 R8, R4, R56, R12 ;  /* 0x000000380408723c */ /* 0x008fde000000180c */
[----:B------:R-:W-:-:S02]  /*4ca90*/  NOP ;  /* 0x0000000000007918 */ /* 0x000fc40000000000 */
[----:B------:R0:W-:Y:S04]  /*4caa0*/  STL.64 [R1+0x1ee0], R24 ;  /* 0x001ee01801007387 */ /* 0x0001e80000100a00 */
[----:B------:R1:W-:Y:S04]  /*4cab0*/  STL.64 [R1+0x1ee8], R26 ;  /* 0x001ee81a01007387 */ /* 0x0003e80000100a00 */
[----:B------:R-:W2:Y:S04]  /*4cac0*/  LDL.LU.64 R44, [R1+0x1ec0] ;  /* 0x001ec000012c7983 */ /* 0x000ea80000300a00 */
[----:B------:R3:W-:Y:S04]  /*4cad0*/  STL.64 [R1+0x1ed0], R8 ;  /* 0x001ed00801007387 */ /* 0x0007e80000100a00 */
[----:B------:R4:W-:Y:S04]  /*4cae0*/  STL.64 [R1+0x1ed8], R10 ;  /* 0x001ed80a01007387 */ /* 0x0009e80000100a00 */
[----:B------:R-:W2:Y:S04]  /*4caf0*/  LDL.LU.64 R46, [R1+0x1ec8] ;  /* 0x001ec800012e7983 */ /* 0x000ea80000300a00 */
        /* <DEDUP_REMOVED lines=10> */
[----:B0-----:R-:W2:Y:S04]  /*4cba0*/  LDL.LU.64 R24, [R1+0x1e50] ;  /* 0x001e500001187983 */ /* 0x001ea80000300a00 */
[----:B-1----:R-:W2:Y:S04]  /*4cbb0*/  LDL.LU.64 R26, [R1+0x1e58] ;  /* 0x001e5800011a7983 */ /* 0x002ea80000300a00 */
[----:B------:R-:W2:Y:S04]  /*4cbc0*/  LDL.LU.64 R12, [R1+0x1e40] ;  /* 0x001e4000010c7983 */ /* 0x000ea80000300a00 */
[----:B------:R-:W2:Y:S04]  /*4cbd0*/  LDL.LU.64 R14, [R1+0x1e48] ;  /* 0x001e4800010e7983 */ /* 0x000ea80000300a00 */
[----:B---3--:R-:W3:Y:S04]  /*4cbe0*/  LDL.LU.64 R8, [R1+0x1e30] ;  /* 0x001e300001087983 */ /* 0x008ee80000300a00 */
[----:B----4-:R-:W3:Y:S01]  /*4cbf0*/  LDL.LU.64 R10, [R1+0x1e38] ;  /* 0x001e3800010a7983 */ /* 0x010ee20000300a00 */
[----:B------:R-:W-:Y:S01]  /*4cc00*/  IMAD.MOV.U32 R0, RZ, RZ, R57 ;  /* 0x000000ffff007224 */ /* 0x000fe200078e0039 */
[C---:B--2---:R-:W-:Y:S06]  /*4cc10*/  HMMA.16816.F32 R44, R4.reuse, R30, R44 ;  /* 0x0000001e042c723c */ /* 0x044fec000000182c */
[C---:B------:R-:W-:Y:S06]  /*4cc20*/  HMMA.16816.F32 R48, R4.reuse, R28, R48 ;  /* 0x0000001c0430723c */ /* 0x040fec0000001830 */
[C---:B------:R-:W-:Y:S11]  /*4cc30*/  HMMA.16816.F32 R56, R4.reuse, R58, R52 ;  /* 0x0000003a0438723c */ /* 0x040ff60000001834 */
[----:B------:R-:W-:Y:S04]  /*4cc40*/  STL.64 [R1+0x1ec0], R44 ;  /* 0x001ec02c01007387 */ /* 0x000fe80000100a00 */
[----:B------:R0:W-:Y:S04]  /*4cc50*/  STL.64 [R1+0x1ec8], R46 ;  /* 0x001ec82e01007387 */ /* 0x0001e80000100a00 */
[----:B0-----:R-:W2:Y:S04]  /*4cc60*/  LDL.LU.64 R46, [R1+0x6db8] ;  /* 0x006db800012e7983 */ /* 0x001ea80000300a00 */
[----:B------:R-:W4:Y:S04]  /*4cc70*/  LDL.LU.64 R44, [R1+0x6db0] ;  /* 0x006db000012c7983 */ /* 0x000f280000300a00 */
[----:B------:R-:W-:Y:S04]  /*4cc80*/  STL.64 [R1+0x1eb0], R48 ;  /* 0x001eb03001007387 */ /* 0x000fe80000100a00 */
[----:B------:R0:W-:Y:S04]  /*4cc90*/  STL.64 [R1+0x1eb8], R50 ;  /* 0x001eb83201007387 */ /* 0x0001e80000100a00 */
[----:B0-----:R-:W3:Y:S04]  /*4cca0*/  LDL.LU.64 R50, [R1+0x6da8] ;  /* 0x006da80001327983 */ /* 0x001ee80000300a00 */
[----:B------:R-:W2:Y:S04]  /*4ccb0*/  LDL.LU.64 R48, [R1+0x6da0] ;  /* 0x006da00001307983 */ /* 0x000ea80000300a00 */
[----:B------:R-:W-:Y:S04]  /*4ccc0*/  STL.64 [R1+0x6d08], R30 ;  /* 0x006d081e01007387 */ /* 0x000fe80000100a00 */
[----:B------:R0:W-:Y:S04]  /*4ccd0*/  STL.64 [R1+0x6d00], R28 ;  /* 0x006d001c01007387 */ /* 0x0001e80000100a00 */
[----:B0-----:R-:W4:Y:S04]  /*4cce0*/  LDL.LU.64 R28, [R1+0x1e90] ;  /* 0x001e9000011c7983 */ /* 0x001f280000300a00 */
[----:B------:R-:W4:Y:S04]  /*4ccf0*/  LDL.LU.64 R30, [R1+0x1e98] ;  /* 0x001e9800011e7983 */ /* 0x000f280000300a00 */
[----:B------:R-:W2:Y:S04]  /*4cd00*/  LDL.LU.64 R54, [R1+0x6d98] ;  /* 0x006d980001367983 */ /* 0x000ea80000300a00 */
[----:B------:R-:W3:Y:S04]  /*4cd10*/  LDL.LU.64 R52, [R1+0x6d90] ;  /* 0x006d900001347983 */ /* 0x000ee80000300a00 */
[----:B------:R-:W-:Y:S04]  /*4cd20*/  STL.64 [R1+0x1ea0], R56 ;  /* 0x001ea03801007387 */ /* 0x000fe80000100a00 */
[----:B------:R0:W-:Y:S04]  /*4cd30*/  STL.64 [R1+0x1ea8], R58 ;  /* 0x001ea83a01007387 */ /* 0x0001e80000100a00 */
[----:B0-----:R-:W2:Y:S04]  /*4cd40*/  LDL.LU.64 R58, [R1+0x6d88] ;  /* 0x006d8800013a7983 */ /* 0x001ea80000300a00 */
[----:B------:R-:W3:Y:S01]  /*4cd50*/  LDL.LU.64 R56, [R1+0x6d80] ;  /* 0x006d800001387983 */ /* 0x000ee20000300a00 */
[C---:B----4-:R-:W-:Y:S06]  /*4cd60*/  HMMA.16816.F32 R28, R4.reuse, R60, R28 ;  /* 0x0000003c041c723c */ /* 0x050fec000000181c */
[----:B--2---:R-:W-:-:S15]  /*4cd70*/  HMMA.16816.F32 R40, R4, R58, R40 ;  /* 0x0000003a0428723c */ /* 0x004fde0000001828 */
[----:B------:R-:W-:-:S02]  /*4cd80*/  NOP ;  /* 0x0000000000007918 */ /* 0x000fc40000000000 */
[----:B------:R-:W-:Y:S04]  /*4cd90*/  STL.64 [R1+0x1e90], R28 ;  /* 0x001e901c01007387 */ /* 0x000fe80000100a00 */
[----:B------:R3:W-:Y:S02]  /*4cda0*/  STL.64 [R1+0x1e98], R30 ;  /* 0x001e981e01007387 */ /* 0x0007e40000100a00 */
[C---:B---3--:R-:W-:Y:S02]  /*4cdb0*/  HMMA.16816.F32 R28, R4.reuse, R56, R36 ;  /* 0x00000038041c723c */ /* 0x048fe40000001824 */
[----:B------:R-:W-:Y:S04]  /*4cdc0*/  STL.64 [R1+0x6ce8], R58 ;  /* 0x006ce83a01007387 */ /* 0x000fe80000100a00 */
[----:B------:R-:W-:Y:S04]  /*4cdd0*/  STL.64 [R1+0x1e80], R40 ;  /* 0x001e802801007387 */ /* 0x000fe80000100a00 */
[----:B------:R-:W-:Y:S04]  /*4cde0*/  STL.64 [R1+0x1e88], R42 ;  /* 0x001e882a01007387 */ /* 0x000fe80000100a00 */
[----:B------:R-:W-:Y:S01]  /*4cdf0*/  STL.64 [R1+0x6ce0], R56 ;  /* 0x006ce03801007387 */ /* 0x000fe20000100a00 */
[C---:B------:R-:W-:Y:S06]  /*4ce00*/  HMMA.16816.F32 R24, R4.reuse, R52, R24 ;  /* 0x000000340418723c */ /* 0x040fec0000001818 */
[C---:B------:R-:W-:Y:S06]  /*4ce10*/  HMMA.16816.F32 R12, R4.reuse, R50, R12 ;  /* 0x00000032040c723c */ /* 0x040fec000000180c */
[C---:B------:R-:W-:Y:S01]  /*4ce20*/  HMMA.16816.F32 R8, R4.reuse, R48, R8 ;  /* 0x000000300408723c */ /* 0x040fe20000001808 */
[----:B------:R-:W-:Y:S04]  /*4ce30*/  STL.64 [R1+0x1e70], R28 ;  /* 0x001e701c01007387 */ /* 0x000fe80000100a00 */
[----:B------:R0:W-:Y:S02]  /*4ce40*/  STL.64 [R1+0x1e78], R30 ;  /* 0x001e781e01007387 */ /* 0x0001e40000100a00 */
[----:B0-----:R-:W-:Y:S06]  /*4ce50*/  HMMA.16816.F32 R28, R4, R54, R32 ;  /* 0x00000036041c723c */ /* 0x001fec0000001820 */
[----:B------:R-:W-:-:S15]  /*4ce60*/  STL.64 [R1+0x6cf8], R54 ;  /* 0x006cf83601007387 */ /* 0x000fde0000100a00 */
[----:B------:R-:W-:-:S02]  /*4ce70*/  NOP ;  /* 0x0000000000007918 */ /* 0x000fc40000000000 */
[----:B------:R-:W-:Y:S04]  /*4ce80*/  STL.64 [R1+0x1e60], R28 ;  /* 0x001e601c01007387 */ /* 0x000fe80000100a00 */
[----:B------:R-:W-:Y:S04]  /*4ce90*/  STL.64 [R1+0x1e68], R30 ;  /* 0x001e681e01007387 */ /* 0x000fe80000100a00 */
[----:B------:R-:W-:Y:S04]  /*4cea0*/  STL.64 [R1+0x6cf0], R52 ;  /* 0x006cf03401007387 */ /* 0x000fe80000100a00 */
[----:B------:R0:W-:Y:S04]  /*4ceb0*/  STL.64 [R1+0x1e50], R24 ;  /* 0x001e501801007387 */ /* 0x0001e80000100a00 */
[----:B------:R1:W-:Y:S04]  /*4cec0*/  STL.64 [R1+0x1e58], R26 ;  /* 0x001e581a01007387 */ /* 0x0003e80000100a00 */
[----:B0-----:R-:W2:Y:S04]  /*4ced0*/  LDL.LU.64 R24, [R1+0x1e20] ;  /* 0x001e200001187983 */ /* 0x001ea80000300a00 */
[----:B------:R0:W-:Y:S04]  /*4cee0*/  STL.64 [R1+0x1e40], R12 ;  /* 0x001e400c01007387 */ /* 0x0001e80000100a00 */
[----:B------:R3:W-:Y:S04]  /*4cef0*/  STL.64 [R1+0x1e48], R14 ;  /* 0x001e480e01007387 */ /* 0x0007e80000100a00 */
[----:B-1----:R-:W2:Y:S04]  /*4cf00*/  LDL.LU.64 R26, [R1+0x1e28] ;  /* 0x001e2800011a7983 */ /* 0x002ea80000300a00 */
        /* <DEDUP_REMOVED lines=15> */
[----:B---3--:R-:W3:Y:S04]  /*4d000*/  LDL.LU.64 R14, [R1+0x1d98] ;  /* 0x001d9800010e7983 */ /* 0x008ee80000300a00 */
[----:B-1----:R-:W3:Y:S04]  /*4d010*/  LDL.LU.64 R8, [R1+0x1d80] ;  /* 0x001d800001087983 */ /* 0x002ee80000300a00 */
[----:B----4-:R-:W4:Y:S04]  /*4d020*/  LDL.LU.64 R10, [R1+0x1d88] ;  /* 0x001d8800010a7983 */ /* 0x010f280000300a00 */
[----:B------:R-:W-:Y:S04]  /*4d030*/  STL.64 [R1+0x6d28], R50 ;  /* 0x006d283201007387 */ /* 0x000fe80000100a00 */
[----:B------:R0:W-:Y:S04]  /*4d040*/  STL.64 [R1+0x6d20], R48 ;  /* 0x006d203001007387 */ /* 0x0001e80000100a00 */
[----:B0-----:R-:W4:Y:S04]  /*4d050*/  LDL.LU.64 R48, [R1+0x1dd0] ;  /* 0x001dd00001307983 */ /* 0x001f280000300a00 */
[----:B------:R-:W4:Y:S01]  /*4d060*/  LDL.LU.64 R50, [R1+0x1dd8] ;  /* 0x001dd80001327983 */ /* 0x000f220000300a00 */
[C---:B--2---:R-:W-:Y:S06]  /*4d070*/  HMMA.16816.F32 R24, R4.reuse, R46, R24 ;  /* 0x0000002e0418723c */ /* 0x044fec0000001818 */
[----:B------:R-:W-:-:S15]  /*4d080*/  HMMA.16816.F32 R40, R4, R44, R40 ;  /* 0x0000002c0428723c */ /* 0x000fde0000001828 */
        /* <DEDUP_REMOVED lines=10> */
[----:B------:R0:W-:Y:S04]  /*4d130*/  STL.64 [R1+0x6cd0], R44 ;  /* 0x006cd02c01007387 */ /* 0x0001e80000100a00 */
[----:B0-----:R-:W3:Y:S04]  /*4d140*/  LDL.LU.64 R44, [R1+0x1de0] ;  /* 0x001de000012c7983 */ /* 0x001ee80000300a00 */
[----:B------:R-:W3:Y:S01]  /*4d150*/  LDL.LU.64 R46, [R1+0x1de8] ;  /* 0x001de800012e7983 */ /* 0x000ee20000300a00 */
[C---:B----4-:R-:W-:Y:S06]  /*4d160*/  HMMA.16816.F32 R32, R4.reuse, R42, R32 ;  /* 0x0000002a0420723c */ /* 0x050fec0000001820 */
[----:B--2---:R-:W-:-:S15]  /*4d170*/  HMMA.16816.F32 R36, R4, R40, R36 ;  /* 0x000000280424723c */ /* 0x004fde0000001824 */
[----:B------:R-:W-:-:S02]  /*4d180*/  NOP ;  /* 0x0000000000007918 */ /* 0x000fc40000000000 */
[----:B------:R-:W-:Y:S04]  /*4d190*/  STL.64 [R1+0x1e00], R32 ;  /* 0x001e002001007387 */ /* 0x000fe80000100a00 */
[----:B------:R0:W-:Y:S04]  /*4d1a0*/  STL.64 [R1+0x1e08], R34 ;  /* 0x001e082201007387 */ /* 0x0001e80000100a00 */
[----:B0-----:R-:W2:Y:S04]  /*4d1b0*/  LDL.LU.64 R34, [R1+0x6d58] ;  /* 0x006d580001227983 */ /* 0x001ea80000300a00 */
[----:B------:R-:W4:Y:S04]  /*4d1c0*/  LDL.LU.64 R32, [R1+0x6d50] ;  /* 0x006d500001207983 */ /* 0x000f280000300a00 */
[----:B------:R-:W-:Y:S04]  /*4d1d0*/  STL.64 [R1+0x1df0], R36 ;  /* 0x001df02401007387 */ /* 0x000fe80000100a00 */
[----:B------:R0:W-:Y:S04]  /*4d1e0*/  STL.64 [R1+0x1df8], R38 ;  /* 0x001df82601007387 */ /* 0x0001e80000100a00 */
[----:B0-----:R-:W2:Y:S04]  /*4d1f0*/  LDL.LU.64 R38, [R1+0x6d48] ;  /* 0x006d480001267983 */ /* 0x001ea80000300a00 */
[----:B------:R-:W4:Y:S04]  /*4d200*/  LDL.LU.64 R36, [R1+0x6d40] ;  /* 0x006d400001247983 */ /* 0x000f280000300a00 */
[----:B------:R-:W-:Y:S04]  /*4d210*/  STL.64 [R1+0x6cc8], R42 ;  /* 0x006cc82a01007387 */ /* 0x000fe80000100a00 */
[----:B------:R2:W-:Y:S01]  /*4d220*/  STL.64 [R1+0x6cc0], R40 ;  /* 0x006cc02801007387 */ /* 0x0005e20000100a00 */
[C---:B------:R-:W-:Y:S06]  /*4d230*/  HMMA.16816.F32 R28, R4.reuse, R26, R28 ;  /* 0x0000001a041c723c */ /* 0x040fec000000181c */
[C---:B---3--:R-:W-:Y:S06]  /*4d240*/  HMMA.16816.F32 R12, R4.reuse, R24, R12 ;  /* 0x00000018040c723c */ /* 0x048fec000000180c */
[C---:B------:R-:W-:Y:S06]  /*4d250*/  HMMA.16816.F32 R8, R4.reuse, R22, R8 ;  /* 0x000000160408723c */ /* 0x040fec0000001808 */
[C---:B--2---:R-:W-:Y:S06]  /*4d260*/  HMMA.16816.F32 R40, R4.reuse, R38, R44 ;  /* 0x000000260428723c */ /* 0x044fec000000182c */
[C---:B----4-:R-:W-:Y:S06]  /*4d270*/  HMMA.16816.F32 R48, R4.reuse, R36, R48 ;  /* 0x000000240430723c */ /* 0x050fec0000001830 */
[C---:B------:R-:W-:Y:S11]  /*4d280*/  HMMA.16816.F32 R44, R4.reuse, R34, R56 ;  /* 0x00000022042c723c */ /* 0x040ff60000001838 */
[----:B------:R-:W-:Y:S04]  /*4d290*/  STL.64 [R1+0x1de0], R40 ;  /* 0x001de02801007387 */ /* 0x000fe80000100a00 */
[----:B------:R0:W-:Y:S02]  /*4d2a0*/  STL.64 [R1+0x1de8], R42 ;  /* 0x001de82a01007387 */ /* 0x0001e40000100a00 */
[C---:B0-----:R-:W-:Y:S02]  /*4d2b0*/  HMMA.16816.F32 R40, R4.reuse, R32, R52 ;  /* 0x000000200428723c */ /* 0x041fe40000001834 */
[----:B------:R-:W-:Y:S04]  /*4d2c0*/  STL.64 [R1+0x1dd0], R48 ;  /* 0x001dd03001007387 */ /* 0x000fe80000100a00 */
[----:B------:R-:W-:Y:S04]  /*4d2d0*/  STL.64 [R1+0x1dd8], R50 ;  /* 0x001dd83201007387 */ /* 0x000fe80000100a00 */
[----:B------:R-:W-:Y:S04]  /*4d2e0*/  STL.64 [R1+0x1dc0], R44 ;  /* 0x001dc02c01007387 */ /* 0x000fe80000100a00 */
[----:B------:R-:W-:Y:S09]  /*4d2f0*/  STL.64 [R1+0x1dc8], R46 ;  /* 0x001dc82e01007387 */ /* 0x000ff20000100a00 */
[----:B------:R0:W-:Y:S04]  /*4d300*/  STL.64 [R1+0x1db0], R40 ;  /* 0x001db02801007387 */ /* 0x0001e80000100a00 */
[----:B------:R1:W-:Y:S04]  /*4d310*/  STL.64 [R1+0x1db8], R42 ;  /* 0x001db82a01007387 */ /* 0x0003e80000100a00 */
[----:B------:R-:W-:Y:S04]  /*4d320*/  STL.64 [R1+0x1da0], R28 ;  /* 0x001da01c01007387 */ /* 0x000fe80000100a00 */
[----:B------:R-:W-:Y:S04]  /*4d330*/  STL.64 [R1+0x1da8], R30 ;  /* 0x001da81e01007387 */ /* 0x000fe80000100a00 */
[----:B0-----:R-:W2:Y:S04]  /*4d340*/  LDL.LU.64 R40, [R1+0x1d70] ;  /* 0x001d700001287983 */ /* 0x001ea80000300a00 */
[----:B------:R0:W-:Y:S04]  /*4d350*/  STL.64 [R1+0x1d90], R12 ;  /* 0x001d900c01007387 */ /* 0x0001e80000100a00 */
[----:B------:R3:W-:Y:S04]  /*4d360*/  STL.64 [R1+0x1d98], R14 ;  /* 0x001d980e01007387 */ /* 0x0007e80000100a00 */
[----:B-1----:R-:W2:Y:S04]  /*4d370*/  LDL.LU.64 R42, [R1+0x1d78] ;  /* 0x001d7800012a7983 */ /* 0x002ea80000300a00 */
[----:B------:R1:W-:Y:S04]  /*4d380*/  STL.64 [R1+0x1d80], R8 ;  /* 0x001d800801007387 */ /* 0x0003e80000100a00 */
[----:B------:R4:W-:Y:S04]  /*4d390*/  STL.64 [R1+0x1d88], R10 ;  /* 0x001d880a01007387 */ /* 0x0009e80000100a00 */
[----:B0-----:R-:W2:Y:S04]  /*4d3a0*/  LDL.LU.64 R12, [R1+0x1d60] ;  /* 0x001d6000010c7983 */ /* 0x001ea80000300a00 */
[----:B---3--:R-:W3:Y:S04]  /*4d3b0*/  LDL.LU.64 R14, [R1+0x1d68] ;  /* 0x001d6800010e7983 */ /* 0x008ee80000300a00 */
[----:B------:R-:W3:Y:S04]  /*4d3c0*/  LDL.LU.64 R44, [R1+0x1d50] ;  /* 0x001d5000012c7983 */ /* 0x000ee80000300a00 */
[----:B------:R-:W3:Y:S04]  /*4d3d0*/  LDL.LU.64 R46, [R1+0x1d58] ;  /* 0x001d5800012e7983 */ /* 0x000ee80000300a00 */
[----:B------:R-:W3:Y:S04]  /*4d3e0*/  LDL.LU.64 R48, [R1+0x1d40] ;  /* 0x001d400001307983 */ /* 0x000ee80000300a00 */
[----:B------:R-:W3:Y:S04]  /*4d3f0*/  LDL.LU.64 R50, [R1+0x1d48] ;  /* 0x001d480001327983 */ /* 0x000ee80000300a00 */
[----:B-1----:R-:W3:Y:S04]  /*4d400*/  LDL.LU.64 R8, [R1+0x1d30] ;  /* 0x001d300001087983 */ /* 0x002ee80000300a00 */
[----:B----4-:R-:W4:Y:S04]  /*4d410*/  LDL.LU.64 R10, [R1+0x1d38] ;  /* 0x001d3800010a7983 */ /* 0x010f280000300a00 */
[----:B------:R-:W4:Y:S04]  /*4d420*/  LDL.64 R52, [R1+0x28] ;  /* 0x0000280001347983 */ /* 0x000f280000100a00 */
        /* <DEDUP_REMOVED lines=8> */
[C---:B--2---:R-:W-:Y:S06]  /*4d4b0*/  HMMA.16816.F32 R40, R4.reuse, R20, R40 ;  /* 0x000000140428723c */ /* 0x044fec0000001828 */
[----:B---3--:R-:W-:-:S15]  /*4d4c0*/  HMMA.16816.F32 R12, R4, R18, R12 ;  /* 0x00000012040c723c */ /* 0x008fde000000180c */
[----:B------:R-:W-:-:S02]  /*4d4d0*/  NOP ;  /* 0x0000000000007918 */ /* 0x000fc40000000000 */
[----:B------:R0:W-:Y:S04]  /*4d4e0*/  STL.64 [R1+0x1d70], R40 ;  /* 0x001d702801007387 */ /* 0x0001e80000100a00 */
[----:B------:R1:W-:Y:S04]  /*4d4f0*/  STL.64 [R1+0x1d78], R42 ;  /* 0x001d782a01007387 */ /* 0x0003e80000100a00 */
[----:B0-----:R-:W2:Y:S04]  /*4d500*/  LDL.LU.64 R40, [R1+0x1d10] ;  /* 0x001d100001287983 */ /* 0x001ea80000300a00 */
[----:B-1----:R-:W2:Y:S04]  /*4d510*/  LDL.LU.64 R42, [R1+0x1d18] ;  /* 0x001d1800012a7983 */ /* 0x002ea80000300a00 */
[----:B------:R-:W-:Y:S04]  /*4d520*/  STL [R1+0x6cbc], R20 ;  /* 0x006cbc1401007387 */ /* 0x000fe80000100800 */
[----:B------:R-:W-:Y:S04]  /*4d530*/  STL [R1+0x6cb8], R21 ;  /* 0x006cb81501007387 */ /* 0x000fe80000100800 */
[----:B------:R-:W-:Y:S04]  /*4d540*/  STL.64 [R1+0x1d60], R12 ;  /* 0x001d600c01007387 */ /* 0x000fe80000100a00 */
[----:B------:R0:W-:Y:S04]  /*4d550*/  STL.64 [R1+0x1d68], R14 ;  /* 0x001d680e01007387 */ /* 0x0001e80000100a00 */
[----:B0-----:R-:W3:Y:S04]  /*4d560*/  LDL.LU.64 R14, [R1+0x6d38] ;  /* 0x006d3800010e7983 */ /* 0x001ee80000300a00 */
[----:B------:R-:W4:Y:S01]  /*4d570*/  LDL.LU.64 R12, [R1+0x6d30] ;  /* 0x006d3000010c7983 */ /* 0x000f220000300a00 */
[----:B------:R-:W-:-:S15]  /*4d580*/  HMMA.16816.F32 R44, R4, R16, R44 ;  /* 0x00000010042c723c */ /* 0x000fde000000182c */
[----:B------:R-:W-:-:S08]  /*4d590*/  NOP ;  /* 0x0000000000007918 */ /* 0x000fd00000000000 */
[----:B------:R0:W-:Y:S04]  /*4d5a0*/  STL.64 [R1+0x1d50], R44 ;  /* 0x001d502c01007387 */ /* 0x0001e80000100a00 */
[----:B------:R1:W-:Y:S04]  /*4d5b0*/  STL.64 [R1+0x1d58], R46 ;  /* 0x001d582e01007387 */ /* 0x0003e80000100a00 */
[----:B0-----:R-:W2:Y:S04]  /*4d5c0*/  LDL.LU.64 R44, [R1+0x7a0] ;  /* 0x0007a000012c7983 */ /* 0x001ea80000300a00 */
[----:B-1----:R-:W2:Y:S04]  /*4d5d0*/  LDL.LU.64 R46, [R1+0x7a8] ;  /* 0x0007a800012e7983 */ /* 0x002ea80000300a00 */
[----:B------:R-:W-:Y:S04]  /*4d5e0*/  STL.64 [R1+0x6ca0], R18 ;  /* 0x006ca01201007387 */ /* 0x000fe80000100a00 */
[----:B------:R0:W-:Y:S04]  /*4d5f0*/  STL.64 [R1+0x6c98], R16 ;  /* 0x006c981001007387 */ /* 0x0001e80000100a00 */
[----:B0-----:R-:W2:Y:S04]  /*4d600*/  LDL.LU.64 R16, [R1+0x1d00] ;  /* 0x001d000001107983 */ /* 0x001ea80000300a00 */
[----:B------:R-:W2:Y:S01]  /*4d610*/  LDL.LU.64 R18, [R1+0x1d08] ;  /* 0x001d080001127983 */ /* 0x000ea20000300a00 */
[C---:B---3--:R-:W-:Y:S06]  /*4d620*/  HMMA.16816.F32 R48, R4.reuse, R14, R48 ;  /* 0x0000000e0430723c */ /* 0x048fec0000001830 */
[----:B----4-:R-:W-:-:S15]  /*4d630*/  HMMA.16816.F32 R8, R4, R12, R8 ;  /* 0x0000000c0408723c */ /* 0x010fde0000001808 */
[----:B------:R-:W-:-:S02]  /*4d640*/  NOP ;  /* 0x0000000000007918 */ /* 0x000fc40000000000 */
[----:B------:R-:W-:Y:S04]  /*4d650*/  STL.64 [R1+0x1d40], R48 ;  /* 0x001d403001007387 */ /* 0x000fe80000100a00 */
[----:B------:R0:W-:Y:S04]  /*4d660*/  STL.64 [R1+0x1d48], R50 ;  /* 0x001d483201007387 */ /* 0x0001e80000100a00 */
[----:B0-----:R-:W3:Y:S04]  /*4d670*/  LDL.LU.64 R50, [R1+0x6d28] ;  /* 0x006d280001327983 */ /* 0x001ee80000300a00 */
[----:B------:R-:W4:Y:S04]  /*4d680*/  LDL.LU.64 R48, [R1+0x6d20] ;  /* 0x006d200001307983 */ /* 0x000f280000300a00 */
[----:B------:R-:W3:Y:S04]  /*4d690*/  LDL.64 R58, [R1+0x20] ;  /* 0x00002000013a7983 */ /* 0x000ee80000100a00 */
[----:B------:R-:W-:Y:S04]  /*4d6a0*/  STL.64 [R1+0x1d30], R8 ;  /* 0x001d300801007387 */ /* 0x000fe80000100a00 */
[----:B------:R0:W-:Y:S04]  /*4d6b0*/  STL.64 [R1+0x1d38], R10 ;  /* 0x001d380a01007387 */ /* 0x0001e80000100a00 */
[----:B0-----:R-:W2:Y:S04]  /*4d6c0*/  LDL.LU.64 R10, [R1+0x6d18] ;  /* 0x006d1800010a7983 */ /* 0x001ea80000300a00 */
[----:B------:R-:W4:Y:S04]  /*4d6d0*/  LDL.LU.64 R8, [R1+0x6d10] ;  /* 0x006d100001087983 */ /* 0x000f280000300a00 */
[----:B------:R-:W-:Y:S04]  /*4d6e0*/  STL.64 [R1+0x6c88], R14 ;  /* 0x006c880e01007387 */ /* 0x000fe80000100a00 */
[----:B------:R0:W-:Y:S04]  /*4d6f0*/  STL.64 [R1+0x6c80], R12 ;  /* 0x006c800c01007387 */ /* 0x0001e80000100a00 */
[----:B0-----:R-:W2:Y:S04]  /*4d700*/  LDL.LU.64 R12, [R1+0x1d20] ;  /* 0x001d2000010c7983 */ /* 0x001ea80000300a00 */
[----:B------:R-:W2:Y:S02]  /*4d710*/  LDL.LU.64 R14, [R1+0x1d28] ;  /* 0x001d2800010e7983 */ /* 0x000ea40000300a00 */
[----:B--2---:R-:W-:-:S15]  /*4d720*/  HMMA.16816.F32 R12, R4, R10, R12 ;  /* 0x0000000a040c723c */ /* 0x004fde000000180c */
[----:B------:R-:W-:-:S08]  /*4d730*/  NOP ;  /* 0x0000000000007918 */ /* 0x000fd00000000000 */
[----:B------:R-:W-:Y:S04]  /*4d740*/  STL.64 [R1+0x1d20], R12 ;  /* 0x001d200c01007387 */ /* 0x000fe80000100a00 */
[----:B------:R4:W-:Y:S02]  /*4d750*/  STL.64 [R1+0x1d28], R14 ;  /* 0x001d280e01007387 */ /* 0x0009e40000100a00 */
[----:B----4-:R-:W-:Y:S02]  /*4d760*/  HMMA.16816.F32 R12, R4, R8, R40 ;  /* 0x00000008040c723c */ /* 0x010fe40000001828 */
[----:B------:R-:W2:-:S15]  /*4d770*/  LDL R42, [R1+0x18] ;  /* 0x00001800012a7983 */ /* 0x000e9e0000100800 */
[----:B------:R-:W-:-:S06]  /*4d780*/  NOP ;  /* 0x0000000000007918 */ /* 0x000fcc0000000000 */
[----:B------:R-:W-:Y:S04]  /*4d790*/  STL.64 [R1+0x1d10], R12 ;  /* 0x001d100c01007387 */ /* 0x000fe80000100a00 */
[----:B------:R-:W-:Y:S04]  /*4d7a0*/  STL.64 [R1+0x1d18], R14 ;  /* 0x001d180e01007387 */ /* 0x000fe80000100a00 */
[----:B------:R-:W-:Y:S04]  /*4d7b0*/  STL.64 [R1+0x6c60], R10 ;  /* 0x006c600a01007387 */ /* 0x000fe80000100a00 */
[----:B------:R0:W-:Y:S02]  /*4d7c0*/  STL.64 [R1+0x6c58], R8 ;  /* 0x006c580801007387 */ /* 0x0001e40000100a00 */
[C---:B0-----:R-:W-:Y:S06]  /*4d7d0*/  HMMA.16816.F32 R8, R4.reuse, R2, R16 ;  /* 0x000000020408723c */ /* 0x041fec0000001810 */
[----:B------:R-:W-:Y:S01]  /*4d7e0*/  HMMA.16816.F32 R4, R4, R52, R44 ;  /* 0x000000340404723c */ /* 0x000fe2000000182c */
[----:B------:R-:W4:Y:S04]  /*4d7f0*/  LDL.64 R18, [R1] ;  /* 0x0000000001127983 */ /* 0x000f280000100a00 */
[----:B------:R-:W-:-:S12]  /*4d800*/  STL [R1+0x6c6c], R2 ;  /* 0x006c6c0201007387 */ /* 0x000fd80000100800 */
[----:B------:R0:W-:Y:S04]  /*4d810*/  STL.64 [R1+0x1d00], R8 ;  /* 0x001d000801007387 */ /* 0x0001e80000100a00 */
[----:B------:R1:W-:Y:S04]  /*4d820*/  STL.64 [R1+0x1d08], R10 ;  /* 0x001d080a01007387 */ /* 0x0003e80000100a00 */
[----:B------:R-:W-:Y:S04]  /*4d830*/  STL [R1+0x6c68], R3 ;  /* 0x006c680301007387 */ /* 0x000fe80000100800 */
[----:B------:R-:W-:Y:S04]  /*4d840*/  STL.64 [R1+0x7a0], R4 ;  /* 0x0007a00401007387 */ /* 0x000fe80000100a00 */
[----:B------:R3:W-:Y:S04]  /*4d850*/  STL.64 [R1+0x7a8], R6 ;  /* 0x0007a80601007387 */ /* 0x0007e80000100a00 */
[----:B0-----:R-:W2:Y:S04]  /*4d860*/  LDL.LU.64 R8, [R1+0x1cf0] ;  /* 0x001cf00001087983 */ /* 0x001ea80000300a00 */
[----:B-1----:R-:W2:Y:S01]  /*4d870*/  LDL.LU.64 R10, [R1+0x1cf8] ;  /* 0x001cf800010a7983 */ /* 0x002ea20000300a00 */
[----:B---3--:R-:W-:-:S02]  /*4d880*/  IMAD R6, R29, 0x100, R28 ;  /* 0x000001001d067824 */ /* 0x008fc400078e021c */
[----:B------:R-:W-:Y:S01]  /*4d890*/  IMAD R7, R31, 0x100, R30 ;  /* 0x000001001f077824 */ /* 0x000fe200078e021e */
[----:B------:R-:W3:Y:S04]  /*4d8a0*/  LDL.LU.64 R28, [R1+0x1ce0] ;  /* 0x001ce000011c7983 */ /* 0x000ee80000300a00 */
[----:B------:R-:W3:Y:S01]  /*4d8b0*/  LDL.LU.64 R30, [R1+0x1ce8] ;  /* 0x001ce800011e7983 */ /* 0x000ee20000300a00 */
[----:B------:R-:W-:Y:S02]  /*4d8c0*/  IMAD R4, R55, 0x100, R54 ;  /* 0x0000010037047824 */ /* 0x000fe400078e0236 */
[----:B------:R-:W-:Y:S01]  /*4d8d0*/  IMAD R5, R57, 0x100, R56 ;  /* 0x0000010039057824 */ /* 0x000fe200078e0238 */
[----:B------:R-:W-:Y:S02]  /*4d8e0*/  F2FP.F16.E4M3.UNPACK_B R6, R6 ;  /* 0x00000006ff06723e */ /* 0x000fe400020006ff */
[----:B------:R-:W-:Y:S01]  /*4d8f0*/  F2FP.F16.E4M3.UNPACK_B R7, R7 ;  /* 0x00000007ff07723e */ /* 0x000fe200020006ff */
[----:B------:R-:W-:Y:S01]  /*4d900*/  IMAD.MOV.U32 R43, RZ, RZ, R0 ;  /* 0x000000ffff2b7224 */ /* 0x000fe200078e0000 */
[----:B------:R-:W-:-:S02]  /*4d910*/  F2FP.F16.E4M3.UNPACK_B R4, R4 ;  /* 0x00000004ff04723e */ /* 0x000fc400020006ff */
[----:B------:R-:W-:Y:S01]  /*4d920*/  F2FP.F16.E4M3.UNPACK_B R5, R5 ;  /* 0x00000005ff05723e */ /* 0x000fe200020006ff */
[----:B------:R-:W4:Y:S01]  /*4d930*/  LDL.LU.64 R12, [R1+0x1cd0] ;  /* 0x001cd000010c7983 */ /* 0x000f220000300a00 */
[----:B------:R-:W-:Y:S02]  /*4d940*/  IMAD.MOV.U32 R16, RZ, RZ, R52 ;  /* 0x000000ffff107224 */ /* 0x000fe400078e0034 */
[----:B------:R-:W-:Y:S01]  /*4d950*/  IMAD.MOV.U32 R0, RZ, RZ, R53 ;  /* 0x000000ffff007224 */ /* 0x000fe200078e0035 */
[----:B------:R-:W4:Y:S04]  /*4d960*/  LDL.LU.64 R14, [R1+0x1cd8] ;  /* 0x001cd800010e7983 */ /* 0x000f280000300a00 */
[----:B------:R-:W4:Y:S04]  /*4d970*/  LDL.LU.64 R52, [R1+0x1cc0] ;  /* 0x001cc00001347983 */ /* 0x000f280000300a00 */
[----:B------:R-:W4:Y:S01]  /*4d980*/  LDL.LU.64 R54, [R1+0x1cc8] ;  /* 0x001cc80001367983 */ /* 0x000f220000300a00 */
[----:B------:R-:W-:-:S02]  /*4d990*/  IMAD.MOV.U32 R20, RZ, RZ, R58 ;  /* 0x000000ffff147224 */ /* 0x000fc400078e003a */
[----:B------:R-:W-:Y:S01]  /*4d9a0*/  IMAD.MOV.U32 R21, RZ, RZ, R59 ;  /* 0x000000ffff157224 */ /* 0x000fe200078e003b */
[C---:B--2---:R-:W-:Y:S06]  /*4d9b0*/  HMMA.16816.F32 R8, R4.reuse, R58, R8 ;  /* 0x0000003a0408723c */ /* 0x044fec0000001808 */
[----:B---3--:R-:W-:-:S15]  /*4d9c0*/  HMMA.16816.F32 R40, R4, R42, R28 ;  /* 0x0000002a0428723c */ /* 0x008fde000000181c */
[----:B------:R-:W-:-:S02]  /*4d9d0*/  NOP ;  /* 0x0000000000007918 */ /* 0x000fc40000000000 */
[----:B------:R0:W-:Y:S04]  /*4d9e0*/  STL.64 [R1+0x1cf0], R8 ;  /* 0x001cf00801007387 */ /* 0x0001e80000100a00 */
[----:B------:R1:W-:Y:S04]  /*4d9f0*/  STL.64 [R1+0x1cf8], R10 ;  /* 0x001cf80a01007387 */ /* 0x0003e80000100a00 */
[----:B------:R-:W2:Y:S04]  /*4da00*/  LDL.LU.64 R56, [R1+0x1cb0] ;  /* 0x001cb00001387983 */ /* 0x000ea80000300a00 */
[----:B------:R-:W2:Y:S04]  /*4da10*/  LDL.LU.64 R58, [R1+0x1cb8] ;  /* 0x001cb800013a7983 */ /* 0x000ea80000300a00 */
[----:B------:R-:W3:Y:S04]  /*4da20*/  LDL.LU.64 R44, [R1+0x1c90] ;  /* 0x001c9000012c7983 */ /* 0x000ee80000300a00 */
[----:B------:R-:W3:Y:S04]  /*4da30*/  LDL.LU.64 R46, [R1+0x1c98] ;  /* 0x001c9800012e7983 */ /* 0x000ee80000300a00 */
[----:B0-----:R-:W3:Y:S04]  /*4da40*/  LDL.LU.64 R8, [R1+0x1c80] ;  /* 0x001c800001087983 */ /* 0x001ee80000300a00 */
[----:B-1----:R-:W3:Y:S04]  /*4da50*/  LDL.LU.64 R10, [R1+0x1c88] ;  /* 0x001c8800010a7983 */ /* 0x002ee80000300a00 */
[----:B------:R-:W4:Y:S04]  /*4da60*/  LDL.LU.64 R30, [R1+0x6d08] ;  /* 0x006d0800011e7983 */ /* 0x000f280000300a00 */
[----:B------:R-:W2:Y:S04]  /*4da70*/  LDL.LU.64 R28, [R1+0x6d00] ;  /* 0x006d0000011c7983 */ /* 0x000ea80000300a00 */
[----:B------:R0:W-:Y:S04]  /*4da80*/  STL.64 [R1+0x1ce0], R40 ;  /* 0x001ce02801007387 */ /* 0x0001e80000100a00 */
[----:B------:R1:W-:Y:S04]  /*4da90*/  STL.64 [R1+0x1ce8], R42 ;  /* 0x001ce82a01007387 */ /* 0x0003e80000100a00 */
[----:B0-----:R-:W3:Y:S04]  /*4daa0*/  LDL.LU.64 R40, [R1+0x1c70] ;  /* 0x001c700001287983 */ /* 0x001ee80000300a00 */
[----:B-1----:R-:W3:Y:S01]  /*4dab0*/  LDL.LU.64 R42, [R1+0x1c78] ;  /* 0x001c7800012a7983 */ /* 0x002ee20000300a00 */
[C---:B----4-:R-:W-:Y:S06]  /*4dac0*/  HMMA.16816.F32 R12, R4.reuse, R30, R12 ;  /* 0x0000001e040c723c */ /* 0x050fec000000180c */
[C---:B--2---:R-:W-:Y:S06]  /*4dad0*/  HMMA.16816.F32 R52, R4.reuse, R28, R52 ;  /* 0x0000001c0434723c */ /* 0x044fec0000001834 */
[C---:B------:R-:W-:Y:S11]  /*4dae0*/  HMMA.16816.F32 R56, R4.reuse, R18, R56 ;  /* 0x000000120438723c */ /* 0x040ff60000001838 */
[----:B------:R0:W-:Y:S04]  /*4daf0*/  STL.64 [R1+0x1cd0], R12 ;  /* 0x001cd00c01007387 */ /* 0x0001e80000100a00 */
[----:B------:R1:W-:Y:S04]  /*4db00*/  STL.64 [R1+0x1cd8], R14 ;  /* 0x001cd80e01007387 */ /* 0x0003e80000100a00 */
[----:B0-----:R-:W2:Y:S04]  /*4db10*/  LDL.LU.64 R12, [R1+0x1c60] ;  /* 0x001c6000010c7983 */ /* 0x001ea80000300a00 */
[----:B-1----:R-:W2:Y:S04]  /*4db20*/  LDL.LU.64 R14, [R1+0x1c68] ;  /* 0x001c6800010e7983 */ /* 0x002ea80000300a00 */
[----:B------:R-:W-:Y:S04]  /*4db30*/  STL.64 [R1+0x1cc0], R52 ;  /* 0x001cc03401007387 */ /* 0x000fe80000100a00 */
[----:B------:R0:W-:Y:S04]  /*4db40*/  STL.64 [R1+0x1cc8], R54 ;  /* 0x001cc83601007387 */ /* 0x0001e80000100a00 */
[----:B0-----:R-:W4:Y:S04]  /*4db50*/  LDL.LU.64 R54, [R1+0x6cf8] ;  /* 0x006cf80001367983 */ /* 0x001f280000300a00 */
[----:B------:R-:W2:Y:S04]  /*4db60*/  LDL.LU.64 R52, [R1+0x6cf0] ;  /* 0x006cf00001347983 */ /* 0x000ea80000300a00 */
[----:B------:R-:W-:Y:S04]  /*4db70*/  STL.64 [R1+0x6c40], R30 ;  /* 0x006c401e01007387 */ /* 0x000fe80000100a00 */
[----:B------:R0:W-:Y:S04]  /*4db80*/  STL.64 [R1+0x6c38], R28 ;  /* 0x006c381c01007387 */ /* 0x0001e80000100a00 */
[----:B0-----:R-:W3:Y:S04]  /*4db90*/  LDL.LU.64 R28, [R1+0x1ca0] ;  /* 0x001ca000011c7983 */ /* 0x001ee80000300a00 */
[----:B------:R-:W3:Y:S04]  /*4dba0*/  LDL.LU.64 R30, [R1+0x1ca8] ;  /* 0x001ca800011e7983 */ /* 0x000ee80000300a00 */
[----:B------:R-:W-:Y:S04]  /*4dbb0*/  STL.64 [R1+0x1cb0], R56 ;  /* 0x001cb03801007387 */ /* 0x000fe80000100a00 */
[----:B------:R0:W-:Y:S04]  /*4dbc0*/  STL.64 [R1+0x1cb8], R58 ;  /* 0x001cb83a01007387 */ /* 0x0001e80000100a00 */
[----:B0-----:R-:W4:Y:S04]  /*4dbd0*/  LDL.LU.64 R58, [R1+0x6ce8] ;  /* 0x006ce800013a7983 */ /* 0x001f280000300a00 */
[----:B------:R-:W2:Y:S01]  /*4dbe0*/  LDL.LU.64 R56, [R1+0x6ce0] ;  /* 0x006ce00001387983 */ /* 0x000ea20000300a00 */
[----:B---3--:R-:W-:-:S15]  /*4dbf0*/  HMMA.16816.F32 R28, R4, R60, R28 ;  /* 0x0000003c041c723c */ /* 0x008fde000000181c */
[----:B------:R-:W-:-:S08]  /*4dc00*/  NOP ;  /* 0x0000000000007918 */ /* 0x000fd00000000000 */
[----:B------:R-:W-:Y:S04]  /*4dc10*/  STL.64 [R1+0x1ca0], R28 ;  /* 0x001ca01c01007387 */ /* 0x000fe80000100a00 */
[----:B------:R4:W-:Y:S02]  /*4dc20*/  STL.64 [R1+0x1ca8], R30 ;  /* 0x001ca81e01007387 */ /* 0x0009e40000100a00 */
[----:B----4-:R-:W-:Y:S02]  /*4dc30*/  HMMA.16816.F32 R28, R4, R58, R44 ;  /* 0x0000003a041c723c */ /* 0x010fe4000000182c */
[----:B------:R-:W3:-:S15]  /*4dc40*/  LDL.LU.64 R44, [R1+0x1c50] ;  /* 0x001c5000012c7983 */ /* 0x000ede0000300a00 */
[----:B------:R-:W-:-:S06]  /*4dc50*/  NOP ;  /* 0x0000000000007918 */ /* 0x000fcc0000000000 */
[----:B------:R-:W-:Y:S04]  /*4dc60*/  STL.64 [R1+0x1c90], R28 ;  /* 0x001c901c01007387 */ /* 0x000fe80000100a00 */
[----:B------:R0:W-:Y:S04]  /*4dc70*/  STL.64 [R1+0x1c98], R30 ;  /* 0x001c981e01007387 */ /* 0x0001e80000100a00 */
[----:B------:R-:W3:Y:S01]  /*4dc80*/  LDL.LU.64 R46, [R1+0x1c58] ;  /* 0x001c5800012e7983 */ /* 0x000ee20000300a00 */
[C---:B--2---:R-:W-:Y:S06]  /*4dc90*/  HMMA.16816.F32 R8, R4.reuse, R56, R8 ;  /* 0x000000380408723c */ /* 0x044fec0000001808 */
[C---:B------:R-:W-:Y:S06]  /*4dca0*/  HMMA.16816.F32 R12, R4.reuse, R52, R12 ;  /* 0x00000034040c723c */ /* 0x040fec000000180c */
[C---:B0-----:R-:W-:Y:S11]  /*4dcb0*/  HMMA.16816.F32 R28, R4.reuse, R54, R40 ;  /* 0x00000036041c723c */ /* 0x041ff60000001828 */
[----:B------:R0:W-:Y:S04]  /*4dcc0*/  STL.64 [R1+0x1c80], R8 ;  /* 0x001c800801007387 */ /* 0x0001e80000100a00 */
[----:B------:R1:W-:Y:S04]  /*4dcd0*/  STL.64 [R1+0x1c88], R10 ;  /* 0x001c880a01007387 */ /* 0x0003e80000100a00 */
[----:B0-----:R-:W2:Y:S04]  /*4dce0*/  LDL.LU.64 R8, [R1+0x1c40] ;  /* 0x001c400001087983 */ /* 0x001ea80000300a00 */
[----:B-1----:R-:W2:Y:S04]  /*4dcf0*/  LDL.LU.64 R10, [R1+0x1c48] ;  /* 0x001c4800010a7983 */ /* 0x002ea80000300a00 */
[----:B------:R-:W-:Y:S04]  /*4dd00*/  STL.64 [R1+0x6c30], R58 ;  /* 0x006c303a01007387 */ /* 0x000fe80000100a00 */
[----:B------:R0:W-:Y:S04]  /*4dd10*/  STL.64 [R1+0x6c28], R56 ;  /* 0x006c283801007387 */ /* 0x0001e80000100a00 */
[----:B------:R-:W4:Y:S04]  /*4dd20*/  LDL.LU.64 R40, [R1+0x1c30] ;  /* 0x001c300001287983 */ /* 0x000f280000300a00 */
[----:B------:R1:W-:Y:S04]  /*4dd30*/  STL.64 [R1+0x1c70], R28 ;  /* 0x001c701c01007387 */ /* 0x0003e80000100a00 */
[----:B------:R1:W-:Y:S04]  /*4dd40*/  STL.64 [R1+0x1c78], R30 ;  /* 0x001c781e01007387 */ /* 0x0003e80000100a00 */
[----:B------:R-:W4:Y:S04]  /*4dd50*/  LDL.LU.64 R42, [R1+0x1c38] ;  /* 0x001c3800012a7983 */ /* 0x000f280000300a00 */
[----:B------:R1:W-:Y:S04]  /*4dd60*/  STL.64 [R1+0x1c60], R12 ;  /* 0x001c600c01007387 */ /* 0x0003e80000100a00 */
[----:B------:R1:W-:Y:S04]  /*4dd70*/  STL.64 [R1+0x1c68], R14 ;  /* 0x001c680e01007387 */ /* 0x0003e80000100a00 */
[----:B0-----:R-:W4:Y:S04]  /*4dd80*/  LDL.LU.64 R56, [R1+0x1c00] ;  /* 0x001c000001387983 */ /* 0x001f280000300a00 */
[----:B------:R-:W4:Y:S04]  /*4dd90*/  LDL.LU.64 R58, [R1+0x1c08] ;  /* 0x001c0800013a7983 */ /* 0x000f280000300a00 */
[----:B-1----:R-:W4:Y:S04]  /*4dda0*/  LDL.LU.64 R28, [R1+0x1bf0] ;  /* 0x001bf000011c7983 */ /* 0x002f280000300a00 */
[----:B------:R-:W4:Y:S04]  /*4ddb0*/  LDL.LU.64 R30, [R1+0x1bf8] ;  /* 0x001bf800011e7983 */ /* 0x000f280000300a00 */
[----:B------:R-:W4:Y:S04]  /*4ddc0*/  LDL.LU.64 R12, [R1+0x1be0] ;  /* 0x001be000010c7983 */ /* 0x000f280000300a00 */
        /* <DEDUP_REMOVED lines=9> */
[----:B0-----:R-:W4:Y:S01]  /*4de60*/  LDL.LU.64 R46, [R1+0x6cd8] ;  /* 0x006cd800012e7983 */ /* 0x001f220000300a00 */
[----:B--2---:R-:W-:Y:S03]  /*4de70*/  HMMA.16816.F32 R8, R4, R48, R8 ;  /* 0x000000300408723c */ /* 0x004fe60000001808 */
        /* <DEDUP_REMOVED lines=15> */
[----:B------:R-:W3:Y:S01]  /*4df70*/  LDL.LU.64 R40, [R1+0x6cc0] ;  /* 0x006cc00001287983 */ /* 0x000ee20000300a00 */
[----:B--2---:R-:W-:Y:S03]  /*4df80*/  HMMA.16816.F32 R48, R4, R44, R48 ;  /* 0x0000002c0430723c */ /* 0x004fe60000001830 */
[----:B------:R-:W-:Y:S04]  /*4df90*/  STL.64 [R1+0x6c10], R46 ;  /* 0x006c102e01007387 */ /* 0x000fe80000100a00 */
[----:B------:R-:W-:-:S15]  /*4dfa0*/  STL.64 [R1+0x6c08], R44 ;  /* 0x006c082c01007387 */ /* 0x000fde0000100a00 */
[----:B------:R-:W-:-:S01]  /*4dfb0*/  NOP ;  /* 0x0000000000007918 */ /* 0x000fc20000000000 */
[----:B------:R-:W-:Y:S04]  /*4dfc0*/  STL.64 [R1+0x1c20], R48 ;  /* 0x001c203001007387 */ /* 0x000fe80000100a00 */
[----:B------:R4:W-:Y:S02]  /*4dfd0*/  STL.64 [R1+0x1c28], R50 ;  /* 0x001c283201007387 */ /* 0x0009e40000100a00 */
[C---:B----4-:R-:W-:Y:S06]  /*4dfe0*/  HMMA.16816.F32 R48, R4.reuse, R42, R52 ;  /* 0x0000002a0430723c */ /* 0x050fec0000001834 */
[----:B------:R-:W-:Y:S01]  /*4dff0*/  STL.64 [R1+0x6c50], R42 ;  /* 0x006c502a01007387 */ /* 0x000fe20000100a00 */
[----:B---3--:R-:W-:-:S15]  /*4e000*/  HMMA.16816.F32 R44, R4, R40, R56 ;  /* 0x00000028042c723c */ /* 0x008fde0000001838 */
[----:B------:R-:W-:-:S01]  /*4e010*/  NOP ;  /* 0x0000000000007918 */ /* 0x000fc20000000000 */
[----:B------:R-:W-:Y:S04]  /*4e020*/  STL.64 [R1+0x1c10], R48 ;  /* 0x001c103001007387 */ /* 0x000fe80000100a00 */
[----:B------:R-:W-:Y:S04]  /*4e030*/  STL.64 [R1+0x1c18], R50 ;  /* 0x001c183201007387 */ /* 0x000fe80000100a00 */
[----:B------:R0:W-:Y:S02]  /*4e040*/  STL.64 [R1+0x6c48], R40 ;  /* 0x006c482801007387 */ /* 0x0001e40000100a00 */
[C---:B0-----:R-:W-:Y:S06]  /*4e050*/  HMMA.16816.F32 R40, R4.reuse, R38, R28 ;  /* 0x000000260428723c */ /* 0x041fec000000181c */
[C---:B------:R-:W-:Y:S01]  /*4e060*/  HMMA.16816.F32 R28, R4.reuse, R36, R12 ;  /* 0x00000024041c723c */ /* 0x040fe2000000180c */
[----:B------:R-:W-:Y:S04]  /*4e070*/  STL.64 [R1+0x1c00], R44 ;  /* 0x001c002c01007387 */ /* 0x000fe80000100a00 */
[----:B------:R-:W-:Y:S04]  /*4e080*/  STL.64 [R1+0x1c08], R46 ;  /* 0x001c082e01007387 */ /* 0x000fe80000100a00 */
[----:B------:R-:W2:Y:S08]  /*4e090*/  LDL.LU.64 R12, [R1+0x1bc0] ;  /* 0x001bc000010c7983 */ /* 0x000eb00000300a00 */
[----:B------:R-:W-:Y:S04]  /*4e0a0*/  STL.64 [R1+0x1bf0], R40 ;  /* 0x001bf02801007387 */ /* 0x000fe80000100a00 */
[----:B------:R-:W-:Y:S04]  /*4e0b0*/  STL.64 [R1+0x1bf8], R42 ;  /* 0x001bf82a01007387 */ /* 0x000fe80000100a00 */
[----:B------:R-:W2:Y:S04]  /*4e0c0*/  LDL.LU.64 R14, [R1+0x1bc8] ;  /* 0x001bc800010e7983 */ /* 0x000ea80000300a00 */
[----:B------:R-:W-:Y:S04]  /*4e0d0*/  STL.64 [R1+0x1be0], R28 ;  /* 0x001be01c01007387 */ /* 0x000fe80000100a00 */
[----:B------:R0:W-:Y:S02]  /*4e0e0*/  STL.64 [R1+0x1be8], R30 ;  /* 0x001be81e01007387 */ /* 0x0001e40000100a00 */
[----:B0-----:R-:W-:Y:S02]  /*4e0f0*/  HMMA.16816.F32 R28, R4, R34, R8 ;  /* 0x00000022041c723c */ /* 0x001fe40000001808 */
[----:B------:R-:W-:Y:S04]  /*4e100*/  STL.64 [R1+0x6bf0], R38 ;  /* 0x006bf02601007387 */ /* 0x000fe80000100a00 */
[----:B------:R-:W-:Y:S04]  /*4e110*/  STL.64 [R1+0x6be8], R36 ;  /* 0x006be82401007387 */ /* 0x000fe80000100a00 */
[----:B------:R-:W3:Y:S04]  /*4e120*/  LDL.LU.64 R8, [R1+0x1bb0] ;  /* 0x001bb00001087983 */ /* 0x000ee80000300a00 */
[----:B------:R-:W3:Y:S09]  /*4e130*/  LDL.LU.64 R10, [R1+0x1bb8] ;  /* 0x001bb800010a7983 */ /* 0x000ef20000300a00 */
[----:B------:R0:W-:Y:S04]  /*4e140*/  STL.64 [R1+0x1bd0], R28 ;  /* 0x001bd01c01007387 */ /* 0x0001e80000100a00 */
[----:B------:R1:W-:Y:S04]  /*4e150*/  STL.64 [R1+0x1bd8], R30 ;  /* 0x001bd81e01007387 */ /* 0x0003e80000100a00 */
[----:B------:R-:W4:Y:S01]  /*4e160*/  LDL.LU R47, [R1+0x2430] ;  /* 0x00243000012f7983 */ /* 0x000f220000300800 */
[----:B------:R-:W-:-:S02]  /*4e170*/  IMAD.MOV.U32 R44, RZ, RZ, R16 ;  /* 0x000000ffff2c7224 */ /* 0x000fc400078e0010 */
[----:B------:R-:W-:Y:S01]  /*4e180*/  IMAD.MOV.U32 R45, RZ, RZ, R0 ;  /* 0x000000ffff2d7224 */ /* 0x000fe200078e0000 */
[----:B----4-:R-:W-:Y:S04]  /*4e190*/  STL [R1+0x6c78], R47 ;  /* 0x006c782f01007387 */ /* 0x010fe80000100800 */
[----:B------:R-:W-:Y:S04]  /*4e1a0*/  STL.64 [R1+0x6c70], R44 ;  /* 0x006c702c01007387 */ /* 0x000fe80000100a00 */
[----:B------:R-:W4:Y:S04]  /*4e1b0*/  LDL.LU R48, [R1+0x242c] ;  /* 0x00242c0001307983 */ /* 0x000f280000300800 */
[----:B------:R-:W4:Y:S01]  /*4e1c0*/  LDL.LU R49, [R1+0x2438] ;  /* 0x0024380001317983 */ /* 0x000f220000300800 */
[C---:B--2---:R-:W-:Y:S06]  /*4e1d0*/  HMMA.16816.F32 R12, R4.reuse, R32, R12 ;  /* 0x00000020040c723c */ /* 0x044fec000000180c */
[----:B---3--:R-:W-:Y:S01]  /*4e1e0*/  HMMA.16816.F32 R8, R4, R26, R8 ;  /* 0x0000001a0408723c */ /* 0x008fe20000001808 */
[----:B----4-:R-:W-:Y:S04]  /*4e1f0*/  STL.64 [R1+0x6c90], R48 ;  /* 0x006c903001007387 */ /* 0x010fe80000100a00 */
[----:B------:R-:W2:Y:S04]  /*4e200*/  LDL.LU R56, [R1+0x2434] ;  /* 0x0024340001387983 */ /* 0x000ea80000300800 */
[----:B------:R-:W2:Y:S04]  /*4e210*/  LDL.LU R57, [R1+0x2440] ;  /* 0x0024400001397983 */ /* 0x000ea80000300800 */
[----:B0-----:R-:W3:Y:S04]  /*4e220*/  LDL.LU R28, [R1+0x243c] ;  /* 0x00243c00011c7983 */ /* 0x001ee80000300800 */
[----:B------:R-:W4:Y:S04]  /*4e230*/  LDL.LU R29, [R1+0x2448] ;  /* 0x00244800011d7983 */ /* 0x000f280000300800 */
[----:B------:R-:W4:Y:S04]  /*4e240*/  LDL.LU R0, [R1+0x2444] ;  /* 0x0024440001007983 */ /* 0x000f280000300800 */
[----:B------:R-:W2:Y:S01]  /*4e250*/  LDL.64 R58, [R1+0x18] ;  /* 0x00001800013a7983 */ /* 0x000ea20000100a00 */
[----:B------:R-:W-:-:S02]  /*4e260*/  IMAD.MOV.U32 R2, RZ, RZ, R18 ;  /* 0x000000ffff027224 */ /* 0x000fc400078e0012 */
[----:B------:R-:W-:Y:S02]  /*4e270*/  IMAD.MOV.U32 R3, RZ, RZ, R19 ;  /* 0x000000ffff037224 */ /* 0x000fe400078e0013 */
[----:B-1----:R-:W-:Y:S02]  /*4e280*/  IMAD.MOV.U32 R30, RZ, RZ, R20 ;  /* 0x000000ffff1e7224 */ /* 0x002fe400078e0014 */
[----:B------:R-:W-:Y:S01]  /*4e290*/  IMAD.MOV.U32 R31, RZ, RZ, R21 ;  /* 0x000000ffff1f7224 */ /* 0x000fe200078e0015 */
[----:B--2---:R-:W-:Y:S04]  /*4e2a0*/  STL.64 [R1+0x6cb0], R58 ;  /* 0x006cb03a01007387 */ /* 0x004fe80000100a00 */
[----:B------:R-:W-:Y:S04]  /*4e2b0*/  STL.64 [R1+0x1bc0], R12 ;  /* 0x001bc00c01007387 */ /* 0x000fe80000100a00 */
[----:B------:R-:W-:Y:S04]  /*4e2c0*/  STL.64 [R1+0x1bc8], R14 ;  /* 0x001bc80e01007387 */ /* 0x000fe80000100a00 */
[----:B------:R-:W-:Y:S04]  /*4e2d0*/  STL.64 [R1+0x6ca8], R56 ;  /* 0x006ca83801007387 */ /* 0x000fe80000100a00 */
[----:B------:R-:W-:Y:S04]  /*4e2e0*/  STL.64 [R1+0x6be0], R34 ;  /* 0x006be02201007387 */ /* 0x000fe80000100a00 */
[----:B------:R0:W-:Y:S04]  /*4e2f0*/  STL.64 [R1+0x6bd8], R32 ;  /* 0x006bd82001007387 */ /* 0x0001e80000100a00 */
[----:B0-----:R-:W2:Y:S04]  /*4e300*/  LDL.LU.64 R32, [R1+0x1ba0] ;  /* 0x001ba00001207983 */ /* 0x001ea80000300a00 */
[----:B------:R-:W2:Y:S04]  /*4e310*/  LDL.LU.64 R34, [R1+0x1ba8] ;  /* 0x001ba80001227983 */ /* 0x000ea80000300a00 */
[----:B------:R0:W-:Y:S04]  /*4e320*/  STL.64 [R1+0x1bb0], R8 ;  /* 0x001bb00801007387 */ /* 0x0001e80000100a00 */
[----:B------:R1:W-:Y:S04]  /*4e330*/  STL.64 [R1+0x1bb8], R10 ;  /* 0x001bb80a01007387 */ /* 0x0003e80000100a00 */
[----:B------:R-:W3:Y:S04]  /*4e340*/  LDL.LU.64 R56, [R1+0x1b90] ;  /* 0x001b900001387983 */ /* 0x000ee80000300a00 */
[----:B------:R-:W3:Y:S04]  /*4e350*/  LDL.LU.64 R58, [R1+0x1b98] ;  /* 0x001b9800013a7983 */ /* 0x000ee80000300a00 */
[----:B------:R-:W4:Y:S04]  /*4e360*/  LDL.LU.64 R16, [R1+0x1b80] ;  /* 0x001b800001107983 */ /* 0x000f280000300a00 */
[----:B------:R-:W4:Y:S04]  /*4e370*/  LDL.LU.64 R18, [R1+0x1b88] ;  /* 0x001b880001127983 */ /* 0x000f280000300a00 */
        /* <DEDUP_REMOVED lines=8> */
[----:B------:R-:W4:Y:S04]  /*4e400*/  LDL.LU.64 R52, [R1+0x1b30] ;  /* 0x001b300001347983 */ /* 0x000f280000300a00 */
[----:B------:R-:W4:Y:S04]  /*4e410*/  LDL.LU.64 R54, [R1+0x1b38] ;  /* 0x001b380001367983 */ /* 0x000f280000300a00 */
[----:B------:R-:W4:Y:S04]  /*4e420*/  LDL.LU.64 R40, [R1+0x1b20] ;  /* 0x001b200001287983 */ /* 0x000f280000300a00 */
[----:B------:R-:W4:Y:S04]  /*4e430*/  LDL.LU.64 R42, [R1+0x1b28] ;  /* 0x001b2800012a7983 */ /* 0x000f280000300a00 */
[----:B------:R-:W4:Y:S04]  /*4e440*/  LDL.LU.64 R36, [R1+0x1b10] ;  /* 0x001b100001247983 */ /* 0x000f280000300a00 */
[----:B------:R-:W4:Y:S04]  /*4e450*/  LDL.LU.64 R38, [R1+0x1b18] ;  /* 0x001b180001267983 */ /* 0x000f280000300a00 */
[----:B------:R-:W4:Y:S04]  /*4e460*/  LDL.LU R20, [R1+0x6cbc] ;  /* 0x006cbc0001147983 */ /* 0x000f280000300800 */
[----:B------:R-:W4:Y:S01]  /*4e470*/  LDL.LU R21, [R1+0x6cb8] ;  /* 0x006cb80001157983 */ /* 0x000f220000300800 */
[C---:B--2---:R-:W-:Y:S06]  /*4e480*/  HMMA.16816.F32 R32, R4.reuse, R24, R32 ;  /* 0x000000180420723c */ /* 0x044fec0000001820 */
[C---:B---3--:R-:W-:Y:S06]  /*4e490*/  HMMA.16816.F32 R56, R4.reuse, R22, R56 ;  /* 0x000000160438723c */ /* 0x048fec0000001838 */
[C---:B----4-:R-:W-:Y:S11]  /*4e4a0*/  HMMA.16816.F32 R16, R4.reuse, R20, R16 ;  /* 0x000000140410723c */ /* 0x050ff60000001810 */
        /* <DEDUP_REMOVED lines=10> */
[----:B0-----:R-:W2:Y:S04]  /*4e550*/  LDL.LU.64 R18, [R1+0x6ca0] ;  /* 0x006ca00001127983 */ /* 0x001ea80000300a00 */
[----:B------:R-:W3:Y:S01]  /*4e560*/  LDL.LU.64 R16, [R1+0x6c98] ;  /* 0x006c980001107983 */ /* 0x000ee20000300a00 */
[C---:B--2---:R-:W-:Y:S06]  /*4e570*/  HMMA.16816.F32 R48, R4.reuse, R18, R48 ;  /* 0x000000120430723c */ /* 0x044fec0000001830 */
[----:B---3--:R-:W-:-:S15]  /*4e580*/  HMMA.16816.F32 R12, R4, R16, R12 ;  /* 0x00000010040c723c */ /* 0x008fde000000180c */
[----:B------:R-:W-:-:S02]  /*4e590*/  NOP ;  /* 0x0000000000007918 */ /* 0x000fc40000000000 */
[----:B------:R0:W-:Y:S04]  /*4e5a0*/  STL.64 [R1+0x1b70], R48 ;  /* 0x001b703001007387 */ /* 0x0001e80000100a00 */
[----:B------:R-:W-:Y:S04]  /*4e5b0*/  STL.64 [R1+0x1b78], R50 ;  /* 0x001b783201007387 */ /* 0x000fe80000100a00 */
[----:B0-----:R-:W2:Y:S04]  /*4e5c0*/  LDL.LU.64 R48, [R1+0x6c90] ;  /* 0x006c900001307983 */ /* 0x001ea80000300a00 */
[----:B------:R-:W-:Y:S04]  /*4e5d0*/  STL.64 [R1+0x1b60], R12 ;  /* 0x001b600c01007387 */ /* 0x000fe80000100a00 */
[----:B------:R0:W-:Y:S04]  /*4e5e0*/  STL.64 [R1+0x1b68], R14 ;  /* 0x001b680e01007387 */ /* 0x0001e80000100a00 */
[----:B0-----:R-:W3:Y:S04]  /*4e5f0*/  LDL.LU.64 R14, [R1+0x6c88] ;  /* 0x006c8800010e7983 */ /* 0x001ee80000300a00 */
[----:B------:R-:W4:Y:S01]  /*4e600*/  LDL.LU.64 R12, [R1+0x6c80] ;  /* 0x006c8000010c7983 */ /* 0x000f220000300a00 */
[----:B------:R-:W-:-:S02]  /*4e610*/  IMAD.MOV.U32 R50, RZ, RZ, R2 ;  /* 0x000000ffff327224 */ /* 0x000fc400078e0002 */
[----:B------:R-:W-:Y:S01]  /*4e620*/  IMAD.MOV.U32 R51, RZ, RZ, R3 ;  /* 0x000000ffff337224 */ /* 0x000fe200078e0003 */
[C---:B---3--:R-:W-:Y:S06]  /*4e630*/  HMMA.16816.F32 R44, R4.reuse, R14, R44 ;  /* 0x0000000e042c723c */ /* 0x048fec000000182c */
[----:B----4-:R-:W-:-:S15]  /*4e640*/  HMMA.16816.F32 R8, R4, R12, R8 ;  /* 0x0000000c0408723c */ /* 0x010fde0000001808 */
[----:B------:R-:W-:-:S02]  /*4e650*/  NOP ;  /* 0x0000000000007918 */ /* 0x000fc40000000000 */
[----:B------:R-:W-:Y:S04]  /*4e660*/  STL.64 [R1+0x1b50], R44 ;  /* 0x001b502c01007387 */ /* 0x000fe80000100a00 */
[----:B------:R0:W-:Y:S04]  /*4e670*/  STL.64 [R1+0x1b58], R46 ;  /* 0x001b582e01007387 */ /* 0x0001e80000100a00 */
[----:B0-----:R-:W2:Y:S04]  /*4e680*/  LDL.LU R47, [R1+0x6c78] ;  /* 0x006c7800012f7983 */ /* 0x001ea80000300800 */
[----:B------:R-:W3:Y:S04]  /*4e690*/  LDL.LU.64 R44, [R1+0x6c70] ;  /* 0x006c7000012c7983 */ /* 0x000ee80000300a00 */
[----:B------:R-:W4:Y:S04]  /*4e6a0*/  LDL.LU R2, [R1+0x6c6c] ;  /* 0x006c6c0001027983 */ /* 0x000f280000300800 */
[----:B------:R-:W4:Y:S04]  /*4e6b0*/  LDL.LU R3, [R1+0x6c68] ;  /* 0x006c680001037983 */ /* 0x000f280000300800 */
[----:B------:R-:W-:Y:S04]  /*4e6c0*/  STL.64 [R1+0x1b40], R8 ;  /* 0x001b400801007387 */ /* 0x000fe80000100a00 */
[----:B------:R0:W-:Y:S04]  /*4e6d0*/  STL.64 [R1+0x1b48], R10 ;  /* 0x001b480a01007387 */ /* 0x0001e80000100a00 */
[----:B0-----:R-:W2:Y:S04]  /*4e6e0*/  LDL.LU.64 R10, [R1+0x6c60] ;  /* 0x006c6000010a7983 */ /* 0x001ea80000300a00 */
[----:B------:R-:W3:Y:S01]  /*4e6f0*/  LDL.LU.64 R8, [R1+0x6c58] ;  /* 0x006c580001087983 */ /* 0x000ee20000300a00 */
[C---:B--2---:R-:W-:Y:S06]  /*4e700*/  HMMA.16816.F32 R52, R4.reuse, R10, R52 ;  /* 0x0000000a0434723c */ /* 0x044fec0000001834 */
[C---:B---3--:R-:W-:Y:S06]  /*4e710*/  HMMA.16816.F32 R40, R4.reuse, R8, R40 ;  /* 0x000000080428723c */ /* 0x048fec0000001828 */
[----:B------:R-:W-:Y:S01]  /*4e720*/  STL [R1+0x6bb0], R9 ;  /* 0x006bb00901007387 */ /* 0x000fe20000100800 */
[C---:B----4-:R-:W-:Y:S10]  /*4e730*/  HMMA.16816.F32 R36, R4.reuse, R2, R36 ;  /* 0x000000020424723c */ /* 0x050ff40000001824 */
[----:B------:R-:W-:Y:S04]  /*4e740*/  STL.64 [R1+0x1b30], R52 ;  /* 0x001b303401007387 */ /* 0x000fe80000100a00 */
[----:B------:R-:W-:Y:S04]  /*4e750*/  STL.64 [R1+0x1b38], R54 ;  /* 0x001b383601007387 */ /* 0x000fe80000100a00 */
[----:B------:R0:W-:Y:S04]  /*4e760*/  STL.64 [R1+0x1b20], R40 ;  /* 0x001b202801007387 */ /* 0x0001e80000100a00 */
[----:B------:R1:W-:Y:S04]  /*4e770*/  STL.64 [R1+0x1b28], R42 ;  /* 0x001b282a01007387 */ /* 0x0003e80000100a00 */
[----:B0-----:R-:W2:Y:S04]  /*4e780*/  LDL.LU.64 R40, [R1+0x1b00] ;  /* 0x001b000001287983 */ /* 0x001ea80000300a00 */
[----:B-1----:R-:W2:Y:S04]  /*4e790*/  LDL.LU.64 R42, [R1+0x1b08] ;  /* 0x001b0800012a7983 */ /* 0x002ea80000300a00 */
[----:B------:R0:W-:Y:S04]  /*4e7a0*/  STL.64 [R1+0x1b10], R36 ;  /* 0x001b102401007387 */ /* 0x0001e80000100a00 */
[----:B------:R1:W-:Y:S04]  /*4e7b0*/  STL.64 [R1+0x1b18], R38 ;  /* 0x001b182601007387 */ /* 0x0003e80000100a00 */
[----:B------:R-:W3:Y:S04]  /*4e7c0*/  LDL.LU.64 R52, [R1+0x1af0] ;  /* 0x001af00001347983 */ /* 0x000ee80000300a00 */
[----:B------:R-:W3:Y:S01]  /*4e7d0*/  LDL.LU.64 R54, [R1+0x1af8] ;  /* 0x001af80001367983 */ /* 0x000ee20000300a00 */
[----:B------:R-:W-:Y:S07]  /*4e7e0*/  HMMA.16816.F32 R32, R4, R44, R32 ;  /* 0x0000002c0420723c */ /* 0x000fee0000001820 */
[----:B------:R-:W-:-:S02]  /*4e7f0*/  IMAD R4, R48, 0x100, R47 ;  /* 0x0000010030047824 */ /* 0x000fc400078e022f */
[----:B------:R-:W-:Y:S02]  /*4e800*/  IMAD R5, R56, 0x100, R49 ;  /* 0x0000010038057824 */ /* 0x000fe400078e0231 */
[----:B------:R-:W-:Y:S02]  /*4e810*/  IMAD R6, R28, 0x100, R57 ;  /* 0x000001001c067824 */ /* 0x000fe400078e0239 */
[----:B------:R-:W-:Y:S01]  /*4e820*/  IMAD R7, R0, 0x100, R29 ;  /* 0x0000010000077824 */ /* 0x000fe200078e021d */
[----:B------:R-:W-:Y:S02]  /*4e830*/  F2FP.F16.E4M3.UNPACK_B R4, R4 ;  /* 0x00000004ff04723e */ /* 0x000fe400020006ff */
[----:B------:R-:W-:Y:S02]  /*4e840*/  F2FP.F16.E4M3.UNPACK_B R5, R5 ;  /* 0x00000005ff05723e */ /* 0x000fe400020006ff */
[----:B------:R-:W-:Y:S02]  /*4e850*/  F2FP.F16.E4M3.UNPACK_B R6, R6 ;  /* 0x00000006ff06723e */ /* 0x000fe400020006ff */
[----:B------:R-:W-:-:S03]  /*4e860*/  F2FP.F16.E4M3.UNPACK_B R7, R7 ;  /* 0x00000007ff07723e */ /* 0x000fc600020006ff */
[----:B------:R4:W-:Y:S04]  /*4e870*/  STL.64 [R1+0x790], R32 ;  /* 0x0007902001007387 */ /* 0x0009e80000100a00 */
[----:B------:R4:W-:Y:S04]  /*4e880*/  STL.64 [R1+0x798], R34 ;  /* 0x0007982201007387 */ /* 0x0009e80000100a00 */
[----:B------:R-:W3:Y:S04]  /*4e890*/  LDL.LU.64 R44, [R1+0x1ae0] ;  /* 0x001ae000012c7983 */ /* 0x000ee80000300a00 */
[----:B------:R-:W3:Y:S04]  /*4e8a0*/  LDL.LU.64 R46, [R1+0x1ae8] ;  /* 0x001ae800012e7983 */ /* 0x000ee80000300a00 */
[----:B0-----:R-:W3:Y:S04]  /*4e8b0*/  LDL.LU.64 R36, [R1+0x1ad0] ;  /* 0x001ad00001247983 */ /* 0x001ee80000300a00 */
[----:B-1----:R-:W3:Y:S04]  /*4e8c0*/  LDL.LU.64 R38, [R1+0x1ad8] ;  /* 0x001ad80001267983 */ /* 0x002ee80000300a00 */
[----:B----4-:R-:W4:Y:S04]  /*4e8d0*/  LDL.LU.64 R32, [R1+0x1ac0] ;  /* 0x001ac00001207983 */ /* 0x010f280000300a00 */
[----:B------:R-:W4:Y:S01]  /*4e8e0*/  LDL.LU.64 R34, [R1+0x1ac8] ;  /* 0x001ac80001227983 */ /* 0x000f220000300a00 */
[----:B------:R-:W-:-:S02]  /*4e8f0*/  IMAD.MOV.U32 R9, RZ, RZ, R58 ;  /* 0x000000ffff097224 */ /* 0x000fc400078e003a */
[----:B------:R-:W-:Y:S01]  /*4e900*/  IMAD.MOV.U32 R0, RZ, RZ, R59 ;  /* 0x000000ffff007224 */ /* 0x000fe200078e003b */
[C---:B--2---:R-:W-:Y:S01]  /*4e910*/  HMMA.16816.F32 R28, R4.reuse, R30, R40 ;  /* 0x0000001e041c723c */ /* 0x044fe20000001828 */
[----:B------:R-:W2:Y:S04]  /*4e920*/  LDL.LU.64 R42, [R1+0x6c50] ;  /* 0x006c5000012a7983 */ /* 0x000ea80000300a00 */
[----:B------:R-:W2:Y:S01]  /*4e930*/  LDL.LU.64 R40, [R1+0x6c48] ;  /* 0x006c480001287983 */ /* 0x000ea20000300a00 */
[----:B---3--:R-:W-:-:S15]  /*4e940*/  HMMA.16816.F32 R52, R4, R58, R52 ;  /* 0x0000003a0434723c */ /* 0x008fde0000001834 */
[----:B------:R-:W-:-:S02]  /*4e950*/  NOP ;  /* 0x0000000000007918 */ /* 0x000fc40000000000 */
[----:B------:R-:W-:Y:S04]  /*4e960*/  STL.64 [R1+0x1b00], R28 ;  /* 0x001b001c01007387 */ /* 0x000fe80000100a00 */
[----:B------:R0:W-:Y:S04]  /*4e970*/  STL.64 [R1+0x1b08], R30 ;  /* 0x001b081e01007387 */ /* 0x0001e80000100a00 */
[----:B0-----:R-:W3:Y:S04]  /*4e980*/  LDL.LU.64 R30, [R1+0x6c40] ;  /* 0x006c4000011e7983 */ /* 0x001ee80000300a00 */
[----:B------:R-:W4:Y:S04]  /*4e990*/  LDL.LU.64 R28, [R1+0x6c38] ;  /* 0x006c3800011c7983 */ /* 0x000f280000300a00 */
[----:B------:R-:W-:Y:S04]  /*4e9a0*/  STL.64 [R1+0x1af0], R52 ;  /* 0x001af03401007387 */ /* 0x000fe80000100a00 */
[----:B------:R-:W-:Y:S04]  /*4e9b0*/  STL.64 [R1+0x1af8], R54 ;  /* 0x001af83601007387 */ /* 0x000fe80000100a00 */
[----:B------:R-:W-:Y:S04]  /*4e9c0*/  STL.64 [R1+0x6bc0], R10 ;  /* 0x006bc00a01007387 */ /* 0x000fe80000100a00 */
[----:B------:R3:W-:Y:S04]  /*4e9d0*/  STL.64 [R1+0x6bb8], R8 ;  /* 0x006bb80801007387 */ /* 0x0007e80000100a00 */
        /* <DEDUP_REMOVED lines=8> */
[----:B------:R-:W3:Y:S04]  /*4ea60*/  LDL.LU.64 R54, [R1+0x1aa8] ;  /* 0x001aa80001367983 */ /* 0x000ee80000300a00 */
[----:B0-----:R-:W4:Y:S04]  /*4ea70*/  LDL.LU.64 R8, [R1+0x1a90] ;  /* 0x001a900001087983 */ /* 0x001f280000300a00 */
[----:B-1----:R-:W4:Y:S04]  /*4ea80*/  LDL.LU.64 R10, [R1+0x1a98] ;  /* 0x001a9800010a7983 */ /* 0x002f280000300a00 */
[----:B------:R-:W-:Y:S04]  /*4ea90*/  STL.64 [R1+0x6b98], R30 ;  /* 0x006b981e01007387 */ /* 0x000fe80000100a00 */
[----:B------:R0:W-:Y:S01]  /*4eaa0*/  STL.64 [R1+0x6b90], R28 ;  /* 0x006b901c01007387 */ /* 0x0001e20000100a00 */
[C---:B--2---:R-:W-:Y:S06]  /*4eab0*/  HMMA.16816.F32 R56, R4.reuse, R60, R56 ;  /* 0x0000003c0438723c */ /* 0x044fec0000001838 */
[C---:B0-----:R-:W-:Y:S01]  /*4eac0*/  HMMA.16816.F32 R28, R4.reuse, R50, R32 ;  /* 0x00000032041c723c */ /* 0x041fe20000001820 */
[----:B------:R0:W-:Y:S04]  /*4ead0*/  STL.64 [R1+0x1ad0], R36 ;  /* 0x001ad02401007387 */ /* 0x0001e80000100a00 */
[----:B------:R1:W-:Y:S04]  /*4eae0*/  STL.64 [R1+0x1ad8], R38 ;  /* 0x001ad82601007387 */ /* 0x0003e80000100a00 */
[----:B------:R-:W2:Y:S04]  /*4eaf0*/  LDL.LU.64 R44, [R1+0x1a80] ;  /* 0x001a8000012c7983 */ /* 0x000ea80000300a00 */
[----:B------:R-:W2:Y:S10]  /*4eb00*/  LDL.LU.64 R46, [R1+0x1a88] ;  /* 0x001a8800012e7983 */ /* 0x000eb40000300a00 */
[----:B------:R1:W-:Y:S04]  /*4eb10*/  STL.64 [R1+0x1ac0], R28 ;  /* 0x001ac01c01007387 */ /* 0x0003e80000100a00 */
[----:B------:R1:W-:Y:S04]  /*4eb20*/  STL.64 [R1+0x1ac8], R30 ;  /* 0x001ac81e01007387 */ /* 0x0003e80000100a00 */
[----:B------:R-:W2:Y:S04]  /*4eb30*/  LDL.LU.64 R48, [R1+0x1a70] ;  /* 0x001a700001307983 */ /* 0x000ea80000300a00 */
[----:B------:R-:W2:Y:S04]  /*4eb40*/  LDL.LU.64 R50, [R1+0x1a78] ;  /* 0x001a780001327983 */ /* 0x000ea80000300a00 */
[----:B0-----:R-:W2:Y:S04]  /*4eb50*/  LDL.LU.64 R36, [R1+0x1a50] ;  /* 0x001a500001247983 */ /* 0x001ea80000300a00 */
[----:B-1----:R-:W2:Y:S04]  /*4eb60*/  LDL.LU.64 R38, [R1+0x1a58] ;  /* 0x001a580001267983 */ /* 0x002ea80000300a00 */
[----:B------:R-:W2:Y:S04]  /*4eb70*/  LDL.LU.64 R32, [R1+0x1a40] ;  /* 0x001a400001207983 */ /* 0x000ea80000300a00 */
[----:B------:R-:W2:Y:S04]  /*4eb80*/  LDL.LU.64 R34, [R1+0x1a48] ;  /* 0x001a480001227983 */ /* 0x000ea80000300a00 */
[----:B------:R-:W2:Y:S04]  /*4eb90*/  LDL.LU.64 R28, [R1+0x1a30] ;  /* 0x001a3000011c7983 */ /* 0x000ea80000300a00 */
[----:B------:R-:W2:Y:S04]  /*4eba0*/  LDL.LU.64 R30, [R1+0x1a38] ;  /* 0x001a3800011e7983 */ /* 0x000ea80000300a00 */
[----:B------:R-:W-:Y:S04]  /*4ebb0*/  STL.64 [R1+0x1ab0], R56 ;  /* 0x001ab03801007387 */ /* 0x000fe80000100a00 */
[----:B------:R0:W-:Y:S04]  /*4ebc0*/  STL.64 [R1+0x1ab8], R58 ;  /* 0x001ab83a01007387 */ /* 0x0001e80000100a00 */
[----:B0-----:R-:W3:Y:S04]  /*4ebd0*/  LDL.LU.64 R58, [R1+0x6c30] ;  /* 0x006c3000013a7983 */ /* 0x001ee80000300a00 */
[----:B------:R-:W4:Y:S01]  /*4ebe0*/  LDL.LU.64 R56, [R1+0x6c28] ;  /* 0x006c280001387983 */ /* 0x000f220000300a00 */
[----:B---3--:R-:W-:-:S15]  /*4ebf0*/  HMMA.16816.F32 R52, R4, R58, R52 ;  /* 0x0000003a0434723c */ /* 0x008fde0000001834 */
[----:B------:R-:W-:-:S08]  /*4ec00*/  NOP ;  /* 0x0000000000007918 */ /* 0x000fd00000000000 */
[----:B------:R-:W-:Y:S04]  /*4ec10*/  STL.64 [R1+0x1aa0], R52 ;  /* 0x001aa03401007387 */ /* 0x000fe80000100a00 */
[----:B------:R0:W-:Y:S04]  /*4ec20*/  STL.64 [R1+0x1aa8], R54 ;  /* 0x001aa83601007387 */ /* 0x0001e80000100a00 */
[----:B0-----:R-:W2:Y:S04]  /*4ec30*/  LDL.LU.64 R54, [R1+0x6c20] ;  /* 0x006c200001367983 */ /* 0x001ea80000300a00 */
[----:B------:R-:W3:Y:S01]  /*4ec40*/  LDL.LU.64 R52, [R1+0x6c18] ;  /* 0x006c180001347983 */ /* 0x000ee20000300a00 */
[----:B----4-:R-:W-:-:S15]  /*4ec50*/  HMMA.16816.F32 R8, R4, R56, R8 ;  /* 0x000000380408723c */ /* 0x010fde0000001808 */
[----:B------:R-:W-:-:S08]  /*4ec60*/  NOP ;  /* 0x0000000000007918 */ /* 0x000fd00000000000 */
[----:B------:R0:W-:Y:S04]  /*4ec70*/  STL.64 [R1+0x1a90], R8 ;  /* 0x001a900801007387 */ /* 0x0001e80000100a00 */
[----:B------:R1:W-:Y:S04]  /*4ec80*/  STL.64 [R1+0x1a98], R10 ;  /* 0x001a980a01007387 */ /* 0x0003e80000100a00 */
[----:B0-----:R-:W4:Y:S04]  /*4ec90*/  LDL.LU.64 R8, [R1+0x1a20] ;  /* 0x001a200001087983 */ /* 0x001f280000300a00 */
[----:B-1----:R-:W4:Y:S04]  /*4eca0*/  LDL.LU.64 R10, [R1+0x1a28] ;  /* 0x001a2800010a7983 */ /* 0x002f280000300a00 */
[----:B------:R-:W-:Y:S04]  /*4ecb0*/  STL.64 [R1+0x6b88], R58 ;  /* 0x006b883a01007387 */ /* 0x000fe80000100a00 */
[----:B------:R0:W-:Y:S04]  /*4ecc0*/  STL.64 [R1+0x6b80], R56 ;  /* 0x006b803801007387 */ /* 0x0001e80000100a00 */
[----:B0-----:R-:W4:Y:S04]  /*4ecd0*/  LDL.LU.64 R56, [R1+0x1a60] ;  /* 0x001a600001387983 */ /* 0x001f280000300a00 */
[----:B------:R-:W4:Y:S01]  /*4ece0*/  LDL.LU.64 R58, [R1+0x1a68] ;  /* 0x001a6800013a7983 */ /* 0x000f220000300a00 */
        /* <DEDUP_REMOVED lines=10> */
[----:B------:R-:W3:Y:S04]  /*4ed90*/  LDL.LU.64 R48, [R1+0x6bf8] ;  /* 0x006bf80001307983 */ /* 0x000ee80000300a00 */
[----:B------:R-:W-:Y:S04]  /*4eda0*/  STL.64 [R1+0x6b78], R54 ;  /* 0x006b783601007387 */ /* 0x000fe80000100a00 */
[----:B------:R4:W-:Y:S01]  /*4edb0*/  STL.64 [R1+0x6b70], R52 ;  /* 0x006b703401007387 */ /* 0x0009e20000100a00 */
[C---:B--2---:R-:W-:Y:S06]  /*4edc0*/  HMMA.16816.F32 R32, R4.reuse, R46, R32 ;  /* 0x0000002e0420723c */ /* 0x044fec0000001820 */
[C---:B----4-:R-:W-:Y:S06]  /*4edd0*/  HMMA.16816.F32 R52, R4.reuse, R50, R56 ;  /* 0x000000320434723c */ /* 0x050fec0000001838 */
[----:B---3--:R-:W-:Y:S01]  /*4ede0*/  HMMA.16816.F32 R36, R4, R48, R36 ;  /* 0x000000300424723c */ /* 0x008fe20000001824 */
[----:B------:R-:W-:-:S15]  /*4edf0*/  STL.64 [R1+0x6ba8], R50 ;  /* 0x006ba83201007387 */ /* 0x000fde0000100a00 */
[----:B------:R-:W-:-:S01]  /*4ee00*/  NOP ;  /* 0x0000000000007918 */ /* 0x000fc20000000000 */
        /* <DEDUP_REMOVED lines=8> */
[----:B-1----:R-:W2:Y:S01]  /*4ee90*/  LDL.LU.64 R38, [R1+0x1a18] ;  /* 0x001a180001267983 */ /* 0x002ea20000300a00 */
[C---:B------:R-:W-:Y:S06]  /*4eea0*/  HMMA.16816.F32 R28, R4.reuse, R44, R28 ;  /* 0x0000002c041c723c */ /* 0x040fec000000181c */
[----:B------:R-:W-:-:S15]  /*4eeb0*/  HMMA.16816.F32 R8, R4, R42, R8 ;  /* 0x0000002a0408723c */ /* 0x000fde0000001808 */
[----:B------:R-:W-:-:S02]  /*4eec0*/  NOP ;  /* 0x0000000000007918 */ /* 0x000fc40000000000 */
[----:B------:R1:W-:Y:S04]  /*4eed0*/  STL.64 [R1+0x1a30], R28 ;  /* 0x001a301c01007387 */ /* 0x0003e80000100a00 */
[----:B------:R4:W-:Y:S04]  /*4eee0*/  STL.64 [R1+0x1a38], R30 ;  /* 0x001a381e01007387 */ /* 0x0009e80000100a00 */
[----:B------:R-:W-:Y:S04]  /*4eef0*/  STL.64 [R1+0x6bd0], R46 ;  /* 0x006bd02e01007387 */ /* 0x000fe80000100a00 */
[----:B------:R4:W-:Y:S04]  /*4ef00*/  STL.64 [R1+0x6bc8], R44 ;  /* 0x006bc82c01007387 */ /* 0x0009e80000100a00 */
[----:B0-----:R-:W2:Y:S04]  /*4ef10*/  LDL.LU.64 R32, [R1+0x1a00] ;  /* 0x001a000001207983 */ /* 0x001ea80000300a00 */
[----:B---3--:R-:W3:Y:S04]  /*4ef20*/  LDL.LU.64 R34, [R1+0x1a08] ;  /* 0x001a080001227983 */ /* 0x008ee80000300a00 */
[----:B------:R0:W-:Y:S04]  /*4ef30*/  STL.64 [R1+0x1a20], R8 ;  /* 0x001a200801007387 */ /* 0x0001e80000100a00 */
[----:B------:R0:W-:Y:S04]  /*4ef40*/  STL.64 [R1+0x1a28], R10 ;  /* 0x001a280a01007387 */ /* 0x0001e80000100a00 */
[----:B-1----:R-:W3:Y:S04]  /*4ef50*/  LDL.LU.64 R28, [R1+0x19f0] ;  /* 0x0019f000011c7983 */ /* 0x002ee80000300a00 */
[----:B----4-:R-:W4:Y:S04]  /*4ef60*/  LDL.LU.64 R30, [R1+0x19f8] ;  /* 0x0019f800011e7983 */ /* 0x010f280000300a00 */
        /* <DEDUP_REMOVED lines=9> */
[----:B------:R-:W4:Y:S01]  /*4f000*/  LDL.LU.64 R10, [R1+0x1988] ;  /* 0x00198800010a7983 */ /* 0x000f220000300a00 */
[----:B--2---:R-:W-:-:S15]  /*4f010*/  HMMA.16816.F32 R36, R4, R40, R36 ;  /* 0x000000280424723c */ /* 0x004fde0000001824 */
[----:B------:R-:W-:-:S08]  /*4f020*/  NOP ;  /* 0x0000000000007918 */ /* 0x000fd00000000000 */
[----:B------:R-:W-:Y:S04]  /*4f030*/  STL.64 [R1+0x1a10], R36 ;  /* 0x001a102401007387 */ /* 0x000fe80000100a00 */
[----:B------:R0:W-:Y:S04]  /*4f040*/  STL.64 [R1+0x1a18], R38 ;  /* 0x001a182601007387 */ /* 0x0001e80000100a00 */
[----:B0-----:R-:W3:Y:S04]  /*4f050*/  LDL.LU.64 R38, [R1+0x6bf0] ;  /* 0x006bf00001267983 */ /* 0x001ee80000300a00 */
[----:B------:R-:W4:Y:S04]  /*4f060*/  LDL.LU.64 R36, [R1+0x6be8] ;  /* 0x006be80001247983 */ /* 0x000f280000300a00 */
        /* <DEDUP_REMOVED lines=10> */
[----:B------:R-:W2:Y:S04]  /*4f110*/  LDL.LU.64 R32, [R1+0x6bd8] ;  /* 0x006bd80001207983 */ /* 0x000ea80000300a00 */
[----:B------:R0:W-:Y:S04]  /*4f120*/  STL.64 [R1+0x19f0], R28 ;  /* 0x0019f01c01007387 */ /* 0x0001e80000100a00 */
[----:B------:R1:W-:Y:S04]  /*4f130*/  STL.64 [R1+0x19f8], R30 ;  /* 0x0019f81e01007387 */ /* 0x0003e80000100a00 */
[----:B0-----:R-:W4:Y:S04]  /*4f140*/  LDL.LU.64 R28, [R1+0x1970] ;  /* 0x00197000011c7983 */ /* 0x001f280000300a00 */
[----:B-1----:R-:W4:Y:S04]  /*4f150*/  LDL.LU.64 R30, [R1+0x1978] ;  /* 0x00197800011e7983 */ /* 0x002f280000300a00 */
[----:B------:R-:W-:Y:S04]  /*4f160*/  STL.64 [R1+0x6b68], R38 ;  /* 0x006b682601007387 */ /* 0x000fe80000100a00 */
[----:B------:R0:W-:Y:S04]  /*4f170*/  STL.64 [R1+0x6b60], R36 ;  /* 0x006b602401007387 */ /* 0x0001e80000100a00 */
[----:B0-----:R-:W3:Y:S04]  /*4f180*/  LDL.LU.64 R36, [R1+0x19e0] ;  /* 0x0019e00001247983 */ /* 0x001ee80000300a00 */
[----:B------:R-:W3:Y:S01]  /*4f190*/  LDL.LU.64 R38, [R1+0x19e8] ;  /* 0x0019e80001267983 */ /* 0x000ee20000300a00 */
[C---:B------:R-:W-:Y:S06]  /*4f1a0*/  HMMA.16816.F32 R48, R4.reuse, R22, R48 ;  /* 0x000000160430723c */ /* 0x040fec0000001830 */
[C---:B------:R-:W-:Y:S06]  /*4f1b0*/  HMMA.16816.F32 R8, R4.reuse, R18, R8 ;  /* 0x000000120408723c */ /* 0x040fec0000001808 */
[----:B---3--:R-:W-:-:S15]  /*4f1c0*/  HMMA.16816.F32 R36, R4, R34, R36 ;  /* 0x000000220424723c */ /* 0x008fde0000001824 */
[----:B------:R-:W-:-:S08]  /*4f1d0*/  NOP ;  /* 0x0000000000007918 */ /* 0x000fd00000000000 */
[----:B------:R-:W-:Y:S04]  /*4f1e0*/  STL.64 [R1+0x19e0], R36 ;  /* 0x0019e02401007387 */ /* 0x000fe80000100a00 */
[----:B------:R2:W-:Y:S02]  /*4f1f0*/  STL.64 [R1+0x19e8], R38 ;  /* 0x0019e82601007387 */ /* 0x0005e40000100a00 */
[C---:B--2---:R-:W-:Y:S06]  /*4f200*/  HMMA.16816.F32 R36, R4.reuse, R32, R40 ;  /* 0x000000200424723c */ /* 0x044fec0000001828 */
[----:B------:R-:W-:-:S15]  /*4f210*/  HMMA.16816.F32 R40, R4, R26, R56 ;  /* 0x0000001a0428723c */ /* 0x000fde0000001838 */
[----:B------:R-:W-:-:S02]  /*4f220*/  NOP ;  /* 0x0000000000007918 */ /* 0x000fc40000000000 */
[----:B------:R-:W-:Y:S04]  /*4f230*/  STL.64 [R1+0x19d0], R36 ;  /* 0x0019d02401007387 */ /* 0x000fe80000100a00 */
[----:B------:R0:W-:Y:S02]  /*4f240*/  STL.64 [R1+0x19d8], R38 ;  /* 0x0019d82601007387 */ /* 0x0001e40000100a00 */
[----:B0-----:R-:W-:Y:S02]  /*4f250*/  HMMA.16816.F32 R36, R4, R24, R52 ;  /* 0x000000180424723c */ /* 0x001fe40000001834 */
[----:B------:R-:W-:Y:S04]  /*4f260*/  STL.64 [R1+0x19c0], R40 ;  /* 0x0019c02801007387 */ /* 0x000fe80000100a00 */
[----:B------:R0:W-:Y:S04]  /*4f270*/  STL.64 [R1+0x19c8], R42 ;  /* 0x0019c82a01007387 */ /* 0x0001e80000100a00 */
[----:B0-----:R-:W2:-:S13]  /*4f280*/  LDL.64 R42, [R1+0x28] ;  /* 0x00002800012a7983 */ /* 0x001e9a0000100a00 */
[----:B------:R-:W-:Y:S04]  /*4f290*/  STL.64 [R1+0x19b0], R36 ;  /* 0x0019b02401007387 */ /* 0x000fe80000100a00 */
[----:B------:R0:W-:Y:S02]  /*4f2a0*/  STL.64 [R1+0x19b8], R38 ;  /* 0x0019b82601007387 */ /* 0x0001e40000100a00 */
[----:B0-----:R-:W-:Y:S02]  /*4f2b0*/  HMMA.16816.F32 R36, R4, R20, R44 ;  /* 0x000000140424723c */ /* 0x001fe4000000182c */
[----:B------:R-:W-:Y:S04]  /*4f2c0*/  STL.64 [R1+0x19a0], R48 ;  /* 0x0019a03001007387 */ /* 0x000fe80000100a00 */
[----:B------:R-:W-:Y:S04]  /*4f2d0*/  STL.64 [R1+0x19a8], R50 ;  /* 0x0019a83201007387 */ /* 0x000fe80000100a00 */
[----:B------:R-:W3:-:S13]  /*4f2e0*/  LDL.LU.64 R44, [R1+0x1960] ;  /* 0x00196000012c7983 */ /* 0x000eda0000300a00 */
[----:B------:R-:W-:Y:S04]  /*4f2f0*/  STL.64 [R1+0x1990], R36 ;  /* 0x0019902401007387 */ /* 0x000fe80000100a00 */
[----:B------:R-:W-:Y:S04]  /*4f300*/  STL.64 [R1+0x1998], R38 ;  /* 0x0019982601007387 */ /* 0x000fe80000100a00 */
[----:B------:R-:W3:Y:S04]  /*4f310*/  LDL.LU.64 R46, [R1+0x1968] ;  /* 0x00196800012e7983 */ /* 0x000ee80000300a00 */
[----:B------:R0:W-:Y:S04]  /*4f320*/  STL.64 [R1+0x1980], R8 ;  /* 0x0019800801007387 */ /* 0x0001e80000100a00 */
[----:B------:R1:W-:Y:S04]  /*4f330*/  STL.64 [R1+0x1988], R10 ;  /* 0x0019880a01007387 */ /* 0x0003e80000100a00 */
[----:B0-----:R-:W2:Y:S04]  /*4f340*/  LDL.LU.64 R8, [R1+0x1950] ;  /* 0x0019500001087983 */ /* 0x001ea80000300a00 */
[----:B-1----:R-:W2:Y:S01]  /*4f350*/  LDL.LU.64 R10, [R1+0x1958] ;  /* 0x00195800010a7983 */ /* 0x002ea20000300a00 */
[C---:B----4-:R-:W-:Y:S03]  /*4f360*/  HMMA.16816.F32 R28, R4.reuse, R16, R28 ;  /* 0x00000010041c723c */ /* 0x050fe6000000181c */
[----:B------:R-:W4:Y:S04]  /*4f370*/  LDL.LU R52, [R1+0x2460] ;  /* 0x0024600001347983 */ /* 0x000f280000300800 */
[----:B------:R-:W4:Y:S04]  /*4f380*/  LDL.LU R53, [R1+0x245c] ;  /* 0x00245c0001357983 */ /* 0x000f280000300800 */
[----:B------:R-:W4:Y:S04]  /*4f390*/  LDL.LU R54, [R1+0x2468] ;  /* 0x0024680001367983 */ /* 0x000f280000300800 */
[----:B------:R-:W4:Y:S04]  /*4f3a0*/  LDL.LU R55, [R1+0x2464] ;  /* 0x0024640001377983 */ /* 0x000f280000300800 */
[----:B------:R-:W4:Y:S04]  /*4f3b0*/  LDL.LU.64 R48, [R1+0x1940] ;  /* 0x0019400001307983 */ /* 0x000f280000300a00 */
[----:B------:R-:W4:Y:S04]  /*4f3c0*/  LDL.LU.64 R50, [R1+0x1948] ;  /* 0x0019480001327983 */ /* 0x000f280000300a00 */
[----:B------:R0:W-:Y:S04]  /*4f3d0*/  STL.64 [R1+0x1970], R28 ;  /* 0x0019701c01007387 */ /* 0x0001e80000100a00 */
[----:B------:R1:W-:Y:S04]  /*4f3e0*/  STL.64 [R1+0x1978], R30 ;  /* 0x0019781e01007387 */ /* 0x0003e80000100a00 */
[----:B0-----:R-:W4:Y:S04]  /*4f3f0*/  LDL.LU.64 R28, [R1+0x1930] ;  /* 0x00193000011c7983 */ /* 0x001f280000300a00 */
[----:B-1----:R-:W4:Y:S04]  /*4f400*/  LDL.LU.64 R30, [R1+0x1938] ;  /* 0x00193800011e7983 */ /* 0x002f280000300a00 */
[----:B------:R-:W4:Y:S04]  /*4f410*/  LDL.LU.64 R36, [R1+0x780] ;  /* 0x0007800001247983 */ /* 0x000f280000300a00 */
[----:B------:R-:W4:Y:S04]  /*4f420*/  LDL.LU.64 R38, [R1+0x788] ;  /* 0x0007880001267983 */ /* 0x000f280000300a00 */
[----:B------:R-:W4:Y:S04]  /*4f430*/  LDL.64 R56, [R1+0x20] ;  /* 0x0000200001387983 */ /* 0x000f280000100a00 */
[----:B------:R0:W-:Y:S04]  /*4f440*/  STL.64 [R1+0x6b30], R18 ;  /* 0x006b301201007387 */ /* 0x0001e80000100a00 */
[----:B0-----:R-:W4:Y:S04]  /*4f450*/  LDL.LU R18, [R1+0x2458] ;  /* 0x0024580001127983 */ /* 0x001f280000300800 */
[----:B------:R-:W4:Y:S04]  /*4f460*/  LDL.LU R19, [R1+0x2454] ;  /* 0x0024540001137983 */ /* 0x000f280000300800 */
[----:B------:R0:W-:Y:S04]  /*4f470*/  STL.64 [R1+0x6b28], R16 ;  /* 0x006b281001007387 */ /* 0x0001e80000100a00 */
[----:B0-----:R-:W4:Y:S04]  /*4f480*/  LDL.LU R16, [R1+0x2450] ;  /* 0x0024500001107983 */ /* 0x001f280000300800 */
[----:B------:R-:W4:Y:S01]  /*4f490*/  LDL.LU R17, [R1+0x244c] ;  /* 0x00244c0001117983 */ /* 0x000f220000300800 */
        /* <DEDUP_REMOVED lines=10> */
[----:B------:R-:W2:Y:S02]  /*4f540*/  LDL.LU.64 R8, [R1+0x6bb8] ;  /* 0x006bb80001087983 */ /* 0x000ea40000300a00 */
[----:B--2---:R-:W-:-:S02]  /*4f550*/  IMAD.MOV.U32 R58, RZ, RZ, R9 ;  /* 0x000000ffff3a7224 */ /* 0x004fc400078e0009 */
[----:B------:R-:W2:Y:S04]  /*4f560*/  LDL.LU R9, [R1+0x6bb0] ;  /* 0x006bb00001097983 */ /* 0x000ea80000300800 */
[----:B------:R-:W-:Y:S04]  /*4f570*/  STL.64 [R1+0x6b40], R14 ;  /* 0x006b400e01007387 */ /* 0x000fe80000100a00 */
[----:B------:R0:W-:Y:S04]  /*4f580*/  STL.64 [R1+0x6b38], R12 ;  /* 0x006b380c01007387 */ /* 0x0001e80000100a00 */
[----:B0-----:R-:W3:Y:S04]  /*4f590*/  LDL.LU.64 R12, [R1+0x1920] ;  /* 0x00192000010c7983 */ /* 0x001ee80000300a00 */
[----:B------:R-:W3:Y:S01]  /*4f5a0*/  LDL.LU.64 R14, [R1+0x1928] ;  /* 0x00192800010e7983 */ /* 0x000ee20000300a00 */
[----:B----4-:R-:W-:Y:S01]  /*4f5b0*/  HMMA.16816.F32 R48, R4, R10, R48 ;  /* 0x0000000a0430723c */ /* 0x010fe20000001830 */
[----:B------:R-:W-:-:S15]  /*4f5c0*/  IMAD.MOV.U32 R59, RZ, RZ, R0 ;  /* 0x000000ffff3b7224 */ /* 0x000fde00078e0000 */
[----:B------:R-:W-:-:S07]  /*4f5d0*/  NOP ;  /* 0x0000000000007918 */ /* 0x000fce0000000000 */
[----:B------:R-:W-:Y:S04]  /*4f5e0*/  STL.64 [R1+0x1940], R48 ;  /* 0x0019403001007387 */ /* 0x000fe80000100a00 */
[----:B------:R0:W-:Y:S04]  /*4f5f0*/  STL.64 [R1+0x1948], R50 ;  /* 0x0019483201007387 */ /* 0x0001e80000100a00 */
[----:B0-----:R-:W4:Y:S04]  /*4f600*/  LDL.LU.64 R50, [R1+0x6ba8] ;  /* 0x006ba80001327983 */ /* 0x001f280000300a00 */
[----:B------:R-:W4:Y:S01]  /*4f610*/  LDL.LU.64 R48, [R1+0x6ba0] ;  /* 0x006ba00001307983 */ /* 0x000f220000300a00 */
[----:B------:R-:W-:Y:S01]  /*4f620*/  IMAD.MOV.U32 R0, RZ, RZ, R43 ;  /* 0x000000ffff007224 */ /* 0x000fe200078e002b */
[C---:B--2---:R-:W-:Y:S06]  /*4f630*/  HMMA.16816.F32 R28, R4.reuse, R8, R28 ;  /* 0x00000008041c723c */ /* 0x044fec000000181c */
[C---:B---3--:R-:W-:Y:S06]  /*4f640*/  HMMA.16816.F32 R12, R4.reuse, R2, R12 ;  /* 0x00000002040c723c */ /* 0x048fec000000180c */
[----:B------:R-:W-:Y:S11]  /*4f650*/  HMMA.16816.F32 R4, R4, R42, R36 ;  /* 0x0000002a0404723c */ /* 0x000ff60000001824 */
[----:B------:R-:W-:Y:S04]  /*4f660*/  STL.64 [R1+0x1930], R28 ;  /* 0x0019301c01007387 */ /* 0x000fe80000100a00 */
[----:B------:R0:W-:Y:S04]  /*4f670*/  STL.64 [R1+0x1938], R30 ;  /* 0x0019381e01007387 */ /* 0x0001e80000100a00 */
[----:B0-----:R-:W2:Y:S04]  /*4f680*/  LDL.LU.64 R30, [R1+0x6b98] ;  /* 0x006b9800011e7983 */ /* 0x001ea80000300a00 */
[----:B------:R-:W3:Y:S04]  /*4f690*/  LDL.LU.64 R28, [R1+0x6b90] ;  /* 0x006b9000011c7983 */ /* 0x000ee80000300a00 */
[----:B------:R-:W-:Y:S04]  /*4f6a0*/  STL.64 [R1+0x6b10], R10 ;  /* 0x006b100a01007387 */ /* 0x000fe80000100a00 */
[----:B------:R0:W-:Y:S04]  /*4f6b0*/  STL.64 [R1+0x6b08], R8 ;  /* 0x006b080801007387 */ /* 0x0001e80000100a00 */
[----:B0-----:R-:W4:Y:S04]  /*4f6c0*/  LDL.LU.64 R8, [R1+0x1910] ;  /* 0x0019100001087983 */ /* 0x001f280000300a00 */
[----:B------:R-:W4:Y:S04]  /*4f6d0*/  LDL.LU.64 R10, [R1+0x1918] ;  /* 0x00191800010a7983 */ /* 0x000f280000300a00 */
[----:B------:R-:W-:Y:S04]  /*4f6e0*/  STL.64 [R1+0x1920], R12 ;  /* 0x0019200c01007387 */ /* 0x000fe80000100a00 */
[----:B------:R0:W-:Y:S04]  /*4f6f0*/  STL.64 [R1+0x1928], R14 ;  /* 0x0019280e01007387 */ /* 0x0001e80000100a00 */
[----:B0-----:R-:W3:Y:S04]  /*4f700*/  LDL.64 R14, [R1] ;  /* 0x00000000010e7983 */ /* 0x001ee80000100a00 */
[----:B------:R-:W-:Y:S04]  /*4f710*/  STL [R1+0x6b4c], R2 ;  /* 0x006b4c0201007387 */ /* 0x000fe80000100800 */
[----:B------:R-:W-:Y:S04]  /*4f720*/  STL [R1+0x6b48], R3 ;  /* 0x006b480301007387 */ /* 0x000fe80000100800 */
[----:B------:R0:W-:Y:S04]  /*4f730*/  STL.64 [R1+0x780], R4 ;  /* 0x0007800401007387 */ /* 0x0001e80000100a00 */
[----:B------:R1:W-:Y:S01]  /*4f740*/  STL.64 [R1+0x788], R6 ;  /* 0x0007880601007387 */ /* 0x0003e20000100a00 */
[----:B------:R-:W-:-:S03]  /*4f750*/  IMAD.MOV.U32 R12, RZ, RZ, R42 ;  /* 0x000000ffff0c7224 */ /* 0x000fc600078e002a */
[----:B------:R-:W2:Y:S04]  /*4f760*/  LDL.LU.64 R40, [R1+0x1900] ;  /* 0x0019000001287983 */ /* 0x000ea80000300a00 */
[----:B------:R-:W2:Y:S04]  /*4f770*/  LDL.LU.64 R42, [R1+0x1908] ;  /* 0x00190800012a7983 */ /* 0x000ea80000300a00 */
[----:B------:R-:W3:Y:S04]  /*4f780*/  LDL.LU.64 R36, [R1+0x18f0] ;  /* 0x0018f00001247983 */ /* 0x000ee80000300a00 */
[----:B------:R-:W3:Y:S01]  /*4f790*/  LDL.LU.64 R38, [R1+0x18f8] ;  /* 0x0018f80001267983 */ /* 0x000ee20000300a00 */
[----:B0-----:R-:W-:-:S02]  /*4f7a0*/  IMAD R4, R17, 0x100, R16 ;  /* 0x0000010011047824 */ /* 0x001fc400078e0210 */
[----:B------:R-:W-:Y:S02]  /*4f7b0*/  IMAD R5, R19, 0x100, R18 ;  /* 0x0000010013057824 */ /* 0x000fe400078e0212 */
[----:B-1----:R-:W-:Y:S02]  /*4f7c0*/  IMAD R6, R53, 0x100, R52 ;  /* 0x0000010035067824 */ /* 0x002fe400078e0234 */
[----:B------:R-:W-:Y:S01]  /*4f7d0*/  IMAD R7, R55, 0x100, R54 ;  /* 0x0000010037077824 */ /* 0x000fe200078e0236 */
[----:B------:R-:W-:Y:S02]  /*4f7e0*/  F2FP.F16.E4M3.UNPACK_B R4, R4 ;  /* 0x00000004ff04723e */ /* 0x000fe400020006ff */
[----:B------:R-:W-:Y:S02]  /*4f7f0*/  F2FP.F16.E4M3.UNPACK_B R5, R5 ;  /* 0x00000005ff05723e */ /* 0x000fe400020006ff */
[----:B------:R-:W-:Y:S02]  /*4f800*/  F2FP.F16.E4M3.UNPACK_B R6, R6 ;  /* 0x00000006ff06723e */ /* 0x000fe400020006ff */
[----:B------:R-:W-:Y:S01]  /*4f810*/  F2FP.F16.E4M3.UNPACK_B R7, R7 ;  /* 0x00000007ff07723e */ /* 0x000fe200020006ff */
[----:B------:R-:W-:-:S02]  /*4f820*/  IMAD.MOV.U32 R2, RZ, RZ, R56 ;  /* 0x000000ffff027224 */ /* 0x000fc400078e0038 */
[----:B------:R-:W-:-:S04]  /*4f830*/  IMAD.MOV.U32 R3, RZ, RZ, R57 ;  /* 0x000000ffff037224 */ /* 0x000fc800078e0039 */
[C---:B----4-:R-:W-:Y:S06]  /*4f840*/  HMMA.16816.F32 R8, R4.reuse, R56, R8 ;  /* 0x000000380408723c */ /* 0x050fec0000001808 */
[----:B--2---:R-:W-:-:S15]  /*4f850*/  HMMA.16816.F32 R40, R4, R58, R40 ;  /* 0x0000003a0428723c */ /* 0x004fde0000001828 */
[----:B------:R-:W-:-:S02]  /*4f860*/  NOP ;  /* 0x0000000000007918 */ /* 0x000fc40000000000 */
[----:B------:R0:W-:Y:S04]  /*4f870*/  STL.64 [R1+0x1910], R8 ;  /* 0x0019100801007387 */ /* 0x0001e80000100a00 */
[----:B------:R1:W-:Y:S04]  /*4f880*/  STL.64 [R1+0x1918], R10 ;  /* 0x0019180a01007387 */ /* 0x0003e80000100a00 */
[----:B------:R-:W2:Y:S04]  /*4f890*/  LDL.LU.64 R16, [R1+0x18e0] ;  /* 0x0018e00001107983 */ /* 0x000ea80000300a00 */
[----:B------:R-:W2:Y:S04]  /*4f8a0*/  LDL.LU.64 R18, [R1+0x18e8] ;  /* 0x0018e80001127983 */ /* 0x000ea80000300a00 */
[----:B0-----:R-:W4:Y:S04]  /*4f8b0*/  LDL.LU.64 R8, [R1+0x18d0] ;  /* 0x0018d00001087983 */ /* 0x001f280000300a00 */
[----:B-1----:R-:W4:Y:S04]  /*4f8c0*/  LDL.LU.64 R10, [R1+0x18d8] ;  /* 0x0018d800010a7983 */ /* 0x002f280000300a00 */
[----:B------:R-:W4:Y:S04]  /*4f8d0*/  LDL.LU.64 R56, [R1+0x18c0] ;  /* 0x0018c00001387983 */ /* 0x000f280000300a00 */
[----:B------:R0:W-:Y:S04]  /*4f8e0*/  STL.64 [R1+0x1900], R40 ;  /* 0x0019002801007387 */ /* 0x0001e80000100a00 */
[----:B------:R1:W-:Y:S04]  /*4f8f0*/  STL.64 [R1+0x1908], R42 ;  /* 0x0019082a01007387 */ /* 0x0003e80000100a00 */
[----:B------:R-:W4:Y:S01]  /*4f900*/  LDL.LU.64 R58, [R1+0x18c8] ;  /* 0x0018c800013a7983 */ /* 0x000f220000300a00 */
[----:B---3--:R-:W-:-:S15]  /*4f910*/  HMMA.16816.F32 R36, R4, R30, R36 ;  /* 0x0000001e0424723c */ /* 0x008fde0000001824 */
[----:B------:R-:W-:-:S08]  /*4f920*/  NOP ;  /* 0x0000000000007918 */ /* 0x000fd00000000000 */
[----:B------:R3:W-:Y:S04]  /*4f930*/  STL.64 [R1+0x18f0], R36 ;  /* 0x0018f02401007387 */ /* 0x0007e80000100a00 */
[----:B------:R3:W-:Y:S04]  /*4f940*/  STL.64 [R1+0x18f8], R38 ;  /* 0x0018f82601007387 */ /* 0x0007e80000100a00 */
[----:B------:R-:W4:Y:S04]  /*4f950*/  LDL.LU.64 R52, [R1+0x18b0] ;  /* 0x0018b00001347983 */ /* 0x000f280000300a00 */
[----:B------:R-:W4:Y:S04]  /*4f960*/  LDL.LU.64 R54, [R1+0x18b8] ;  /* 0x0018b80001367983 */ /* 0x000f280000300a00 */
[----:B0-----:R-:W4:Y:S04]  /*4f970*/  LDL.LU.64 R40, [R1+0x1890] ;  /* 0x0018900001287983 */ /* 0x001f280000300a00 */
[----:B-1----:R-:W4:Y:S04]  /*4f980*/  LDL.LU.64 R42, [R1+0x1898] ;  /* 0x00189800012a7983 */ /* 0x002f280000300a00 */
[----:B---3--:R-:W3:Y:S04]  /*4f990*/  LDL.LU.64 R36, [R1+0x1880] ;  /* 0x0018800001247983 */ /* 0x008ee80000300a00 */
[----:B------:R-:W3:Y:S04]  /*4f9a0*/  LDL.LU.64 R38, [R1+0x1888] ;  /* 0x0018880001267983 */ /* 0x000ee80000300a00 */
[----:B------:R0:W-:Y:S04]  /*4f9b0*/  STL [R1+0x6b04], R30 ;  /* 0x006b041e01007387 */ /* 0x0001e80000100800 */
[----:B------:R1:W-:Y:S01]  /*4f9c0*/  STL [R1+0x6b00], R31 ;  /* 0x006b001f01007387 */ /* 0x0003e20000100800 */
[----:B0-----:R-:W-:-:S02]  /*4f9d0*/  IMAD.MOV.U32 R30, RZ, RZ, R14 ;  /* 0x000000ffff1e7224 */ /* 0x001fc400078e000e */
[----:B-1----:R-:W-:Y:S01]  /*4f9e0*/  IMAD.MOV.U32 R31, RZ, RZ, R15 ;  /* 0x000000ffff1f7224 */ /* 0x002fe200078e000f */
[C---:B--2---:R-:W-:Y:S06]  /*4f9f0*/  HMMA.16816.F32 R16, R4.reuse, R28, R16 ;  /* 0x0000001c0410723c */ /* 0x044fec0000001810 */
[C---:B----4-:R-:W-:Y:S06]  /*4fa00*/  HMMA.16816.F32 R8, R4.reuse, R14, R8 ;  /* 0x0000000e0408723c */ /* 0x050fec0000001808 */
[C---:B------:R-:W-:Y:S11]  /*4fa10*/  HMMA.16816.F32 R56, R4.reuse, R60, R56 ;  /* 0x0000003c0438723c */ /* 0x040ff60000001838 */
[----:B------:R0:W-:Y:S04]  /*4fa20*/  STL.64 [R1+0x18e0], R16 ;  /* 0x0018e01001007387 */ /* 0x0001e80000100a00 */
[----:B------:R1:W-:Y:S04]  /*4fa30*/  STL.64 [R1+0x18e8], R18 ;  /* 0x0018e81201007387 */ /* 0x0003e80000100a00 */
[----:B0-----:R-:W2:Y:S04]  /*4fa40*/  LDL.LU.64 R16, [R1+0x1870] ;  /* 0x0018700001107983 */ /* 0x001ea80000300a00 */
[----:B-1----:R-:W2:Y:S04]  /*4fa50*/  LDL.LU.64 R18, [R1+0x1878] ;  /* 0x0018780001127983 */ /* 0x002ea80000300a00 */
[----:B------:R0:W-:Y:S04]  /*4fa60*/  STL.64 [R1+0x18d0], R8 ;  /* 0x0018d00801007387 */ /* 0x0001e80000100a00 */
[----:B------:R1:W-:Y:S04]  /*4fa70*/  STL.64 [R1+0x18d8], R10 ;  /* 0x0018d80a01007387 */ /* 0x0003e80000100a00 */
[----:B0-----:R-:W4:Y:S04]  /*4fa80*/  LDL.LU.64 R8, [R1+0x1860] ;  /* 0x0018600001087983 */ /* 0x001f280000300a00 */
[----:B-1----:R-:W4:Y:S04]  /*4fa90*/  LDL.LU.64 R10, [R1+0x1868] ;  /* 0x00186800010a7983 */ /* 0x002f280000300a00 */
[----:B------:R-:W-:Y:S04]  /*4faa0*/  STL.64 [R1+0x6b20], R30 ;  /* 0x006b201e01007387 */ /* 0x000fe80000100a00 */
[----:B------:R0:W-:Y:S04]  /*4fab0*/  STL.64 [R1+0x6b18], R28 ;  /* 0x006b181c01007387 */ /* 0x0001e80000100a00 */
[----:B0-----:R-:W3:Y:S04]  /*4fac0*/  LDL.LU.64 R28, [R1+0x18a0] ;  /* 0x0018a000011c7983 */ /* 0x001ee80000300a00 */
[----:B------:R-:W3:Y:S04]  /*4fad0*/  LDL.LU.64 R30, [R1+0x18a8] ;  /* 0x0018a800011e7983 */ /* 0x000ee80000300a00 */
[----:B------:R-:W-:Y:S04]  /*4fae0*/  STL.64 [R1+0x18c0], R56 ;  /* 0x0018c03801007387 */ /* 0x000fe80000100a00 */
[----:B------:R0:W-:Y:S04]  /*4faf0*/  STL.64 [R1+0x18c8], R58 ;  /* 0x0018c83a01007387 */ /* 0x0001e80000100a00 */
[----:B0-----:R-:W2:Y:S04]  /*4fb00*/  LDL.LU.64 R58, [R1+0x6b88] ;  /* 0x006b8800013a7983 */ /* 0x001ea80000300a00 */
[----:B------:R-:W3:Y:S01]  /*4fb10*/  LDL.LU.64 R56, [R1+0x6b80] ;  /* 0x006b800001387983 */ /* 0x000ee20000300a00 */
[----:B--2---:R-:W-:-:S15]  /*4fb20*/  HMMA.16816.F32 R52, R4, R58, R52 ;  /* 0x0000003a0434723c */ /* 0x004fde0000001834 */
[----:B------:R-:W-:-:S08]  /*4fb30*/  NOP ;  /* 0x0000000000007918 */ /* 0x000fd00000000000 */
[----:B------:R-:W-:Y:S04]  /*4fb40*/  STL.64 [R1+0x18b0], R52 ;  /* 0x0018b03401007387 */ /* 0x000fe80000100a00 */
[----:B------:R0:W-:Y:S04]  /*4fb50*/  STL.64 [R1+0x18b8], R54 ;  /* 0x0018b83601007387 */ /* 0x0001e80000100a00 */
[----:B0-----:R-:W2:Y:S04]  /*4fb60*/  LDL.LU.64 R54, [R1+0x6b78] ;  /* 0x006b780001367983 */ /* 0x001ea80000300a00 */
[----:B------:R-:W4:Y:S01]  /*4fb70*/  LDL.LU.64 R52, [R1+0x6b70] ;  /* 0x006b700001347983 */ /* 0x000f220000300a00 */
[C---:B---3--:R-:W-:Y:S03]  /*4fb80*/  HMMA.16816.F32 R28, R4.reuse, R56, R28 ;  /* 0x00000038041c723c */ /* 0x048fe6000000181c */
[----:B------:R-:W-:Y:S04]  /*4fb90*/  STL.64 [R1+0x6ab8], R58 ;  /* 0x006ab83a01007387 */ /* 0x000fe80000100a00 */
[----:B------:R-:W-:Y:S01]  /*4fba0*/  STL.64 [R1+0x6ab0], R56 ;  /* 0x006ab03801007387 */ /* 0x000fe20000100a00 */
[----:B------:R-:W-:-:S15]  /*4fbb0*/  HMMA.16816.F32 R16, R4, R50, R16 ;  /* 0x000000320410723c */ /* 0x000fde0000001810 */
[----:B------:R-:W-:Y:S04]  /*4fbc0*/  STL.64 [R1+0x18a0], R28 ;  /* 0x0018a01c01007387 */ /* 0x000fe80000100a00 */
[----:B------:R4:W-:Y:S01]  /*4fbd0*/  STL.64 [R1+0x18a8], R30 ;  /* 0x0018a81e01007387 */ /* 0x0009e20000100a00 */
[C---:B--2---:R-:W-:Y:S06]  /*4fbe0*/  HMMA.16816.F32 R40, R4.reuse, R54, R40 ;  /* 0x000000360428723c */ /* 0x044fec0000001828 */
[----:B----4-:R-:W-:Y:S01]  /*4fbf0*/  HMMA.16816.F32 R28, R4, R52, R36 ;  /* 0x00000034041c723c */ /* 0x010fe20000001824 */
[----:B------:R-:W-:-:S15]  /*4fc00*/  STL.64 [R1+0x6ac8], R54 ;  /* 0x006ac83601007387 */ /* 0x000fde0000100a00 */
[----:B------:R-:W-:-:S01]  /*4fc10*/  NOP ;  /* 0x0000000000007918 */ /* 0x000fc20000000000 */
[----:B------:R0:W-:Y:S04]  /*4fc20*/  STL.64 [R1+0x1890], R40 ;  /* 0x0018902801007387 */ /* 0x0001e80000100a00 */
[----:B------:R1:W-:Y:S04]  /*4fc30*/  STL.64 [R1+0x1898], R42 ;  /* 0x0018982a01007387 */ /* 0x0003e80000100a00 */
[----:B------:R2:W-:Y:S04]  /*4fc40*/  STL.64 [R1+0x6ac0], R52 ;  /* 0x006ac03401007387 */ /* 0x0005e80000100a00 */
[----:B------:R3:W-:Y:S04]  /*4fc50*/  STL.64 [R1+0x1880], R28 ;  /* 0x0018801c01007387 */ /* 0x0007e80000100a00 */
[----:B------:R4:W-:Y:S04]  /*4fc60*/  STL.64 [R1+0x1888], R30 ;  /* 0x0018881e01007387 */ /* 0x0009e80000100a00 */
[----:B------:R-:W4:Y:S04]  /*4fc70*/  LDL.LU.64 R36, [R1+0x1850] ;  /* 0x0018500001247983 */ /* 0x000f280000300a00 */
[----:B------:R-:W4:Y:S04]  /*4fc80*/  LDL.LU.64 R38, [R1+0x1858] ;  /* 0x0018580001267983 */ /* 0x000f280000300a00 */
[----:B------:R4:W-:Y:S04]  /*4fc90*/  STL.64 [R1+0x1870], R16 ;  /* 0x0018701001007387 */ /* 0x0009e80000100a00 */
[----:B------:R4:W-:Y:S04]  /*4fca0*/  STL.64 [R1+0x1878], R18 ;  /* 0x0018781201007387 */ /* 0x0009e80000100a00 */
[----:B0-----:R-:W4:Y:S04]  /*4fcb0*/  LDL.LU.64 R40, [R1+0x1840] ;  /* 0x0018400001287983 */ /* 0x001f280000300a00 */
[----:B-1----:R-:W4:Y:S01]  /*4fcc0*/  LDL.LU.64 R42, [R1+0x1848] ;  /* 0x00184800012a7983 */ /* 0x002f220000300a00 */
[----:B------:R-:W-:Y:S03]  /*4fcd0*/  HMMA.16816.F32 R8, R4, R48, R8 ;  /* 0x000000300408723c */ /* 0x000fe60000001808 */
[----:B------:R-:W4:Y:S04]  /*4fce0*/  LDL.LU.64 R56, [R1+0x1810] ;  /* 0x0018100001387983 */ /* 0x000f280000300a00 */
[----:B------:R-:W4:-:S15]  /*4fcf0*/  LDL.LU.64 R58, [R1+0x1818] ;  /* 0x00181800013a7983 */ /* 0x000f1e0000300a00 */
[----:B------:R-:W-:-:S01]  /*4fd00*/  NOP ;  /* 0x0000000000007918 */ /* 0x000fc20000000000 */
[----:B------:R0:W-:Y:S04]  /*4fd10*/  STL.64 [R1+0x1860], R8 ;  /* 0x0018600801007387 */ /* 0x0001e80000100a00 */
[----:B------:R1:W-:Y:S04]  /*4fd20*/  STL.64 [R1+0x1868], R10 ;  /* 0x0018680a01007387 */ /* 0x0003e80000100a00 */
[----:B--2---:R-:W2:Y:S04]  /*4fd30*/  LDL.LU.64 R52, [R1+0x1800] ;  /* 0x0018000001347983 */ /* 0x004ea80000300a00 */
[----:B------:R-:W2:Y:S04]  /*4fd40*/  LDL.LU.64 R54, [R1+0x1808] ;  /* 0x0018080001367983 */ /* 0x000ea80000300a00 */
[----:B---3--:R-:W3:Y:S04]  /*4fd50*/  LDL.LU.64 R28, [R1+0x17f0] ;  /* 0x0017f000011c7983 */ /* 0x008ee80000300a00 */
[----:B----4-:R-:W3:Y:S04]  /*4fd60*/  LDL.LU.64 R30, [R1+0x17f8] ;  /* 0x0017f800011e7983 */ /* 0x010ee80000300a00 */
[----:B------:R-:W4:Y:S04]  /*4fd70*/  LDL.LU.64 R16, [R1+0x17e0] ;  /* 0x0017e00001107983 */ /* 0x000f280000300a00 */
[----:B------:R-:W4:Y:S04]  /*4fd80*/  LDL.LU.64 R18, [R1+0x17e8] ;  /* 0x0017e80001127983 */ /* 0x000f280000300a00 */
[----:B0-----:R-:W2:Y:S04]  /*4fd90*/  LDL.LU.64 R8, [R1+0x17d0] ;  /* 0x0017d00001087983 */ /* 0x001ea80000300a00 */
[----:B-1----:R-:W2:Y:S04]  /*4fda0*/  LDL.LU.64 R10, [R1+0x17d8] ;  /* 0x0017d800010a7983 */ /* 0x002ea80000300a00 */
[----:B------:R-:W-:Y:S04]  /*4fdb0*/  STL.64 [R1+0x6ad8], R50 ;  /* 0x006ad83201007387 */ /* 0x000fe80000100a00 */
[----:B------:R0:W-:Y:S04]  /*4fdc0*/  STL.64 [R1+0x6ad0], R48 ;  /* 0x006ad03001007387 */ /* 0x0001e80000100a00 */
[----:B0-----:R-:W2:Y:S04]  /*4fdd0*/  LDL.LU.64 R48, [R1+0x1820] ;  /* 0x0018200001307983 */ /* 0x001ea80000300a00 */
[----:B------:R-:W2:Y:S01]  /*4fde0*/  LDL.LU.64 R50, [R1+0x1828] ;  /* 0x0018280001327983 */ /* 0x000ea20000300a00 */
[C---:B------:R-:W-:Y:S06]  /*4fdf0*/  HMMA.16816.F32 R36, R4.reuse, R46, R36 ;  /* 0x0000002e0424723c */ /* 0x040fec0000001824 */
[----:B------:R-:W-:-:S15]  /*4fe00*/  HMMA.16816.F32 R40, R4, R44, R40 ;  /* 0x0000002c0428723c */ /* 0x000fde0000001828 */
[----:B------:R-:W-:-:S02]  /*4fe10*/  NOP ;  /* 0x0000000000007918 */ /* 0x000fc40000000000 */
[----:B------:R-:W-:Y:S04]  /*4fe20*/  STL.64 [R1+0x1850], R36 ;  /* 0x0018502401007387 */ /* 0x000fe80000100a00 */
[----:B------:R0:W-:Y:S04]  /*4fe30*/  STL.64 [R1+0x1858], R38 ;  /* 0x0018582601007387 */ /* 0x0001e80000100a00 */
[----:B0-----:R-:W2:Y:S04]  /*4fe40*/  LDL.LU.64 R38, [R1+0x6b68] ;  /* 0x006b680001267983 */ /* 0x001ea80000300a00 */
[----:B------:R-:W2:Y:S04]  /*4fe50*/  LDL.LU.64 R36, [R1+0x6b60] ;  /* 0x006b600001247983 */ /* 0x000ea80000300a00 */
        /* <DEDUP_REMOVED lines=10> */
[----:B--2---:R-:W-:-:S15]  /*4ff00*/  HMMA.16816.F32 R44, R4, R42, R44 ;  /* 0x0000002a042c723c */ /* 0x004fde000000182c */
[----:B------:R-:W-:-:S08]  /*4ff10*/  NOP ;  /* 0x0000000000007918 */ /* 0x000fd00000000000 */
[----:B------:R-:W-:Y:S04]  /*4ff20*/  STL.64 [R1+0x1830], R44 ;  /* 0x0018302c01007387 */ /* 0x000fe80000100a00 */
[----:B------:R0:W-:Y:S02]  /*4ff30*/  STL.64 [R1+0x1838], R46 ;  /* 0x0018382e01007387 */ /* 0x0001e40000100a00 */
[C---:B0-----:R-:W-:Y:S02]  /*4ff40*/  HMMA.16816.F32 R44, R4.reuse, R40, R48 ;  /* 0x00000028042c723c */ /* 0x041fe40000001830 */
[----:B------:R-:W-:Y:S04]  /*4ff50*/  STL.64 [R1+0x6a98], R42 ;  /* 0x006a982a01007387 */ /* 0x000fe80000100a00 */
[----:B------:R0:W-:Y:S02]  /*4ff60*/  STL.64 [R1+0x6a90], R40 ;  /* 0x006a902801007387 */ /* 0x0001e40000100a00 */
[----:B0-----:R-:W-:-:S15]  /*4ff70*/  HMMA.16816.F32 R40, R4, R36, R52 ;  /* 0x000000240428723c */ /* 0x001fde0000001834 */
        /* <DEDUP_REMOVED lines=15> */
[----:B------:R0:W-:Y:S02]  /*50070*/  STL.64 [R1+0x17e8], R18 ;  /* 0x0017e81201007387 */ /* 0x0001e40000100a00 */
[----:B0-----:R-:W-:Y:S02]  /*50080*/  HMMA.16816.F32 R16, R4, R26, R8 ;  /* 0x0000001a0410723c */ /* 0x001fe40000001808 */
[----:B------:R-:W2:Y:S04]  /*50090*/  LDL.LU.64 R8, [R1+0x17c0] ;  /* 0x0017c00001087983 */ /* 0x000ea80000300a00 */
[----:B------:R-:W2:Y:S01]  /*500a0*/  LDL.LU.64 R10, [R1+0x17c8] ;  /* 0x0017c800010a7983 */ /* 0x000ea20000300a00 */
[----:B------:R-:W-:-:S15]  /*500b0*/  IMAD.MOV.U32 R54, RZ, RZ, R12 ;  /* 0x000000ffff367224 */ /* 0x000fde00078e000c */
[----:B------:R-:W-:-:S01]  /*500c0*/  NOP ;  /* 0x0000000000007918 */ /* 0x000fc20000000000 */
[----:B------:R0:W-:Y:S04]  /*500d0*/  STL.64 [R1+0x17d0], R16 ;  /* 0x0017d01001007387 */ /* 0x0001e80000100a00 */
[----:B------:R1:W-:Y:S04]  /*500e0*/  STL.64 [R1+0x17d8], R18 ;  /* 0x0017d81201007387 */ /* 0x0003e80000100a00 */
[----:B------:R-:W3:Y:S04]  /*500f0*/  LDL.LU.64 R12, [R1+0x17b0] ;  /* 0x0017b000010c7983 */ /* 0x000ee80000300a00 */
[----:B------:R-:W3:Y:S04]  /*50100*/  LDL.LU.64 R14, [R1+0x17b8] ;  /* 0x0017b800010e7983 */ /* 0x000ee80000300a00 */
[----:B0-----:R-:W4:Y:S04]  /*50110*/  LDL.LU.64 R16, [R1+0x17a0] ;  /* 0x0017a00001107983 */ /* 0x001f280000300a00 */
[----:B-1----:R-:W4:Y:S04]  /*50120*/  LDL.LU.64 R18, [R1+0x17a8] ;  /* 0x0017a80001127983 */ /* 0x002f280000300a00 */
[----:B------:R-:W4:Y:S04]  /*50130*/  LDL.LU.64 R36, [R1+0x1790] ;  /* 0x0017900001247983 */ /* 0x000f280000300a00 */
[----:B------:R-:W4:Y:S04]  /*50140*/  LDL.LU.64 R38, [R1+0x1798] ;  /* 0x0017980001267983 */ /* 0x000f280000300a00 */
        /* <DEDUP_REMOVED lines=12> */
[----:B------:R-:W4:Y:S04]  /*50210*/  LDL.LU.64 R28, [R1+0x1770] ;  /* 0x00177000011c7983 */ /* 0x000f280000300a00 */
[----:B------:R-:W4:Y:S01]  /*50220*/  LDL.LU.64 R30, [R1+0x1778] ;  /* 0x00177800011e7983 */ /* 0x000f220000300a00 */
[----:B------:R-:W-:-:S02]  /*50230*/  IMAD.MOV.U32 R56, RZ, RZ, R2 ;  /* 0x000000ffff387224 */ /* 0x000fc400078e0002 */
[----:B------:R-:W-:Y:S01]  /*50240*/  IMAD.MOV.U32 R57, RZ, RZ, R3 ;  /* 0x000000ffff397224 */ /* 0x000fe200078e0003 */
[C---:B--2---:R-:W-:Y:S06]  /*50250*/  HMMA.16816.F32 R8, R4.reuse, R24, R8 ;  /* 0x000000180408723c */ /* 0x044fec0000001808 */
[C---:B---3--:R-:W-:Y:S06]  /*50260*/  HMMA.16816.F32 R12, R4.reuse, R22, R12 ;  /* 0x00000016040c723c */ /* 0x048fec000000180c */
[C---:B----4-:R-:W-:Y:S11]  /*50270*/  HMMA.16816.F32 R16, R4.reuse, R20, R16 ;  /* 0x000000140410723c */ /* 0x050ff60000001810 */
[----:B------:R0:W-:Y:S04]  /*50280*/  STL.64 [R1+0x17c0], R8 ;  /* 0x0017c00801007387 */ /* 0x0001e80000100a00 */
[----:B------:R1:W-:Y:S04]  /*50290*/  STL.64 [R1+0x17c8], R10 ;  /* 0x0017c80a01007387 */ /* 0x0003e80000100a00 */
[----:B0-----:R-:W2:Y:S04]  /*502a0*/  LDL.LU.64 R8, [R1+0x1760] ;  /* 0x0017600001087983 */ /* 0x001ea80000300a00 */
[----:B-1----:R-:W2:Y:S04]  /*502b0*/  LDL.LU.64 R10, [R1+0x1768] ;  /* 0x00176800010a7983 */ /* 0x002ea80000300a00 */
[----:B------:R-:W3:Y:S04]  /*502c0*/  LDL.LU.64 R40, [R1+0x1740] ;  /* 0x0017400001287983 */ /* 0x000ee80000300a00 */
[----:B------:R-:W3:Y:S04]  /*502d0*/  LDL.LU.64 R42, [R1+0x1748] ;  /* 0x00174800012a7983 */ /* 0x000ee80000300a00 */
[----:B------:R-:W4:Y:S04]  /*502e0*/  LDL.LU R2, [R1+0x6b4c] ;  /* 0x006b4c0001027983 */ /* 0x000f280000300800 */
[----:B------:R-:W4:Y:S04]  /*502f0*/  LDL.LU R3, [R1+0x6b48] ;  /* 0x006b480001037983 */ /* 0x000f280000300800 */
[----:B------:R-:W-:Y:S04]  /*50300*/  STL.64 [R1+0x17b0], R12 ;  /* 0x0017b00c01007387 */ /* 0x000fe80000100a00 */
[----:B------:R0:W-:Y:S04]  /*50310*/  STL.64 [R1+0x17b8], R14 ;  /* 0x0017b80e01007387 */ /* 0x0001e80000100a00 */
[----:B0-----:R-:W2:Y:S04]  /*50320*/  LDL.LU.64 R14, [R1+0x6b40] ;  /* 0x006b4000010e7983 */ /* 0x001ea80000300a00 */
[----:B------:R-:W3:Y:S04]  /*50330*/  LDL.LU.64 R12, [R1+0x6b38] ;  /* 0x006b3800010c7983 */ /* 0x000ee80000300a00 */
[----:B------:R-:W-:Y:S04]  /*50340*/  STL.64 [R1+0x17a0], R16 ;  /* 0x0017a01001007387 */ /* 0x000fe80000100a00 */
[----:B------:R0:W-:Y:S04]  /*50350*/  STL.64 [R1+0x17a8], R18 ;  /* 0x0017a81201007387 */ /* 0x0001e80000100a00 */
[----:B0-----:R-:W4:Y:S04]  /*50360*/  LDL.LU.64 R18, [R1+0x6b30] ;  /* 0x006b300001127983 */ /* 0x001f280000300a00 */
[----:B------:R-:W3:Y:S01]  /*50370*/  LDL.LU.64 R16, [R1+0x6b28] ;  /* 0x006b280001107983 */ /* 0x000ee20000300a00 */
[C---:B--2---:R-:W-:Y:S06]  /*50380*/  HMMA.16816.F32 R28, R4.reuse, R14, R28 ;  /* 0x0000000e041c723c */ /* 0x044fec000000181c */
[C---:B----4-:R-:W-:Y:S06]  /*50390*/  HMMA.16816.F32 R36, R4.reuse, R18, R36 ;  /* 0x000000120424723c */ /* 0x050fec0000001824 */
[C---:B---3--:R-:W-:Y:S06]  /*503a0*/  HMMA.16816.F32 R32, R4.reuse, R16, R32 ;  /* 0x000000100420723c */ /* 0x048fec0000001820 */
[C---:B------:R-:W-:Y:S11]  /*503b0*/  HMMA.16816.F32 R8, R4.reuse, R12, R8 ;  /* 0x0000000c0408723c */ /* 0x040ff60000001808 */
        /* <DEDUP_REMOVED lines=8> */
[----:B------:R-:W-:Y:S04]  /*50440*/  STL.64 [R1+0x6a70], R18 ;  /* 0x006a701201007387 */ /* 0x000fe80000100a00 */
[----:B------:R0:W-:Y:S04]  /*50450*/  STL.64 [R1+0x6a68], R16 ;  /* 0x006a681001007387 */ /* 0x0001e80000100a00 */
[----:B0-----:R-:W4:Y:S04]  /*50460*/  LDL.LU.64 R16, [R1+0x1750] ;  /* 0x0017500001107983 */ /* 0x001f280000300a00 */
[----:B------:R-:W4:Y:S04]  /*50470*/  LDL.LU.64 R18, [R1+0x1758] ;  /* 0x0017580001127983 */ /* 0x000f280000300a00 */
[----:B------:R-:W-:Y:S04]  /*50480*/  STL.64 [R1+0x1770], R28 ;  /* 0x0017701c01007387 */ /* 0x000fe80000100a00 */
[----:B------:R0:W-:Y:S04]  /*50490*/  STL.64 [R1+0x1778], R30 ;  /* 0x0017781e01007387 */ /* 0x0001e80000100a00 */
[----:B0-----:R-:W3:Y:S04]  /*504a0*/  LDL.LU.64 R30, [R1+0x6b20] ;  /* 0x006b2000011e7983 */ /* 0x001ee80000300a00 */
        /* <DEDUP_REMOVED lines=8> */
[----:B--2---:R-:W-:-:S15]  /*50530*/  HMMA.16816.F32 R12, R4, R8, R40 ;  /* 0x00000008040c723c */ /* 0x004fde0000001828 */
[----:B------:R-:W-:-:S02]  /*50540*/  NOP ;  /* 0x0000000000007918 */ /* 0x000fc40000000000 */
        /* <DEDUP_REMOVED lines=9> */
[----:B------:R0:W-:Y:S02]  /*505e0*/  STL.64 [R1+0x6a58], R8 ;  /* 0x006a580801007387 */ /* 0x0001e40000100a00 */
[C---:B0-----:R-:W-:Y:S06]  /*505f0*/  HMMA.16816.F32 R8, R4.reuse, R2, R36 ;  /* 0x000000020408723c */ /* 0x041fec0000001824 */
[----:B---3--:R-:W-:Y:S01]  /*50600*/  HMMA.16816.F32 R4, R4, R54, R32 ;  /* 0x000000360404723c */ /* 0x008fe20000001820 */
[----:B------:R-:W-:Y:S04]  /*50610*/  STL [R1+0x6a8c], R2 ;  /* 0x006a8c0201007387 */ /* 0x000fe80000100800 */
[----:B------:R-:W-:Y:S02]  /*50620*/  STL [R1+0x6a88], R3 ;  /* 0x006a880301007387 */ /* 0x000fe40000100800 */
[----:B------:R-:W-:-:S10]  /*50630*/  IMAD.MOV.U32 R54, RZ, RZ, R30 ;  /* 0x000000ffff367224 */ /* 0x000fd400078e001e */
[----:B------:R-:W-:Y:S04]  /*50640*/  STL.64 [R1+0x1730], R8 ;  /* 0x0017300801007387 */ /* 0x000fe80000100a00 */
[----:B------:R-:W-:Y:S04]  /*50650*/  STL.64 [R1+0x1738], R10 ;  /* 0x0017380a01007387 */ /* 0x000fe80000100a00 */
[----:B------:R-:W3:Y:S04]  /*50660*/  LDL.LU R30, [R1+0x6b04] ;  /* 0x006b0400011e7983 */ /* 0x000ee80000300800 */
[----:B------:R0:W-:Y:S04]  /*50670*/  STL.64 [R1+0x770], R4 ;  /* 0x0007700401007387 */ /* 0x0001e80000100a00 */
[----:B------:R1:W-:Y:S01]  /*50680*/  STL.64 [R1+0x778], R6 ;  /* 0x0007780601007387 */ /* 0x0003e20000100a00 */
        /* <DEDUP_REMOVED lines=9> */
[----:B------:R-:W3:Y:S01]  /*50720*/  LDL.LU R31, [R1+0x6b00] ;  /* 0x006b0000011f7983 */ /* 0x000ee20000300800 */
[----:B------:R-:W-:Y:S02]  /*50730*/  IMAD.MOV.U32 R2, RZ, RZ, R58 ;  /* 0x000000ffff027224 */ /* 0x000fe400078e003a */
[----:B------:R-:W-:Y:S01]  /*50740*/  IMAD.MOV.U32 R3, RZ, RZ, R59 ;  /* 0x000000ffff037224 */ /* 0x000fe200078e003b */
[C---:B--2---:R-:W-:Y:S06]  /*50750*/  HMMA.16816.F32 R16, R4.reuse, R56, R16 ;  /* 0x000000380410723c */ /* 0x044fec0000001810 */
[----:B----4-:R-:W-:-:S15]  /*50760*/  HMMA.16816.F32 R8, R4, R58, R12 ;  /* 0x0000003a0408723c */ /* 0x010fde000000180c */
[----:B------:R-:W-:-:S02]  /*50770*/  NOP ;  /* 0x0000000000007918 */ /* 0x000fc40000000000 */
[----:B------:R0:W-:Y:S04]  /*50780*/  STL.64 [R1+0x1720], R16 ;  /* 0x0017201001007387 */ /* 0x0001e80000100a00 */
[----:B------:R1:W-:Y:S04]  /*50790*/  STL.64 [R1+0x1728], R18 ;  /* 0x0017281201007387 */ /* 0x0003e80000100a00 */
[----:B------:R2:W-:Y:S04]  /*507a0*/  STL.64 [R1+0x1710], R8 ;  /* 0x0017100801007387 */ /* 0x0005e80000100a00 */
[----:B------:R4:W-:Y:S04]  /*507b0*/  STL.64 [R1+0x1718], R10 ;  /* 0x0017180a01007387 */ /* 0x0009e80000100a00 */
[----:B------:R-:W3:Y:S04]  /*507c0*/  LDL.LU.64 R32, [R1+0x1700] ;  /* 0x0017000001207983 */ /* 0x000ee80000300a00 */
        /* <DEDUP_REMOVED lines=11> */
[----:B0-----:R-:W3:Y:S04]  /*50880*/  LDL.LU.64 R16, [R1+0x1690] ;  /* 0x0016900001107983 */ /* 0x001ee80000300a00 */
[----:B-1----:R-:W3:Y:S04]  /*50890*/  LDL.LU.64 R18, [R1+0x1698] ;  /* 0x0016980001127983 */ /* 0x002ee80000300a00 */
[----:B------:R-:W3:Y:S04]  /*508a0*/  LDL.LU.64 R12, [R1+0x1680] ;  /* 0x00168000010c7983 */ /* 0x000ee80000300a00 */
[----:B------:R-:W3:Y:S04]  /*508b0*/  LDL.LU.64 R14, [R1+0x1688] ;  /* 0x00168800010e7983 */ /* 0x000ee80000300a00 */
[----:B--2---:R-:W2:Y:S04]  /*508c0*/  LDL.LU.64 R8, [R1+0x1670] ;  /* 0x0016700001087983 */ /* 0x004ea80000300a00 */
[----:B----4-:R-:W2:Y:S01]  /*508d0*/  LDL.LU.64 R10, [R1+0x1678] ;  /* 0x00167800010a7983 */ /* 0x010ea20000300a00 */
[C---:B---3--:R-:W-:Y:S06]  /*508e0*/  HMMA.16816.F32 R32, R4.reuse, R30, R32 ;  /* 0x0000001e0420723c */ /* 0x048fec0000001820 */
[C---:B------:R-:W-:Y:S06]  /*508f0*/  HMMA.16816.F32 R44, R4.reuse, R28, R44 ;  /* 0x0000001c042c723c */ /* 0x040fec000000182c */
[C---:B------:R-:W-:Y:S06]  /*50900*/  HMMA.16816.F32 R52, R4.reuse, R54, R48 ;  /* 0x000000360434723c */ /* 0x040fec0000001830 */
[C---:B------:R-:W-:Y:S05]  /*50910*/  HMMA.16816.F32 R56, R4.reuse, R60, R56 ;  /* 0x0000003c0438723c */ /* 0x040fea0000001838 */
[----:B------:R-:W-:Y:S04]  /*50920*/  STL.64 [R1+0x1700], R32 ;  /* 0x0017002001007387 */ /* 0x000fe80000100a00 */
[----:B------:R0:W-:Y:S04]  /*50930*/  STL.64 [R1+0x1708], R34 ;  /* 0x0017082201007387 */ /* 0x0001e80000100a00 */
[----:B0-----:R-:W3:Y:S04]  /*50940*/  LDL.LU.64 R34, [R1+0x6af8] ;  /* 0x006af80001227983 */ /* 0x001ee80000300a00 */
[----:B------:R-:W4:Y:S04]  /*50950*/  LDL.LU.64 R32, [R1+0x6af0] ;  /* 0x006af00001207983 */ /* 0x000f280000300a00 */
[----:B------:R-:W-:Y:S04]  /*50960*/  STL.64 [R1+0x16f0], R44 ;  /* 0x0016f02c01007387 */ /* 0x000fe80000100a00 */
[----:B------:R0:W-:Y:S04]  /*50970*/  STL.64 [R1+0x16f8], R46 ;  /* 0x0016f82e01007387 */ /* 0x0001e80000100a00 */
[----:B0-----:R-:W3:Y:S04]  /*50980*/  LDL.LU.64 R46, [R1+0x6ae8] ;  /* 0x006ae800012e7983 */ /* 0x001ee80000300a00 */
[----:B------:R-:W4:Y:S04]  /*50990*/  LDL.LU.64 R44, [R1+0x6ae0] ;  /* 0x006ae000012c7983 */ /* 0x000f280000300a00 */
[----:B------:R-:W-:Y:S04]  /*509a0*/  STL.64 [R1+0x6a40], R30 ;  /* 0x006a401e01007387 */ /* 0x000fe80000100a00 */
[----:B------:R0:W-:Y:S04]  /*509b0*/  STL.64 [R1+0x6a38], R28 ;  /* 0x006a381c01007387 */ /* 0x0001e80000100a00 */
[----:B0-----:R-:W2:Y:S04]  /*509c0*/  LDL.LU.64 R28, [R1+0x16c0] ;  /* 0x0016c000011c7983 */ /* 0x001ea80000300a00 */
[----:B------:R-:W2:Y:S04]  /*509d0*/  LDL.LU.64 R30, [R1+0x16c8] ;  /* 0x0016c800011e7983 */ /* 0x000ea80000300a00 */
[----:B------:R-:W3:Y:S04]  /*509e0*/  LDL.LU.64 R50, [R1+0x6ad8] ;  /* 0x006ad80001327983 */ /* 0x000ee80000300a00 */
[----:B------:R-:W4:Y:S04]  /*509f0*/  LDL.LU.64 R48, [R1+0x6ad0] ;  /* 0x006ad00001307983 */ /* 0x000f280000300a00 */
[----:B------:R-:W-:Y:S04]  /*50a00*/  STL.64 [R1+0x16e0], R52 ;  /* 0x0016e03401007387 */ /* 0x000fe80000100a00 */
[----:B------:R0:W-:Y:S04]  /*50a10*/  STL.64 [R1+0x16e8], R54 ;  /* 0x0016e83601007387 */ /* 0x0001e80000100a00 */
[----:B0-----:R-:W4:Y:S04]  /*50a20*/  LDL.LU.64 R54, [R1+0x6ac8] ;  /* 0x006ac80001367983 */ /* 0x001f280000300a00 */
[----:B------:R-:W3:Y:S04]  /*50a30*/  LDL.LU.64 R52, [R1+0x6ac0] ;  /* 0x006ac00001347983 */ /* 0x000ee80000300a00 */
[----:B------:R-:W-:Y:S04]  /*50a40*/  STL.64 [R1+0x16d0], R56 ;  /* 0x0016d03801007387 */ /* 0x000fe80000100a00 */
[----:B------:R0:W-:Y:S04]  /*50a50*/  STL.64 [R1+0x16d8], R58 ;  /* 0x0016d83a01007387 */ /* 0x0001e80000100a00 */
[----:B0-----:R-:W2:Y:S04]  /*50a60*/  LDL.LU.64 R58, [R1+0x6ab8] ;  /* 0x006ab800013a7983 */ /* 0x001ea80000300a00 */
[----:B------:R-:W4:Y:S01]  /*50a70*/  LDL.LU.64 R56, [R1+0x6ab0] ;  /* 0x006ab00001387983 */ /* 0x000f220000300a00 */
[----:B--2---:R-:W-:-:S15]  /*50a80*/  HMMA.16816.F32 R28, R4, R58, R28 ;  /* 0x0000003a041c723c */ /* 0x004fde000000181c */
[----:B------:R-:W-:-:S08]  /*50a90*/  NOP ;  /* 0x0000000000007918 */ /* 0x000fd00000000000 */
[----:B------:R-:W-:Y:S04]  /*50aa0*/  STL.64 [R1+0x16c0], R28 ;  /* 0x0016c01c01007387 */ /* 0x000fe80000100a00 */
[----:B------:R4:W-:Y:S02]  /*50ab0*/  STL.64 [R1+0x16c8], R30 ;  /* 0x0016c81e01007387 */ /* 0x0009e40000100a00 */
[C---:B----4-:R-:W-:Y:S02]  /*50ac0*/  HMMA.16816.F32 R28, R4.reuse, R56, R40 ;  /* 0x00000038041c723c */ /* 0x050fe40000001828 */
[----:B------:R-:W-:Y:S04]  /*50ad0*/  STL.64 [R1+0x6a20], R58 ;  /* 0x006a203a01007387 */ /* 0x000fe80000100a00 */
[----:B------:R-:W-:Y:S01]  /*50ae0*/  STL.64 [R1+0x6a18], R56 ;  /* 0x006a183801007387 */ /* 0x000fe20000100a00 */
[C---:B---3--:R-:W-:Y:S06]  /*50af0*/  HMMA.16816.F32 R16, R4.reuse, R52, R16 ;  /* 0x000000340410723c */ /* 0x048fec0000001810 */
[C---:B------:R-:W-:Y:S06]  /*50b00*/  HMMA.16816.F32 R12, R4.reuse, R50, R12 ;  /* 0x00000032040c723c */ /* 0x040fec000000180c */
[C---:B------:R-:W-:Y:S04]  /*50b10*/  HMMA.16816.F32 R8, R4.reuse, R48, R8 ;  /* 0x000000300408723c */ /* 0x040fe80000001808 */
[----:B------:R-:W-:Y:S04]  /*50b20*/  STL.64 [R1+0x16b0], R28 ;  /* 0x0016b01c01007387 */ /* 0x000fe80000100a00 */
[----:B------:R0:W-:Y:S02]  /*50b30*/  STL.64 [R1+0x16b8], R30 ;  /* 0x0016b81e01007387 */ /* 0x0001e40000100a00 */
[----:B0-----:R-:W-:Y:S06]  /*50b40*/  HMMA.16816.F32 R28, R4, R54, R36 ;  /* 0x00000036041c723c */ /* 0x001fec0000001824 */
[----:B------:R-:W-:-:S15]  /*50b50*/  STL.64 [R1+0x6a00], R54 ;  /* 0x006a003601007387 */ /* 0x000fde0000100a00 */
[----:B------:R-:W-:-:S02]  /*50b60*/  NOP ;  /* 0x0000000000007918 */ /* 0x000fc40000000000 */
[----:B------:R-:W-:Y:S04]  /*50b70*/  STL.64 [R1+0x16a0], R28 ;  /* 0x0016a01c01007387 */ /* 0x000fe80000100a00 */
[----:B------:R-:W-:Y:S04]  /*50b80*/  STL.64 [R1+0x16a8], R30 ;  /* 0x0016a81e01007387 */ /* 0x000fe80000100a00 */
[----:B------:R0:W-:Y:S04]  /*50b90*/  STL.64 [R1+0x69f8], R52 ;  /* 0x0069f83401007387 */ /* 0x0001e80000100a00 */
[----:B------:R1:W-:Y:S04]  /*50ba0*/  STL.64 [R1+0x1690], R16 ;  /* 0x0016901001007387 */ /* 0x0003e80000100a00 */
[----:B------:R2:W-:Y:S04]  /*50bb0*/  STL.64 [R1+0x1698], R18 ;  /* 0x0016981201007387 */ /* 0x0005e80000100a00 */
[----:B------:R-:W3:Y:S04]  /*50bc0*/  LDL.LU.64 R36, [R1+0x1660] ;  /* 0x0016600001247983 */ /* 0x000ee80000300a00 */
[----:B------:R4:W-:Y:S04]  /*50bd0*/  STL.64 [R1+0x1680], R12 ;  /* 0x0016800c01007387 */ /* 0x0009e80000100a00 */
[----:B------:R4:W-:Y:S04]  /*50be0*/  STL.64 [R1+0x1688], R14 ;  /* 0x0016880e01007387 */ /* 0x0009e80000100a00 */
        /* <DEDUP_REMOVED lines=11> */
[----:B-1----:R-:W3:Y:S04]  /*50ca0*/  LDL.LU.64 R16, [R1+0x1600] ;  /* 0x0016000001107983 */ /* 0x002ee80000300a00 */
[----:B--2---:R-:W2:Y:S04]  /*50cb0*/  LDL.LU.64 R18, [R1+0x1608] ;  /* 0x0016080001127983 */ /* 0x004ea80000300a00 */
[----:B----4-:R-:W4:Y:S04]  /*50cc0*/  LDL.LU.64 R12, [R1+0x15f0] ;  /* 0x0015f000010c7983 */ /* 0x010f280000300a00 */
[----:B------:R-:W4:Y:S04]  /*50cd0*/  LDL.LU.64 R14, [R1+0x15f8] ;  /* 0x0015f800010e7983 */ /* 0x000f280000300a00 */
[----:B------:R-:W4:Y:S04]  /*50ce0*/  LDL.LU.64 R8, [R1+0x15e0] ;  /* 0x0015e00001087983 */ /* 0x000f280000300a00 */
[----:B------:R-:W4:Y:S04]  /*50cf0*/  LDL.LU.64 R10, [R1+0x15e8] ;  /* 0x0015e800010a7983 */ /* 0x000f280000300a00 */
[----:B------:R-:W-:Y:S04]  /*50d00*/  STL.64 [R1+0x6a10], R50 ;  /* 0x006a103201007387 */ /* 0x000fe80000100a00 */
[----:B------:R0:W-:Y:S04]  /*50d10*/  STL.64 [R1+0x6a08], R48 ;  /* 0x006a083001007387 */ /* 0x0001e80000100a00 */
[----:B0-----:R-:W4:Y:S04]  /*50d20*/  LDL.LU.64 R48, [R1+0x1640] ;  /* 0x0016400001307983 */ /* 0x001f280000300a00 */
[----:B------:R-:W4:Y:S01]  /*50d30*/  LDL.LU.64 R50, [R1+0x1648] ;  /* 0x0016480001327983 */ /* 0x000f220000300a00 */
[C---:B---3--:R-:W-:Y:S06]  /*50d40*/  HMMA.16816.F32 R36, R4.reuse, R46, R36 ;  /* 0x0000002e0424723c */ /* 0x048fec0000001824 */
[----:B------:R-:W-:-:S15]  /*50d50*/  HMMA.16816.F32 R40, R4, R44, R40 ;  /* 0x0000002c0428723c */ /* 0x000fde0000001828 */
[----:B------:R-:W-:-:S02]  /*50d60*/  NOP ;  /* 0x0000000000007918 */ /* 0x000fc40000000000 */
[----:B------:R-:W-:Y:S04]  /*50d70*/  STL.64 [R1+0x1660], R36 ;  /* 0x0016602401007387 */ /* 0x000fe80000100a00 */
[----:B------:R0:W-:Y:S04]  /*50d80*/  STL.64 [R1+0x1668], R38 ;  /* 0x0016682601007387 */ /* 0x0001e80000100a00 */
[----:B0-----:R-:W3:Y:S04]  /*50d90*/  LDL.LU.64 R38, [R1+0x6aa8] ;  /* 0x006aa80001267983 */ /* 0x001ee80000300a00 */
[----:B------:R-:W3:Y:S04]  /*50da0*/  LDL.LU.64 R36, [R1+0x6aa0] ;  /* 0x006aa00001247983 */ /* 0x000ee80000300a00 */
[----:B------:R-:W-:Y:S04]  /*50db0*/  STL.64 [R1+0x1650], R40 ;  /* 0x0016502801007387 */ /* 0x000fe80000100a00 */
[----:B------:R0:W-:Y:S04]  /*50dc0*/  STL.64 [R1+0x1658], R42 ;  /* 0x0016582a01007387 */ /* 0x0001e80000100a00 */
[----:B0-----:R-:W3:Y:S04]  /*50dd0*/  LDL.LU.64 R42, [R1+0x6a98] ;  /* 0x006a9800012a7983 */ /* 0x001ee80000300a00 */
[----:B------:R-:W3:Y:S04]  /*50de0*/  LDL.LU.64 R40, [R1+0x6a90] ;  /* 0x006a900001287983 */ /* 0x000ee80000300a00 */
[----:B------:R-:W-:Y:S04]  /*50df0*/  STL.64 [R1+0x6a30], R46 ;  /* 0x006a302e01007387 */ /* 0x000fe80000100a00 */
[----:B------:R0:W-:Y:S01]  /*50e00*/  STL.64 [R1+0x6a28], R44 ;  /* 0x006a282c01007387 */ /* 0x0001e20000100a00 */
[C---:B--2---:R-:W-:Y:S06]  /*50e10*/  HMMA.16816.F32 R16, R4.reuse, R34, R16 ;  /* 0x000000220410723c */ /* 0x044fec0000001810 */
[C---:B----4-:R-:W-:Y:S06]  /*50e20*/  HMMA.16816.F32 R12, R4.reuse, R32, R12 ;  /* 0x00000020040c723c */ /* 0x050fec000000180c */
[C---:B------:R-:W-:Y:S06]  /*50e30*/  HMMA.16816.F32 R8, R4.reuse, R26, R8 ;  /* 0x0000001a0408723c */ /* 0x040fec0000001808 */
[C---:B---3--:R-:W-:Y:S06]  /*50e40*/  HMMA.16816.F32 R48, R4.reuse, R42, R48 ;  /* 0x0000002a0430723c */ /* 0x048fec0000001830 */
[----:B------:R-:W-:Y:S01]  /*50e50*/  STL.64 [R1+0x69f0], R42 ;  /* 0x0069f02a01007387 */ /* 0x000fe20000100a00 */
[C---:B0-----:R-:W-:Y:S06]  /*50e60*/  HMMA.16816.F32 R44, R4.reuse, R40, R56 ;  /* 0x00000028042c723c */ /* 0x041fec0000001838 */
[C---:B------:R-:W-:Y:S10]  /*50e70*/  HMMA.16816.F32 R28, R4.reuse, R36, R28 ;  /* 0x00000024041c723c */ /* 0x040ff4000000181c */
        /* <DEDUP_REMOVED lines=15> */
[----:B------:R0:W-:Y:S04]  /*50f70*/  STL.64 [R1+0x69d8], R32 ;  /* 0x0069d82001007387 */ /* 0x0001e80000100a00 */
[----:B------:R-:W-:Y:S04]  /*50f80*/  STL.64 [R1+0x15f0], R12 ;  /* 0x0015f00c01007387 */ /* 0x000fe80000100a00 */
[----:B------:R-:W-:Y:S04]  /*50f90*/  STL.64 [R1+0x15f8], R14 ;  /* 0x0015f80e01007387 */ /* 0x000fe80000100a00 */
[----:B0-----:R-:W2:Y:S04]  /*50fa0*/  LDL.LU.64 R32, [R1+0x15d0] ;  /* 0x0015d00001207983 */ /* 0x001ea80000300a00 */
[----:B------:R-:W2:Y:S04]  /*50fb0*/  LDL.LU.64 R34, [R1+0x15d8] ;  /* 0x0015d80001227983 */ /* 0x000ea80000300a00 */
[----:B------:R-:W-:Y:S04]  /*50fc0*/  STL.64 [R1+0x15e0], R8 ;  /* 0x0015e00801007387 */ /* 0x000fe80000100a00 */
[----:B------:R-:W-:Y:S04]  /*50fd0*/  STL.64 [R1+0x15e8], R10 ;  /* 0x0015e80a01007387 */ /* 0x000fe80000100a00 */
[----:B------:R-:W3:Y:S04]  /*50fe0*/  LDL.LU.64 R16, [R1+0x15b0] ;  /* 0x0015b00001107983 */ /* 0x000ee80000300a00 */
[----:B------:R-:W4:Y:S04]  /*50ff0*/  LDL.LU.64 R18, [R1+0x15b8] ;  /* 0x0015b80001127983 */ /* 0x000f280000300a00 */
[----:B----4-:R-:W-:Y:S04]  /*51000*/  STL.64 [R1+0x6a80], R18 ;  /* 0x006a801201007387 */ /* 0x010fe80000100a00 */
[----:B---3--:R0:W-:Y:S04]  /*51010*/  STL.64 [R1+0x6a78], R16 ;  /* 0x006a781001007387 */ /* 0x0081e80000100a00 */
[----:B0-----:R-:W3:Y:S04]  /*51020*/  LDL.LU.64 R16, [R1+0x15c0] ;  /* 0x0015c00001107983 */ /* 0x001ee80000300a00 */
[----:B------:R-:W3:Y:S01]  /*51030*/  LDL.LU.64 R18, [R1+0x15c8] ;  /* 0x0015c80001127983 */ /* 0x000ee20000300a00 */
[----:B--2---:R-:W-:Y:S03]  /*51040*/  HMMA.16816.F32 R56, R4, R24, R32 ;  /* 0x000000180438723c */ /* 0x004fe60000001820 */
[----:B------:R-:W2:Y:S04]  /*51050*/  LDL.LU.64 R8, [R1+0x15a0] ;  /* 0x0015a00001087983 */ /* 0x000ea80000300a00 */
[----:B------:R-:W2:Y:S04]  /*51060*/  LDL.LU.64 R10, [R1+0x15a8] ;  /* 0x0015a800010a7983 */ /* 0x000ea80000300a00 */
        /* <DEDUP_REMOVED lines=22> */
[----:B0-----:R-:W4:Y:S01]  /*511d0*/  LDL.64 R56, [R1+0x20] ;  /* 0x0000200001387983 */ /* 0x001f220000100a00 */
[----:B-1----:R-:W-:-:S03]  /*511e0*/  IMAD.MOV.U32 R58, RZ, RZ, R2 ;  /* 0x000000ffff3a7224 */ /* 0x002fc600078e0002 */
[----:B------:R-:W4:Y:S01]  /*511f0*/  LDL.LU R2, [R1+0x6a8c] ;  /* 0x006a8c0001027983 */ /* 0x000f220000300800 */
[----:B------:R-:W-:-:S03]  /*51200*/  IMAD.MOV.U32 R59, RZ, RZ, R3 ;  /* 0x000000ffff3b7224 */ /* 0x000fc600078e0003 */
[----:B------:R-:W4:Y:S01]  /*51210*/  LDL.LU R3, [R1+0x6a88] ;  /* 0x006a880001037983 */ /* 0x000f220000300800 */
[----:B---3--:R-:W-:-:S15]  /*51220*/  HMMA.16816.F32 R16, R4, R22, R16 ;  /* 0x000000160410723c */ /* 0x008fde0000001810 */
[----:B------:R-:W-:-:S08]  /*51230*/  NOP ;  /* 0x0000000000007918 */ /* 0x000fd00000000000 */
[----:B------:R-:W-:Y:S04]  /*51240*/  STL.64 [R1+0x15c0], R16 ;  /* 0x0015c01001007387 */ /* 0x000fe80000100a00 */
[----:B------:R0:W-:Y:S04]  /*51250*/  STL.64 [R1+0x15c8], R18 ;  /* 0x0015c81201007387 */ /* 0x0001e80000100a00 */
[----:B0-----:R-:W3:Y:S04]  /*51260*/  LDL.LU.64 R18, [R1+0x6a80] ;  /* 0x006a800001127983 */ /* 0x001ee80000300a00 */
[----:B------:R-:W3:Y:S02]  /*51270*/  LDL.LU.64 R16, [R1+0x6a78] ;  /* 0x006a780001107983 */ /* 0x000ee40000300a00 */
[----:B---3--:R-:W-:-:S15]  /*51280*/  HMMA.16816.F32 R16, R4, R20, R16 ;  /* 0x000000140410723c */ /* 0x008fde0000001810 */
[----:B------:R-:W-:-:S08]  /*51290*/  NOP ;  /* 0x0000000000007918 */ /* 0x000fd00000000000 */
[----:B------:R-:W-:Y:S04]  /*512a0*/  STL.64 [R1+0x15b0], R16 ;  /* 0x0015b01001007387 */ /* 0x000fe80000100a00 */
[----:B------:R0:W-:Y:S04]  /*512b0*/  STL.64 [R1+0x15b8], R18 ;  /* 0x0015b81201007387 */ /* 0x0001e80000100a00 */
[----:B0-----:R-:W2:Y:S04]  /*512c0*/  LDL.LU.64 R18, [R1+0x6a70] ;  /* 0x006a700001127983 */ /* 0x001ea80000300a00 */
[----:B------:R-:W4:Y:S01]  /*512d0*/  LDL.LU.64 R16, [R1+0x6a68] ;  /* 0x006a680001107983 */ /* 0x000f220000300a00 */
[C---:B--2---:R-:W-:Y:S06]  /*512e0*/  HMMA.16816.F32 R8, R4.reuse, R18, R8 ;  /* 0x000000120408723c */ /* 0x044fec0000001808 */
[----:B----4-:R-:W-:-:S15]  /*512f0*/  HMMA.16816.F32 R12, R4, R16, R12 ;  /* 0x00000010040c723c */ /* 0x010fde000000180c */
        /* <DEDUP_REMOVED lines=9> */
[C---:B----4-:R-:W-:Y:S06]  /*51390*/  HMMA.16816.F32 R44, R4.reuse, R14, R44 ;  /* 0x0000000e042c723c */ /* 0x050fec000000182c */
[C---:B--2---:R-:W-:Y:S06]  /*513a0*/  HMMA.16816.F32 R40, R4.reuse, R10, R40 ;  /* 0x0000000a0428723c */ /* 0x044fec0000001828 */
[C---:B---3--:R-:W-:Y:S11]  /*513b0*/  HMMA.16816.F32 R36, R4.reuse, R8, R36 ;  /* 0x000000080424723c */ /* 0x048ff60000001824 */
[----:B------:R-:W-:Y:S04]  /*513c0*/  STL.64 [R1+0x1580], R44 ;  /* 0x0015802c01007387 */ /* 0x000fe80000100a00 */
[----:B------:R0:W-:Y:S02]  /*513d0*/  STL.64 [R1+0x1588], R46 ;  /* 0x0015882e01007387 */ /* 0x0001e40000100a00 */
[----:B0-----:R-:W-:Y:S02]  /*513e0*/  HMMA.16816.F32 R44, R4, R12, R28 ;  /* 0x0000000c042c723c */ /* 0x001fe4000000181c */
[----:B------:R-:W2:Y:S04]  /*513f0*/  LDL.LU.64 R28, [R1+0x760] ;  /* 0x00076000011c7983 */ /* 0x000ea80000300a00 */
[----:B------:R-:W2:-:S15]  /*51400*/  LDL.LU.64 R30, [R1+0x768] ;  /* 0x00076800011e7983 */ /* 0x000e9e0000300a00 */
[----:B------:R-:W-:-:S02]  /*51410*/  NOP ;  /* 0x0000000000007918 */ /* 0x000fc40000000000 */
[----:B------:R-:W-:Y:S04]  /*51420*/  STL.64 [R1+0x1570], R44 ;  /* 0x0015702c01007387 */ /* 0x000fe80000100a00 */
[----:B------:R-:W-:Y:S04]  /*51430*/  STL.64 [R1+0x1578], R46 ;  /* 0x0015782e01007387 */ /* 0x000fe80000100a00 */
[----:B------:R-:W-:Y:S04]  /*51440*/  STL [R1+0x69c4], R13 ;  /* 0x0069c40d01007387 */ /* 0x000fe80000100800 */
[----:B------:R0:W-:Y:S04]  /*51450*/  STL.64 [R1+0x69a8], R10 ;  /* 0x0069a80a01007387 */ /* 0x0001e80000100a00 */
[----:B------:R1:W-:Y:S04]  /*51460*/  STL.64 [R1+0x1560], R40 ;  /* 0x0015602801007387 */ /* 0x0003e80000100a00 */
[----:B------:R3:W-:Y:S04]  /*51470*/  STL.64 [R1+0x1568], R42 ;  /* 0x0015682a01007387 */ /* 0x0007e80000100a00 */
[----:B0-----:R-:W2:Y:S04]  /*51480*/  LDL R10, [R1+0x28] ;  /* 0x00002800010a7983 */ /* 0x001ea80000100800 */
[----:B------:R0:W-:Y:S04]  /*51490*/  STL.64 [R1+0x1550], R36 ;  /* 0x0015502401007387 */ /* 0x0001e80000100a00 */
[----:B------:R4:W-:Y:S04]  /*514a0*/  STL.64 [R1+0x1558], R38 ;  /* 0x0015582601007387 */ /* 0x0009e80000100a00 */
[----:B------:R-:W2:Y:S01]  /*514b0*/  LDL R11, [R1+0x2c] ;  /* 0x00002c00010b7983 */ /* 0x000ea20000100800 */
[----:B------:R-:W-:Y:S03]  /*514c0*/  HMMA.16816.F32 R32, R4, R2, R32 ;  /* 0x000000020420723c */ /* 0x000fe60000001820 */
[----:B------:R-:W-:Y:S04]  /*514d0*/  STL.64 [R1+0x69a0], R8 ;  /* 0x0069a00801007387 */ /* 0x000fe80000100a00 */
[----:B------:R-:W2:Y:S04]  /*514e0*/  LDL.LU.64 R44, [R1+0x1530] ;  /* 0x00153000012c7983 */ /* 0x000ea80000300a00 */
[----:B------:R-:W2:-:S12]  /*514f0*/  LDL.LU.64 R46, [R1+0x1538] ;  /* 0x00153800012e7983 */ /* 0x000e980000300a00 */
[----:B------:R4:W-:Y:S04]  /*51500*/  STL.64 [R1+0x1540], R32 ;  /* 0x0015402001007387 */ /* 0x0009e80000100a00 */
[----:B------:R4:W-:Y:S04]  /*51510*/  STL.64 [R1+0x1548], R34 ;  /* 0x0015482201007387 */ /* 0x0009e80000100a00 */
[----:B-1----:R-:W2:Y:S04]  /*51520*/  LDL.LU.64 R40, [R1+0x1520] ;  /* 0x0015200001287983 */ /* 0x002ea80000300a00 */
[----:B---3--:R-:W3:Y:S04]  /*51530*/  LDL.LU.64 R42, [R1+0x1528] ;  /* 0x00152800012a7983 */ /* 0x008ee80000300a00 */
[----:B0-----:R-:W3:Y:S04]  /*51540*/  LDL.LU.64 R36, [R1+0x1510] ;  /* 0x0015100001247983 */ /* 0x001ee80000300a00 */
[----:B----4-:R-:W4:Y:S04]  /*51550*/  LDL.LU.64 R38, [R1+0x1518] ;  /* 0x0015180001267983 */ /* 0x010f280000300a00 */
[----:B------:R-:W4:Y:S04]  /*51560*/  LDL.LU.64 R32, [R1+0x1500] ;  /* 0x0015000001207983 */ /* 0x000f280000300a00 */
[----:B------:R-:W4:Y:S04]  /*51570*/  LDL.LU.64 R34, [R1+0x1508] ;  /* 0x0015080001227983 */ /* 0x000f280000300a00 */
[----:B------:R-:W-:Y:S01]  /*51580*/  STL [R1+0x69c0], R3 ;  /* 0x0069c00301007387 */ /* 0x000fe20000100800 */
[----:B--2---:R-:W-:Y:S03]  /*51590*/  HMMA.16816.F32 R4, R4, R10, R28 ;  /* 0x0000000a0404723c */ /* 0x004fe6000000181c */
[----:B------:R-:W4:Y:S04]  /*515a0*/  LDL.LU.64 R30, [R1+0x6a40] ;  /* 0x006a4000011e7983 */ /* 0x000f280000300a00 */
[----:B------:R-:W2:Y:S04]  /*515b0*/  LDL.LU.64 R28, [R1+0x6a38] ;  /* 0x006a3800011c7983 */ /* 0x000ea80000300a00 */
[----:B------:R-:W2:-:S12]  /*515c0*/  LDL.64 R10, [R1] ;  /* 0x00000000010a7983 */ /* 0x000e980000100a00 */
[----:B------:R0:W-:Y:S04]  /*515d0*/  STL.64 [R1+0x760], R4 ;  /* 0x0007600401007387 */ /* 0x0001e80000100a00 */
[----:B------:R1:W-:Y:S01]  /*515e0*/  STL.64 [R1+0x768], R6 ;  /* 0x0007680601007387 */ /* 0x0003e20000100a00 */
[----:B0-----:R-:W-:Y:S02]  /*515f0*/  IMAD R4, R50, 0x100, R49 ;  /* 0x0000010032047824 */ /* 0x001fe400078e0231 */
[----:B------:R-:W-:Y:S02]  /*51600*/  IMAD R5, R52, 0x100, R51 ;  /* 0x0000010034057824 */ /* 0x000fe400078e0233 */
[----:B-1----:R-:W-:Y:S02]  /*51610*/  IMAD R6, R54, 0x100, R53 ;  /* 0x0000010036067824 */ /* 0x002fe400078e0235 */
[----:B------:R-:W-:Y:S01]  /*51620*/  IMAD R7, R0, 0x100, R55 ;  /* 0x0000010000077824 */ /* 0x000fe200078e0237 */
[----:B------:R-:W-:-:S02]  /*51630*/  F2FP.F16.E4M3.UNPACK_B R4, R4 ;  /* 0x00000004ff04723e */ /* 0x000fc400020006ff */
[----:B------:R-:W-:Y:S02]  /*51640*/  F2FP.F16.E4M3.UNPACK_B R5, R5 ;  /* 0x00000005ff05723e */ /* 0x000fe400020006ff */
[----:B------:R-:W-:Y:S02]  /*51650*/  F2FP.F16.E4M3.UNPACK_B R6, R6 ;  /* 0x00000006ff06723e */ /* 0x000fe400020006ff */
[----:B------:R-:W-:-:S07]  /*51660*/  F2FP.F16.E4M3.UNPACK_B R7, R7 ;  /* 0x00000007ff07723e */ /* 0x000fce00020006ff */
[C---:B------:R-:W-:Y:S06]  /*51670*/  HMMA.16816.F32 R44, R4.reuse, R56, R44 ;  /* 0x00000038042c723c */ /* 0x040fec000000182c */
[----:B---3--:R-:W-:Y:S01]  /*51680*/  HMMA.16816.F32 R40, R4, R58, R40 ;  /* 0x0000003a0428723c */ /* 0x008fe20000001828 */
[----:B------:R-:W-:Y:S02]  /*51690*/  IMAD.MOV.U32 R13, RZ, RZ, R56 ;  /* 0x000000ffff0d7224 */ /* 0x000fe400078e0038 */
[----:B------:R-:W-:-:S14]  /*516a0*/  IMAD.MOV.U32 R3, RZ, RZ, R57 ;  /* 0x000000ffff037224 */ /* 0x000fdc00078e0039 */
[----:B------:R0:W-:Y:S04]  /*516b0*/  STL.64 [R1+0x1530], R44 ;  /* 0x0015302c01007387 */ /* 0x0001e80000100a00 */
[----:B------:R1:W-:Y:S04]  /*516c0*/  STL.64 [R1+0x1538], R46 ;  /* 0x0015382e01007387 */ /* 0x0003e80000100a00 */
[----:B------:R3:W-:Y:S04]  /*516d0*/  STL.64 [R1+0x1520], R40 ;  /* 0x0015202801007387 */ /* 0x0007e80000100a00 */
[----:B------:R3:W-:Y:S04]  /*516e0*/  STL.64 [R1+0x1528], R42 ;  /* 0x0015282a01007387 */ /* 0x0007e80000100a00 */
[----:B0-----:R-:W3:Y:S01]  /*516f0*/  LDL.LU.64 R44, [R1+0x14f0] ;  /* 0x0014f000012c7983 */ /* 0x001ee20000300a00 */
[C---:B----4-:R-:W-:Y:S06]  /*51700*/  HMMA.16816.F32 R36, R4.reuse, R30, R36 ;  /* 0x0000001e0424723c */ /* 0x050fec0000001824 */
[----:B--2---:R-:W-:-:S15]  /*51710*/  HMMA.16816.F32 R32, R4, R28, R32 ;  /* 0x0000001c0420723c */ /* 0x004fde0000001820 */
[----:B------:R-:W-:-:S02]  /*51720*/  NOP ;  /* 0x0000000000007918 */ /* 0x000fc40000000000 */
[----:B------:R0:W-:Y:S04]  /*51730*/  STL.64 [R1+0x1510], R36 ;  /* 0x0015102401007387 */ /* 0x0001e80000100a00 */
[----:B------:R2:W-:Y:S04]  /*51740*/  STL.64 [R1+0x1518], R38 ;  /* 0x0015182601007387 */ /* 0x0005e80000100a00 */
[----:B-1----:R-:W4:Y:S04]  /*51750*/  LDL.LU.64 R46, [R1+0x14f8] ;  /* 0x0014f800012e7983 */ /* 0x002f280000300a00 */
        /* <DEDUP_REMOVED lines=8> */
[----:B---3--:R-:W3:Y:S04]  /*517e0*/  LDL.LU.64 R40, [R1+0x14a0] ;  /* 0x0014a00001287983 */ /* 0x008ee80000300a00 */
[----:B------:R-:W3:Y:S04]  /*517f0*/  LDL.LU.64 R42, [R1+0x14a8] ;  /* 0x0014a800012a7983 */ /* 0x000ee80000300a00 */
[----:B0-----:R-:W3:Y:S04]  /*51800*/  LDL.LU.64 R36, [R1+0x1490] ;  /* 0x0014900001247983 */ /* 0x001ee80000300a00 */
[----:B--2---:R-:W3:Y:S04]  /*51810*/  LDL.LU.64 R38, [R1+0x1498] ;  /* 0x0014980001267983 */ /* 0x004ee80000300a00 */
[----:B-1----:R-:W2:Y:S04]  /*51820*/  LDL.LU.64 R32, [R1+0x1480] ;  /* 0x0014800001207983 */ /* 0x002ea80000300a00 */
[----:B------:R-:W2:Y:S04]  /*51830*/  LDL.LU.64 R34, [R1+0x1488] ;  /* 0x0014880001227983 */ /* 0x000ea80000300a00 */
[----:B------:R-:W-:Y:S04]  /*51840*/  STL.64 [R1+0x6988], R30 ;  /* 0x0069881e01007387 */ /* 0x000fe80000100a00 */
[----:B------:R0:W-:Y:S01]  /*51850*/  STL.64 [R1+0x6980], R28 ;  /* 0x0069801c01007387 */ /* 0x0001e20000100a00 */
[----:B------:R-:W-:-:S03]  /*51860*/  IMAD.MOV.U32 R0, RZ, RZ, R11 ;  /* 0x000000ffff007224 */ /* 0x000fc600078e000b */
[----:B0-----:R-:W2:Y:S04]  /*51870*/  LDL.LU.64 R28, [R1+0x14b0] ;  /* 0x0014b000011c7983 */ /* 0x001ea80000300a00 */
[----:B------:R-:W2:Y:S01]  /*51880*/  LDL.LU.64 R30, [R1+0x14b8] ;  /* 0x0014b800011e7983 */ /* 0x000ea20000300a00 */
[C---:B----4-:R-:W-:Y:S06]  /*51890*/  HMMA.16816.F32 R44, R4.reuse, R10, R44 ;  /* 0x0000000a042c723c */ /* 0x050fec000000182c */
[----:B------:R-:W-:-:S15]  /*518a0*/  HMMA.16816.F32 R56, R4, R60, R56 ;  /* 0x0000003c0438723c */ /* 0x000fde0000001838 */
[----:B------:R-:W-:-:S02]  /*518b0*/  NOP ;  /* 0x0000000000007918 */ /* 0x000fc40000000000 */
[----:B------:R-:W-:Y:S04]  /*518c0*/  STL.64 [R1+0x14f0], R44 ;  /* 0x0014f02c01007387 */ /* 0x000fe80000100a00 */
[----:B------:R0:W-:Y:S04]  /*518d0*/  STL.64 [R1+0x14f8], R46 ;  /* 0x0014f82e01007387 */ /* 0x0001e80000100a00 */
[----:B0-----:R-:W4:Y:S04]  /*518e0*/  LDL.LU.64 R46, [R1+0x6a30] ;  /* 0x006a3000012e7983 */ /* 0x001f280000300a00 */
[----:B------:R-:W4:Y:S04]  /*518f0*/  LDL.LU.64 R44, [R1+0x6a28] ;  /* 0x006a2800012c7983 */ /* 0x000f280000300a00 */
[----:B------:R-:W4:Y:S04]  /*51900*/  LDL.LU.64 R8, [R1+0x1470] ;  /* 0x0014700001087983 */ /* 0x000f280000300a00 */
[----:B------:R-:W4:Y:S04]  /*51910*/  LDL.LU.64 R10, [R1+0x1478] ;  /* 0x00147800010a7983 */ /* 0x000f280000300a00 */
[----:B------:R-:W-:Y:S04]  /*51920*/  STL.64 [R1+0x14e0], R56 ;  /* 0x0014e03801007387 */ /* 0x000fe80000100a00 */
[----:B------:R0:W-:Y:S04]  /*51930*/  STL.64 [R1+0x14e8], R58 ;  /* 0x0014e83a01007387 */ /* 0x0001e80000100a00 */
[----:B0-----:R-:W3:Y:S04]  /*51940*/  LDL.LU.64 R58, [R1+0x6a20] ;  /* 0x006a2000013a7983 */ /* 0x001ee80000300a00 */
[----:B------:R-:W2:Y:S01]  /*51950*/  LDL.LU.64 R56, [R1+0x6a18] ;  /* 0x006a180001387983 */ /* 0x000ea20000300a00 */
        /* <DEDUP_REMOVED lines=21> */
[----:B------:R-:W-:Y:S04]  /*51ab0*/  STL.64 [R1+0x14a0], R28 ;  /* 0x0014a01c01007387 */ /* 0x000fe80000100a00 */
[----:B------:R0:W-:Y:S04]  /*51ac0*/  STL.64 [R1+0x14a8], R30 ;  /* 0x0014a81e01007387 */ /* 0x0001e80000100a00 */
[----:B------:R-:W2:Y:S04]  /*51ad0*/  LDL.LU.64 R40, [R1+0x1460] ;  /* 0x0014600001287983 */ /* 0x000ea80000300a00 */
[----:B------:R1:W-:Y:S04]  /*51ae0*/  STL.64 [R1+0x1490], R36 ;  /* 0x0014902401007387 */ /* 0x0003e80000100a00 */
[----:B------:R3:W-:Y:S04]  /*51af0*/  STL.64 [R1+0x1498], R38 ;  /* 0x0014982601007387 */ /* 0x0007e80000100a00 */
[----:B------:R-:W2:Y:S01]  /*51b00*/  LDL.LU.64 R42, [R1+0x1468] ;  /* 0x00146800012a7983 */ /* 0x000ea20000300a00 */
[C---:B------:R-:W-:Y:S06]  /*51b10*/  HMMA.16816.F32 R8, R4.reuse, R46, R8 ;  /* 0x0000002e0408723c */ /* 0x040fec0000001808 */
[----:B0-----:R-:W-:-:S15]  /*51b20*/  HMMA.16816.F32 R28, R4, R48, R32 ;  /* 0x00000030041c723c */ /* 0x001fde0000001820 */
[----:B------:R-:W-:-:S08]  /*51b30*/  NOP ;  /* 0x0000000000007918 */ /* 0x000fd00000000000 */
[----:B------:R-:W-:Y:S04]  /*51b40*/  STL.64 [R1+0x1480], R28 ;  /* 0x0014801c01007387 */ /* 0x000fe80000100a00 */
[----:B------:R-:W-:Y:S04]  /*51b50*/  STL.64 [R1+0x1488], R30 ;  /* 0x0014881e01007387 */ /* 0x000fe80000100a00 */
[----:B------:R-:W-:Y:S04]  /*51b60*/  STL.64 [R1+0x6968], R50 ;  /* 0x0069683201007387 */ /* 0x000fe80000100a00 */
[----:B------:R0:W-:Y:S04]  /*51b70*/  STL.64 [R1+0x6960], R48 ;  /* 0x0069603001007387 */ /* 0x0001e80000100a00 */
[----:B------:R-:W4:Y:S04]  /*51b80*/  LDL.LU.64 R32, [R1+0x1450] ;  /* 0x0014500001207983 */ /* 0x000f280000300a00 */
[----:B------:R-:W4:Y:S04]  /*51b90*/  LDL.LU.64 R34, [R1+0x1458] ;  /* 0x0014580001227983 */ /* 0x000f280000300a00 */
[----:B------:R0:W-:Y:S04]  /*51ba0*/  STL.64 [R1+0x1470], R8 ;  /* 0x0014700801007387 */ /* 0x0001e80000100a00 */
[----:B------:R0:W-:Y:S04]  /*51bb0*/  STL.64 [R1+0x1478], R10 ;  /* 0x0014780a01007387 */ /* 0x0001e80000100a00 */
[----:B-1----:R-:W4:Y:S04]  /*51bc0*/  LDL.LU.64 R36, [R1+0x1440] ;  /* 0x0014400001247983 */ /* 0x002f280000300a00 */
[----:B---3--:R-:W3:Y:S04]  /*51bd0*/  LDL.LU.64 R38, [R1+0x1448] ;  /* 0x0014480001267983 */ /* 0x008ee80000300a00 */
        /* <DEDUP_REMOVED lines=9> */
[----:B------:R-:W3:Y:S01]  /*51c70*/  LDL.LU.64 R10, [R1+0x13e8] ;  /* 0x0013e800010a7983 */ /* 0x000ee20000300a00 */
[----:B--2---:R-:W-:-:S15]  /*51c80*/  HMMA.16816.F32 R40, R4, R44, R40 ;  /* 0x0000002c0428723c */ /* 0x004fde0000001828 */
[----:B------:R-:W-:-:S08]  /*51c90*/  NOP ;  /* 0x0000000000007918 */ /* 0x000fd00000000000 */
[----:B------:R-:W-:Y:S04]  /*51ca0*/  STL.64 [R1+0x1460], R40 ;  /* 0x0014602801007387 */ /* 0x000fe80000100a00 */
[----:B------:R0:W-:Y:S04]  /*51cb0*/  STL.64 [R1+0x1468], R42 ;  /* 0x0014682a01007387 */ /* 0x0001e80000100a00 */
[----:B0-----:R-:W4:Y:S04]  /*51cc0*/  LDL.LU.64 R42, [R1+0x69f0] ;  /* 0x0069f000012a7983 */ /* 0x001f280000300a00 */
[----:B------:R-:W3:Y:S04]  /*51cd0*/  LDL.LU.64 R40, [R1+0x69e8] ;  /* 0x0069e80001287983 */ /* 0x000ee80000300a00 */
[----:B------:R-:W-:Y:S04]  /*51ce0*/  STL.64 [R1+0x6998], R46 ;  /* 0x0069982e01007387 */ /* 0x000fe80000100a00 */
[----:B------:R0:W-:Y:S04]  /*51cf0*/  STL.64 [R1+0x6990], R44 ;  /* 0x0069902c01007387 */ /* 0x0001e80000100a00 */
[----:B0-----:R-:W2:Y:S04]  /*51d00*/  LDL.LU.64 R44, [R1+0x1430] ;  /* 0x00143000012c7983 */ /* 0x001ea80000300a00 */
[----:B------:R-:W2:Y:S01]  /*51d10*/  LDL.LU.64 R46, [R1+0x1438] ;  /* 0x00143800012e7983 */ /* 0x000ea20000300a00 */
[C---:B----4-:R-:W-:Y:S06]  /*51d20*/  HMMA.16816.F32 R32, R4.reuse, R42, R32 ;  /* 0x0000002a0420723c */ /* 0x050fec0000001820 */
[----:B---3--:R-:W-:-:S15]  /*51d30*/  HMMA.16816.F32 R36, R4, R40, R36 ;  /* 0x000000280424723c */ /* 0x008fde0000001824 */
[----:B------:R-:W-:-:S02]  /*51d40*/  NOP ;  /* 0x0000000000007918 */ /* 0x000fc40000000000 */
[----:B------:R-:W-:Y:S04]  /*51d50*/  STL.64 [R1+0x1450], R32 ;  /* 0x0014502001007387 */ /* 0x000fe80000100a00 */
[----:B------:R0:W-:Y:S04]  /*51d60*/  STL.64 [R1+0x1458], R34 ;  /* 0x0014582201007387 */ /* 0x0001e80000100a00 */
[----:B0-----:R-:W3:Y:S04]  /*51d70*/  LDL.LU.64 R34, [R1+0x69e0] ;  /* 0x0069e00001227983 */ /* 0x001ee80000300a00 */
[----:B------:R-:W4:Y:S04]  /*51d80*/  LDL.LU.64 R32, [R1+0x69d8] ;  /* 0x0069d80001207983 */ /* 0x000f280000300a00 */
[----:B------:R-:W-:Y:S04]  /*51d90*/  STL.64 [R1+0x1440], R36 ;  /* 0x0014402401007387 */ /* 0x000fe80000100a00 */
[----:B------:R0:W-:Y:S04]  /*51da0*/  STL.64 [R1+0x1448], R38 ;  /* 0x0014482601007387 */ /* 0x0001e80000100a00 */
[----:B0-----:R-:W2:Y:S04]  /*51db0*/  LDL.LU.64 R38, [R1+0x69d0] ;  /* 0x0069d00001267983 */ /* 0x001ea80000300a00 */
[----:B------:R-:W3:Y:S04]  /*51dc0*/  LDL.LU.64 R36, [R1+0x69c8] ;  /* 0x0069c80001247983 */ /* 0x000ee80000300a00 */
[----:B------:R-:W-:Y:S04]  /*51dd0*/  STL.64 [R1+0x69b8], R42 ;  /* 0x0069b82a01007387 */ /* 0x000fe80000100a00 */
[----:B------:R3:W-:Y:S01]  /*51de0*/  STL.64 [R1+0x69b0], R40 ;  /* 0x0069b02801007387 */ /* 0x0007e20000100a00 */
[C---:B------:R-:W-:Y:S06]  /*51df0*/  HMMA.16816.F32 R28, R4.reuse, R26, R28 ;  /* 0x0000001a041c723c */ /* 0x040fec000000181c */
[C---:B------:R-:W-:Y:S06]  /*51e00*/  HMMA.16816.F32 R8, R4.reuse, R24, R8 ;  /* 0x000000180408723c */ /* 0x040fec0000001808 */
[C---:B--2---:R-:W-:Y:S06]  /*51e10*/  HMMA.16816.F32 R44, R4.reuse, R38, R44 ;  /* 0x00000026042c723c */ /* 0x044fec000000182c */
[----:B---3--:R-:W-:Y:S01]  /*51e20*/  HMMA.16816.F32 R40, R4, R36, R56 ;  /* 0x000000240428723c */ /* 0x008fe20000001838 */
[----:B------:R-:W-:-:S15]  /*51e30*/  STL.64 [R1+0x6938], R38 ;  /* 0x0069382601007387 */ /* 0x000fde0000100a00 */
[----:B------:R-:W-:-:S01]  /*51e40*/  NOP ;  /* 0x0000000000007918 */ /* 0x000fc20000000000 */
[----:B------:R-:W-:Y:S04]  /*51e50*/  STL.64 [R1+0x1430], R44 ;  /* 0x0014302c01007387 */ /* 0x000fe80000100a00 */
[----:B------:R-:W-:Y:S04]  /*51e60*/  STL.64 [R1+0x1438], R46 ;  /* 0x0014382e01007387 */ /* 0x000fe80000100a00 */
[----:B------:R-:W-:Y:S04]  /*51e70*/  STL.64 [R1+0x6930], R36 ;  /* 0x0069302401007387 */ /* 0x000fe80000100a00 */
[----:B------:R-:W-:Y:S04]  /*51e80*/  STL.64 [R1+0x1420], R40 ;  /* 0x0014202801007387 */ /* 0x000fe80000100a00 */
[----:B------:R0:W-:Y:S02]  /*51e90*/  STL.64 [R1+0x1428], R42 ;  /* 0x0014282a01007387 */ /* 0x0001e40000100a00 */
[C---:B0-----:R-:W-:Y:S06]  /*51ea0*/  HMMA.16816.F32 R40, R4.reuse, R34, R52 ;  /* 0x000000220428723c */ /* 0x041fec0000001834 */
[----:B----4-:R-:W-:Y:S01]  /*51eb0*/  HMMA.16816.F32 R36, R4, R32, R48 ;  /* 0x000000200424723c */ /* 0x010fe20000001830 */
[----:B------:R-:W-:-:S15]  /*51ec0*/  STL.64 [R1+0x6948], R34 ;  /* 0x0069482201007387 */ /* 0x000fde0000100a00 */
[----:B------:R-:W-:-:S01]  /*51ed0*/  NOP ;  /* 0x0000000000007918 */ /* 0x000fc20000000000 */
[----:B------:R-:W-:Y:S04]  /*51ee0*/  STL.64 [R1+0x1410], R40 ;  /* 0x0014102801007387 */ /* 0x000fe80000100a00 */
[----:B------:R-:W-:Y:S04]  /*51ef0*/  STL.64 [R1+0x1418], R42 ;  /* 0x0014182a01007387 */ /* 0x000fe80000100a00 */
[----:B------:R-:W-:Y:S04]  /*51f00*/  STL.64 [R1+0x6940], R32 ;  /* 0x0069402001007387 */ /* 0x000fe80000100a00 */
[----:B------:R-:W-:Y:S04]  /*51f10*/  STL.64 [R1+0x1400], R36 ;  /* 0x0014002401007387 */ /* 0x000fe80000100a00 */
[----:B------:R-:W-:Y:S04]  /*51f20*/  STL.64 [R1+0x1408], R38 ;  /* 0x0014082601007387 */ /* 0x000fe80000100a00 */
[----:B------:R-:W2:Y:S04]  /*51f30*/  LDL.LU.64 R56, [R1+0x13d0] ;  /* 0x0013d00001387983 */ /* 0x000ea80000300a00 */
        /* <DEDUP_REMOVED lines=14> */
[----:B----4-:R-:W3:Y:S04]  /*52020*/  LDL.LU.64 R10, [R1+0x1388] ;  /* 0x00138800010a7983 */ /* 0x010ee80000300a00 */
        /* <DEDUP_REMOVED lines=9> */
[----:B--2---:R-:W-:-:S15]  /*520c0*/  HMMA.16816.F32 R56, R4, R22, R56 ;  /* 0x000000160438723c */ /* 0x004fde0000001838 */
[----:B------:R-:W-:-:S08]  /*520d0*/  NOP ;  /* 0x0000000000007918 */ /* 0x000fd00000000000 */
[----:B------:R-:W-:Y:S04]  /*520e0*/  STL.64 [R1+0x13d0], R56 ;  /* 0x0013d03801007387 */ /* 0x000fe80000100a00 */
[----:B------:R0:W-:Y:S02]  /*520f0*/  STL.64 [R1+0x13d8], R58 ;  /* 0x0013d83a01007387 */ /* 0x0001e40000100a00 */
[C---:B0-----:R-:W-:Y:S06]  /*52100*/  HMMA.16816.F32 R56, R4.reuse, R20, R48 ;  /* 0x000000140438723c */ /* 0x041fec0000001830 */
[----:B------:R-:W-:Y:S01]  /*52110*/  HMMA.16816.F32 R48, R4, R18, R44 ;  /* 0x000000120430723c */ /* 0x000fe2000000182c */
[----:B------:R-:W2:-:S15]  /*52120*/  LDL.LU.64 R44, [R1+0x1370] ;  /* 0x00137000012c7983 */ /* 0x000e9e0000300a00 */
[----:B------:R-:W-:-:S01]  /*52130*/  NOP ;  /* 0x0000000000007918 */ /* 0x000fc20000000000 */
[----:B------:R0:W-:Y:S04]  /*52140*/  STL.64 [R1+0x13c0], R56 ;  /* 0x0013c03801007387 */ /* 0x0001e80000100a00 */
[----:B------:R-:W-:Y:S04]  /*52150*/  STL.64 [R1+0x13c8], R58 ;  /* 0x0013c83a01007387 */ /* 0x000fe80000100a00 */
[----:B------:R-:W2:Y:S04]  /*52160*/  LDL.LU.64 R46, [R1+0x1378] ;  /* 0x00137800012e7983 */ /* 0x000ea80000300a00 */
[----:B------:R1:W-:Y:S04]  /*52170*/  STL.64 [R1+0x13b0], R48 ;  /* 0x0013b03001007387 */ /* 0x0003e80000100a00 */
[----:B------:R3:W-:Y:S01]  /*52180*/  STL.64 [R1+0x13b8], R50 ;  /* 0x0013b83201007387 */ /* 0x0007e20000100a00 */
[----:B0-----:R-:W-:-:S03]  /*52190*/  IMAD.MOV.U32 R56, RZ, RZ, R13 ;  /* 0x000000ffff387224 */ /* 0x001fc600078e000d */
[----:B-1----:R-:W4:Y:S04]  /*521a0*/  LDL.LU.64 R48, [R1+0x1350] ;  /* 0x0013500001307983 */ /* 0x002f280000300a00 */
[----:B---3--:R-:W4:Y:S04]  /*521b0*/  LDL.LU.64 R50, [R1+0x1358] ;  /* 0x0013580001327983 */ /* 0x008f280000300a00 */
[----:B------:R-:W3:Y:S04]  /*521c0*/  LDL.64 R58, [R1+0x18] ;  /* 0x00001800013a7983 */ /* 0x000ee80000100a00 */
[----:B------:R-:W2:Y:S01]  /*521d0*/  LDL.LU R13, [R1+0x69c4] ;  /* 0x0069c400010d7983 */ /* 0x000ea20000300800 */
[C---:B------:R-:W-:Y:S06]  /*521e0*/  HMMA.16816.F32 R28, R4.reuse, R16, R28 ;  /* 0x00000010041c723c */ /* 0x040fec000000181c */
[----:B------:R-:W-:Y:S01]  /*521f0*/  HMMA.16816.F32 R40, R4, R14, R40 ;  /* 0x0000000e0428723c */ /* 0x000fe20000001828 */
[----:B------:R-:W-:-:S15]  /*52200*/  IMAD.MOV.U32 R57, RZ, RZ, R3 ;  /* 0x000000ffff397224 */ /* 0x000fde00078e0003 */
[----:B------:R-:W-:-:S01]  /*52210*/  NOP ;  /* 0x0000000000007918 */ /* 0x000fc20000000000 */
[----:B------:R0:W-:Y:S04]  /*52220*/  STL.64 [R1+0x13a0], R28 ;  /* 0x0013a01c01007387 */ /* 0x0001e80000100a00 */
[----:B------:R1:W-:Y:S04]  /*52230*/  STL.64 [R1+0x13a8], R30 ;  /* 0x0013a81e01007387 */ /* 0x0003e80000100a00 */
[----:B------:R-:W4:Y:S04]  /*52240*/  LDL.LU R3, [R1+0x69c0] ;  /* 0x0069c00001037983 */ /* 0x000f280000300800 */
[----:B0-----:R-:W3:Y:S04]  /*52250*/  LDL.LU.64 R28, [R1+0x750] ;  /* 0x00075000011c7983 */ /* 0x001ee80000300a00 */
[----:B-1----:R-:W3:Y:S04]  /*52260*/  LDL.LU.64 R30, [R1+0x758] ;  /* 0x00075800011e7983 */ /* 0x002ee80000300a00 */
[----:B------:R-:W-:Y:S04]  /*52270*/  STL [R1+0x692c], R16 ;  /* 0x00692c1001007387 */ /* 0x000fe80000100800 */
[----:B------:R-:W-:Y:S04]  /*52280*/  STL [R1+0x6928], R17 ;  /* 0x0069281101007387 */ /* 0x000fe80000100800 */
[----:B------:R-:W-:Y:S04]  /*52290*/  STL.64 [R1+0x1390], R40 ;  /* 0x0013902801007387 */ /* 0x000fe80000100a00 */
[----:B------:R0:W-:Y:S04]  /*522a0*/  STL.64 [R1+0x1398], R42 ;  /* 0x0013982a01007387 */ /* 0x0001e80000100a00 */
[----:B0-----:R-:W3:Y:S04]  /*522b0*/  LDL.LU.64 R42, [R1+0x69b8] ;  /* 0x0069b800012a7983 */ /* 0x001ee80000300a00 */
[----:B------:R-:W3:Y:S01]  /*522c0*/  LDL.LU.64 R40, [R1+0x69b0] ;  /* 0x0069b00001287983 */ /* 0x000ee20000300a00 */
[----:B--2---:R-:W-:-:S15]  /*522d0*/  HMMA.16816.F32 R8, R4, R12, R8 ;  /* 0x0000000c0408723c */ /* 0x004fde0000001808 */
[----:B------:R-:W-:-:S08]  /*522e0*/  NOP ;  /* 0x0000000000007918 */ /* 0x000fd00000000000 */
[----:B------:R-:W-:Y:S04]  /*522f0*/  STL.64 [R1+0x1380], R8 ;  /* 0x0013800801007387 */ /* 0x000fe80000100a00 */
[----:B------:R0:W-:Y:S04]  /*52300*/  STL.64 [R1+0x1388], R10 ;  /* 0x0013880a01007387 */ /* 0x0001e80000100a00 */
[----:B0-----:R-:W2:Y:S04]  /*52310*/  LDL.LU.64 R10, [R1+0x69a8] ;  /* 0x0069a800010a7983 */ /* 0x001ea80000300a00 */
[----:B------:R-:W4:Y:S04]  /*52320*/  LDL.LU.64 R8, [R1+0x69a0] ;  /* 0x0069a00001087983 */ /* 0x000f280000300a00 */
[----:B------:R-:W-:Y:S04]  /*52330*/  STL.64 [R1+0x6910], R14 ;  /* 0x0069100e01007387 */ /* 0x000fe80000100a00 */
[----:B------:R0:W-:Y:S04]  /*52340*/  STL.64 [R1+0x6908], R12 ;  /* 0x0069080c01007387 */ /* 0x0001e80000100a00 */
[----:B0-----:R-:W4:Y:S04]  /*52350*/  LDL.LU.64 R12, [R1+0x1360] ;  /* 0x00136000010c7983 */ /* 0x001f280000300a00 */
[----:B------:R-:W4:Y:S01]  /*52360*/  LDL.LU.64 R14, [R1+0x1368] ;  /* 0x00136800010e7983 */ /* 0x000f220000300a00 */
[C---:B--2---:R-:W-:Y:S06]  /*52370*/  HMMA.16816.F32 R44, R4.reuse, R10, R44 ;  /* 0x0000000a042c723c */ /* 0x044fec000000182c */
[----:B----4-:R-:W-:-:S15]  /*52380*/  HMMA.16816.F32 R12, R4, R8, R12 ;  /* 0x00000008040c723c */ /* 0x010fde000000180c */
[----:B------:R-:W-:-:S02]  /*52390*/  NOP ;  /* 0x0000000000007918 */ /* 0x000fc40000000000 */
[----:B------:R-:W-:Y:S04]  /*523a0*/  STL.64 [R1+0x1370], R44 ;  /* 0x0013702c01007387 */ /* 0x000fe80000100a00 */
[----:B------:R0:W-:Y:S04]  /*523b0*/  STL.64 [R1+0x1378], R46 ;  /* 0x0013782e01007387 */ /* 0x0001e80000100a00 */
[----:B0-----:R-:W2:Y:S04]  /*523c0*/  LDL.LU.64 R46, [R1+0x6998] ;  /* 0x00699800012e7983 */ /* 0x001ea80000300a00 */
[----:B------:R-:W4:Y:S04]  /*523d0*/  LDL.LU.64 R44, [R1+0x6990] ;  /* 0x00699000012c7983 */ /* 0x000f280000300a00 */
[----:B------:R-:W-:Y:S04]  /*523e0*/  STL.64 [R1+0x68f0], R10 ;  /* 0x0068f00a01007387 */ /* 0x000fe80000100a00 */
[----:B------:R0:W-:Y:S02]  /*523f0*/  STL.64 [R1+0x68e8], R8 ;  /* 0x0068e80801007387 */ /* 0x0001e40000100a00 */
[----:B0-----:R-:W-:Y:S02]  /*52400*/  HMMA.16816.F32 R8, R4, R2, R48 ;  /* 0x000000020408723c */ /* 0x001fe40000001830 */
[----:B------:R-:W-:Y:S04]  /*52410*/  STL.64 [R1+0x1360], R12 ;  /* 0x0013600c01007387 */ /* 0x000fe80000100a00 */
[----:B------:R0:W-:Y:S04]  /*52420*/  STL.64 [R1+0x1368], R14 ;  /* 0x0013680e01007387 */ /* 0x0001e80000100a00 */
[----:B0-----:R-:W2:-:S13]  /*52430*/  LDL R14, [R1] ;  /* 0x00000000010e7983 */ /* 0x001e9a0000100800 */
[----:B------:R0:W-:Y:S04]  /*52440*/  STL.64 [R1+0x1350], R8 ;  /* 0x0013500801007387 */ /* 0x0001e80000100a00 */
[----:B------:R1:W-:Y:S04]  /*52450*/  STL.64 [R1+0x1358], R10 ;  /* 0x0013580a01007387 */ /* 0x0003e80000100a00 */
[----:B------:R-:W4:Y:S04]  /*52460*/  LDL.LU.64 R48, [R1+0x1340] ;  /* 0x0013400001307983 */ /* 0x000f280000300a00 */
[----:B------:R-:W4:Y:S04]  /*52470*/  LDL.LU.64 R50, [R1+0x1348] ;  /* 0x0013480001327983 */ /* 0x000f280000300a00 */
[----:B0-----:R-:W2:Y:S04]  /*52480*/  LDL.LU.64 R8, [R1+0x1330] ;  /* 0x0013300001087983 */ /* 0x001ea80000300a00 */
[----:B-1----:R-:W2:Y:S01]  /*52490*/  LDL.LU.64 R10, [R1+0x1338] ;  /* 0x00133800010a7983 */ /* 0x002ea20000300a00 */
[----:B---3--:R-:W-:Y:S03]  /*524a0*/  HMMA.16816.F32 R4, R4, R34, R28 ;  /* 0x000000220404723c */ /* 0x008fe6000000181c */
[----:B------:R-:W3:Y:S04]  /*524b0*/  LDL.LU.64 R30, [R1+0x6988] ;  /* 0x00698800011e7983 */ /* 0x000ee80000300a00 */
[----:B------:R-:W3:-:S15]  /*524c0*/  LDL.LU.64 R28, [R1+0x6980] ;  /* 0x00698000011c7983 */ /* 0x000ede0000300a00 */
[----:B------:R-:W-:-:S01]  /*524d0*/  NOP ;  /* 0x0000000000007918 */ /* 0x000fc20000000000 */
[----:B------:R0:W-:Y:S04]  /*524e0*/  STL.64 [R1+0x750], R4 ;  /* 0x0007500401007387 */ /* 0x0001e80000100a00 */
[----:B------:R1:W-:Y:S01]  /*524f0*/  STL.64 [R1+0x758], R6 ;  /* 0x0007580601007387 */ /* 0x0003e20000100a00 */
[----:B0-----:R-:W-:Y:S02]  /*52500*/  IMAD R4, R37, 0x100, R36 ;  /* 0x0000010025047824 */ /* 0x001fe400078e0224 */
[----:B------:R-:W-:Y:S02]  /*52510*/  IMAD R5, R39, 0x100, R38 ;  /* 0x0000010027057824 */ /* 0x000fe400078e0226 */
[----:B-1----:R-:W-:Y:S02]  /*52520*/  IMAD R6, R53, 0x100, R52 ;  /* 0x0000010035067824 */ /* 0x002fe400078e0234 */
[----:B------:R-:W-:Y:S01]  /*52530*/  IMAD R7, R55, 0x100, R54 ;  /* 0x0000010037077824 */ /* 0x000fe200078e0236 */
[----:B------:R-:W3:Y:S01]  /*52540*/  LDL.LU.64 R36, [R1+0x1320] ;  /* 0x0013200001247983 */ /* 0x000ee20000300a00 */
[----:B------:R-:W-:-:S02]  /*52550*/  F2FP.F16.E4M3.UNPACK_B R4, R4 ;  /* 0x00000004ff04723e */ /* 0x000fc400020006ff */
[----:B------:R-:W-:Y:S02]  /*52560*/  F2FP.F16.E4M3.UNPACK_B R5, R5 ;  /* 0x00000005ff05723e */ /* 0x000fe400020006ff */
[----:B------:R-:W-:Y:S02]  /*52570*/  F2FP.F16.E4M3.UNPACK_B R6, R6 ;  /* 0x00000006ff06723e */ /* 0x000fe400020006ff */
[----:B------:R-:W-:Y:S01]  /*52580*/  F2FP.F16.E4M3.UNPACK_B R7, R7 ;  /* 0x00000007ff07723e */ /* 0x000fe200020006ff */
[----:B------:R-:W3:Y:S01]  /*52590*/  LDL.LU.64 R38, [R1+0x1328] ;  /* 0x0013280001267983 */ /* 0x000ee20000300a00 */
[----:B------:R-:W-:Y:S02]  /*525a0*/  IMAD.MOV.U32 R15, RZ, RZ, R0 ;  /* 0x000000ffff0f7224 */ /* 0x000fe400078e0000 */
[----:B------:R-:W-:Y:S02]  /*525b0*/  IMAD.MOV.U32 R12, RZ, RZ, R34 ;  /* 0x000000ffff0c7224 */ /* 0x000fe400078e0022 */
[----:B------:R-:W-:Y:S01]  /*525c0*/  IMAD.MOV.U32 R0, RZ, RZ, R35 ;  /* 0x000000ffff007224 */ /* 0x000fe200078e0023 */
[----:B------:R-:W3:Y:S04]  /*525d0*/  LDL.LU.64 R32, [R1+0x1310] ;  /* 0x0013100001207983 */ /* 0x000ee80000300a00 */
[----:B------:R-:W3:Y:S01]  /*525e0*/  LDL.LU.64 R34, [R1+0x1318] ;  /* 0x0013180001227983 */ /* 0x000ee20000300a00 */
[----:B------:R-:W-:-:S02]  /*525f0*/  IMAD.MOV.U32 R16, RZ, RZ, R58 ;  /* 0x000000ffff107224 */ /* 0x000fc400078e003a */
[----:B------:R-:W-:Y:S01]  /*52600*/  IMAD.MOV.U32 R17, RZ, RZ, R59 ;  /* 0x000000ffff117224 */ /* 0x000fe200078e003b */
[C---:B----4-:R-:W-:Y:S06]  /*52610*/  HMMA.16816.F32 R48, R4.reuse, R56, R48 ;  /* 0x000000380430723c */ /* 0x050fec0000001830 */
[----:B--2---:R-:W-:-:S15]  /*52620*/  HMMA.16816.F32 R8, R4, R58, R8 ;  /* 0x0000003a0408723c */ /* 0x004fde0000001808 */
[----:B------:R-:W-:-:S02]  /*52630*/  NOP ;  /* 0x0000000000007918 */ /* 0x000fc40000000000 */
[----:B------:R-:W-:Y:S04]  /*52640*/  STL.64 [R1+0x1340], R48 ;  /* 0x0013403001007387 */ /* 0x000fe80000100a00 */
[----:B------:R-:W-:Y:S04]  /*52650*/  STL.64 [R1+0x1348], R50 ;  /* 0x0013483201007387 */ /* 0x000fe80000100a00 */
[----:B------:R0:W-:Y:S04]  /*52660*/  STL.64 [R1+0x1330], R8 ;  /* 0x0013300801007387 */ /* 0x0001e80000100a00 */
[----:B------:R1:W-:Y:S04]  /*52670*/  STL.64 [R1+0x1338], R10 ;  /* 0x0013380a01007387 */ /* 0x0003e80000100a00 */
[----:B0-----:R-:W2:Y:S04]  /*52680*/  LDL.LU.64 R8, [R1+0x1300] ;  /* 0x0013000001087983 */ /* 0x001ea80000300a00 */
[----:B-1----:R-:W2:Y:S04]  /*52690*/  LDL.LU.64 R10, [R1+0x1308] ;  /* 0x00130800010a7983 */ /* 0x002ea80000300a00 */
[----:B------:R-:W4:Y:S04]  /*526a0*/  LDL.LU.64 R56, [R1+0x12f0] ;  /* 0x0012f00001387983 */ /* 0x000f280000300a00 */
[----:B------:R-:W4:Y:S04]  /*526b0*/  LDL.LU.64 R58, [R1+0x12f8] ;  /* 0x0012f800013a7983 */ /* 0x000f280000300a00 */
[----:B------:R-:W4:Y:S04]  /*526c0*/  LDL.LU.64 R48, [R1+0x12e0] ;  /* 0x0012e00001307983 */ /* 0x000f280000300a00 */
[----:B------:R-:W4:Y:S04]  /*526d0*/  LDL.LU.64 R50, [R1+0x12e8] ;  /* 0x0012e80001327983 */ /* 0x000f280000300a00 */
[----:B------:R-:W4:Y:S04]  /*526e0*/  LDL.LU.64 R52, [R1+0x12d0] ;  /* 0x0012d00001347983 */ /* 0x000f280000300a00 */
[----:B------:R-:W4:Y:S01]  /*526f0*/  LDL.LU.64 R54, [R1+0x12d8] ;  /* 0x0012d80001367983 */ /* 0x000f220000300a00 */
[C---:B---3--:R-:W-:Y:S06]  /*52700*/  HMMA.16816.F32 R36, R4.reuse, R30, R36 ;  /* 0x0000001e0424723c */ /* 0x048fec0000001824 */
[----:B------:R-:W-:-:S15]  /*52710*/  HMMA.16816.F32 R32, R4, R28, R32 ;  /* 0x0000001c0420723c */ /* 0x000fde0000001820 */
[----:B------:R-:W-:-:S02]  /*52720*/  NOP ;  /* 0x0000000000007918 */ /* 0x000fc40000000000 */
[----:B------:R0:W-:Y:S04]  /*52730*/  STL.64 [R1+0x1320], R36 ;  /* 0x0013202401007387 */ /* 0x0001e80000100a00 */
[----:B------:R1:W-:Y:S04]  /*52740*/  STL.64 [R1+0x1328], R38 ;  /* 0x0013282601007387 */ /* 0x0003e80000100a00 */
[----:B0-----:R-:W3:Y:S04]  /*52750*/  LDL.LU.64 R36, [R1+0x12a0] ;  /* 0x0012a00001247983 */ /* 0x001ee80000300a00 */
[----:B-1----:R-:W3:Y:S04]  /*52760*/  LDL.LU.64 R38, [R1+0x12a8] ;  /* 0x0012a80001267983 */ /* 0x002ee80000300a00 */
[----:B------:R0:W-:Y:S04]  /*52770*/  STL.64 [R1+0x1310], R32 ;  /* 0x0013102001007387 */ /* 0x0001e80000100a00 */
[----:B------:R1:W-:Y:S04]  /*52780*/  STL.64 [R1+0x1318], R34 ;  /* 0x0013182201007387 */ /* 0x0003e80000100a00 */
[----:B0-----:R-:W3:Y:S04]  /*52790*/  LDL.LU.64 R32, [R1+0x1290] ;  /* 0x0012900001207983 */ /* 0x001ee80000300a00 */
[----:B-1----:R-:W3:Y:S04]  /*527a0*/  LDL.LU.64 R34, [R1+0x1298] ;  /* 0x0012980001227983 */ /* 0x002ee80000300a00 */
[----:B------:R-:W-:Y:S04]  /*527b0*/  STL.64 [R1+0x68e0], R30 ;  /* 0x0068e01e01007387 */ /* 0x000fe80000100a00 */
[----:B------:R0:W-:Y:S04]  /*527c0*/  STL.64 [R1+0x68d8], R28 ;  /* 0x0068d81c01007387 */ /* 0x0001e80000100a00 */
[----:B0-----:R-:W3:Y:S04]  /*527d0*/  LDL.LU.64 R28, [R1+0x12b0] ;  /* 0x0012b000011c7983 */ /* 0x001ee80000300a00 */
[----:B------:R-:W3:Y:S01]  /*527e0*/  LDL.LU.64 R30, [R1+0x12b8] ;  /* 0x0012b800011e7983 */ /* 0x000ee20000300a00 */
[C---:B--2---:R-:W-:Y:S06]  /*527f0*/  HMMA.16816.F32 R8, R4.reuse, R14, R8 ;  /* 0x0000000e0408723c */ /* 0x044fec0000001808 */
[----:B----4-:R-:W-:-:S15]  /*52800*/  HMMA.16816.F32 R56, R4, R60, R56 ;  /* 0x0000003c0438723c */ /* 0x010fde0000001838 */
[----:B------:R-:W-:-:S02]  /*52810*/  NOP ;  /* 0x0000000000007918 */ /* 0x000fc40000000000 */
[----:B------:R0:W-:Y:S04]  /*52820*/  STL.64 [R1+0x1300], R8 ;  /* 0x0013000801007387 */ /* 0x0001e80000100a00 */
[----:B------:R1:W-:Y:S04]  /*52830*/  STL.64 [R1+0x1308], R10 ;  /* 0x0013080a01007387 */ /* 0x0003e80000100a00 */
[----:B0-----:R-:W2:Y:S04]  /*52840*/  LDL.LU.64 R8, [R1+0x1280] ;  /* 0x0012800001087983 */ /* 0x001ea80000300a00 */
[----:B-1----:R-:W2:Y:S04]  /*52850*/  LDL.LU.64 R10, [R1+0x1288] ;  /* 0x00128800010a7983 */ /* 0x002ea80000300a00 */
[----:B------:R-:W-:Y:S04]  /*52860*/  STL.64 [R1+0x12f0], R56 ;  /* 0x0012f03801007387 */ /* 0x000fe80000100a00 */
[----:B------:R0:W-:Y:S04]  /*52870*/  STL.64 [R1+0x12f8], R58 ;  /* 0x0012f83a01007387 */ /* 0x0001e80000100a00 */
[----:B0-----:R-:W4:Y:S04]  /*52880*/  LDL.LU.64 R58, [R1+0x6978] ;  /* 0x00697800013a7983 */ /* 0x001f280000300a00 */
[----:B------:R-:W3:Y:S04]  /*52890*/  LDL.LU.64 R56, [R1+0x6970] ;  /* 0x0069700001387983 */ /* 0x000ee80000300a00 */
[----:B------:R-:W-:Y:S01]  /*528a0*/  STL.64 [R1+0x68b0], R60 ;  /* 0x0068b03c01007387 */ /* 0x000fe20000100a00 */
        /* <DEDUP_REMOVED lines=9> */
[----:B0-----:R-:W4:Y:S04]  /*52940*/  LDL.LU.64 R54, [R1+0x6958] ;  /* 0x0069580001367983 */ /* 0x001f280000300a00 */
[----:B------:R-:W4:Y:S04]  /*52950*/  LDL.LU.64 R52, [R1+0x6950] ;  /* 0x0069500001347983 */ /* 0x000f280000300a00 */
[----:B------:R-:W-:Y:S04]  /*52960*/  STL.64 [R1+0x68c0], R58 ;  /* 0x0068c03a01007387 */ /* 0x000fe80000100a00 */
[----:B------:R0:W-:Y:S04]  /*52970*/  STL.64 [R1+0x68b8], R56 ;  /* 0x0068b83801007387 */ /* 0x0001e80000100a00 */
[----:B0-----:R-:W4:Y:S04]  /*52980*/  LDL.LU.64 R56, [R1+0x12c0] ;  /* 0x0012c00001387983 */ /* 0x001f280000300a00 */
[----:B------:R-:W4:Y:S01]  /*52990*/  LDL.LU.64 R58, [R1+0x12c8] ;  /* 0x0012c800013a7983 */ /* 0x000f220000300a00 */
[C---:B--2---:R-:W-:Y:S06]  /*529a0*/  HMMA.16816.F32 R8, R4.reuse, R46, R8 ;  /* 0x0000002e0408723c */ /* 0x044fec0000001808 */
[C---:B---3--:R-:W-:Y:S06]  /*529b0*/  HMMA.16816.F32 R36, R4.reuse, R50, R36 ;  /* 0x000000320424723c */ /* 0x048fec0000001824 */
[C---:B----4-:R-:W-:Y:S06]  /*529c0*/  HMMA.16816.F32 R56, R4.reuse, R54, R56 ;  /* 0x000000360438723c */ /* 0x050fec0000001838 */
[----:B------:R-:W-:-:S15]  /*529d0*/  HMMA.16816.F32 R32, R4, R48, R32 ;  /* 0x000000300420723c */ /* 0x000fde0000001820 */
[----:B------:R-:W-:-:S02]  /*529e0*/  NOP ;  /* 0x0000000000007918 */ /* 0x000fc40000000000 */
        /* <DEDUP_REMOVED lines=15> */
[----:B------:R1:W-:Y:S04]  /*52ae0*/  STL.64 [R1+0x1298], R34 ;  /* 0x0012982201007387 */ /* 0x0003e80000100a00 */
[----:B0-----:R-:W3:Y:S04]  /*52af0*/  LDL.LU.64 R32, [R1+0x1260] ;  /* 0x0012600001207983 */ /* 0x001ee80000300a00 */
[----:B-1----:R-:W3:Y:S04]  /*52b00*/  LDL.LU.64 R34, [R1+0x1268] ;  /* 0x0012680001227983 */ /* 0x002ee80000300a00 */
        /* <DEDUP_REMOVED lines=11> */
[----:B------:R-:W4:Y:S01]  /*52bc0*/  LDL.LU.64 R50, [R1+0x1208] ;  /* 0x0012080001327983 */ /* 0x000f220000300a00 */
[----:B--2---:R-:W-:-:S15]  /*52bd0*/  HMMA.16816.F32 R28, R4, R44, R28 ;  /* 0x0000002c041c723c */ /* 0x004fde000000181c */
[----:B------:R-:W-:-:S08]  /*52be0*/  NOP ;  /* 0x0000000000007918 */ /* 0x000fd00000000000 */
[----:B------:R0:W-:Y:S04]  /*52bf0*/  STL.64 [R1+0x1270], R28 ;  /* 0x0012701c01007387 */ /* 0x0001e80000100a00 */
[----:B------:R1:W-:Y:S04]  /*52c00*/  STL.64 [R1+0x1278], R30 ;  /* 0x0012781e01007387 */ /* 0x0003e80000100a00 */
[----:B0-----:R-:W2:Y:S04]  /*52c10*/  LDL.LU.64 R28, [R1+0x11f0] ;  /* 0x0011f000011c7983 */ /* 0x001ea80000300a00 */
[----:B-1----:R-:W2:Y:S01]  /*52c20*/  LDL.LU.64 R30, [R1+0x11f8] ;  /* 0x0011f800011e7983 */ /* 0x002ea20000300a00 */
[C---:B---3--:R-:W-:Y:S06]  /*52c30*/  HMMA.16816.F32 R32, R4.reuse, R42, R32 ;  /* 0x0000002a0420723c */ /* 0x048fec0000001820 */
[C---:B----4-:R-:W-:Y:S01]  /*52c40*/  HMMA.16816.F32 R36, R4.reuse, R40, R36 ;  /* 0x000000280424723c */ /* 0x050fe20000001824 */
        /* <DEDUP_REMOVED lines=11> */
[----:B------:R-:W4:Y:S04]  /*52d00*/  LDL.LU.64 R36, [R1+0x6930] ;  /* 0x0069300001247983 */ /* 0x000f280000300a00 */
[----:B------:R-:W-:Y:S04]  /*52d10*/  STL.64 [R1+0x6898], R42 ;  /* 0x0068982a01007387 */ /* 0x000fe80000100a00 */
[----:B------:R4:W-:Y:S01]  /*52d20*/  STL.64 [R1+0x6890], R40 ;  /* 0x0068902801007387 */ /* 0x0009e20000100a00 */
[C---:B---3--:R-:W-:Y:S06]  /*52d30*/  HMMA.16816.F32 R44, R4.reuse, R38, R44 ;  /* 0x00000026042c723c */ /* 0x048fec000000182c */
[----:B----4-:R-:W-:Y:S01]  /*52d40*/  HMMA.16816.F32 R40, R4, R36, R56 ;  /* 0x000000240428723c */ /* 0x010fe20000001838 */
        /* <DEDUP_REMOVED lines=8> */
[C---:B--2---:R-:W-:Y:S01]  /*52dd0*/  HMMA.16816.F32 R36, R4.reuse, R32, R8 ;  /* 0x000000200424723c */ /* 0x044fe20000001808 */
[----:B------:R-:W2:Y:S05]  /*52de0*/  LDL.LU.64 R8, [R1+0x11e0] ;  /* 0x0011e00001087983 */ /* 0x000eaa0000300a00 */
[C---:B------:R-:W-:Y:S11]  /*52df0*/  HMMA.16816.F32 R28, R4.reuse, R24, R28 ;  /* 0x00000018041c723c */ /* 0x040ff6000000181c */
[----:B------:R-:W-:Y:S04]  /*52e00*/  STL.64 [R1+0x1220], R40 ;  /* 0x0012202801007387 */ /* 0x000fe80000100a00 */
[----:B------:R-:W-:Y:S04]  /*52e10*/  STL.64 [R1+0x1228], R42 ;  /* 0x0012282a01007387 */ /* 0x000fe80000100a00 */
[----:B------:R-:W2:Y:S04]  /*52e20*/  LDL.LU.64 R10, [R1+0x11e8] ;  /* 0x0011e800010a7983 */ /* 0x000ea80000300a00 */
[----:B------:R-:W-:Y:S04]  /*52e30*/  STL.64 [R1+0x1210], R36 ;  /* 0x0012102401007387 */ /* 0x000fe80000100a00 */
[----:B------:R-:W-:Y:S04]  /*52e40*/  STL.64 [R1+0x1218], R38 ;  /* 0x0012182601007387 */ /* 0x000fe80000100a00 */
[----:B------:R-:W-:Y:S04]  /*52e50*/  STL.64 [R1+0x6868], R34 ;  /* 0x0068682201007387 */ /* 0x000fe80000100a00 */
[----:B------:R0:W-:Y:S02]  /*52e60*/  STL.64 [R1+0x6860], R32 ;  /* 0x0068602001007387 */ /* 0x0001e40000100a00 */
[----:B0-----:R-:W-:-:S15]  /*52e70*/  HMMA.16816.F32 R32, R4, R26, R48 ;  /* 0x0000001a0420723c */ /* 0x001fde0000001830 */
[----:B------:R-:W-:-:S08]  /*52e80*/  NOP ;  /* 0x0000000000007918 */ /* 0x000fd00000000000 */
[----:B------:R0:W-:Y:S04]  /*52e90*/  STL.64 [R1+0x1200], R32 ;  /* 0x0012002001007387 */ /* 0x0001e80000100a00 */
[----:B------:R1:W-:Y:S04]  /*52ea0*/  STL.64 [R1+0x1208], R34 ;  /* 0x0012082201007387 */ /* 0x0003e80000100a00 */
[----:B------:R-:W-:Y:S04]  /*52eb0*/  STL.64 [R1+0x11f0], R28 ;  /* 0x0011f01c01007387 */ /* 0x000fe80000100a00 */
[----:B------:R-:W-:Y:S04]  /*52ec0*/  STL.64 [R1+0x11f8], R30 ;  /* 0x0011f81e01007387 */ /* 0x000fe80000100a00 */
[----:B0-----:R-:W3:Y:S04]  /*52ed0*/  LDL.LU.64 R32, [R1+0x11d0] ;  /* 0x0011d00001207983 */ /* 0x001ee80000300a00 */
[----:B-1----:R-:W3:Y:S04]  /*52ee0*/  LDL.LU.64 R34, [R1+0x11d8] ;  /* 0x0011d80001227983 */ /* 0x002ee80000300a00 */
        /* <DEDUP_REMOVED lines=9> */
[----:B------:R-:W-:Y:S04]  /*52f80*/  STL.64 [R1+0x6888], R26 ;  /* 0x0068881a01007387 */ /* 0x000fe80000100a00 */
[----:B------:R-:W-:Y:S04]  /*52f90*/  STL.64 [R1+0x6880], R24 ;  /* 0x0068801801007387 */ /* 0x000fe80000100a00 */
[----:B------:R-:W4:Y:S04]  /*52fa0*/  LDL.LU.64 R44, [R1+0x11c0] ;  /* 0x0011c000012c7983 */ /* 0x000f280000300a00 */
[----:B------:R-:W4:Y:S01]  /*52fb0*/  LDL.LU.64 R46, [R1+0x11c8] ;  /* 0x0011c800012e7983 */ /* 0x000f220000300a00 */
[----:B------:R-:W-:-:S02]  /*52fc0*/  IMAD.MOV.U32 R38, RZ, RZ, R12 ;  /* 0x000000ffff267224 */ /* 0x000fc400078e000c */
[----:B------:R-:W-:Y:S02]  /*52fd0*/  IMAD.MOV.U32 R42, RZ, RZ, R16 ;  /* 0x000000ffff2a7224 */ /* 0x000fe400078e0010 */
[----:B------:R-:W-:Y:S01]  /*52fe0*/  IMAD.MOV.U32 R43, RZ, RZ, R17 ;  /* 0x000000ffff2b7224 */ /* 0x000fe200078e0011 */
[----:B--2---:R-:W-:-:S15]  /*52ff0*/  HMMA.16816.F32 R8, R4, R22, R8 ;  /* 0x000000160408723c */ /* 0x004fde0000001808 */
[----:B------:R-:W-:-:S08]  /*53000*/  NOP ;  /* 0x0000000000007918 */ /* 0x000fd00000000000 */
        /* <DEDUP_REMOVED lines=12> */
[----:B------:R-:W2:Y:S04]  /*530d0*/  LDL.64 R58, [R1+0x20] ;  /* 0x00002000013a7983 */ /* 0x000ea80000100a00 */
[----:B------:R-:W2:Y:S01]  /*530e0*/  LDL.LU R16, [R1+0x692c] ;  /* 0x00692c0001107983 */ /* 0x000ea20000300800 */
[----:B---3--:R-:W-:-:S15]  /*530f0*/  HMMA.16816.F32 R32, R4, R20, R32 ;  /* 0x000000140420723c */ /* 0x008fde0000001820 */
[----:B------:R-:W-:-:S08]  /*53100*/  NOP ;  /* 0x0000000000007918 */ /* 0x000fd00000000000 */
[----:B------:R0:W-:Y:S04]  /*53110*/  STL.64 [R1+0x11d0], R32 ;  /* 0x0011d02001007387 */ /* 0x0001e80000100a00 */
[----:B------:R1:W-:Y:S04]  /*53120*/  STL.64 [R1+0x11d8], R34 ;  /* 0x0011d82201007387 */ /* 0x0003e80000100a00 */
[----:B------:R-:W2:Y:S01]  /*53130*/  LDL.LU R17, [R1+0x6928] ;  /* 0x0069280001117983 */ /* 0x000ea20000300800 */
[C---:B----4-:R-:W-:Y:S03]  /*53140*/  HMMA.16816.F32 R44, R4.reuse, R18, R44 ;  /* 0x00000012042c723c */ /* 0x050fe6000000182c */
        /* <DEDUP_REMOVED lines=36> */
[----:B------:R1:W-:Y:S04]  /*53390*/  STL.64 [R1+0x1170], R20 ;  /* 0x0011701401007387 */ /* 0x0003e80000100a00 */
[----:B------:R4:W-:Y:S01]  /*533a0*/  STL.64 [R1+0x1178], R22 ;  /* 0x0011781601007387 */ /* 0x0009e20000100a00 */
[C---:B0-----:R-:W-:Y:S03]  /*533b0*/  HMMA.16816.F32 R8, R4.reuse, R2, R24 ;  /* 0x000000020408723c */ /* 0x041fe60000001818 */
[----:B------:R-:W2:Y:S04]  /*533c0*/  LDL.LU.64 R24, [R1+0x1150] ;  /* 0x0011500001187983 */ /* 0x000ea80000300a00 */
[----:B------:R-:W2:Y:S01]  /*533d0*/  LDL.LU.64 R26, [R1+0x1158] ;  /* 0x00115800011a7983 */ /* 0x000ea20000300a00 */
[----:B------:R-:W-:-:S15]  /*533e0*/  HMMA.16816.F32 R4, R4, R38, R32 ;  /* 0x000000260404723c */ /* 0x000fde0000001820 */
[----:B------:R0:W-:Y:S04]  /*533f0*/  STL.64 [R1+0x1160], R8 ;  /* 0x0011600801007387 */ /* 0x0001e80000100a00 */
[----:B------:R0:W-:Y:S04]  /*53400*/  STL.64 [R1+0x1168], R10 ;  /* 0x0011680a01007387 */ /* 0x0001e80000100a00 */
[----:B------:R-:W3:Y:S04]  /*53410*/  LDL.64 R60, [R1] ;  /* 0x00000000013c7983 */ /* 0x000ee80000100a00 */
[----:B------:R-:W-:Y:S04]  /*53420*/  STL [R1+0x684c], R2 ;  /* 0x00684c0201007387 */ /* 0x000fe80000100800 */
[----:B------:R-:W-:Y:S04]  /*53430*/  STL [R1+0x6848], R3 ;  /* 0x0068480301007387 */ /* 0x000fe80000100800 */
[----:B-1----:R-:W3:Y:S04]  /*53440*/  LDL.LU.64 R20, [R1+0x1140] ;  /* 0x0011400001147983 */ /* 0x002ee80000300a00 */
[----:B----4-:R-:W3:Y:S04]  /*53450*/  LDL.LU.64 R22, [R1+0x1148] ;  /* 0x0011480001167983 */ /* 0x010ee80000300a00 */
[----:B------:R1:W-:Y:S04]  /*53460*/  STL.64 [R1+0x740], R4 ;  /* 0x0007400401007387 */ /* 0x0003e80000100a00 */
[----:B------:R4:W-:Y:S04]  /*53470*/  STL.64 [R1+0x748], R6 ;  /* 0x0007480601007387 */ /* 0x0009e80000100a00 */
[----:B0-----:R-:W3:Y:S04]  /*53480*/  LDL.LU.64 R8, [R1+0x1130] ;  /* 0x0011300001087983 */ /* 0x001ee80000300a00 */
[----:B------:R-:W3:Y:S01]  /*53490*/  LDL.LU.64 R10, [R1+0x1138] ;  /* 0x00113800010a7983 */ /* 0x000ee20000300a00 */
[----:B-1----:R-:W-:-:S02]  /*534a0*/  IMAD R4, R52, 0x100, R41 ;  /* 0x0000010034047824 */ /* 0x002fc400078e0229 */
[----:B------:R-:W-:Y:S02]  /*534b0*/  IMAD R5, R54, 0x100, R53 ;  /* 0x0000010036057824 */ /* 0x000fe400078e0235 */
[----:B----4-:R-:W-:Y:S02]  /*534c0*/  IMAD R6, R56, 0x100, R55 ;  /* 0x0000010038067824 */ /* 0x010fe400078e0237 */
[----:B------:R-:W-:Y:S01]  /*534d0*/  IMAD R7, R0, 0x100, R57 ;  /* 0x0000010000077824 */ /* 0x000fe200078e0239 */
[----:B------:R-:W-:Y:S02]  /*534e0*/  F2FP.F16.E4M3.UNPACK_B R4, R4 ;  /* 0x00000004ff04723e */ /* 0x000fe400020006ff */
[----:B------:R-:W-:Y:S02]  /*534f0*/  F2FP.F16.E4M3.UNPACK_B R5, R5 ;  /* 0x00000005ff05723e */ /* 0x000fe400020006ff */
[----:B------:R-:W-:Y:S02]  /*53500*/  F2FP.F16.E4M3.UNPACK_B R6, R6 ;  /* 0x00000006ff06723e */ /* 0x000fe400020006ff */
[----:B------:R-:W-:Y:S01]  /*53510*/  F2FP.F16.E4M3.UNPACK_B R7, R7 ;  /* 0x00000007ff07723e */ /* 0x000fe200020006ff */
[----:B------:R-:W-:-:S02]  /*53520*/  IMAD.MOV.U32 R2, RZ, RZ, R58 ;  /* 0x000000ffff027224 */ /* 0x000fc400078e003a */
[----:B------:R-:W-:-:S04]  /*53530*/  IMAD.MOV.U32 R3, RZ, RZ, R59 ;  /* 0x000000ffff037224 */ /* 0x000fc800078e003b */
[----:B--2---:R-:W-:-:S15]  /*53540*/  HMMA.16816.F32 R24, R4, R58, R24 ;  /* 0x0000003a0418723c */ /* 0x004fde0000001818 */
[----:B------:R-:W-:-:S08]  /*53550*/  NOP ;  /* 0x0000000000007918 */ /* 0x000fd00000000000 */
[----:B------:R0:W-:Y:S04]  /*53560*/  STL.64 [R1+0x1150], R24 ;  /* 0x0011501801007387 */ /* 0x0001e80000100a00 */
[----:B------:R1:W-:Y:S04]  /*53570*/  STL.64 [R1+0x1158], R26 ;  /* 0x0011581a01007387 */ /* 0x0003e80000100a00 */
[----:B------:R-:W2:Y:S04]  /*53580*/  LDL.LU.64 R52, [R1+0x1120] ;  /* 0x0011200001347983 */ /* 0x000ea80000300a00 */
[----:B------:R-:W2:Y:S04]  /*53590*/  LDL.LU.64 R54, [R1+0x1128] ;  /* 0x0011280001367983 */ /* 0x000ea80000300a00 */
[----:B------:R-:W4:Y:S04]  /*535a0*/  LDL.LU.64 R56, [R1+0x1110] ;  /* 0x0011100001387983 */ /* 0x000f280000300a00 */
[----:B------:R-:W4:Y:S01]  /*535b0*/  LDL.LU.64 R58, [R1+0x1118] ;  /* 0x00111800013a7983 */ /* 0x000f220000300a00 */
[C---:B---3--:R-:W-:Y:S06]  /*535c0*/  HMMA.16816.F32 R20, R4.reuse, R42, R20 ;  /* 0x0000002a0414723c */ /* 0x048fec0000001814 */
[----:B------:R-:W-:Y:S01]  /*535d0*/  HMMA.16816.F32 R8, R4, R30, R8 ;  /* 0x0000001e0408723c */ /* 0x000fe20000001808 */
[----:B------:R-:W3:-:S15]  /*535e0*/  LDL.LU.64 R40, [R1+0x10f0] ;  /* 0x0010f00001287983 */ /* 0x000ede0000300a00 */
[----:B------:R-:W-:-:S01]  /*535f0*/  NOP ;  /* 0x0000000000007918 */ /* 0x000fc20000000000 */
        /* <DEDUP_REMOVED lines=13> */
[----:B------:R-:W3:Y:S04]  /*536d0*/  LDL.LU.64 R8, [R1+0x10a0] ;  /* 0x0010a00001087983 */ /* 0x000ee80000300a00 */
[----:B------:R-:W3:Y:S04]  /*536e0*/  LDL.LU.64 R10, [R1+0x10a8] ;  /* 0x0010a800010a7983 */ /* 0x000ee80000300a00 */
[----:B------:R0:W-:Y:S01]  /*536f0*/  STL [R1+0x6830], R31 ;  /* 0x0068301f01007387 */ /* 0x0001e20000100800 */
[----:B------:R-:W-:-:S02]  /*53700*/  IMAD.MOV.U32 R0, RZ, RZ, R61 ;  /* 0x000000ffff007224 */ /* 0x000fc400078e003d */
[----:B0-----:R-:W-:Y:S01]  /*53710*/  IMAD.MOV.U32 R31, RZ, RZ, R60 ;  /* 0x000000ffff1f7224 */ /* 0x001fe200078e003c */
        /* <DEDUP_REMOVED lines=11> */
[----:B------:R-:W2:Y:S04]  /*537d0*/  LDL.LU.64 R60, [R1+0x68b0] ;  /* 0x0068b000013c7983 */ /* 0x000ea80000300a00 */
[----:B------:R-:W-:Y:S04]  /*537e0*/  STL.64 [R1+0x6858], R30 ;  /* 0x0068581e01007387 */ /* 0x000fe80000100a00 */
[----:B------:R0:W-:Y:S04]  /*537f0*/  STL.64 [R1+0x6850], R28 ;  /* 0x0068501c01007387 */ /* 0x0001e80000100a00 */
[----:B0-----:R-:W2:Y:S04]  /*53800*/  LDL.LU.64 R28, [R1+0x1100] ;  /* 0x00110000011c7983 */ /* 0x001ea80000300a00 */
[----:B------:R-:W2:Y:S01]  /*53810*/  LDL.LU.64 R30, [R1+0x1108] ;  /* 0x00110800011e7983 */ /* 0x000ea20000300a00 */
[C---:B---3--:R-:W-:Y:S06]  /*53820*/  HMMA.16816.F32 R8, R4.reuse, R48, R8 ;  /* 0x000000300408723c */ /* 0x048fec0000001808 */
[C---:B--2---:R-:W-:Y:S06]  /*53830*/  HMMA.16816.F32 R28, R4.reuse, R60, R28 ;  /* 0x0000003c041c723c */ /* 0x044fec000000181c */
[----:B------:R-:W-:-:S15]  /*53840*/  HMMA.16816.F32 R40, R4, R58, R40 ;  /* 0x0000003a0428723c */ /* 0x000fde0000001828 */
[----:B------:R-:W-:-:S02]  /*53850*/  NOP ;  /* 0x0000000000007918 */ /* 0x000fc40000000000 */
[----:B------:R-:W-:Y:S04]  /*53860*/  STL.64 [R1+0x1100], R28 ;  /* 0x0011001c01007387 */ /* 0x000fe80000100a00 */
[----:B------:R4:W-:Y:S02]  /*53870*/  STL.64 [R1+0x1108], R30 ;  /* 0x0011081e01007387 */ /* 0x0009e40000100a00 */
[C---:B----4-:R-:W-:Y:S02]  /*53880*/  HMMA.16816.F32 R28, R4.reuse, R56, R36 ;  /* 0x00000038041c723c */ /* 0x050fe40000001824 */
[----:B------:R-:W-:Y:S04]  /*53890*/  STL.64 [R1+0x67f8], R58 ;  /* 0x0067f83a01007387 */ /* 0x000fe80000100a00 */
[----:B------:R-:W-:Y:S04]  /*538a0*/  STL.64 [R1+0x10f0], R40 ;  /* 0x0010f02801007387 */ /* 0x000fe80000100a00 */
[----:B------:R-:W-:Y:S04]  /*538b0*/  STL.64 [R1+0x10f8], R42 ;  /* 0x0010f82a01007387 */ /* 0x000fe80000100a00 */
[----:B------:R-:W-:Y:S01]  /*538c0*/  STL.64 [R1+0x67f0], R56 ;  /* 0x0067f03801007387 */ /* 0x000fe20000100a00 */
[C---:B------:R-:W-:Y:S08]  /*538d0*/  HMMA.16816.F32 R24, R4.reuse, R52, R24 ;  /* 0x000000340418723c */ /* 0x040ff00000001818 */
        /* <DEDUP_REMOVED lines=9> */
[----:B------:R0:W-:Y:S02]  /*53970*/  STL.64 [R1+0x10c8], R26 ;  /* 0x0010c81a01007387 */ /* 0x0001e40000100a00 */
[----:B0-----:R-:W-:Y:S02]  /*53980*/  HMMA.16816.F32 R24, R4, R50, R20 ;  /* 0x000000320418723c */ /* 0x001fe40000001814 */
[----:B------:R-:W2:-:S15]  /*53990*/  LDL.LU.64 R20, [R1+0x1090] ;  /* 0x0010900001147983 */ /* 0x000e9e0000300a00 */
[----:B------:R-:W-:-:S06]  /*539a0*/  NOP ;  /* 0x0000000000007918 */ /* 0x000fcc0000000000 */
[----:B------:R0:W-:Y:S04]  /*539b0*/  STL.64 [R1+0x10b0], R24 ;  /* 0x0010b01801007387 */ /* 0x0001e80000100a00 */
[----:B------:R1:W-:Y:S04]  /*539c0*/  STL.64 [R1+0x10b8], R26 ;  /* 0x0010b81a01007387 */ /* 0x0003e80000100a00 */
        /* <DEDUP_REMOVED lines=17> */
[----:B---3--:R-:W3:Y:S04]  /*53ae0*/  LDL.LU.64 R8, [R1+0xfe0] ;  /* 0x000fe00001087983 */ /* 0x008ee80000300a00 */
[----:B----4-:R-:W3:Y:S04]  /*53af0*/  LDL.LU.64 R10, [R1+0xfe8] ;  /* 0x000fe800010a7983 */ /* 0x010ee80000300a00 */
        /* <DEDUP_REMOVED lines=32> */
[----:B0-----:R-:W2:Y:S04]  /*53d00*/  LDL.LU.64 R40, [R1+0x1040] ;  /* 0x0010400001287983 */ /* 0x001ea80000300a00 */
[----:B------:R-:W2:Y:S01]  /*53d10*/  LDL.LU.64 R42, [R1+0x1048] ;  /* 0x00104800012a7983 */ /* 0x000ea20000300a00 */
[----:B---3--:R-:W-:-:S15]  /*53d20*/  HMMA.16816.F32 R32, R4, R38, R32 ;  /* 0x000000260420723c */ /* 0x008fde0000001820 */
[----:B------:R-:W-:-:S08]  /*53d30*/  NOP ;  /* 0x0000000000007918 */ /* 0x000fd00000000000 */
[----:B------:R-:W-:Y:S04]  /*53d40*/  STL.64 [R1+0x1050], R32 ;  /* 0x0010502001007387 */ /* 0x000fe80000100a00 */
[----:B------:R0:W-:Y:S04]  /*53d50*/  STL.64 [R1+0x1058], R34 ;  /* 0x0010582201007387 */ /* 0x0001e80000100a00 */
[----:B0-----:R-:W3:Y:S04]  /*53d60*/  LDL.LU.64 R34, [R1+0x6868] ;  /* 0x0068680001227983 */ /* 0x001ee80000300a00 */
[----:B------:R-:W4:Y:S01]  /*53d70*/  LDL.LU.64 R32, [R1+0x6860] ;  /* 0x0068600001207983 */ /* 0x000f220000300a00 */
[----:B--2---:R-:W-:-:S15]  /*53d80*/  HMMA.16816.F32 R40, R4, R36, R40 ;  /* 0x000000240428723c */ /* 0x004fde0000001828 */
[----:B------:R-:W-:-:S08]  /*53d90*/  NOP ;  /* 0x0000000000007918 */ /* 0x000fd00000000000 */
[----:B------:R-:W-:Y:S04]  /*53da0*/  STL.64 [R1+0x1040], R40 ;  /* 0x0010402801007387 */ /* 0x000fe80000100a00 */
[----:B------:R3:W-:Y:S01]  /*53db0*/  STL.64 [R1+0x1048], R42 ;  /* 0x0010482a01007387 */ /* 0x0007e20000100a00 */
[C---:B------:R-:W-:Y:S06]  /*53dc0*/  HMMA.16816.F32 R28, R4.reuse, R22, R28 ;  /* 0x00000016041c723c */ /* 0x040fec000000181c */
[C---:B------:R-:W-:Y:S06]  /*53dd0*/  HMMA.16816.F32 R8, R4.reuse, R20, R8 ;  /* 0x000000140408723c */ /* 0x040fec0000001808 */
[C---:B---3--:R-:W-:Y:S06]  /*53de0*/  HMMA.16816.F32 R40, R4.reuse, R34, R44 ;  /* 0x000000220428723c */ /* 0x048fec000000182c */
[C---:B----4-:R-:W-:Y:S06]  /*53df0*/  HMMA.16816.F32 R48, R4.reuse, R32, R48 ;  /* 0x000000200430723c */ /* 0x050fec0000001830 */
[C---:B------:R-:W-:Y:S11]  /*53e00*/  HMMA.16816.F32 R44, R4.reuse, R26, R56 ;  /* 0x0000001a042c723c */ /* 0x040ff60000001838 */
[----:B------:R-:W-:Y:S04]  /*53e10*/  STL.64 [R1+0x1030], R40 ;  /* 0x0010302801007387 */ /* 0x000fe80000100a00 */
[----:B------:R0:W-:Y:S02]  /*53e20*/  STL.64 [R1+0x1038], R42 ;  /* 0x0010382a01007387 */ /* 0x0001e40000100a00 */
[----:B0-----:R-:W-:Y:S02]  /*53e30*/  HMMA.16816.F32 R40, R4, R24, R52 ;  /* 0x000000180428723c */ /* 0x001fe40000001834 */
[----:B------:R-:W-:Y:S04]  /*53e40*/  STL.64 [R1+0x1020], R48 ;  /* 0x0010203001007387 */ /* 0x000fe80000100a00 */
[----:B------:R-:W-:Y:S04]  /*53e50*/  STL.64 [R1+0x1028], R50 ;  /* 0x0010283201007387 */ /* 0x000fe80000100a00 */
[----:B------:R-:W-:Y:S04]  /*53e60*/  STL.64 [R1+0x1010], R44 ;  /* 0x0010102c01007387 */ /* 0x000fe80000100a00 */
[----:B------:R-:W-:Y:S09]  /*53e70*/  STL.64 [R1+0x1018], R46 ;  /* 0x0010182e01007387 */ /* 0x000ff20000100a00 */
        /* <DEDUP_REMOVED lines=10> */
[----:B-1----:R-:W3:Y:S04]  /*53f20*/  LDL.LU.64 R8, [R1+0xfa0] ;  /* 0x000fa00001087983 */ /* 0x002ee80000300a00 */
[----:B----4-:R-:W4:Y:S04]  /*53f30*/  LDL.LU.64 R10, [R1+0xfa8] ;  /* 0x000fa800010a7983 */ /* 0x010f280000300a00 */
[----:B------:R-:W4:Y:S04]  /*53f40*/  LDL.LU.64 R56, [R1+0xf80] ;  /* 0x000f800001387983 */ /* 0x000f280000300a00 */
[----:B------:R-:W4:Y:S04]  /*53f50*/  LDL.LU.64 R58, [R1+0xf88] ;  /* 0x000f8800013a7983 */ /* 0x000f280000300a00 */
        /* <DEDUP_REMOVED lines=9> */
[----:B------:R-:W-:Y:S04]  /*53ff0*/  STL.64 [R1+0x67d8], R22 ;  /* 0x0067d81601007387 */ /* 0x000fe80000100a00 */
[----:B------:R0:W-:Y:S04]  /*54000*/  STL.64 [R1+0x67d0], R20 ;  /* 0x0067d01401007387 */ /* 0x0001e80000100a00 */
[----:B0-----:R-:W4:Y:S04]  /*54010*/  LDL.LU.64 R20, [R1+0xfc0] ;  /* 0x000fc00001147983 */ /* 0x001f280000300a00 */
[----:B------:R-:W4:Y:S01]  /*54020*/  LDL.LU.64 R22, [R1+0xfc8] ;  /* 0x000fc80001167983 */ /* 0x000f220000300a00 */
[----:B------:R-:W-:-:S02]  /*54030*/  IMAD.MOV.U32 R54, RZ, RZ, R2 ;  /* 0x000000ffff367224 */ /* 0x000fc400078e0002 */
[----:B------:R-:W-:Y:S01]  /*54040*/  IMAD.MOV.U32 R55, RZ, RZ, R3 ;  /* 0x000000ffff377224 */ /* 0x000fe200078e0003 */
[C---:B--2---:R-:W-:Y:S06]  /*54050*/  HMMA.16816.F32 R40, R4.reuse, R18, R40 ;  /* 0x000000120428723c */ /* 0x044fec0000001828 */
[C---:B---3--:R-:W-:Y:S06]  /*54060*/  HMMA.16816.F32 R28, R4.reuse, R14, R28 ;  /* 0x0000000e041c723c */ /* 0x048fec000000181c */
[C---:B----4-:R-:W-:Y:S06]  /*54070*/  HMMA.16816.F32 R8, R4.reuse, R12, R8 ;  /* 0x0000000c0408723c */ /* 0x050fec0000001808 */
[C---:B------:R-:W-:Y:S05]  /*54080*/  HMMA.16816.F32 R20, R4.reuse, R16, R20 ;  /* 0x000000100414723c */ /* 0x040fea0000001814 */
[----:B------:R0:W-:Y:S04]  /*54090*/  STL.64 [R1+0xfd0], R40 ;  /* 0x000fd02801007387 */ /* 0x0001e80000100a00 */
[----:B------:R1:W-:Y:S04]  /*540a0*/  STL.64 [R1+0xfd8], R42 ;  /* 0x000fd82a01007387 */ /* 0x0003e80000100a00 */
[----:B0-----:R-:W2:Y:S04]  /*540b0*/  LDL.LU.64 R40, [R1+0xf70] ;  /* 0x000f700001287983 */ /* 0x001ea80000300a00 */
[----:B-1----:R-:W2:Y:S06]  /*540c0*/  LDL.LU.64 R42, [R1+0xf78] ;  /* 0x000f7800012a7983 */ /* 0x002eac0000300a00 */
        /* <DEDUP_REMOVED lines=12> */
[----:B------:R-:W2:Y:S04]  /*54190*/  LDL.LU R2, [R1+0x684c] ;  /* 0x00684c0001027983 */ /* 0x000ea80000300800 */
[----:B------:R-:W2:Y:S04]  /*541a0*/  LDL.LU R3, [R1+0x6848] ;  /* 0x0068480001037983 */ /* 0x000ea80000300800 */
[----:B------:R-:W-:Y:S04]  /*541b0*/  STL.64 [R1+0xfa0], R8 ;  /* 0x000fa00801007387 */ /* 0x000fe80000100a00 */
[----:B------:R0:W-:Y:S04]  /*541c0*/  STL.64 [R1+0xfa8], R10 ;  /* 0x000fa80a01007387 */ /* 0x0001e80000100a00 */
[----:B0-----:R-:W4:Y:S04]  /*541d0*/  LDL.LU.64 R10, [R1+0x6840] ;  /* 0x00684000010a7983 */ /* 0x001f280000300a00 */
[----:B------:R-:W3:Y:S04]  /*541e0*/  LDL.LU.64 R8, [R1+0x6838] ;  /* 0x0068380001087983 */ /* 0x000ee80000300a00 */
[----:B------:R-:W-:Y:S04]  /*541f0*/  STL.64 [R1+0x67a8], R14 ;  /* 0x0067a80e01007387 */ /* 0x000fe80000100a00 */
[----:B------:R3:W-:Y:S01]  /*54200*/  STL.64 [R1+0x67a0], R12 ;  /* 0x0067a00c01007387 */ /* 0x0007e20000100a00 */
[C---:B----4-:R-:W-:Y:S06]  /*54210*/  HMMA.16816.F32 R16, R4.reuse, R10, R16 ;  /* 0x0000000a0410723c */ /* 0x050fec0000001810 */
[----:B---3--:R-:W-:Y:S01]  /*54220*/  HMMA.16816.F32 R12, R4, R8, R56 ;  /* 0x00000008040c723c */ /* 0x008fe20000001838 */
[----:B------:R-:W3:-:S15]  /*54230*/  LDL.64 R56, [R1+0x18] ;  /* 0x0000180001387983 */ /* 0x000ede0000100a00 */
[----:B------:R-:W-:-:S01]  /*54240*/  NOP ;  /* 0x0000000000007918 */ /* 0x000fc20000000000 */
[----:B------:R-:W-:Y:S04]  /*54250*/  STL.64 [R1+0xf90], R16 ;  /* 0x000f901001007387 */ /* 0x000fe80000100a00 */
[----:B------:R-:W-:Y:S04]  /*54260*/  STL.64 [R1+0xf98], R18 ;  /* 0x000f981201007387 */ /* 0x000fe80000100a00 */
[----:B------:R-:W-:Y:S04]  /*54270*/  STL.64 [R1+0x6788], R10 ;  /* 0x0067880a01007387 */ /* 0x000fe80000100a00 */
[----:B------:R-:W-:Y:S04]  /*54280*/  STL.64 [R1+0xf80], R12 ;  /* 0x000f800c01007387 */ /* 0x000fe80000100a00 */
[----:B------:R-:W-:Y:S04]  /*54290*/  STL.64 [R1+0xf88], R14 ;  /* 0x000f880e01007387 */ /* 0x000fe80000100a00 */
[----:B------:R2:W-:Y:S02]  /*542a0*/  STL.64 [R1+0x6780], R8 ;  /* 0x0067800801007387 */ /* 0x0005e40000100a00 */
[C---:B--2---:R-:W-:Y:S06]  /*542b0*/  HMMA.16816.F32 R8, R4.reuse, R2, R40 ;  /* 0x000000020408723c */ /* 0x044fec0000001828 */
[----:B------:R-:W-:Y:S01]  /*542c0*/  HMMA.16816.F32 R4, R4, R44, R20 ;  /* 0x0000002c0404723c */ /* 0x000fe20000001814 */
[----:B------:R-:W-:-:S02]  /*542d0*/  IMAD.MOV.U32 R58, RZ, RZ, R31 ;  /* 0x000000ffff3a7224 */ /* 0x000fc400078e001f */
[----:B------:R-:W2:-:S14]  /*542e0*/  LDL.LU R31, [R1+0x6830] ;  /* 0x00683000011f7983 */ /* 0x000e9c0000300800 */
[----:B------:R0:W-:Y:S04]  /*542f0*/  STL.64 [R1+0xf70], R8 ;  /* 0x000f700801007387 */ /* 0x0001e80000100a00 */
[----:B------:R1:W-:Y:S04]  /*54300*/  STL.64 [R1+0xf78], R10 ;  /* 0x000f780a01007387 */ /* 0x0003e80000100a00 */
[----:B------:R-:W-:Y:S04]  /*54310*/  STL [R1+0x67bc], R2 ;  /* 0x0067bc0201007387 */ /* 0x000fe80000100800 */
[----:B------:R-:W-:Y:S04]  /*54320*/  STL [R1+0x67b8], R3 ;  /* 0x0067b80301007387 */ /* 0x000fe80000100800 */
        /* <DEDUP_REMOVED lines=8> */
[----:B------:R-:W-:-:S02]  /*543b0*/  IMAD.MOV.U32 R59, RZ, RZ, R0 ;  /* 0x000000ffff3b7224 */ /* 0x000fc400078e0000 */
[----:B------:R-:W-:Y:S02]  /*543c0*/  IMAD.MOV.U32 R12, RZ, RZ, R44 ;  /* 0x000000ffff0c7224 */ /* 0x000fe400078e002c */
[----:B------:R-:W-:Y:S02]  /*543d0*/  IMAD.MOV.U32 R0, RZ, RZ, R45 ;  /* 0x000000ffff007224 */ /* 0x000fe400078e002d */
[----:B----4-:R-:W-:Y:S01]  /*543e0*/  IMAD R4, R47, 0x100, R46 ;  /* 0x000001002f047824 */ /* 0x010fe200078e022e */
[----:B------:R-:W4:Y:S04]  /*543f0*/  LDL.LU.64 R44, [R1+0xf30] ;  /* 0x000f3000012c7983 */ /* 0x000f280000300a00 */
[----:B------:R-:W4:Y:S01]  /*54400*/  LDL.LU.64 R46, [R1+0xf38] ;  /* 0x000f3800012e7983 */ /* 0x000f220000300a00 */
[----:B------:R-:W-:-:S02]  /*54410*/  IMAD R5, R49, 0x100, R48 ;  /* 0x0000010031057824 */ /* 0x000fc400078e0230 */
[----:B------:R-:W-:Y:S01]  /*54420*/  IMAD R6, R51, 0x100, R50 ;  /* 0x0000010033067824 */ /* 0x000fe200078e0232 */
[----:B------:R-:W4:Y:S04]  /*54430*/  LDL.LU.64 R48, [R1+0xf20] ;  /* 0x000f200001307983 */ /* 0x000f280000300a00 */
[----:B------:R-:W4:Y:S01]  /*54440*/  LDL.LU.64 R50, [R1+0xf28] ;  /* 0x000f280001327983 */ /* 0x000f220000300a00 */
[----:B------:R-:W-:Y:S01]  /*54450*/  IMAD R7, R53, 0x100, R52 ;  /* 0x0000010035077824 */ /* 0x000fe200078e0234 */
[----:B------:R-:W-:Y:S02]  /*54460*/  F2FP.F16.E4M3.UNPACK_B R4, R4 ;  /* 0x00000004ff04723e */ /* 0x000fe400020006ff */
[----:B------:R-:W-:Y:S02]  /*54470*/  F2FP.F16.E4M3.UNPACK_B R5, R5 ;  /* 0x00000005ff05723e */ /* 0x000fe400020006ff */
[----:B------:R-:W-:-:S02]  /*54480*/  F2FP.F16.E4M3.UNPACK_B R6, R6 ;  /* 0x00000006ff06723e */ /* 0x000fc400020006ff */
[----:B------:R-:W-:Y:S01]  /*54490*/  F2FP.F16.E4M3.UNPACK_B R7, R7 ;  /* 0x00000007ff07723e */ /* 0x000fe200020006ff */
[----:B---3--:R-:W-:Y:S02]  /*544a0*/  IMAD.MOV.U32 R2, RZ, RZ, R56 ;  /* 0x000000ffff027224 */ /* 0x008fe400078e0038 */
[----:B------:R-:W-:-:S04]  /*544b0*/  IMAD.MOV.U32 R3, RZ, RZ, R57 ;  /* 0x000000ffff037224 */ /* 0x000fc800078e0039 */
[C---:B--2---:R-:W-:Y:S06]  /*544c0*/  HMMA.16816.F32 R16, R4.reuse, R54, R16 ;  /* 0x000000360410723c */ /* 0x044fec0000001810 */
[C---:B------:R-:W-:Y:S06]  /*544d0*/  HMMA.16816.F32 R8, R4.reuse, R56, R8 ;  /* 0x000000380408723c */ /* 0x040fec0000001808 */
[C---:B------:R-:W-:Y:S06]  /*544e0*/  HMMA.16816.F32 R40, R4.reuse, R30, R40 ;  /* 0x0000001e0428723c */ /* 0x040fec0000001828 */
[C---:B----4-:R-:W-:Y:S06]  /*544f0*/  HMMA.16816.F32 R44, R4.reuse, R28, R44 ;  /* 0x0000001c042c723c */ /* 0x050fec000000182c */
[C---:B------:R-:W-:Y:S01]  /*54500*/  HMMA.16816.F32 R56, R4.reuse, R58, R48 ;  /* 0x0000003a0438723c */ /* 0x040fe20000001830 */
[----:B------:R0:W-:Y:S04]  /*54510*/  STL.64 [R1+0xf60], R16 ;  /* 0x000f601001007387 */ /* 0x0001e80000100a00 */
[----:B------:R1:W-:Y:S04]  /*54520*/  STL.64 [R1+0xf68], R18 ;  /* 0x000f681201007387 */ /* 0x0003e80000100a00 */
[----:B------:R-:W2:Y:S04]  /*54530*/  LDL.LU.64 R20, [R1+0xf10] ;  /* 0x000f100001147983 */ /* 0x000ea80000300a00 */
[----:B------:R-:W2:Y:S04]  /*54540*/  LDL.LU.64 R22, [R1+0xf18] ;  /* 0x000f180001167983 */ /* 0x000ea80000300a00 */
[----:B------:R-:W3:Y:S04]  /*54550*/  LDL.LU.64 R52, [R1+0xf00] ;  /* 0x000f000001347983 */ /* 0x000ee80000300a00 */
[----:B------:R-:W3:Y:S04]  /*54560*/  LDL.LU.64 R54, [R1+0xf08] ;  /* 0x000f080001367983 */ /* 0x000ee80000300a00 */
[----:B0-----:R-:W4:Y:S04]  /*54570*/  LDL.LU.64 R16, [R1+0xef0] ;  /* 0x000ef00001107983 */ /* 0x001f280000300a00 */
[----:B-1----:R-:W4:Y:S04]  /*54580*/  LDL.LU.64 R18, [R1+0xef8] ;  /* 0x000ef80001127983 */ /* 0x002f280000300a00 */
[----:B------:R0:W-:Y:S04]  /*54590*/  STL.64 [R1+0xf50], R8 ;  /* 0x000f500801007387 */ /* 0x0001e80000100a00 */
[----:B------:R1:W-:Y:S04]  /*545a0*/  STL.64 [R1+0xf58], R10 ;  /* 0x000f580a01007387 */ /* 0x0003e80000100a00 */
[----:B0-----:R-:W4:Y:S04]  /*545b0*/  LDL.LU.64 R8, [R1+0xed0] ;  /* 0x000ed00001087983 */ /* 0x001f280000300a00 */
[----:B-1----:R-:W4:Y:S04]  /*545c0*/  LDL.LU.64 R10, [R1+0xed8] ;  /* 0x000ed800010a7983 */ /* 0x002f280000300a00 */
[----:B------:R-:W-:Y:S04]  /*545d0*/  STL.64 [R1+0xf40], R40 ;  /* 0x000f402801007387 */ /* 0x000fe80000100a00 */
[----:B------:R0:W-:Y:S04]  /*545e0*/  STL.64 [R1+0xf48], R42 ;  /* 0x000f482a01007387 */ /* 0x0001e80000100a00 */
[----:B0-----:R-:W4:Y:S04]  /*545f0*/  LDL.LU.64 R42, [R1+0x6828] ;  /* 0x00682800012a7983 */ /* 0x001f280000300a00 */
        /* <DEDUP_REMOVED lines=22> */
[----:B----4-:R-:W-:-:S15]  /*54760*/  HMMA.16816.F32 R16, R4, R56, R16 ;  /* 0x000000380410723c */ /* 0x010fde0000001810 */
[----:B------:R-:W-:-:S02]  /*54770*/  NOP ;  /* 0x0000000000007918 */ /* 0x000fc40000000000 */
[----:B------:R-:W-:Y:S04]  /*54780*/  STL.64 [R1+0xf00], R52 ;  /* 0x000f003401007387 */ /* 0x000fe80000100a00 */
[----:B------:R0:W-:Y:S04]  /*54790*/  STL.64 [R1+0xf08], R54 ;  /* 0x000f083601007387 */ /* 0x0001e80000100a00 */
[----:B0-----:R-:W3:Y:S04]  /*547a0*/  LDL.LU.64 R54, [R1+0x67e8] ;  /* 0x0067e80001367983 */ /* 0x001ee80000300a00 */
[----:B------:R-:W4:Y:S04]  /*547b0*/  LDL.LU.64 R52, [R1+0x67e0] ;  /* 0x0067e00001347983 */ /* 0x000f280000300a00 */
[----:B------:R0:W-:Y:S04]  /*547c0*/  STL.64 [R1+0xef0], R16 ;  /* 0x000ef01001007387 */ /* 0x0001e80000100a00 */
[----:B------:R1:W-:Y:S04]  /*547d0*/  STL.64 [R1+0xef8], R18 ;  /* 0x000ef81201007387 */ /* 0x0003e80000100a00 */
[----:B0-----:R-:W4:Y:S04]  /*547e0*/  LDL.LU.64 R16, [R1+0xeb0] ;  /* 0x000eb00001107983 */ /* 0x001f280000300a00 */
[----:B-1----:R-:W4:Y:S04]  /*547f0*/  LDL.LU.64 R18, [R1+0xeb8] ;  /* 0x000eb80001127983 */ /* 0x002f280000300a00 */
[----:B------:R-:W-:Y:S04]  /*54800*/  STL.64 [R1+0x6758], R58 ;  /* 0x0067583a01007387 */ /* 0x000fe80000100a00 */
[----:B------:R0:W-:Y:S04]  /*54810*/  STL.64 [R1+0x6750], R56 ;  /* 0x0067503801007387 */ /* 0x0001e80000100a00 */
[----:B0-----:R-:W4:Y:S01]  /*54820*/  LDL.LU.64 R56, [R1+0xe80] ;  /* 0x000e800001387983 */ /* 0x001f220000300a00 */
[C---:B--2---:R-:W-:Y:S06]  /*54830*/  HMMA.16816.F32 R20, R4.reuse, R50, R20 ;  /* 0x000000320414723c */ /* 0x044fec0000001814 */
[C---:B---3--:R-:W-:Y:S06]  /*54840*/  HMMA.16816.F32 R28, R4.reuse, R54, R28 ;  /* 0x00000036041c723c */ /* 0x048fec000000181c */
[C---:B----4-:R-:W-:Y:S06]  /*54850*/  HMMA.16816.F32 R8, R4.reuse, R52, R8 ;  /* 0x000000340408723c */ /* 0x050fec0000001808 */
[C---:B------:R-:W-:Y:S11]  /*54860*/  HMMA.16816.F32 R16, R4.reuse, R48, R16 ;  /* 0x000000300410723c */ /* 0x040ff60000001810 */
[----:B------:R-:W-:Y:S04]  /*54870*/  STL.64 [R1+0xee0], R28 ;  /* 0x000ee01c01007387 */ /* 0x000fe80000100a00 */
[----:B------:R-:W-:Y:S04]  /*54880*/  STL.64 [R1+0xee8], R30 ;  /* 0x000ee81e01007387 */ /* 0x000fe80000100a00 */
[----:B------:R-:W2:Y:S04]  /*54890*/  LDL.LU.64 R58, [R1+0xe88] ;  /* 0x000e8800013a7983 */ /* 0x000ea80000300a00 */
        /* <DEDUP_REMOVED lines=8> */
[----:B------:R-:W2:Y:S04]  /*54920*/  LDL.LU.64 R28, [R1+0xe60] ;  /* 0x000e6000011c7983 */ /* 0x000ea80000300a00 */
[----:B------:R-:W2:Y:S04]  /*54930*/  LDL.LU.64 R30, [R1+0xe68] ;  /* 0x000e6800011e7983 */ /* 0x000ea80000300a00 */
        /* <DEDUP_REMOVED lines=10> */
[----:B0-----:R-:W4:Y:S04]  /*549e0*/  LDL.LU.64 R48, [R1+0xea0] ;  /* 0x000ea00001307983 */ /* 0x001f280000300a00 */
[----:B------:R-:W4:Y:S02]  /*549f0*/  LDL.LU.64 R50, [R1+0xea8] ;  /* 0x000ea80001327983 */ /* 0x000f240000300a00 */
[----:B----4-:R-:W-:-:S15]  /*54a00*/  HMMA.16816.F32 R48, R4, R46, R48 ;  /* 0x0000002e0430723c */ /* 0x010fde0000001830 */
[----:B------:R-:W-:-:S08]  /*54a10*/  NOP ;  /* 0x0000000000007918 */ /* 0x000fd00000000000 */
[----:B------:R-:W-:Y:S04]  /*54a20*/  STL.64 [R1+0xea0], R48 ;  /* 0x000ea03001007387 */ /* 0x000fe80000100a00 */
[----:B------:R0:W-:Y:S02]  /*54a30*/  STL.64 [R1+0xea8], R50 ;  /* 0x000ea83201007387 */ /* 0x0001e40000100a00 */
[C---:B0-----:R-:W-:Y:S02]  /*54a40*/  HMMA.16816.F32 R48, R4.reuse, R44, R52 ;  /* 0x0000002c0430723c */ /* 0x041fe40000001834 */
[----:B------:R-:W-:Y:S04]  /*54a50*/  STL.64 [R1+0x6778], R46 ;  /* 0x0067782e01007387 */ /* 0x000fe80000100a00 */
[----:B------:R0:W-:Y:S01]  /*54a60*/  STL.64 [R1+0x6770], R44 ;  /* 0x0067702c01007387 */ /* 0x0001e20000100a00 */
[C---:B--2---:R-:W-:Y:S06]  /*54a70*/  HMMA.16816.F32 R28, R4.reuse, R38, R28 ;  /* 0x00000026041c723c */ /* 0x044fec000000181c */
[C---:B---3--:R-:W-:Y:S06]  /*54a80*/  HMMA.16816.F32 R20, R4.reuse, R36, R20 ;  /* 0x000000240414723c */ /* 0x048fec0000001814 */
[C---:B0-----:R-:W-:Y:S04]  /*54a90*/  HMMA.16816.F32 R44, R4.reuse, R40, R8 ;  /* 0x00000028042c723c */ /* 0x041fe80000001808 */
[----:B------:R-:W-:Y:S04]  /*54aa0*/  STL.64 [R1+0xe90], R48 ;  /* 0x000e903001007387 */ /* 0x000fe80000100a00 */
[----:B------:R0:W-:Y:S01]  /*54ab0*/  STL.64 [R1+0xe98], R50 ;  /* 0x000e983201007387 */ /* 0x0001e20000100a00 */
[C---:B------:R-:W-:Y:S03]  /*54ac0*/  HMMA.16816.F32 R16, R4.reuse, R34, R16 ;  /* 0x000000220410723c */ /* 0x040fe60000001810 */
[----:B------:R-:W2:Y:S03]  /*54ad0*/  LDL.LU.64 R8, [R1+0xe30] ;  /* 0x000e300001087983 */ /* 0x000ea60000300a00 */
[----:B0-----:R-:W-:-:S15]  /*54ae0*/  HMMA.16816.F32 R48, R4, R42, R56 ;  /* 0x0000002a0430723c */ /* 0x001fde0000001838 */
[----:B------:R-:W-:-:S08]  /*54af0*/  NOP ;  /* 0x0000000000007918 */ /* 0x000fd00000000000 */
[----:B------:R-:W-:Y:S04]  /*54b00*/  STL.64 [R1+0xe80], R48 ;  /* 0x000e803001007387 */ /* 0x000fe80000100a00 */
[----:B------:R-:W-:Y:S04]  /*54b10*/  STL.64 [R1+0xe88], R50 ;  /* 0x000e883201007387 */ /* 0x000fe80000100a00 */
[----:B------:R-:W2:Y:S04]  /*54b20*/  LDL.LU.64 R10, [R1+0xe38] ;  /* 0x000e3800010a7983 */ /* 0x000ea80000300a00 */
[----:B------:R-:W-:Y:S04]  /*54b30*/  STL.64 [R1+0xe70], R44 ;  /* 0x000e702c01007387 */ /* 0x000fe80000100a00 */
[----:B------:R0:W-:Y:S04]  /*54b40*/  STL.64 [R1+0xe78], R46 ;  /* 0x000e782e01007387 */ /* 0x0001e80000100a00 */
        /* <DEDUP_REMOVED lines=8> */
[----:B------:R4:W-:Y:S01]  /*54bd0*/  STL.64 [R1+0xe40], R16 ;  /* 0x000e401001007387 */ /* 0x0009e20000100a00 */
[----:B0-----:R-:W-:-:S02]  /*54be0*/  IMAD.MOV.U32 R46, RZ, RZ, R12 ;  /* 0x000000ffff2e7224 */ /* 0x001fc400078e000c */
[----:B------:R-:W-:Y:S01]  /*54bf0*/  IMAD.MOV.U32 R47, RZ, RZ, R0 ;  /* 0x000000ffff2f7224 */ /* 0x000fe200078e0000 */
[----:B------:R0:W-:Y:S04]  /*54c00*/  STL.64 [R1+0xe48], R18 ;  /* 0x000e481201007387 */ /* 0x0001e80000100a00 */
[----:B------:R0:W-:Y:S04]  /*54c10*/  STL.64 [R1+0x67b0], R46 ;  /* 0x0067b02e01007387 */ /* 0x0001e80000100a00 */
[----:B------:R-:W4:Y:S04]  /*54c20*/  LDL.LU R49, [R1+0x34d0] ;  /* 0x0034d00001317983 */ /* 0x000f280000300800 */
[----:B------:R-:W4:Y:S04]  /*54c30*/  LDL.LU R50, [R1+0x34cc] ;  /* 0x0034cc0001327983 */ /* 0x000f280000300800 */
[----:B------:R-:W4:Y:S04]  /*54c40*/  LDL.LU R51, [R1+0x34d8] ;  /* 0x0034d80001337983 */ /* 0x000f280000300800 */
[----:B------:R-:W4:Y:S04]  /*54c50*/  LDL.LU R52, [R1+0x34d4] ;  /* 0x0034d40001347983 */ /* 0x000f280000300800 */
[----:B------:R-:W4:Y:S04]  /*54c60*/  LDL.LU R53, [R1+0x34e0] ;  /* 0x0034e00001357983 */ /* 0x000f280000300800 */
[----:B------:R-:W4:Y:S04]  /*54c70*/  LDL.LU R54, [R1+0x34dc] ;  /* 0x0034dc0001367983 */ /* 0x000f280000300800 */
[----:B-1----:R-:W4:Y:S04]  /*54c80*/  LDL.LU.64 R20, [R1+0xe20] ;  /* 0x000e200001147983 */ /* 0x002f280000300a00 */
[----:B---3--:R-:W4:Y:S01]  /*54c90*/  LDL.LU.64 R22, [R1+0xe28] ;  /* 0x000e280001167983 */ /* 0x008f220000300a00 */
[----:B--2---:R-:W-:-:S15]  /*54ca0*/  HMMA.16816.F32 R8, R4, R32, R8 ;  /* 0x000000200408723c */ /* 0x004fde0000001808 */
[----:B------:R-:W-:-:S08]  /*54cb0*/  NOP ;  /* 0x0000000000007918 */ /* 0x000fd00000000000 */
[----:B------:R1:W-:Y:S01]  /*54cc0*/  STL.64 [R1+0xe30], R8 ;  /* 0x000e300801007387 */ /* 0x0003e20000100a00 */
[C---:B----4-:R-:W-:Y:S03]  /*54cd0*/  HMMA.16816.F32 R20, R4.reuse, R26, R20 ;  /* 0x0000001a0414723c */ /* 0x050fe60000001814 */
[----:B------:R2:W-:Y:S04]  /*54ce0*/  STL.64 [R1+0xe38], R10 ;  /* 0x000e380a01007387 */ /* 0x0005e80000100a00 */
[----:B------:R-:W3:Y:S04]  /*54cf0*/  LDL.LU.64 R56, [R1+0xe10] ;  /* 0x000e100001387983 */ /* 0x000ee80000300a00 */
[----:B------:R-:W3:Y:S04]  /*54d00*/  LDL.LU.64 R58, [R1+0xe18] ;  /* 0x000e1800013a7983 */ /* 0x000ee80000300a00 */
[----:B------:R-:W4:Y:S04]  /*54d10*/  LDL.LU.64 R16, [R1+0xe00] ;  /* 0x000e000001107983 */ /* 0x000f280000300a00 */
[----:B0-----:R-:W4:Y:S04]  /*54d20*/  LDL.LU.64 R18, [R1+0xe08] ;  /* 0x000e080001127983 */ /* 0x001f280000300a00 */
        /* <DEDUP_REMOVED lines=8> */
[----:B-1----:R-:W4:Y:S04]  /*54db0*/  LDL.LU.64 R8, [R1+0xdb0] ;  /* 0x000db00001087983 */ /* 0x002f280000300a00 */
[----:B--2---:R-:W2:Y:S04]  /*54dc0*/  LDL.LU.64 R10, [R1+0xdb8] ;  /* 0x000db800010a7983 */ /* 0x004ea80000300a00 */
[----:B------:R-:W2:Y:S04]  /*54dd0*/  LDL.LU.64 R40, [R1+0xd90] ;  /* 0x000d900001287983 */ /* 0x000ea80000300a00 */
[----:B------:R-:W2:Y:S04]  /*54de0*/  LDL.LU.64 R42, [R1+0xd98] ;  /* 0x000d9800012a7983 */ /* 0x000ea80000300a00 */
[----:B------:R-:W2:Y:S04]  /*54df0*/  LDL.LU R55, [R1+0x34e8] ;  /* 0x0034e80001377983 */ /* 0x000ea80000300800 */
[----:B------:R-:W2:Y:S04]  /*54e00*/  LDL.LU R0, [R1+0x34e4] ;  /* 0x0034e40001007983 */ /* 0x000ea80000300800 */
[----:B------:R-:W-:Y:S04]  /*54e10*/  STL.64 [R1+0xe20], R20 ;  /* 0x000e201401007387 */ /* 0x000fe80000100a00 */
[----:B------:R0:W-:Y:S04]  /*54e20*/  STL.64 [R1+0xe28], R22 ;  /* 0x000e281601007387 */ /* 0x0001e80000100a00 */
[----:B0-----:R-:W4:Y:S04]  /*54e30*/  LDL.LU.64 R22, [R1+0x67d8] ;  /* 0x0067d80001167983 */ /* 0x001f280000300a00 */
[----:B------:R-:W2:Y:S01]  /*54e40*/  LDL.LU.64 R20, [R1+0x67d0] ;  /* 0x0067d00001147983 */ /* 0x000ea20000300a00 */
[C---:B---3--:R-:W-:Y:S06]  /*54e50*/  HMMA.16816.F32 R56, R4.reuse, R24, R56 ;  /* 0x000000180438723c */ /* 0x048fec0000001838 */
[----:B----4-:R-:W-:-:S15]  /*54e60*/  HMMA.16816.F32 R16, R4, R22, R16 ;  /* 0x000000160410723c */ /* 0x010fde0000001810 */
[----:B------:R-:W-:-:S02]  /*54e70*/  NOP ;  /* 0x0000000000007918 */ /* 0x000fc40000000000 */
[----:B------:R0:W-:Y:S04]  /*54e80*/  STL.64 [R1+0xe10], R56 ;  /* 0x000e103801007387 */ /* 0x0001e80000100a00 */
[----:B------:R-:W-:Y:S04]  /*54e90*/  STL.64 [R1+0xe18], R58 ;  /* 0x000e183a01007387 */ /* 0x000fe80000100a00 */
[----:B0-----:R-:W3:Y:S04]  /*54ea0*/  LDL.64 R56, [R1+0x20] ;  /* 0x0000200001387983 */ /* 0x001ee80000100a00 */
[----:B------:R-:W-:Y:S04]  /*54eb0*/  STL.64 [R1+0xe00], R16 ;  /* 0x000e001001007387 */ /* 0x000fe80000100a00 */
[----:B------:R0:W-:Y:S04]  /*54ec0*/  STL.64 [R1+0xe08], R18 ;  /* 0x000e081201007387 */ /* 0x0001e80000100a00 */
[----:B0-----:R-:W4:Y:S04]  /*54ed0*/  LDL.LU.64 R18, [R1+0x67c8] ;  /* 0x0067c80001127983 */ /* 0x001f280000300a00 */
[----:B------:R-:W3:Y:S01]  /*54ee0*/  LDL.LU.64 R16, [R1+0x67c0] ;  /* 0x0067c00001107983 */ /* 0x000ee20000300a00 */
[----:B--2---:R-:W-:Y:S01]  /*54ef0*/  HMMA.16816.F32 R36, R4, R20, R36 ;  /* 0x000000140424723c */ /* 0x004fe20000001824 */
[----:B------:R-:W-:-:S02]  /*54f00*/  IMAD.MOV.U32 R58, RZ, RZ, R2 ;  /* 0x000000ffff3a7224 */ /* 0x000fc400078e0002 */
[----:B------:R-:W-:-:S15]  /*54f10*/  IMAD.MOV.U32 R59, RZ, RZ, R3 ;  /* 0x000000ffff3b7224 */ /* 0x000fde00078e0003 */
[----:B------:R-:W-:-:S05]  /*54f20*/  NOP ;  /* 0x0000000000007918 */ /* 0x000fca0000000000 */
[----:B------:R0:W-:Y:S04]  /*54f30*/  STL.64 [R1+0xdf0], R36 ;  /* 0x000df02401007387 */ /* 0x0001e80000100a00 */
[----:B------:R1:W-:Y:S04]  /*54f40*/  STL.64 [R1+0xdf8], R38 ;  /* 0x000df82601007387 */ /* 0x0003e80000100a00 */
[----:B0-----:R-:W2:Y:S04]  /*54f50*/  LDL.LU.64 R36, [R1+0x720] ;  /* 0x0007200001247983 */ /* 0x001ea80000300a00 */
[----:B-1----:R-:W2:Y:S04]  /*54f60*/  LDL.LU.64 R38, [R1+0x728] ;  /* 0x0007280001267983 */ /* 0x002ea80000300a00 */
[----:B------:R-:W2:Y:S04]  /*54f70*/  LDL.LU R2, [R1+0x67bc] ;  /* 0x0067bc0001027983 */ /* 0x000ea80000300800 */
[----:B------:R-:W2:Y:S01]  /*54f80*/  LDL.LU R3, [R1+0x67b8] ;  /* 0x0067b80001037983 */ /* 0x000ea20000300800 */
[C---:B----4-:R-:W-:Y:S06]  /*54f90*/  HMMA.16816.F32 R44, R4.reuse, R18, R44 ;  /* 0x00000012042c723c */ /* 0x050fec000000182c */
[----:B---3--:R-:W-:-:S15]  /*54fa0*/  HMMA.16816.F32 R12, R4, R16, R12 ;  /* 0x00000010040c723c */ /* 0x008fde000000180c */
[----:B------:R-:W-:-:S02]  /*54fb0*/  NOP ;  /* 0x0000000000007918 */ /* 0x000fc40000000000 */
[----:B------:R-:W-:Y:S04]  /*54fc0*/  STL.64 [R1+0xde0], R44 ;  /* 0x000de02c01007387 */ /* 0x000fe80000100a00 */
[----:B------:R0:W-:Y:S04]  /*54fd0*/  STL.64 [R1+0xde8], R46 ;  /* 0x000de82e01007387 */ /* 0x0001e80000100a00 */
[----:B0-----:R-:W3:Y:S04]  /*54fe0*/  LDL.LU.64 R46, [R1+0x67b0] ;  /* 0x0067b000012e7983 */ /* 0x001ee80000300a00 */
[----:B------:R-:W-:Y:S04]  /*54ff0*/  STL.64 [R1+0xdd0], R12 ;  /* 0x000dd00c01007387 */ /* 0x000fe80000100a00 */
[----:B------:R0:W-:Y:S04]  /*55000*/  STL.64 [R1+0xdd8], R14 ;  /* 0x000dd80e01007387 */ /* 0x0001e80000100a00 */
[----:B0-----:R-:W4:Y:S04]  /*55010*/  LDL.LU.64 R14, [R1+0x67a8] ;  /* 0x0067a800010e7983 */ /* 0x001f280000300a00 */
[----:B------:R-:W2:Y:S01]  /*55020*/  LDL.LU.64 R12, [R1+0x67a0] ;  /* 0x0067a000010c7983 */ /* 0x000ea20000300a00 */
        /* <DEDUP_REMOVED lines=13> */
[----:B0-----:R-:W3:Y:S04]  /*55100*/  LDL.LU.64 R12, [R1+0xda0] ;  /* 0x000da000010c7983 */ /* 0x001ee80000300a00 */
[----:B------:R-:W3:Y:S02]  /*55110*/  LDL.LU.64 R14, [R1+0xda8] ;  /* 0x000da800010e7983 */ /* 0x000ee40000300a00 */
[----:B---3--:R-:W-:-:S15]  /*55120*/  HMMA.16816.F32 R12, R4, R10, R12 ;  /* 0x0000000a040c723c */ /* 0x008fde000000180c */
[----:B------:R-:W-:-:S08]  /*55130*/  NOP ;  /* 0x0000000000007918 */ /* 0x000fd00000000000 */
[----:B------:R-:W-:Y:S04]  /*55140*/  STL.64 [R1+0xda0], R12 ;  /* 0x000da00c01007387 */ /* 0x000fe80000100a00 */
[----:B------:R2:W-:Y:S02]  /*55150*/  STL.64 [R1+0xda8], R14 ;  /* 0x000da80e01007387 */ /* 0x0005e40000100a00 */
[----:B--2---:R-:W-:Y:S02]  /*55160*/  HMMA.16816.F32 R12, R4, R8, R40 ;  /* 0x00000008040c723c */ /* 0x004fe40000001828 */
[----:B------:R-:W2:Y:S04]  /*55170*/  LDL.LU.64 R40, [R1+0xd70] ;  /* 0x000d700001287983 */ /* 0x000ea80000300a00 */
[----:B------:R-:W2:-:S15]  /*55180*/  LDL.LU.64 R42, [R1+0xd78] ;  /* 0x000d7800012a7983 */ /* 0x000e9e0000300a00 */
[----:B------:R-:W-:-:S02]  /*55190*/  NOP ;  /* 0x0000000000007918 */ /* 0x000fc40000000000 */
[----:B------:R-:W-:Y:S04]  /*551a0*/  STL.64 [R1+0xd90], R12 ;  /* 0x000d900c01007387 */ /* 0x000fe80000100a00 */
[----:B------:R0:W-:Y:S04]  /*551b0*/  STL.64 [R1+0xd98], R14 ;  /* 0x000d980e01007387 */ /* 0x0001e80000100a00 */
[----:B0-----:R-:W3:Y:S04]  /*551c0*/  LDL.64 R14, [R1] ;  /* 0x00000000010e7983 */ /* 0x001ee80000100a00 */
[----:B------:R-:W-:Y:S04]  /*551d0*/  STL.64 [R1+0x6718], R10 ;  /* 0x0067180a01007387 */ /* 0x000fe80000100a00 */
[----:B------:R0:W-:Y:S04]  /*551e0*/  STL.64 [R1+0x6710], R8 ;  /* 0x0067100801007387 */ /* 0x0001e80000100a00 */
[----:B0-----:R-:W4:Y:S04]  /*551f0*/  LDL.LU.64 R8, [R1+0xd80] ;  /* 0x000d800001087983 */ /* 0x001f280000300a00 */
[----:B------:R-:W4:Y:S04]  /*55200*/  LDL.LU.64 R10, [R1+0xd88] ;  /* 0x000d8800010a7983 */ /* 0x000f280000300a00 */
[----:B------:R-:W-:Y:S01]  /*55210*/  STL [R1+0x66fc], R3 ;  /* 0x0066fc0301007387 */ /* 0x000fe20000100800 */
[----:B----4-:R-:W-:-:S15]  /*55220*/  HMMA.16816.F32 R8, R4, R2, R8 ;  /* 0x000000020408723c */ /* 0x010fde0000001808 */
[----:B------:R-:W-:-:S08]  /*55230*/  NOP ;  /* 0x0000000000007918 */ /* 0x000fd00000000000 */
[----:B------:R0:W-:Y:S04]  /*55240*/  STL.64 [R1+0xd80], R8 ;  /* 0x000d800801007387 */ /* 0x0001e80000100a00 */
[----:B------:R1:W-:Y:S04]  /*55250*/  STL.64 [R1+0xd88], R10 ;  /* 0x000d880a01007387 */ /* 0x0003e80000100a00 */
[----:B0-----:R-:W4:Y:S04]  /*55260*/  LDL.LU.64 R8, [R1+0xd60] ;  /* 0x000d600001087983 */ /* 0x001f280000300a00 */
[----:B-1----:R-:W4:Y:S01]  /*55270*/  LDL.LU.64 R10, [R1+0xd68] ;  /* 0x000d6800010a7983 */ /* 0x002f220000300a00 */
[----:B------:R-:W-:-:S15]  /*55280*/  HMMA.16816.F32 R4, R4, R46, R36 ;  /* 0x0000002e0404723c */ /* 0x000fde0000001824 */
[----:B------:R-:W-:-:S08]  /*55290*/  NOP ;  /* 0x0000000000007918 */ /* 0x000fd00000000000 */
[----:B------:R0:W-:Y:S04]  /*552a0*/  STL.64 [R1+0x720], R4 ;  /* 0x0007200401007387 */ /* 0x0001e80000100a00 */
[----:B------:R1:W-:Y:S04]  /*552b0*/  STL.64 [R1+0x728], R6 ;  /* 0x0007280601007387 */ /* 0x0003e80000100a00 */
[----:B------:R-:W3:Y:S04]  /*552c0*/  LDL.LU.64 R36, [R1+0xd50] ;  /* 0x000d500001247983 */ /* 0x000ee80000300a00 */
        /* <DEDUP_REMOVED lines=9> */
[----:B------:R-:W-:-:S07]  /*55360*/  F2FP.F16.E4M3.UNPACK_B R7, R7 ;  /* 0x00000007ff07723e */ /* 0x000fce00020006ff */
[----:B--2---:R-:W-:Y:S06]  /*55370*/  HMMA.16816.F32 R40, R4, R56, R40 ;  /* 0x000000380428723c */ /* 0x004fec0000001828 */
[----:B------:R-:W-:-:S15]  /*55380*/  IMAD.MOV.U32 R0, RZ, RZ, R57 ;  /* 0x000000ffff007224 */ /* 0x000fde00078e0039 */
[----:B------:R-:W-:-:S02]  /*55390*/  NOP ;  /* 0x0000000000007918 */ /* 0x000fc40000000000 */
[----:B------:R-:W-:Y:S04]  /*553a0*/  STL.64 [R1+0xd70], R40 ;  /* 0x000d702801007387 */ /* 0x000fe80000100a00 */
[----:B------:R-:W-:Y:S04]  /*553b0*/  STL.64 [R1+0xd78], R42 ;  /* 0x000d782a01007387 */ /* 0x000fe80000100a00 */
[----:B------:R-:W2:Y:S04]  /*553c0*/  LDL.LU.64 R46, [R1+0xd48] ;  /* 0x000d4800012e7983 */ /* 0x000ea80000300a00 */
[----:B------:R-:W2:Y:S04]  /*553d0*/  LDL.LU.64 R48, [R1+0xd30] ;  /* 0x000d300001307983 */ /* 0x000ea80000300a00 */
[----:B------:R-:W2:Y:S04]  /*553e0*/  LDL.LU.64 R50, [R1+0xd38] ;  /* 0x000d380001327983 */ /* 0x000ea80000300a00 */
[----:B------:R-:W2:Y:S01]  /*553f0*/  LDL.LU.64 R56, [R1+0xd20] ;  /* 0x000d200001387983 */ /* 0x000ea20000300a00 */
[C---:B----4-:R-:W-:Y:S03]  /*55400*/  HMMA.16816.F32 R8, R4.reuse, R58, R8 ;  /* 0x0000003a0408723c */ /* 0x050fe60000001808 */
[----:B------:R-:W4:Y:S03]  /*55410*/  LDL.LU.64 R58, [R1+0xd28] ;  /* 0x000d2800013a7983 */ /* 0x000f260000300a00 */
[----:B---3--:R-:W-:-:S15]  /*55420*/  HMMA.16816.F32 R36, R4, R30, R36 ;  /* 0x0000001e0424723c */ /* 0x008fde0000001824 */
[----:B------:R-:W-:-:S02]  /*55430*/  NOP ;  /* 0x0000000000007918 */ /* 0x000fc40000000000 */
[----:B------:R0:W-:Y:S04]  /*55440*/  STL.64 [R1+0xd60], R8 ;  /* 0x000d600801007387 */ /* 0x0001e80000100a00 */
[----:B------:R1:W-:Y:S04]  /*55450*/  STL.64 [R1+0xd68], R10 ;  /* 0x000d680a01007387 */ /* 0x0003e80000100a00 */
[----:B0-----:R-:W3:Y:S04]  /*55460*/  LDL.LU.64 R8, [R1+0xd10] ;  /* 0x000d100001087983 */ /* 0x001ee80000300a00 */
[----:B-1----:R-:W3:Y:S04]  /*55470*/  LDL.LU.64 R10, [R1+0xd18] ;  /* 0x000d1800010a7983 */ /* 0x002ee80000300a00 */
[----:B------:R-:W3:Y:S04]  /*55480*/  LDL.LU.64 R52, [R1+0xd00] ;  /* 0x000d000001347983 */ /* 0x000ee80000300a00 */
[----:B------:R-:W3:Y:S04]  /*55490*/  LDL.LU.64 R54, [R1+0xd08] ;  /* 0x000d080001367983 */ /* 0x000ee80000300a00 */
[----:B------:R0:W-:Y:S04]  /*554a0*/  STL.64 [R1+0xd50], R36 ;  /* 0x000d502401007387 */ /* 0x0001e80000100a00 */
[----:B------:R1:W-:Y:S04]  /*554b0*/  STL.64 [R1+0xd58], R38 ;  /* 0x000d582601007387 */ /* 0x0003e80000100a00 */
[----:B------:R-:W3:Y:S04]  /*554c0*/  LDL.LU.64 R40, [R1+0xcf0] ;  /* 0x000cf00001287983 */ /* 0x000ee80000300a00 */
[----:B------:R-:W3:Y:S04]  /*554d0*/  LDL.LU.64 R42, [R1+0xcf8] ;  /* 0x000cf800012a7983 */ /* 0x000ee80000300a00 */
[----:B0-----:R-:W3:Y:S04]  /*554e0*/  LDL.LU.64 R36, [R1+0xce0] ;  /* 0x000ce00001247983 */ /* 0x001ee80000300a00 */
[----:B-1----:R-:W3:Y:S01]  /*554f0*/  LDL.LU.64 R38, [R1+0xce8] ;  /* 0x000ce80001267983 */ /* 0x002ee20000300a00 */
[C---:B--2---:R-:W-:Y:S06]  /*55500*/  HMMA.16816.F32 R44, R4.reuse, R28, R44 ;  /* 0x0000001c042c723c */ /* 0x044fec000000182c */
[----:B------:R-:W-:Y:S01]  /*55510*/  HMMA.16816.F32 R48, R4, R14, R48 ;  /* 0x0000000e0430723c */ /* 0x000fe20000001830 */
[----:B------:R0:W-:Y:S05]  /*55520*/  STL [R1+0x66f8], R31 ;  /* 0x0066f81f01007387 */ /* 0x0001ea0000100800 */
[----:B------:R-:W-:-:S02]  /*55530*/  IMAD.MOV.U32 R3, RZ, RZ, R14 ;  /* 0x000000ffff037224 */ /* 0x000fc400078e000e */
[----:B0-----:R-:W-:-:S09]  /*55540*/  IMAD.MOV.U32 R31, RZ, RZ, R15 ;  /* 0x000000ffff1f7224 */ /* 0x001fd200078e000f */
[----:B------:R-:W-:Y:S04]  /*55550*/  STL.64 [R1+0xd40], R44 ;  /* 0x000d402c01007387 */ /* 0x000fe80000100a00 */
[----:B------:R0:W-:Y:S04]  /*55560*/  STL.64 [R1+0xd48], R46 ;  /* 0x000d482e01007387 */ /* 0x0001e80000100a00 */
[----:B0-----:R-:W2:Y:S04]  /*55570*/  LDL.LU.64 R46, [R1+0x6778] ;  /* 0x00677800012e7983 */ /* 0x001ea80000300a00 */
[----:B------:R-:W2:Y:S04]  /*55580*/  LDL.LU.64 R44, [R1+0x6770] ;  /* 0x00677000012c7983 */ /* 0x000ea80000300a00 */
[----:B------:R-:W-:Y:S04]  /*55590*/  STL.64 [R1+0x66c0], R28 ;  /* 0x0066c01c01007387 */ /* 0x000fe80000100a00 */
[----:B------:R-:W-:Y:S04]  /*555a0*/  STL.64 [R1+0xd30], R48 ;  /* 0x000d303001007387 */ /* 0x000fe80000100a00 */
[----:B------:R0:W-:Y:S04]  /*555b0*/  STL.64 [R1+0xd38], R50 ;  /* 0x000d383201007387 */ /* 0x0001e80000100a00 */
[----:B0-----:R-:W2:Y:S04]  /*555c0*/  LDL.LU.64 R50, [R1+0x6768] ;  /* 0x0067680001327983 */ /* 0x001ea80000300a00 */
[----:B------:R-:W2:Y:S04]  /*555d0*/  LDL.LU.64 R48, [R1+0x6760] ;  /* 0x0067600001307983 */ /* 0x000ea80000300a00 */
[----:B------:R-:W2:Y:S04]  /*555e0*/  LDL.LU.64 R12, [R1+0xcd0] ;  /* 0x000cd000010c7983 */ /* 0x000ea80000300a00 */
[----:B------:R-:W2:Y:S01]  /*555f0*/  LDL.LU.64 R14, [R1+0xcd8] ;  /* 0x000cd800010e7983 */ /* 0x000ea20000300a00 */
[----:B----4-:R-:W-:-:S15]  /*55600*/  HMMA.16816.F32 R56, R4, R60, R56 ;  /* 0x0000003c0438723c */ /* 0x010fde0000001838 */
[----:B------:R-:W-:-:S08]  /*55610*/  NOP ;  /* 0x0000000000007918 */ /* 0x000fd00000000000 */
[----:B------:R-:W-:Y:S04]  /*55620*/  STL.64 [R1+0xd20], R56 ;  /* 0x000d203801007387 */ /* 0x000fe80000100a00 */
[----:B------:R0:W-:Y:S04]  /*55630*/  STL.64 [R1+0xd28], R58 ;  /* 0x000d283a01007387 */ /* 0x0001e80000100a00 */
[----:B0-----:R-:W3:Y:S04]  /*55640*/  LDL.LU.64 R58, [R1+0x6758] ;  /* 0x00675800013a7983 */ /* 0x001ee80000300a00 */
[----:B------:R-:W4:Y:S01]  /*55650*/  LDL.LU.64 R56, [R1+0x6750] ;  /* 0x0067500001387983 */ /* 0x000f220000300a00 */
[C---:B---3--:R-:W-:Y:S06]  /*55660*/  HMMA.16816.F32 R8, R4.reuse, R58, R8 ;  /* 0x0000003a0408723c */ /* 0x048fec0000001808 */
[----:B----4-:R-:W-:-:S15]  /*55670*/  HMMA.16816.F32 R52, R4, R56, R52 ;  /* 0x000000380434723c */ /* 0x010fde0000001834 */
[----:B------:R-:W-:-:S02]  /*55680*/  NOP ;  /* 0x0000000000007918 */ /* 0x000fc40000000000 */
[----:B------:R0:W-:Y:S04]  /*55690*/  STL.64 [R1+0xd10], R8 ;  /* 0x000d100801007387 */ /* 0x0001e80000100a00 */
[----:B------:R1:W-:Y:S04]  /*556a0*/  STL.64 [R1+0xd18], R10 ;  /* 0x000d180a01007387 */ /* 0x0003e80000100a00 */
[----:B0-----:R-:W3:Y:S04]  /*556b0*/  LDL.LU.64 R8, [R1+0xcc0] ;  /* 0x000cc00001087983 */ /* 0x001ee80000300a00 */
[----:B-1----:R-:W3:Y:S04]  /*556c0*/  LDL.LU.64 R10, [R1+0xcc8] ;  /* 0x000cc800010a7983 */ /* 0x002ee80000300a00 */
[----:B------:R-:W-:Y:S04]  /*556d0*/  STL.64 [R1+0xd00], R52 ;  /* 0x000d003401007387 */ /* 0x000fe80000100a00 */
[----:B------:R0:W-:Y:S04]  /*556e0*/  STL.64 [R1+0xd08], R54 ;  /* 0x000d083601007387 */ /* 0x0001e80000100a00 */
[----:B0-----:R-:W4:Y:S04]  /*556f0*/  LDL.LU.64 R54, [R1+0x6748] ;  /* 0x0067480001367983 */ /* 0x001f280000300a00 */
[----:B------:R-:W2:Y:S04]  /*55700*/  LDL.LU.64 R52, [R1+0x6740] ;  /* 0x0067400001347983 */ /* 0x000ea80000300a00 */
[----:B------:R-:W-:Y:S04]  /*55710*/  STL.64 [R1+0x6698], R58 ;  /* 0x0066983a01007387 */ /* 0x000fe80000100a00 */
[----:B------:R4:W-:Y:S02]  /*55720*/  STL.64 [R1+0x6690], R56 ;  /* 0x0066903801007387 */ /* 0x0009e40000100a00 */
[C---:B----4-:R-:W-:Y:S06]  /*55730*/  HMMA.16816.F32 R56, R4.reuse, R54, R40 ;  /* 0x000000360438723c */ /* 0x050fec0000001828 */
[----:B--2---:R-:W-:Y:S01]  /*55740*/  HMMA.16816.F32 R40, R4, R52, R36 ;  /* 0x000000340428723c */ /* 0x004fe20000001824 */
[----:B------:R-:W2:-:S15]  /*55750*/  LDL.LU.64 R36, [R1+0xcb0] ;  /* 0x000cb00001247983 */ /* 0x000e9e0000300a00 */
[----:B------:R-:W-:-:S01]  /*55760*/  NOP ;  /* 0x0000000000007918 */ /* 0x000fc20000000000 */
[----:B------:R-:W-:Y:S04]  /*55770*/  STL.64 [R1+0xcf0], R56 ;  /* 0x000cf03801007387 */ /* 0x000fe80000100a00 */
[----:B------:R-:W-:Y:S04]  /*55780*/  STL.64 [R1+0xcf8], R58 ;  /* 0x000cf83a01007387 */ /* 0x000fe80000100a00 */
[----:B------:R-:W2:Y:S04]  /*55790*/  LDL.LU.64 R38, [R1+0xcb8] ;  /* 0x000cb80001267983 */ /* 0x000ea80000300a00 */
[----:B------:R0:W-:Y:S04]  /*557a0*/  STL.64 [R1+0xce0], R40 ;  /* 0x000ce02801007387 */ /* 0x0001e80000100a00 */
[----:B------:R1:W-:Y:S04]  /*557b0*/  STL.64 [R1+0xce8], R42 ;  /* 0x000ce82a01007387 */ /* 0x0003e80000100a00 */
[----:B0-----:R-:W4:Y:S04]  /*557c0*/  LDL.LU.64 R40, [R1+0xca0] ;  /* 0x000ca00001287983 */ /* 0x001f280000300a00 */
[----:B-1----:R-:W4:Y:S01]  /*557d0*/  LDL.LU.64 R42, [R1+0xca8] ;  /* 0x000ca800012a7983 */ /* 0x002f220000300a00 */
[C---:B------:R-:W-:Y:S06]  /*557e0*/  HMMA.16816.F32 R12, R4.reuse, R50, R12 ;  /* 0x00000032040c723c */ /* 0x040fec000000180c */
[C---:B---3--:R-:W-:Y:S01]  /*557f0*/  HMMA.16816.F32 R8, R4.reuse, R48, R8 ;  /* 0x000000300408723c */ /* 0x048fe20000001808 */
[----:B------:R-:W-:Y:S04]  /*55800*/  STL.64 [R1+0x66a8], R54 ;  /* 0x0066a83601007387 */ /* 0x000fe80000100a00 */
[----:B------:R0:W-:Y:S04]  /*55810*/  STL.64 [R1+0x66a0], R52 ;  /* 0x0066a03401007387 */ /* 0x0001e80000100a00 */
[----:B------:R-:W3:Y:S04]  /*55820*/  LDL.LU.64 R56, [R1+0xc70] ;  /* 0x000c700001387983 */ /* 0x000ee80000300a00 */
[----:B------:R-:W3:Y:S04]  /*55830*/  LDL.LU.64 R58, [R1+0xc78] ;  /* 0x000c7800013a7983 */ /* 0x000ee80000300a00 */
[----:B------:R1:W-:Y:S04]  /*55840*/  STL.64 [R1+0xcd0], R12 ;  /* 0x000cd00c01007387 */ /* 0x0003e80000100a00 */
[----:B------:R1:W-:Y:S04]  /*55850*/  STL.64 [R1+0xcd8], R14 ;  /* 0x000cd80e01007387 */ /* 0x0003e80000100a00 */
[----:B0-----:R-:W3:Y:S04]  /*55860*/  LDL.LU.64 R52, [R1+0xc60] ;  /* 0x000c600001347983 */ /* 0x001ee80000300a00 */
[----:B------:R-:W3:Y:S04]  /*55870*/  LDL.LU.64 R54, [R1+0xc68] ;  /* 0x000c680001367983 */ /* 0x000ee80000300a00 */
[----:B-1----:R-:W3:Y:S04]  /*55880*/  LDL.LU.64 R12, [R1+0xc50] ;  /* 0x000c5000010c7983 */ /* 0x002ee80000300a00 */
[----:B------:R-:W3:Y:S04]  /*55890*/  LDL.LU.64 R14, [R1+0xc58] ;  /* 0x000c5800010e7983 */ /* 0x000ee80000300a00 */
        /* <DEDUP_REMOVED lines=27> */
[C---:B--2---:R-:W-:Y:S02]  /*55a50*/  HMMA.16816.F32 R44, R4.reuse, R40, R48 ;  /* 0x00000028042c723c */ /* 0x044fe40000001830 */
[----:B------:R-:W-:Y:S04]  /*55a60*/  STL.64 [R1+0x6688], R42 ;  /* 0x0066882a01007387 */ /* 0x000fe80000100a00 */
[----:B------:R4:W-:Y:S02]  /*55a70*/  STL.64 [R1+0x6680], R40 ;  /* 0x0066802801007387 */ /* 0x0009e40000100a00 */
[----:B----4-:R-:W-:-:S15]  /*55a80*/  HMMA.16816.F32 R40, R4, R36, R52 ;  /* 0x000000240428723c */ /* 0x010fde0000001834 */
        /* <DEDUP_REMOVED lines=8> */
[----:B------:R-:W-:Y:S04]  /*55b10*/  STL.64 [R1+0xc60], R40 ;  /* 0x000c602801007387 */ /* 0x000fe80000100a00 */
[----:B------:R-:W-:Y:S01]  /*55b20*/  STL.64 [R1+0xc68], R42 ;  /* 0x000c682a01007387 */ /* 0x000fe20000100a00 */
[----:B0-----:R-:W-:Y:S03]  /*55b30*/  HMMA.16816.F32 R36, R4, R34, R12 ;  /* 0x000000220424723c */ /* 0x001fe6000000180c */
[----:B------:R-:W2:Y:S04]  /*55b40*/  LDL.LU.64 R12, [R1+0xc30] ;  /* 0x000c3000010c7983 */ /* 0x000ea80000300a00 */
[----:B------:R-:W2:-:S15]  /*55b50*/  LDL.LU.64 R14, [R1+0xc38] ;  /* 0x000c3800010e7983 */ /* 0x000e9e0000300a00 */
[----:B------:R-:W-:-:S01]  /*55b60*/  NOP ;  /* 0x0000000000007918 */ /* 0x000fc20000000000 */
[----:B------:R-:W-:Y:S04]  /*55b70*/  STL.64 [R1+0xc50], R36 ;  /* 0x000c502401007387 */ /* 0x000fe80000100a00 */
[----:B------:R0:W-:Y:S02]  /*55b80*/  STL.64 [R1+0xc58], R38 ;  /* 0x000c582601007387 */ /* 0x0001e40000100a00 */
[----:B0-----:R-:W-:Y:S02]  /*55b90*/  HMMA.16816.F32 R36, R4, R32, R8 ;  /* 0x000000200424723c */ /* 0x001fe40000001808 */
[----:B------:R-:W3:Y:S04]  /*55ba0*/  LDL.LU.64 R8, [R1+0xc20] ;  /* 0x000c200001087983 */ /* 0x000ee80000300a00 */
[----:B------:R-:W3:-:S15]  /*55bb0*/  LDL.LU.64 R10, [R1+0xc28] ;  /* 0x000c2800010a7983 */ /* 0x000ede0000300a00 */
[----:B------:R-:W-:-:S02]  /*55bc0*/  NOP ;  /* 0x0000000000007918 */ /* 0x000fc40000000000 */
[----:B------:R0:W-:Y:S04]  /*55bd0*/  STL.64 [R1+0xc40], R36 ;  /* 0x000c402401007387 */ /* 0x0001e80000100a00 */
[----:B------:R1:W-:Y:S04]  /*55be0*/  STL.64 [R1+0xc48], R38 ;  /* 0x000c482601007387 */ /* 0x0003e80000100a00 */
[----:B------:R-:W4:Y:S04]  /*55bf0*/  LDL.LU.64 R40, [R1+0xc10] ;  /* 0x000c100001287983 */ /* 0x000f280000300a00 */
[----:B------:R-:W4:Y:S04]  /*55c00*/  LDL.LU.64 R42, [R1+0xc18] ;  /* 0x000c1800012a7983 */ /* 0x000f280000300a00 */
[----:B0-----:R-:W4:Y:S04]  /*55c10*/  LDL.LU.64 R36, [R1+0xc00] ;  /* 0x000c000001247983 */ /* 0x001f280000300a00 */
[----:B-1----:R-:W4:Y:S04]  /*55c20*/  LDL.LU.64 R38, [R1+0xc08] ;  /* 0x000c080001267983 */ /* 0x002f280000300a00 */
[----:B------:R-:W4:Y:S04]  /*55c30*/  LDL.64 R46, [R1+0x28] ;  /* 0x00002800012e7983 */ /* 0x000f280000100a00 */
[----:B------:R-:W4:Y:S04]  /*55c40*/  LDL.LU R48, [R1+0x34f0] ;  /* 0x0034f00001307983 */ /* 0x000f280000300800 */
[----:B------:R-:W4:Y:S04]  /*55c50*/  LDL.LU R49, [R1+0x34ec] ;  /* 0x0034ec0001317983 */ /* 0x000f280000300800 */
[----:B------:R-:W4:Y:S04]  /*55c60*/  LDL.LU R50, [R1+0x34f8] ;  /* 0x0034f80001327983 */ /* 0x000f280000300800 */
[----:B------:R-:W4:Y:S04]  /*55c70*/  LDL.LU R51, [R1+0x34f4] ;  /* 0x0034f40001337983 */ /* 0x000f280000300800 */
[----:B------:R-:W4:Y:S04]  /*55c80*/  LDL.LU R52, [R1+0x3500] ;  /* 0x0035000001347983 */ /* 0x000f280000300800 */
[----:B------:R-:W4:Y:S04]  /*55c90*/  LDL.LU R53, [R1+0x34fc] ;  /* 0x0034fc0001357983 */ /* 0x000f280000300800 */
[----:B------:R-:W-:Y:S04]  /*55ca0*/  STL.64 [R1+0x6668], R34 ;  /* 0x0066682201007387 */ /* 0x000fe80000100a00 */
[----:B------:R-:W-:Y:S04]  /*55cb0*/  STL.64 [R1+0x6660], R32 ;  /* 0x0066602001007387 */ /* 0x000fe80000100a00 */
[----:B------:R-:W4:Y:S04]  /*55cc0*/  LDL.LU R54, [R1+0x3508] ;  /* 0x0035080001367983 */ /* 0x000f280000300800 */
[----:B------:R-:W4:Y:S01]  /*55cd0*/  LDL.LU R55, [R1+0x3504] ;  /* 0x0035040001377983 */ /* 0x000f220000300800 */
[----:B--2---:R-:W-:-:S15]  /*55ce0*/  HMMA.16816.F32 R12, R4, R26, R12 ;  /* 0x0000001a040c723c */ /* 0x004fde000000180c */
[----:B------:R-:W-:-:S08]  /*55cf0*/  NOP ;  /* 0x0000000000007918 */ /* 0x000fd00000000000 */
[----:B------:R-:W-:Y:S04]  /*55d00*/  STL.64 [R1+0xc30], R12 ;  /* 0x000c300c01007387 */ /* 0x000fe80000100a00 */
[----:B------:R3:W-:Y:S02]  /*55d10*/  STL.64 [R1+0xc38], R14 ;  /* 0x000c380e01007387 */ /* 0x0007e40000100a00 */
[----:B---3--:R-:W-:Y:S02]  /*55d20*/  HMMA.16816.F32 R12, R4, R24, R8 ;  /* 0x00000018040c723c */ /* 0x008fe40000001808 */
[----:B------:R-:W2:Y:S04]  /*55d30*/  LDL.LU.64 R8, [R1+0xbf0] ;  /* 0x000bf00001087983 */ /* 0x000ea80000300a00 */
[----:B------:R-:W2:-:S15]  /*55d40*/  LDL.LU.64 R10, [R1+0xbf8] ;  /* 0x000bf800010a7983 */ /* 0x000e9e0000300a00 */
[----:B------:R-:W-:-:S02]  /*55d50*/  NOP ;  /* 0x0000000000007918 */ /* 0x000fc40000000000 */
[----:B------:R0:W-:Y:S04]  /*55d60*/  STL.64 [R1+0xc20], R12 ;  /* 0x000c200c01007387 */ /* 0x0001e80000100a00 */
[----:B------:R1:W-:Y:S04]  /*55d70*/  STL.64 [R1+0xc28], R14 ;  /* 0x000c280e01007387 */ /* 0x0003e80000100a00 */
[----:B0-----:R-:W3:Y:S04]  /*55d80*/  LDL.LU.64 R12, [R1+0xbe0] ;  /* 0x000be000010c7983 */ /* 0x001ee80000300a00 */
[----:B-1----:R-:W3:Y:S04]  /*55d90*/  LDL.LU.64 R14, [R1+0xbe8] ;  /* 0x000be800010e7983 */ /* 0x002ee80000300a00 */
[----:B------:R-:W3:Y:S04]  /*55da0*/  LDL.LU.64 R56, [R1+0xbc0] ;  /* 0x000bc00001387983 */ /* 0x000ee80000300a00 */
[----:B------:R-:W3:Y:S01]  /*55db0*/  LDL.LU.64 R58, [R1+0xbc8] ;  /* 0x000bc800013a7983 */ /* 0x000ee20000300a00 */
[C---:B----4-:R-:W-:Y:S03]  /*55dc0*/  HMMA.16816.F32 R32, R4.reuse, R22, R40 ;  /* 0x000000160420723c */ /* 0x050fe60000001828 */
[----:B------:R-:W-:Y:S04]  /*55dd0*/  STL.64 [R1+0x66e0], R26 ;  /* 0x0066e01a01007387 */ /* 0x000fe80000100a00 */
[----:B------:R0:W-:Y:S04]  /*55de0*/  STL.64 [R1+0x66d8], R24 ;  /* 0x0066d81801007387 */ /* 0x0001e80000100a00 */
[----:B------:R-:W4:Y:S01]  /*55df0*/  LDL.LU.64 R40, [R1+0xbb0] ;  /* 0x000bb00001287983 */ /* 0x000f220000300a00 */
[C---:B0-----:R-:W-:Y:S11]  /*55e00*/  HMMA.16816.F32 R24, R4.reuse, R20, R36 ;  /* 0x000000140418723c */ /* 0x041ff60000001824 */
[----:B------:R0:W-:Y:S04]  /*55e10*/  STL.64 [R1+0xc10], R32 ;  /* 0x000c102001007387 */ /* 0x0001e80000100a00 */
[----:B------:R1:W-:Y:S04]  /*55e20*/  STL.64 [R1+0xc18], R34 ;  /* 0x000c182201007387 */ /* 0x0003e80000100a00 */
[----:B------:R-:W4:Y:S04]  /*55e30*/  LDL.LU.64 R42, [R1+0xbb8] ;  /* 0x000bb800012a7983 */ /* 0x000f280000300a00 */
[----:B------:R1:W-:Y:S04]  /*55e40*/  STL.64 [R1+0xc00], R24 ;  /* 0x000c001801007387 */ /* 0x0003e80000100a00 */
[----:B------:R1:W-:Y:S04]  /*55e50*/  STL.64 [R1+0xc08], R26 ;  /* 0x000c081a01007387 */ /* 0x0003e80000100a00 */
[----:B------:R-:W4:Y:S04]  /*55e60*/  LDL.LU.64 R36, [R1+0xba0] ;  /* 0x000ba00001247983 */ /* 0x000f280000300a00 */
[----:B------:R-:W4:Y:S04]  /*55e70*/  LDL.LU.64 R38, [R1+0xba8] ;  /* 0x000ba80001267983 */ /* 0x000f280000300a00 */
[----:B0-----:R-:W4:Y:S04]  /*55e80*/  LDL.LU.64 R32, [R1+0xb90] ;  /* 0x000b900001207983 */ /* 0x001f280000300a00 */
[----:B-1----:R-:W4:Y:S04]  /*55e90*/  LDL.LU.64 R34, [R1+0xb98] ;  /* 0x000b980001227983 */ /* 0x002f280000300a00 */
[----:B------:R-:W4:Y:S04]  /*55ea0*/  LDL.LU.64 R24, [R1+0x710] ;  /* 0x0007100001187983 */ /* 0x000f280000300a00 */
[----:B------:R-:W4:Y:S04]  /*55eb0*/  LDL.LU.64 R26, [R1+0x718] ;  /* 0x00071800011a7983 */ /* 0x000f280000300a00 */
        /* <DEDUP_REMOVED lines=14> */
[----:B------:R-:W2:Y:S01]  /*55fa0*/  LDL.LU.64 R12, [R1+0x6700] ;  /* 0x00670000010c7983 */ /* 0x000ea20000300a00 */
[----:B----4-:R-:W-:Y:S06]  /*55fb0*/  HMMA.16816.F32 R20, R4, R14, R20 ;  /* 0x0000000e0414723c */ /* 0x010fec0000001814 */
[----:B------:R-:W-:-:S15]  /*55fc0*/  STL [R1+0x665c], R15 ;  /* 0x00665c0f01007387 */ /* 0x000fde0000100800 */
[----:B------:R-:W-:-:S02]  /*55fd0*/  NOP ;  /* 0x0000000000007918 */ /* 0x000fc40000000000 */
[----:B------:R-:W-:Y:S04]  /*55fe0*/  STL.64 [R1+0xbd0], R20 ;  /* 0x000bd01401007387 */ /* 0x000fe80000100a00 */
[----:B------:R2:W-:Y:S04]  /*55ff0*/  STL.64 [R1+0xbd8], R22 ;  /* 0x000bd81601007387 */ /* 0x0005e80000100a00 */
[----:B------:R-:W4:Y:S01]  /*56000*/  LDL.64 R28, [R1+0x18] ;  /* 0x00001800011c7983 */ /* 0x000f220000100a00 */
[----:B--2---:R-:W-:Y:S07]  /*56010*/  HMMA.16816.F32 R20, R4, R12, R56 ;  /* 0x0000000c0414723c */ /* 0x004fee0000001838 */
[----:B------:R-:W-:-:S15]  /*56020*/  IMAD.MOV.U32 R58, RZ, RZ, R3 ;  /* 0x000000ffff3a7224 */ /* 0x000fde00078e0003 */
[----:B------:R-:W-:-:S01]  /*56030*/  NOP ;  /* 0x0000000000007918 */ /* 0x000fc20000000000 */
[----:B------:R-:W-:Y:S04]  /*56040*/  STL.64 [R1+0xbc0], R20 ;  /* 0x000bc01401007387 */ /* 0x000fe80000100a00 */
[----:B------:R0:W-:Y:S04]  /*56050*/  STL.64 [R1+0xbc8], R22 ;  /* 0x000bc81601007387 */ /* 0x0001e80000100a00 */
[----:B------:R-:W2:Y:S01]  /*56060*/  LDL.LU R3, [R1+0x66fc] ;  /* 0x0066fc0001037983 */ /* 0x000ea20000300800 */
[----:B0-----:R-:W-:Y:S01]  /*56070*/  HMMA.16816.F32 R20, R4, R10, R40 ;  /* 0x0000000a0414723c */ /* 0x001fe20000001828 */
[----:B------:R-:W-:-:S02]  /*56080*/  IMAD.MOV.U32 R59, RZ, RZ, R31 ;  /* 0x000000ffff3b7224 */ /* 0x000fc400078e001f */
[----:B------:R-:W4:Y:S04]  /*56090*/  LDL.LU R31, [R1+0x66f8] ;  /* 0x0066f800011f7983 */ /* 0x000f280000300800 */
[----:B------:R-:W4:Y:S04]  /*560a0*/  LDL R56, [R1+0x20] ;  /* 0x0000200001387983 */ /* 0x000f280000100800 */
[----:B------:R-:W-:Y:S04]  /*560b0*/  STL [R1+0x6658], R13 ;  /* 0x0066580d01007387 */ /* 0x000fe80000100800 */
[----:B------:R-:W-:Y:S01]  /*560c0*/  STL [R1+0x6654], R11 ;  /* 0x0066540b01007387 */ /* 0x000fe20000100800 */
[----:B---3--:R-:W-:Y:S07]  /*560d0*/  HMMA.16816.F32 R36, R4, R8, R36 ;  /* 0x000000080424723c */ /* 0x008fee0000001824 */
[----:B------:R-:W-:Y:S04]  /*560e0*/  STL.64 [R1+0xbb0], R20 ;  /* 0x000bb01401007387 */ /* 0x000fe80000100a00 */
[----:B------:R2:W-:-:S12]  /*560f0*/  STL.64 [R1+0xbb8], R22 ;  /* 0x000bb81601007387 */ /* 0x0005d80000100a00 */
[----:B------:R-:W-:Y:S04]  /*56100*/  STL.64 [R1+0xba0], R36 ;  /* 0x000ba02401007387 */ /* 0x000fe80000100a00 */
[----:B------:R-:W-:Y:S01]  /*56110*/  STL.64 [R1+0xba8], R38 ;  /* 0x000ba82601007387 */ /* 0x000fe20000100a00 */
[C---:B--2---:R-:W-:Y:S06]  /*56120*/  HMMA.16816.F32 R20, R4.reuse, R2, R32 ;  /* 0x000000020414723c */ /* 0x044fec0000001820 */
[----:B------:R-:W-:-:S15]  /*56130*/  HMMA.16816.F32 R4, R4, R46, R24 ;  /* 0x0000002e0404723c */ /* 0x000fde0000001818 */
[----:B------:R-:W-:-:S02]  /*56140*/  NOP ;  /* 0x0000000000007918 */ /* 0x000fc40000000000 */
[----:B------:R0:W-:Y:S04]  /*56150*/  STL.64 [R1+0xb90], R20 ;  /* 0x000b901401007387 */ /* 0x0001e80000100a00 */
[----:B------:R1:W-:Y:S04]  /*56160*/  STL.64 [R1+0xb98], R22 ;  /* 0x000b981601007387 */ /* 0x0003e80000100a00 */
[----:B------:R2:W-:Y:S04]  /*56170*/  STL.64 [R1+0x710], R4 ;  /* 0x0007100401007387 */ /* 0x0005e80000100a00 */
[----:B------:R3:W-:Y:S04]  /*56180*/  STL.64 [R1+0x718], R6 ;  /* 0x0007180601007387 */ /* 0x0007e80000100a00 */
[----:B0-----:R-:W4:Y:S04]  /*56190*/  LDL.LU.64 R20, [R1+0xb80] ;  /* 0x000b800001147983 */ /* 0x001f280000300a00 */
[----:B-1----:R-:W4:Y:S04]  /*561a0*/  LDL.LU.64 R22, [R1+0xb88] ;  /* 0x000b880001167983 */ /* 0x002f280000300a00 */
[----:B------:R-:W4:Y:S04]  /*561b0*/  LDL.LU.64 R24, [R1+0xb70] ;  /* 0x000b700001187983 */ /* 0x000f280000300a00 */
[----:B------:R-:W4:Y:S04]  /*561c0*/  LDL.LU.64 R26, [R1+0xb78] ;  /* 0x000b7800011a7983 */ /* 0x000f280000300a00 */
[----:B------:R-:W4:Y:S04]  /*561d0*/  LDL.LU.64 R36, [R1+0xb60] ;  /* 0x000b600001247983 */ /* 0x000f280000300a00 */
[----:B------:R-:W4:Y:S01]  /*561e0*/  LDL.LU.64 R38, [R1+0xb68] ;  /* 0x000b680001267983 */ /* 0x000f220000300a00 */
[----:B--2---:R-:W-:-:S02]  /*561f0*/  IMAD R4, R49, 0x100, R48 ;  /* 0x0000010031047824 */ /* 0x004fc400078e0230 */
[----:B------:R-:W-:Y:S02]  /*56200*/  IMAD R5, R51, 0x100, R50 ;  /* 0x0000010033057824 */ /* 0x000fe400078e0232 */
[----:B---3--:R-:W-:Y:S02]  /*56210*/  IMAD R6, R53, 0x100, R52 ;  /* 0x0000010035067824 */ /* 0x008fe400078e0234 */
[----:B------:R-:W-:Y:S02]  /*56220*/  IMAD R7, R55, 0x100, R54 ;  /* 0x0000010037077824 */ /* 0x000fe400078e0236 */
[----:B------:R-:W-:Y:S01]  /*56230*/  IMAD.MOV.U32 R57, RZ, RZ, R0 ;  /* 0x000000ffff397224 */ /* 0x000fe200078e0000 */
[----:B------:R-:W-:Y:S02]  /*56240*/  F2FP.F16.E4M3.UNPACK_B R4, R4 ;  /* 0x00000004ff04723e */ /* 0x000fe400020006ff */
[----:B------:R-:W-:Y:S02]  /*56250*/  F2FP.F16.E4M3.UNPACK_B R5, R5 ;  /* 0x00000005ff05723e */ /* 0x000fe400020006ff */
[----:B------:R-:W-:-:S02]  /*56260*/  F2FP.F16.E4M3.UNPACK_B R6, R6 ;  /* 0x00000006ff06723e */ /* 0x000fc400020006ff */
[----:B------:R-:W-:Y:S01]  /*56270*/  F2FP.F16.E4M3.UNPACK_B R7, R7 ;  /* 0x00000007ff07723e */ /* 0x000fe200020006ff */
[----:B----4-:R-:W-:Y:S02]  /*56280*/  IMAD.MOV.U32 R15, RZ, RZ, R28 ;  /* 0x000000ffff0f7224 */ /* 0x010fe400078e001c */
[----:B------:R-:W-:Y:S01]  /*56290*/  IMAD.MOV.U32 R13, RZ, RZ, R29 ;  /* 0x000000ffff0d7224 */ /* 0x000fe200078e001d */
[----:B------:R-:W2:Y:S04]  /*562a0*/  LDL.LU.64 R48, [R1+0xb50] ;  /* 0x000b500001307983 */ /* 0x000ea80000300a00 */
[----:B------:R-:W2:Y:S04]  /*562b0*/  LDL.LU.64 R50, [R1+0xb58] ;  /* 0x000b580001327983 */ /* 0x000ea80000300a00 */
[----:B------:R-:W3:Y:S04]  /*562c0*/  LDL.LU.64 R52, [R1+0xb40] ;  /* 0x000b400001347983 */ /* 0x000ee80000300a00 */
[----:B------:R-:W3:Y:S01]  /*562d0*/  LDL.LU.64 R54, [R1+0xb48] ;  /* 0x000b480001367983 */ /* 0x000ee20000300a00 */
[----:B------:R-:W-:-:S02]  /*562e0*/  IMAD.MOV.U32 R11, RZ, RZ, R46 ;  /* 0x000000ffff0b7224 */ /* 0x000fc400078e002e */
[----:B------:R-:W-:Y:S01]  /*562f0*/  IMAD.MOV.U32 R0, RZ, RZ, R47 ;  /* 0x000000ffff007224 */ /* 0x000fe200078e002f */
[----:B------:R-:W4:Y:S04]  /*56300*/  LDL.LU.64 R44, [R1+0xb30] ;  /* 0x000b3000012c7983 */ /* 0x000f280000300a00 */
[----:B------:R-:W4:Y:S04]  /*56310*/  LDL.LU.64 R46, [R1+0xb38] ;  /* 0x000b3800012e7983 */ /* 0x000f280000300a00 */
[----:B------:R-:W4:Y:S04]  /*56320*/  LDL.LU.64 R40, [R1+0xb20] ;  /* 0x000b200001287983 */ /* 0x000f280000300a00 */
[----:B------:R-:W4:Y:S04]  /*56330*/  LDL.LU.64 R42, [R1+0xb28] ;  /* 0x000b2800012a7983 */ /* 0x000f280000300a00 */
[----:B------:R-:W4:Y:S04]  /*56340*/  LDL.LU.64 R32, [R1+0xb10] ;  /* 0x000b100001207983 */ /* 0x000f280000300a00 */
[----:B------:R-:W4:Y:S01]  /*56350*/  LDL.LU.64 R34, [R1+0xb18] ;  /* 0x000b180001227983 */ /* 0x000f220000300a00 */
[C---:B------:R-:W-:Y:S06]  /*56360*/  HMMA.16816.F32 R20, R4.reuse, R56, R20 ;  /* 0x000000380414723c */ /* 0x040fec0000001814 */
[C---:B------:R-:W-:Y:S06]  /*56370*/  HMMA.16816.F32 R24, R4.reuse, R28, R24 ;  /* 0x0000001c0418723c */ /* 0x040fec0000001818 */
[C---:B------:R-:W-:Y:S11]  /*56380*/  HMMA.16816.F32 R28, R4.reuse, R30, R36 ;  /* 0x0000001e041c723c */ /* 0x040ff60000001824 */
        /* <DEDUP_REMOVED lines=10> */
[----:B------:R0:W-:Y:S04]  /*56430*/  STL.64 [R1+0xb60], R28 ;  /* 0x000b601c01007387 */ /* 0x0001e80000100a00 */
[----:B------:R2:W-:Y:S04]  /*56440*/  STL.64 [R1+0xb68], R30 ;  /* 0x000b681e01007387 */ /* 0x0005e80000100a00 */
[----:B0-----:R-:W2:Y:S01]  /*56450*/  LDL.LU.64 R28, [R1+0x66c0] ;  /* 0x0066c000011c7983 */ /* 0x001ea20000300a00 */
[C---:B---3--:R-:W-:Y:S06]  /*56460*/  HMMA.16816.F32 R56, R4.reuse, R58, R52 ;  /* 0x0000003a0438723c */ /* 0x048fec0000001834 */
[----:B--2---:R-:W-:Y:S01]  /*56470*/  HMMA.16816.F32 R28, R4, R28, R48 ;  /* 0x0000001c041c723c */ /* 0x004fe20000001830 */
[----:B------:R-:W2:Y:S04]  /*56480*/  LDL.LU.64 R50, [R1+0x66b8] ;  /* 0x0066b80001327983 */ /* 0x000ea80000300a00 */
[----:B------:R-:W3:-:S15]  /*56490*/  LDL.LU.64 R48, [R1+0x66b0] ;  /* 0x0066b00001307983 */ /* 0x000ede0000300a00 */
[----:B------:R-:W-:-:S03]  /*564a0*/  NOP ;  /* 0x0000000000007918 */ /* 0x000fc60000000000 */
[----:B------:R0:W-:Y:S04]  /*564b0*/  STL.64 [R1+0xb50], R28 ;  /* 0x000b501c01007387 */ /* 0x0001e80000100a00 */
[----:B------:R1:W-:Y:S04]  /*564c0*/  STL.64 [R1+0xb58], R30 ;  /* 0x000b581e01007387 */ /* 0x0003e80000100a00 */
[----:B0-----:R-:W2:Y:S04]  /*564d0*/  LDL.LU.64 R28, [R1+0xaf0] ;  /* 0x000af000011c7983 */ /* 0x001ea80000300a00 */
[----:B-1----:R-:W2:Y:S04]  /*564e0*/  LDL.LU.64 R30, [R1+0xaf8] ;  /* 0x000af800011e7983 */ /* 0x002ea80000300a00 */
[----:B------:R-:W3:Y:S04]  /*564f0*/  LDL.LU.64 R54, [R1+0x66a8] ;  /* 0x0066a80001367983 */ /* 0x000ee80000300a00 */
[----:B------:R-:W2:Y:S04]  /*56500*/  LDL.LU.64 R52, [R1+0x66a0] ;  /* 0x0066a00001347983 */ /* 0x000ea80000300a00 */
[----:B------:R-:W-:Y:S04]  /*56510*/  STL.64 [R1+0xb40], R56 ;  /* 0x000b403801007387 */ /* 0x000fe80000100a00 */
[----:B------:R0:W-:Y:S04]  /*56520*/  STL.64 [R1+0xb48], R58 ;  /* 0x000b483a01007387 */ /* 0x0001e80000100a00 */
[----:B0-----:R-:W3:Y:S04]  /*56530*/  LDL.LU.64 R58, [R1+0x6698] ;  /* 0x00669800013a7983 */ /* 0x001ee80000300a00 */
[----:B------:R-:W2:Y:S01]  /*56540*/  LDL.LU.64 R56, [R1+0x6690] ;  /* 0x0066900001387983 */ /* 0x000ea20000300a00 */
[----:B----4-:R-:W-:Y:S06]  /*56550*/  HMMA.16816.F32 R44, R4, R60, R44 ;  /* 0x0000003c042c723c */ /* 0x010fec000000182c */
[----:B------:R-:W-:-:S15]  /*56560*/  STL.64 [R1+0x65f8], R60 ;  /* 0x0065f83c01007387 */ /* 0x000fde0000100a00 */
[----:B------:R-:W-:-:S02]  /*56570*/  NOP ;  /* 0x0000000000007918 */ /* 0x000fc40000000000 */
[----:B------:R-:W-:Y:S04]  /*56580*/  STL.64 [R1+0xb30], R44 ;  /* 0x000b302c01007387 */ /* 0x000fe80000100a00 */
[----:B------:R3:W-:Y:S02]  /*56590*/  STL.64 [R1+0xb38], R46 ;  /* 0x000b382e01007387 */ /* 0x0007e40000100a00 */
[C---:B---3--:R-:W-:Y:S06]  /*565a0*/  HMMA.16816.F32 R44, R4.reuse, R58, R40 ;  /* 0x0000003a042c723c */ /* 0x048fec0000001828 */
[----:B--2---:R-:W-:Y:S01]  /*565b0*/  HMMA.16816.F32 R32, R4, R56, R32 ;  /* 0x000000380420723c */ /* 0x004fe20000001820 */
[----:B------:R-:W2:Y:S04]  /*565c0*/  LDL.LU.64 R40, [R1+0xae0] ;  /* 0x000ae00001287983 */ /* 0x000ea80000300a00 */
[----:B------:R-:W2:-:S12]  /*565d0*/  LDL.LU.64 R42, [R1+0xae8] ;  /* 0x000ae800012a7983 */ /* 0x000e980000300a00 */
        /* <DEDUP_REMOVED lines=12> */
[C---:B------:R-:W-:Y:S06]  /*566a0*/  HMMA.16816.F32 R28, R4.reuse, R52, R28 ;  /* 0x00000034041c723c */ /* 0x040fec000000181c */
[C---:B--2---:R-:W-:Y:S06]  /*566b0*/  HMMA.16816.F32 R40, R4.reuse, R50, R40 ;  /* 0x000000320428723c */ /* 0x044fec0000001828 */
[C---:B---3--:R-:W-:Y:S06]  /*566c0*/  HMMA.16816.F32 R44, R4.reuse, R48, R44 ;  /* 0x00000030042c723c */ /* 0x048fec000000182c */
[----:B----4-:R-:W-:-:S15]  /*566d0*/  HMMA.16816.F32 R56, R4, R54, R56 ;  /* 0x000000360438723c */ /* 0x010fde0000001838 */
[----:B------:R-:W-:-:S08]  /*566e0*/  NOP ;  /* 0x0000000000007918 */ /* 0x000fd00000000000 */
        /* <DEDUP_REMOVED lines=28> */
[C---:B--2---:R-:W-:Y:S02]  /*568b0*/  HMMA.16816.F32 R48, R4.reuse, R44, R52 ;  /* 0x0000002c0430723c */ /* 0x044fe40000001834 */
[----:B------:R-:W-:Y:S04]  /*568c0*/  STL.64 [R1+0x65e0], R46 ;  /* 0x0065e02e01007387 */ /* 0x000fe80000100a00 */
[----:B------:R0:W-:Y:S02]  /*568d0*/  STL.64 [R1+0x65d8], R44 ;  /* 0x0065d82c01007387 */ /* 0x0001e40000100a00 */
[----:B0-----:R-:W-:-:S15]  /*568e0*/  HMMA.16816.F32 R44, R4, R42, R32 ;  /* 0x0000002a042c723c */ /* 0x001fde0000001820 */
[----:B------:R-:W-:Y:S04]  /*568f0*/  STL.64 [R1+0xab0], R48 ;  /* 0x000ab03001007387 */ /* 0x000fe80000100a00 */
[----:B------:R-:W-:Y:S04]  /*56900*/  STL.64 [R1+0xab8], R50 ;  /* 0x000ab83201007387 */ /* 0x000fe80000100a00 */
[----:B------:R-:W2:Y:S04]  /*56910*/  LDL.LU.64 R32, [R1+0xa70] ;  /* 0x000a700001207983 */ /* 0x000ea80000300a00 */
[----:B------:R-:W2:Y:S01]  /*56920*/  LDL.LU.64 R34, [R1+0xa78] ;  /* 0x000a780001227983 */ /* 0x000ea20000300a00 */
[C---:B---3--:R-:W-:Y:S03]  /*56930*/  HMMA.16816.F32 R28, R4.reuse, R38, R28 ;  /* 0x00000026041c723c */ /* 0x048fe6000000181c */
        /* <DEDUP_REMOVED lines=8> */
[----:B------:R-:W-:Y:S04]  /*569c0*/  STL.64 [R1+0x65d0], R42 ;  /* 0x0065d02a01007387 */ /* 0x000fe80000100a00 */
[----:B------:R4:W-:Y:S04]  /*569d0*/  STL.64 [R1+0x65c8], R40 ;  /* 0x0065c82801007387 */ /* 0x0009e80000100a00 */
[----:B------:R-:W3:Y:S04]  /*569e0*/  LDL.LU.64 R48, [R1+0xa50] ;  /* 0x000a500001307983 */ /* 0x000ee80000300a00 */
[----:B------:R-:W3:Y:S04]  /*569f0*/  LDL.LU.64 R50, [R1+0xa58] ;  /* 0x000a580001327983 */ /* 0x000ee80000300a00 */
[----:B------:R4:W-:Y:S04]  /*56a00*/  STL.64 [R1+0xa80], R28 ;  /* 0x000a801c01007387 */ /* 0x0009e80000100a00 */
[----:B------:R-:W-:Y:S04]  /*56a10*/  STL.64 [R1+0xa88], R30 ;  /* 0x000a881e01007387 */ /* 0x000fe80000100a00 */
[----:B0-----:R-:W3:Y:S04]  /*56a20*/  LDL.LU.64 R44, [R1+0xa40] ;  /* 0x000a4000012c7983 */ /* 0x001ee80000300a00 */
[----:B-1----:R-:W3:Y:S04]  /*56a30*/  LDL.LU.64 R46, [R1+0xa48] ;  /* 0x000a4800012e7983 */ /* 0x002ee80000300a00 */
[----:B----4-:R-:W4:Y:S04]  /*56a40*/  LDL.LU.64 R40, [R1+0xa30] ;  /* 0x000a300001287983 */ /* 0x010f280000300a00 */
[----:B------:R-:W4:Y:S04]  /*56a50*/  LDL.LU.64 R42, [R1+0xa38] ;  /* 0x000a3800012a7983 */ /* 0x000f280000300a00 */
[----:B------:R-:W4:Y:S04]  /*56a60*/  LDL.LU R53, [R1+0x3510] ;  /* 0x0035100001357983 */ /* 0x000f280000300800 */
[----:B------:R-:W4:Y:S04]  /*56a70*/  LDL.LU R28, [R1+0x350c] ;  /* 0x00350c00011c7983 */ /* 0x000f280000300800 */
[----:B------:R-:W4:Y:S04]  /*56a80*/  LDL.LU R60, [R1+0x3518] ;  /* 0x00351800013c7983 */ /* 0x000f280000300800 */
[----:B------:R-:W4:Y:S01]  /*56a90*/  LDL.LU R29, [R1+0x3514] ;  /* 0x00351400011d7983 */ /* 0x000f220000300800 */
[----:B--2---:R-:W-:-:S15]  /*56aa0*/  HMMA.16816.F32 R32, R4, R36, R32 ;  /* 0x000000240420723c */ /* 0x004fde0000001820 */
[----:B------:R-:W-:-:S08]  /*56ab0*/  NOP ;  /* 0x0000000000007918 */ /* 0x000fd00000000000 */
[----:B------:R-:W-:Y:S04]  /*56ac0*/  STL.64 [R1+0xa70], R32 ;  /* 0x000a702001007387 */ /* 0x000fe80000100a00 */
[----:B------:R0:W-:Y:S04]  /*56ad0*/  STL.64 [R1+0xa78], R34 ;  /* 0x000a782201007387 */ /* 0x0001e80000100a00 */
[----:B0-----:R-:W3:Y:S04]  /*56ae0*/  LDL.LU.64 R34, [R1+0x6668] ;  /* 0x0066680001227983 */ /* 0x001ee80000300a00 */
[----:B------:R-:W2:Y:S04]  /*56af0*/  LDL.LU.64 R32, [R1+0x6660] ;  /* 0x0066600001207983 */ /* 0x000ea80000300a00 */
[----:B------:R-:W4:Y:S04]  /*56b00*/  LDL.LU R61, [R1+0x3520] ;  /* 0x00352000013d7983 */ /* 0x000f280000300800 */
[----:B------:R-:W4:Y:S04]  /*56b10*/  LDL.LU R30, [R1+0x351c] ;  /* 0x00351c00011e7983 */ /* 0x000f280000300800 */
[----:B------:R-:W-:Y:S04]  /*56b20*/  STL.64 [R1+0x6628], R38 ;  /* 0x0066282601007387 */ /* 0x000fe80000100a00 */
[----:B------:R3:W-:Y:S02]  /*56b30*/  STL.64 [R1+0x6620], R36 ;  /* 0x0066202401007387 */ /* 0x0007e40000100a00 */
[----:B---3--:R-:W-:Y:S02]  /*56b40*/  HMMA.16816.F32 R36, R4, R34, R56 ;  /* 0x000000220424723c */ /* 0x008fe40000001838 */
[----:B------:R-:W3:Y:S04]  /*56b50*/  LDL.LU.64 R56, [R1+0xa10] ;  /* 0x000a100001387983 */ /* 0x000ee80000300a00 */
[----:B------:R-:W3:-:S15]  /*56b60*/  LDL.LU.64 R58, [R1+0xa18] ;  /* 0x000a1800013a7983 */ /* 0x000ede0000300a00 */
[----:B------:R-:W-:-:S02]  /*56b70*/  NOP ;  /* 0x0000000000007918 */ /* 0x000fc40000000000 */
[----:B------:R-:W-:Y:S04]  /*56b80*/  STL.64 [R1+0xa60], R36 ;  /* 0x000a602401007387 */ /* 0x000fe80000100a00 */
[----:B------:R2:W-:Y:S04]  /*56b90*/  STL.64 [R1+0xa68], R38 ;  /* 0x000a682601007387 */ /* 0x0005e80000100a00 */
[----:B------:R-:W3:Y:S01]  /*56ba0*/  LDL.LU R31, [R1+0x3528] ;  /* 0x00352800011f7983 */ /* 0x000ee20000300800 */
[----:B--2---:R-:W-:Y:S03]  /*56bb0*/  HMMA.16816.F32 R36, R4, R32, R48 ;  /* 0x000000200424723c */ /* 0x004fe60000001830 */
[----:B------:R-:W-:Y:S04]  /*56bc0*/  STL.64 [R1+0x6638], R34 ;  /* 0x0066382201007387 */ /* 0x000fe80000100a00 */
[----:B------:R0:W-:-:S15]  /*56bd0*/  STL.64 [R1+0x6630], R32 ;  /* 0x0066302001007387 */ /* 0x0001de0000100a00 */
[----:B------:R-:W-:-:S01]  /*56be0*/  NOP ;  /* 0x0000000000007918 */ /* 0x000fc20000000000 */
[----:B------:R-:W-:Y:S04]  /*56bf0*/  STL.64 [R1+0xa50], R36 ;  /* 0x000a502401007387 */ /* 0x000fe80000100a00 */
[----:B------:R4:W-:Y:S04]  /*56c00*/  STL.64 [R1+0xa58], R38 ;  /* 0x000a582601007387 */ /* 0x0009e80000100a00 */
[----:B0-----:R-:W2:Y:S04]  /*56c10*/  LDL.LU.64 R32, [R1+0xa20] ;  /* 0x000a200001207983 */ /* 0x001ea80000300a00 */
[----:B------:R-:W2:Y:S01]  /*56c20*/  LDL.LU.64 R34, [R1+0xa28] ;  /* 0x000a280001227983 */ /* 0x000ea20000300a00 */
[C---:B------:R-:W-:Y:S03]  /*56c30*/  HMMA.16816.F32 R44, R4.reuse, R26, R44 ;  /* 0x0000001a042c723c */ /* 0x040fe6000000182c */
[----:B------:R-:W2:Y:S03]  /*56c40*/  LDL.LU.64 R48, [R1+0xa00] ;  /* 0x000a000001307983 */ /* 0x000ea60000300a00 */
[----:B----4-:R-:W-:-:S15]  /*56c50*/  HMMA.16816.F32 R36, R4, R24, R40 ;  /* 0x000000180424723c */ /* 0x010fde0000001828 */
[----:B------:R-:W-:-:S02]  /*56c60*/  NOP ;  /* 0x0000000000007918 */ /* 0x000fc40000000000 */
[----:B------:R0:W-:Y:S04]  /*56c70*/  STL.64 [R1+0xa40], R44 ;  /* 0x000a402c01007387 */ /* 0x0001e80000100a00 */
[----:B------:R1:W-:Y:S04]  /*56c80*/  STL.64 [R1+0xa48], R46 ;  /* 0x000a482e01007387 */ /* 0x0003e80000100a00 */
[----:B------:R-:W4:Y:S04]  /*56c90*/  LDL.LU.64 R50, [R1+0xa08] ;  /* 0x000a080001327983 */ /* 0x000f280000300a00 */
        /* <DEDUP_REMOVED lines=8> */
[----:B------:R-:W-:Y:S04]  /*56d20*/  STL.64 [R1+0x6648], R26 ;  /* 0x0066481a01007387 */ /* 0x000fe80000100a00 */
[----:B------:R3:W-:Y:S01]  /*56d30*/  STL.64 [R1+0x6640], R24 ;  /* 0x0066401801007387 */ /* 0x0007e20000100a00 */
[----:B------:R-:W-:Y:S01]  /*56d40*/  IMAD.MOV.U32 R54, RZ, RZ, R11 ;  /* 0x000000ffff367224 */ /* 0x000fe200078e000b */
[----:B---3--:R-:W-:Y:S07]  /*56d50*/  HMMA.16816.F32 R24, R4, R20, R56 ;  /* 0x000000140418723c */ /* 0x008fee0000001838 */
[----:B------:R-:W-:-:S02]  /*56d60*/  IMAD.MOV.U32 R58, RZ, RZ, R15 ;  /* 0x000000ffff3a7224 */ /* 0x000fc400078e000f */
[----:B------:R-:W-:Y:S01]  /*56d70*/  IMAD.MOV.U32 R59, RZ, RZ, R13 ;  /* 0x000000ffff3b7224 */ /* 0x000fe200078e000d */
[----:B--2---:R-:W-:-:S15]  /*56d80*/  HMMA.16816.F32 R32, R4, R22, R32 ;  /* 0x000000160420723c */ /* 0x004fde0000001820 */
[----:B------:R-:W-:-:S08]  /*56d90*/  NOP ;  /* 0x0000000000007918 */ /* 0x000fd00000000000 */
[----:B------:R0:W-:Y:S04]  /*56da0*/  STL.64 [R1+0xa20], R32 ;  /* 0x000a202001007387 */ /* 0x0001e80000100a00 */
[----:B------:R1:W-:Y:S04]  /*56db0*/  STL.64 [R1+0xa28], R34 ;  /* 0x000a282201007387 */ /* 0x0003e80000100a00 */
[----:B0-----:R-:W2:Y:S04]  /*56dc0*/  LDL.LU.64 R32, [R1+0x9c0] ;  /* 0x0009c00001207983 */ /* 0x001ea80000300a00 */
[----:B-1----:R-:W2:Y:S04]  /*56dd0*/  LDL.LU.64 R34, [R1+0x9c8] ;  /* 0x0009c80001227983 */ /* 0x002ea80000300a00 */
[----:B------:R-:W-:Y:S04]  /*56de0*/  STL.64 [R1+0xa10], R24 ;  /* 0x000a101801007387 */ /* 0x000fe80000100a00 */
[----:B------:R-:W-:Y:S04]  /*56df0*/  STL.64 [R1+0xa18], R26 ;  /* 0x000a181a01007387 */ /* 0x000fe80000100a00 */
[----:B------:R-:W3:Y:S04]  /*56e00*/  LDL.64 R56, [R1+0x20] ;  /* 0x0000200001387983 */ /* 0x000ee80000100a00 */
[----:B------:R-:W2:Y:S04]  /*56e10*/  LDL.LU R15, [R1+0x665c] ;  /* 0x00665c00010f7983 */ /* 0x000ea80000300800 */
[----:B------:R-:W3:Y:S04]  /*56e20*/  LDL.LU R13, [R1+0x6658] ;  /* 0x00665800010d7983 */ /* 0x000ee80000300800 */
[----:B------:R-:W3:Y:S01]  /*56e30*/  LDL.LU R11, [R1+0x6654] ;  /* 0x00665400010b7983 */ /* 0x000ee20000300800 */
[----:B------:R-:W-:-:S03]  /*56e40*/  IMAD.MOV.U32 R55, RZ, RZ, R0 ;  /* 0x000000ffff377224 */ /* 0x000fc600078e0000 */
[----:B------:R-:W3:Y:S04]  /*56e50*/  LDL.LU R0, [R1+0x6650] ;  /* 0x0066500001007983 */ /* 0x000ee80000300800 */
[----:B------:R-:W-:Y:S04]  /*56e60*/  STL.64 [R1+0x65c0], R22 ;  /* 0x0065c01601007387 */ /* 0x000fe80000100a00 */
[----:B------:R4:W-:Y:S02]  /*56e70*/  STL.64 [R1+0x65b8], R20 ;  /* 0x0065b81401007387 */ /* 0x0009e40000100a00 */
[C---:B----4-:R-:W-:Y:S06]  /*56e80*/  HMMA.16816.F32 R20, R4.reuse, R18, R48 ;  /* 0x000000120414723c */ /* 0x050fec0000001830 */
[----:B------:R-:W-:-:S15]  /*56e90*/  HMMA.16816.F32 R44, R4, R16, R44 ;  /* 0x00000010042c723c */ /* 0x000fde000000182c */
[----:B------:R-:W-:-:S02]  /*56ea0*/  NOP ;  /* 0x0000000000007918 */ /* 0x000fc40000000000 */
[----:B------:R-:W-:Y:S04]  /*56eb0*/  STL.64 [R1+0xa00], R20 ;  /* 0x000a001401007387 */ /* 0x000fe80000100a00 */
[----:B------:R3:W-:Y:S04]  /*56ec0*/  STL.64 [R1+0xa08], R22 ;  /* 0x000a081601007387 */ /* 0x0007e80000100a00 */
[----:B------:R-:W-:Y:S04]  /*56ed0*/  STL.64 [R1+0x9f0], R44 ;  /* 0x0009f02c01007387 */ /* 0x000fe80000100a00 */
[----:B------:R-:W-:Y:S01]  /*56ee0*/  STL.64 [R1+0x9f8], R46 ;  /* 0x0009f82e01007387 */ /* 0x000fe20000100a00 */
[C---:B--2---:R-:W-:Y:S06]  /*56ef0*/  HMMA.16816.F32 R24, R4.reuse, R14, R40 ;  /* 0x0000000e0418723c */ /* 0x044fec0000001828 */
[----:B---3--:R-:W-:-:S15]  /*56f00*/  HMMA.16816.F32 R20, R4, R12, R36 ;  /* 0x0000000c0414723c */ /* 0x008fde0000001824 */
[----:B------:R-:W-:-:S02]  /*56f10*/  NOP ;  /* 0x0000000000007918 */ /* 0x000fc40000000000 */
[----:B------:R0:W-:Y:S04]  /*56f20*/  STL.64 [R1+0x9e0], R24 ;  /* 0x0009e01801007387 */ /* 0x0001e80000100a00 */
[----:B------:R1:W-:Y:S04]  /*56f30*/  STL.64 [R1+0x9e8], R26 ;  /* 0x0009e81a01007387 */ /* 0x0003e80000100a00 */
[----:B------:R-:W-:Y:S04]  /*56f40*/  STL.64 [R1+0x9d0], R20 ;  /* 0x0009d01401007387 */ /* 0x000fe80000100a00 */
[----:B------:R2:W-:Y:S04]  /*56f50*/  STL.64 [R1+0x9d8], R22 ;  /* 0x0009d81601007387 */ /* 0x0005e80000100a00 */
[----:B0-----:R-:W3:Y:S04]  /*56f60*/  LDL.LU.64 R24, [R1+0x2130] ;  /* 0x0021300001187983 */ /* 0x001ee80000300a00 */
[----:B-1----:R-:W3:Y:S04]  /*56f70*/  LDL.LU.64 R26, [R1+0x2138] ;  /* 0x00213800011a7983 */ /* 0x002ee80000300a00 */
[----:B------:R-:W4:Y:S01]  /*56f80*/  LDL.LU.64 R42, [R1+0x10] ;  /* 0x00001000012a7983 */ /* 0x000f220000300a00 */
[----:B--2---:R-:W-:Y:S03]  /*56f90*/  HMMA.16816.F32 R20, R4, R10, R32 ;  /* 0x0000000a0414723c */ /* 0x004fe60000001820 */
[----:B------:R-:W2:-:S15]  /*56fa0*/  LDL.LU.64 R36, [R1+0x2120] ;  /* 0x0021200001247983 */ /* 0x000e9e0000300a00 */
[----:B------:R-:W-:-:S05]  /*56fb0*/  NOP ;  /* 0x0000000000007918 */ /* 0x000fca0000000000 */
[----:B------:R-:W-:Y:S04]  /*56fc0*/  STL.64 [R1+0x9c0], R20 ;  /* 0x0009c01401007387 */ /* 0x000fe80000100a00 */
[----:B------:R0:W-:Y:S04]  /*56fd0*/  STL.64 [R1+0x9c8], R22 ;  /* 0x0009c81601007387 */ /* 0x0001e80000100a00 */
[----:B------:R-:W2:Y:S04]  /*56fe0*/  LDL.LU.64 R38, [R1+0x2128] ;  /* 0x0021280001267983 */ /* 0x000ea80000300a00 */
[----:B0-----:R-:W4:Y:S04]  /*56ff0*/  LDL.LU.64 R22, [R1+0x8] ;  /* 0x0000080001167983 */ /* 0x001f280000300a00 */
[----:B------:R-:W4:Y:S04]  /*57000*/  LDL.LU.64 R32, [R1+0x9b0] ;  /* 0x0009b00001207983 */ /* 0x000f280000300a00 */
[----:B------:R-:W4:Y:S04]  /*57010*/  LDL.LU.64 R34, [R1+0x9b8] ;  /* 0x0009b80001227983 */ /* 0x000f280000300a00 */
[----:B------:R-:W4:Y:S04]  /*57020*/  LDL.LU.64 R48, [R1+0x9a0] ;  /* 0x0009a00001307983 */ /* 0x000f280000300a00 */
[----:B------:R-:W4:Y:S04]  /*57030*/  LDL.LU.64 R50, [R1+0x9a8] ;  /* 0x0009a80001327983 */ /* 0x000f280000300a00 */
[----:B------:R-:W4:Y:S04]  /*57040*/  LDL.LU.64 R44, [R1+0x990] ;  /* 0x00099000012c7983 */ /* 0x000f280000300a00 */
[----:B------:R-:W4:Y:S01]  /*57050*/  LDL.LU.64 R46, [R1+0x998] ;  /* 0x00099800012e7983 */ /* 0x000f220000300a00 */
[----:B------:R-:W-:-:S02]  /*57060*/  IMAD R28, R28, 0x100, R53 ;  /* 0x000001001c1c7824 */ /* 0x000fc400078e0235 */
[----:B------:R-:W-:Y:S02]  /*57070*/  IMAD R29, R29, 0x100, R60 ;  /* 0x000001001d1d7824 */ /* 0x000fe400078e023c */
[----:B------:R-:W-:Y:S02]  /*57080*/  IMAD R30, R30, 0x100, R61 ;  /* 0x000001001e1e7824 */ /* 0x000fe400078e023d */
[----:B------:R-:W-:Y:S01]  /*57090*/  IMAD R31, R0, 0x100, R31 ;  /* 0x00000100001f7824 */ /* 0x000fe200078e021f */
[----:B------:R-:W4:Y:S01]  /*570a0*/  LDL.64 R60, [R1] ;  /* 0x00000000013c7983 */ /* 0x000f220000100a00 */
[----:B------:R-:W-:Y:S02]  /*570b0*/  F2FP.F16.E4M3.UNPACK_B R28, R28 ;  /* 0x0000001cff1c723e */ /* 0x000fe400020006ff */
[----:B------:R-:W-:Y:S02]  /*570c0*/  F2FP.F16.E4M3.UNPACK_B R29, R29 ;  /* 0x0000001dff1d723e */ /* 0x000fe400020006ff */
[----:B------:R-:W-:-:S02]  /*570d0*/  F2FP.F16.E4M3.UNPACK_B R30, R30 ;  /* 0x0000001eff1e723e */ /* 0x000fc400020006ff */
[----:B------:R-:W-:Y:S01]  /*570e0*/  F2FP.F16.E4M3.UNPACK_B R31, R31 ;  /* 0x0000001fff1f723e */ /* 0x000fe200020006ff */
[----:B------:R-:W-:Y:S01]  /*570f0*/  IMAD.MOV.U32 R0, RZ, RZ, R57 ;  /* 0x000000ffff007224 */ /* 0x000fe200078e0039 */
[C---:B---3--:R-:W-:Y:S06]  /*57100*/  HMMA.16816.F32 R24, R4.reuse, R8, R24 ;  /* 0x000000080418723c */ /* 0x048fec0000001818 */
[----:B--2---:R-:W-:-:S15]  /*57110*/  HMMA.16816.F32 R36, R4, R2, R36 ;  /* 0x000000020424723c */ /* 0x004fde0000001824 */
[----:B------:R-:W-:-:S02]  /*57120*/  NOP ;  /* 0x0000000000007918 */ /* 0x000fc40000000000 */
[----:B------:R-:W-:Y:S04]  /*57130*/  STL.64 [R1+0x2130], R24 ;  /* 0x0021301801007387 */ /* 0x000fe80000100a00 */
[----:B------:R0:W-:Y:S01]  /*57140*/  STL.64 [R1+0x2138], R26 ;  /* 0x0021381a01007387 */ /* 0x0001e20000100a00 */
[----:B----4-:R-:W-:Y:S06]  /*57150*/  HMMA.16816.F32 R52, R4, R54, R32 ;  /* 0x000000360434723c */ /* 0x010fec0000001820 */
[C---:B------:R-:W-:Y:S01]  /*57160*/  HMMA.16816.F32 R4, R28.reuse, R56, R48 ;  /* 0x000000381c04723c */ /* 0x040fe20000001830 */
[----:B0-----:R-:W2:Y:S04]  /*57170*/  LDL.LU.64 R26, [R1+0x6648] ;  /* 0x00664800011a7983 */ /* 0x001ea80000300a00 */
[----:B------:R-:W3:Y:S04]  /*57180*/  LDL.LU.64 R24, [R1+0x6640] ;  /* 0x0066400001187983 */ /* 0x000ee80000300a00 */
[----:B------:R-:W-:Y:S04]  /*57190*/  STL [R1+0x65ac], R8 ;  /* 0x0065ac0801007387 */ /* 0x000fe80000100800 */
[----:B------:R-:W-:Y:S04]  /*571a0*/  STL [R1+0x65a8], R9 ;  /* 0x0065a80901007387 */ /* 0x000fe80000100800 */
[----:B------:R0:W-:Y:S04]  /*571b0*/  STL.64 [R1+0x2120], R36 ;  /* 0x0021202401007387 */ /* 0x0001e80000100a00 */
[----:B------:R1:W-:Y:S04]  /*571c0*/  STL.64 [R1+0x2128], R38 ;  /* 0x0021282601007387 */ /* 0x0003e80000100a00 */
[----:B0-----:R-:W4:Y:S04]  /*571d0*/  LDL.LU.64 R36, [R1+0x980] ;  /* 0x0009800001247983 */ /* 0x001f280000300a00 */
[----:B-1----:R-:W4:Y:S04]  /*571e0*/  LDL.LU.64 R38, [R1+0x988] ;  /* 0x0009880001267983 */ /* 0x002f280000300a00 */
[----:B------:R-:W-:Y:S04]  /*571f0*/  STL [R1+0x65a4], R2 ;  /* 0x0065a40201007387 */ /* 0x000fe80000100800 */
[----:B------:R-:W-:Y:S04]  /*57200*/  STL [R1+0x65a0], R3 ;  /* 0x0065a00301007387 */ /* 0x000fe80000100800 */
[----:B------:R-:W2:Y:S04]  /*57210*/  LDL.LU.64 R34, [R1+0x6638] ;  /* 0x0066380001227983 */ /* 0x000ea80000300a00 */
[----:B------:R-:W3:Y:S04]  /*57220*/  LDL.LU.64 R32, [R1+0x6630] ;  /* 0x0066300001207983 */ /* 0x000ee80000300a00 */
[----:B------:R-:W-:Y:S04]  /*57230*/  STL.64 [R1+0x9b0], R52 ;  /* 0x0009b03401007387 */ /* 0x000fe80000100a00 */
[----:B------:R-:W-:Y:S04]  /*57240*/  STL.64 [R1+0x9b8], R54 ;  /* 0x0009b83601007387 */ /* 0x000fe80000100a00 */
[----:B------:R-:W2:Y:S04]  /*57250*/  LDL.LU.64 R48, [R1+0x970] ;  /* 0x0009700001307983 */ /* 0x000ea80000300a00 */
[----:B------:R-:W-:Y:S04]  /*57260*/  STL.64 [R1+0x9a0], R4 ;  /* 0x0009a00401007387 */ /* 0x000fe80000100a00 */
[----:B------:R0:W-:Y:S04]  /*57270*/  STL.64 [R1+0x9a8], R6 ;  /* 0x0009a80601007387 */ /* 0x0001e80000100a00 */
[----:B------:R-:W2:Y:S04]  /*57280*/  LDL.LU.64 R50, [R1+0x978] ;  /* 0x0009780001327983 */ /* 0x000ea80000300a00 */
[----:B------:R-:W-:Y:S04]  /*57290*/  STL [R1+0x65b0], R0 ;  /* 0x0065b00001007387 */ /* 0x000fe80000100800 */
[----:B------:R-:W3:Y:S01]  /*572a0*/  LDL.LU.64 R56, [R1+0x960] ;  /* 0x0009600001387983 */ /* 0x000ee20000300a00 */
[----:B0-----:R-:W-:Y:S03]  /*572b0*/  HMMA.16816.F32 R4, R28, R58, R44 ;  /* 0x0000003a1c04723c */ /* 0x001fe6000000182c */
[----:B------:R-:W3:Y:S01]  /*572c0*/  LDL.LU.64 R58, [R1+0x968] ;  /* 0x00096800013a7983 */ /* 0x000ee20000300a00 */
[----:B------:R-:W-:-:S02]  /*572d0*/  IMAD.MOV.U32 R2, RZ, RZ, R42 ;  /* 0x000000ffff027224 */ /* 0x000fc400078e002a */
[----:B------:R-:W-:Y:S02]  /*572e0*/  IMAD.MOV.U32 R3, RZ, RZ, R43 ;  /* 0x000000ffff037224 */ /* 0x000fe400078e002b */
[----:B------:R-:W-:Y:S02]  /*572f0*/  IMAD.MOV.U32 R8, RZ, RZ, R22 ;  /* 0x000000ffff087224 */ /* 0x000fe400078e0016 */
[----:B------:R-:W-:-:S13]  /*57300*/  IMAD.MOV.U32 R9, RZ, RZ, R23 ;  /* 0x000000ffff097224 */ /* 0x000fda00078e0017 */
[----:B------:R0:W-:Y:S04]  /*57310*/  STL.64 [R1+0x990], R4 ;  /* 0x0009900401007387 */ /* 0x0001e80000100a00 */
[----:B------:R1:W-:Y:S04]  /*57320*/  STL.64 [R1+0x998], R6 ;  /* 0x0009980601007387 */ /* 0x0003e80000100a00 */
[----:B0-----:R-:W3:Y:S04]  /*57330*/  LDL.LU.64 R4, [R1+0x950] ;  /* 0x0009500001047983 */ /* 0x001ee80000300a00 */
[----:B-1----:R-:W3:Y:S04]  /*57340*/  LDL.LU.64 R6, [R1+0x958] ;  /* 0x0009580001067983 */ /* 0x002ee80000300a00 */
[----:B------:R-:W3:Y:S04]  /*57350*/  LDL.LU.64 R52, [R1+0x940] ;  /* 0x0009400001347983 */ /* 0x000ee80000300a00 */
[----:B------:R-:W3:Y:S04]  /*57360*/  LDL.LU.64 R54, [R1+0x948] ;  /* 0x0009480001367983 */ /* 0x000ee80000300a00 */
[----:B------:R-:W3:Y:S04]  /*57370*/  LDL.LU.64 R44, [R1+0x930] ;  /* 0x00093000012c7983 */ /* 0x000ee80000300a00 */
[----:B------:R-:W3:Y:S01]  /*57380*/  LDL.LU.64 R46, [R1+0x938] ;  /* 0x00093800012e7983 */ /* 0x000ee20000300a00 */
[----:B------:R-:W-:Y:S01]  /*57390*/  IMAD.MOV.U32 R0, RZ, RZ, R61 ;  /* 0x000000ffff007224 */ /* 0x000fe200078e003d */
[C---:B----4-:R-:W-:Y:S06]  /*573a0*/  HMMA.16816.F32 R36, R28.reuse, R42, R36 ;  /* 0x0000002a1c24723c */ /* 0x050fec0000001824 */
[C---:B--2---:R-:W-:Y:S06]  /*573b0*/  HMMA.16816.F32 R48, R28.reuse, R22, R48 ;  /* 0x000000161c30723c */ /* 0x044fec0000001830 */
[C---:B---3--:R-:W-:Y:S11]  /*573c0*/  HMMA.16816.F32 R56, R28.reuse, R60, R56 ;  /* 0x0000003c1c38723c */ /* 0x048ff60000001838 */
[----:B------:R-:W-:Y:S04]  /*573d0*/  STL.64 [R1+0x980], R36 ;  /* 0x0009802401007387 */ /* 0x000fe80000100a00 */
[----:B------:R0:W-:Y:S04]  /*573e0*/  STL.64 [R1+0x988], R38 ;  /* 0x0009882601007387 */ /* 0x0001e80000100a00 */
[----:B0-----:R-:W2:Y:S04]  /*573f0*/  LDL.LU.64 R38, [R1+0x6628] ;  /* 0x0066280001267983 */ /* 0x001ea80000300a00 */
[----:B------:R-:W3:Y:S04]  /*57400*/  LDL.LU.64 R36, [R1+0x6620] ;  /* 0x0066200001247983 */ /* 0x000ee80000300a00 */
[----:B------:R-:W4:Y:S04]  /*57410*/  LDL.LU.64 R40, [R1+0x920] ;  /* 0x0009200001287983 */ /* 0x000f280000300a00 */
[----:B------:R-:W4:Y:S04]  /*57420*/  LDL.LU.64 R42, [R1+0x928] ;  /* 0x00092800012a7983 */ /* 0x000f280000300a00 */
[----:B------:R-:W-:Y:S04]  /*57430*/  STL.64 [R1+0x970], R48 ;  /* 0x0009703001007387 */ /* 0x000fe80000100a00 */
[----:B------:R0:W-:Y:S04]  /*57440*/  STL.64 [R1+0x978], R50 ;  /* 0x0009783201007387 */ /* 0x0001e80000100a00 */
[----:B0-----:R-:W2:Y:S04]  /*57450*/  LDL.LU.64 R50, [R1+0x6618] ;  /* 0x0066180001327983 */ /* 0x001ea80000300a00 */
[----:B------:R-:W3:Y:S04]  /*57460*/  LDL.LU.64 R48, [R1+0x6610] ;  /* 0x0066100001307983 */ /* 0x000ee80000300a00 */
[----:B------:R-:W3:Y:S04]  /*57470*/  LDL.LU.64 R20, [R1+0x910] ;  /* 0x0009100001147983 */ /* 0x000ee80000300a00 */
[----:B------:R-:W3:Y:S04]  /*57480*/  LDL.LU.64 R22, [R1+0x918] ;  /* 0x0009180001167983 */ /* 0x000ee80000300a00 */
[----:B------:R-:W-:Y:S04]  /*57490*/  STL.64 [R1+0x960], R56 ;  /* 0x0009603801007387 */ /* 0x000fe80000100a00 */
[----:B------:R0:W-:Y:S04]  /*574a0*/  STL.64 [R1+0x968], R58 ;  /* 0x0009683a01007387 */ /* 0x0001e80000100a00 */
[----:B0-----:R-:W4:Y:S04]  /*574b0*/  LDL.LU.64 R58, [R1+0x6608] ;  /* 0x00660800013a7983 */ /* 0x001f280000300a00 */
[----:B------:R-:W2:Y:S04]  /*574c0*/  LDL.LU.64 R56, [R1+0x6600] ;  /* 0x0066000001387983 */ /* 0x000ea80000300a00 */
[----:B------:R-:W3:Y:S02]  /*574d0*/  LDL.LU.64 R60, [R1+0x65f8] ;  /* 0x0065f800013c7983 */ /* 0x000ee40000300a00 */
[C---:B---3--:R-:W-:Y:S06]  /*574e0*/  HMMA.16816.F32 R4, R28.reuse, R60, R4 ;  /* 0x0000003c1c04723c */ /* 0x048fec0000001804 */
[C---:B----4-:R-:W-:Y:S06]  /*574f0*/  HMMA.16816.F32 R52, R28.reuse, R58, R52 ;  /* 0x0000003a1c34723c */ /* 0x050fec0000001834 */
[C---:B--2---:R-:W-:Y:S11]  /*57500*/  HMMA.16816.F32 R44, R28.reuse, R56, R44 ;  /* 0x000000381c2c723c */ /* 0x044ff6000000182c */
        /* <DEDUP_REMOVED lines=13> */
[----:B------:R3:W-:Y:S01]  /*575e0*/  STL.64 [R1+0x6508], R56 ;  /* 0x0065083801007387 */ /* 0x0007e20000100a00 */
[C---:B--2---:R-:W-:Y:S06]  /*575f0*/  HMMA.16816.F32 R4, R28.reuse, R50, R4 ;  /* 0x000000321c04723c */ /* 0x044fec0000001804 */
[C---:B---3--:R-:W-:Y:S06]  /*57600*/  HMMA.16816.F32 R56, R28.reuse, R54, R40 ;  /* 0x000000361c38723c */ /* 0x048fec0000001828 */
[C---:B----4-:R-:W-:Y:S01]  /*57610*/  HMMA.16816.F32 R20, R28.reuse, R52, R20 ;  /* 0x000000341c14723c */ /* 0x050fe20000001814 */
[----:B------:R-:W2:Y:S04]  /*57620*/  LDL.LU.64 R40, [R1+0x8e0] ;  /* 0x0008e00001287983 */ /* 0x000ea80000300a00 */
[----:B------:R-:W2:Y:S01]  /*57630*/  LDL.LU.64 R42, [R1+0x8e8] ;  /* 0x0008e800012a7983 */ /* 0x000ea20000300a00 */
[C---:B------:R-:W-:Y:S11]  /*57640*/  HMMA.16816.F32 R44, R28.reuse, R48, R44 ;  /* 0x000000301c2c723c */ /* 0x040ff6000000182c */
[----:B------:R0:W-:Y:S04]  /*57650*/  STL.64 [R1+0x920], R56 ;  /* 0x0009203801007387 */ /* 0x0001e80000100a00 */
[----:B------:R1:W-:Y:S04]  /*57660*/  STL.64 [R1+0x928], R58 ;  /* 0x0009283a01007387 */ /* 0x0003e80000100a00 */
[----:B0-----:R-:W3:Y:S04]  /*57670*/  LDL.LU.64 R56, [R1+0x8b0] ;  /* 0x0008b00001387983 */ /* 0x001ee80000300a00 */
[----:B-1----:R-:W3:Y:S04]  /*57680*/  LDL.LU.64 R58, [R1+0x8b8] ;  /* 0x0008b800013a7983 */ /* 0x002ee80000300a00 */
[----:B------:R-:W-:Y:S04]  /*57690*/  STL.64 [R1+0x64f0], R54 ;  /* 0x0064f03601007387 */ /* 0x000fe80000100a00 */
[----:B------:R0:W-:Y:S04]  /*576a0*/  STL.64 [R1+0x64e8], R52 ;  /* 0x0064e83401007387 */ /* 0x0001e80000100a00 */
[----:B------:R1:W-:Y:S04]  /*576b0*/  STL.64 [R1+0x910], R20 ;  /* 0x0009101401007387 */ /* 0x0003e80000100a00 */
[----:B------:R4:W-:Y:S04]  /*576c0*/  STL.64 [R1+0x918], R22 ;  /* 0x0009181601007387 */ /* 0x0009e80000100a00 */
[----:B0-----:R-:W3:Y:S04]  /*576d0*/  LDL.LU.64 R52, [R1+0x8c0] ;  /* 0x0008c00001347983 */ /* 0x001ee80000300a00 */
[----:B------:R-:W3:Y:S04]  /*576e0*/  LDL.LU.64 R54, [R1+0x8c8] ;  /* 0x0008c80001367983 */ /* 0x000ee80000300a00 */
[----:B-1----:R-:W3:Y:S04]  /*576f0*/  LDL.LU.64 R20, [R1+0x8a0] ;  /* 0x0008a00001147983 */ /* 0x002ee80000300a00 */
[----:B----4-:R-:W4:Y:S04]  /*57700*/  LDL.LU.64 R22, [R1+0x8a8] ;  /* 0x0008a80001167983 */ /* 0x010f280000300a00 */
[----:B------:R0:W-:Y:S04]  /*57710*/  STL.64 [R1+0x900], R4 ;  /* 0x0009000401007387 */ /* 0x0001e80000100a00 */
[----:B------:R1:W-:Y:S04]  /*57720*/  STL.64 [R1+0x908], R6 ;  /* 0x0009080601007387 */ /* 0x0003e80000100a00 */
[----:B0-----:R-:W4:Y:S04]  /*57730*/  LDL.LU.64 R4, [R1+0x890] ;  /* 0x0008900001047983 */ /* 0x001f280000300a00 */
[----:B-1----:R-:W4:Y:S04]  /*57740*/  LDL.LU.64 R6, [R1+0x898] ;  /* 0x0008980001067983 */ /* 0x002f280000300a00 */
[----:B------:R-:W-:Y:S04]  /*57750*/  STL.64 [R1+0x8f0], R44 ;  /* 0x0008f02c01007387 */ /* 0x000fe80000100a00 */
[----:B------:R0:W-:Y:S04]  /*57760*/  STL.64 [R1+0x8f8], R46 ;  /* 0x0008f82e01007387 */ /* 0x0001e80000100a00 */
[----:B0-----:R-:W2:Y:S04]  /*57770*/  LDL.LU.64 R46, [R1+0x65e0] ;  /* 0x0065e000012e7983 */ /* 0x001ea80000300a00 */
[----:B------:R-:W3:Y:S04]  /*57780*/  LDL.LU.64 R44, [R1+0x65d8] ;  /* 0x0065d800012c7983 */ /* 0x000ee80000300a00 */
        /* <DEDUP_REMOVED lines=10> */
[----:B---3--:R-:W-:Y:S03]  /*57830*/  HMMA.16816.F32 R48, R28, R44, R48 ;  /* 0x0000002c1c30723c */ /* 0x008fe60000001830 */
[----:B------:R-:W-:Y:S04]  /*57840*/  STL.64 [R1+0x6520], R46 ;  /* 0x0065202e01007387 */ /* 0x000fe80000100a00 */
[----:B------:R-:W-:-:S15]  /*57850*/  STL.64 [R1+0x6518], R44 ;  /* 0x0065182c01007387 */ /* 0x000fde0000100a00 */
[----:B------:R-:W-:-:S01]  /*57860*/  NOP ;  /* 0x0000000000007918 */ /* 0x000fc20000000000 */
[----:B------:R0:W-:Y:S04]  /*57870*/  STL.64 [R1+0x8d0], R48 ;  /* 0x0008d03001007387 */ /* 0x0001e80000100a00 */
[----:B------:R1:W-:Y:S04]  /*57880*/  STL.64 [R1+0x8d8], R50 ;  /* 0x0008d83201007387 */ /* 0x0003e80000100a00 */
[----:B0-----:R-:W3:Y:S01]  /*57890*/  LDL.LU.64 R48, [R1+0x880] ;  /* 0x0008800001307983 */ /* 0x001ee20000300a00 */
[C---:B--2---:R-:W-:Y:S06]  /*578a0*/  HMMA.16816.F32 R52, R28.reuse, R42, R52 ;  /* 0x0000002a1c34723c */ /* 0x044fec0000001834 */
[----:B----4-:R-:W-:-:S15]  /*578b0*/  HMMA.16816.F32 R44, R28, R40, R56 ;  /* 0x000000281c2c723c */ /* 0x010fde0000001838 */
[----:B------:R-:W-:-:S02]  /*578c0*/  NOP ;  /* 0x0000000000007918 */ /* 0x000fc40000000000 */
[----:B------:R-:W-:Y:S04]  /*578d0*/  STL.64 [R1+0x8c0], R52 ;  /* 0x0008c03401007387 */ /* 0x000fe80000100a00 */
[----:B------:R-:W-:Y:S04]  /*578e0*/  STL.64 [R1+0x8c8], R54 ;  /* 0x0008c83601007387 */ /* 0x000fe80000100a00 */
[----:B-1----:R-:W3:Y:S04]  /*578f0*/  LDL.LU.64 R50, [R1+0x888] ;  /* 0x0008880001327983 */ /* 0x002ee80000300a00 */
[----:B------:R0:W-:Y:S04]  /*57900*/  STL.64 [R1+0x8b0], R44 ;  /* 0x0008b02c01007387 */ /* 0x0001e80000100a00 */
[----:B------:R1:W-:Y:S04]  /*57910*/  STL.64 [R1+0x8b8], R46 ;  /* 0x0008b82e01007387 */ /* 0x0003e80000100a00 */
[----:B0-----:R-:W2:Y:S04]  /*57920*/  LDL.LU.64 R44, [R1+0x870] ;  /* 0x00087000012c7983 */ /* 0x001ea80000300a00 */
[----:B-1----:R-:W2:Y:S04]  /*57930*/  LDL.LU.64 R46, [R1+0x878] ;  /* 0x00087800012e7983 */ /* 0x002ea80000300a00 */
[----:B------:R-:W-:Y:S04]  /*57940*/  STL.64 [R1+0x6530], R42 ;  /* 0x0065302a01007387 */ /* 0x000fe80000100a00 */
[----:B------:R0:W-:Y:S01]  /*57950*/  STL.64 [R1+0x6528], R40 ;  /* 0x0065282801007387 */ /* 0x0001e20000100a00 */
[C---:B------:R-:W-:Y:S06]  /*57960*/  HMMA.16816.F32 R4, R28.reuse, R36, R4 ;  /* 0x000000241c04723c */ /* 0x040fec0000001804 */
[----:B0-----:R-:W-:Y:S01]  /*57970*/  HMMA.16816.F32 R40, R28, R38, R20 ;  /* 0x000000261c28723c */ /* 0x001fe20000001814 */
[----:B------:R-:W4:-:S15]  /*57980*/  LDL.LU.64 R20, [R1+0x860] ;  /* 0x0008600001147983 */ /* 0x000f1e0000300a00 */
[----:B------:R-:W-:-:S07]  /*57990*/  NOP ;  /* 0x0000000000007918 */ /* 0x000fce0000000000 */
[----:B------:R-:W-:Y:S04]  /*579a0*/  STL.64 [R1+0x8a0], R40 ;  /* 0x0008a02801007387 */ /* 0x000fe80000100a00 */
[----:B------:R-:W-:Y:S04]  /*579b0*/  STL.64 [R1+0x8a8], R42 ;  /* 0x0008a82a01007387 */ /* 0x000fe80000100a00 */
[----:B------:R-:W4:Y:S04]  /*579c0*/  LDL.LU.64 R22, [R1+0x868] ;  /* 0x0008680001167983 */ /* 0x000f280000300a00 */
[----:B------:R0:W-:Y:S04]  /*579d0*/  STL.64 [R1+0x890], R4 ;  /* 0x0008900401007387 */ /* 0x0001e80000100a00 */
[----:B------:R1:W-:Y:S04]  /*579e0*/  STL.64 [R1+0x898], R6 ;  /* 0x0008980601007387 */ /* 0x0003e80000100a00 */
[----:B------:R-:W4:Y:S04]  /*579f0*/  LDL.LU R56, [R1+0x3530] ;  /* 0x0035300001387983 */ /* 0x000f280000300800 */
[----:B0-----:R-:W4:Y:S04]  /*57a00*/  LDL.LU R4, [R1+0x352c] ;  /* 0x00352c0001047983 */ /* 0x001f280000300800 */
[----:B------:R-:W4:Y:S04]  /*57a10*/  LDL.LU R57, [R1+0x3538] ;  /* 0x0035380001397983 */ /* 0x000f280000300800 */
[----:B------:R-:W4:Y:S04]  /*57a20*/  LDL.LU R5, [R1+0x3534] ;  /* 0x0035340001057983 */ /* 0x000f280000300800 */
[----:B------:R-:W4:Y:S04]  /*57a30*/  LDL.LU R58, [R1+0x3540] ;  /* 0x00354000013a7983 */ /* 0x000f280000300800 */
[----:B-1----:R-:W4:Y:S04]  /*57a40*/  LDL.LU R6, [R1+0x353c] ;  /* 0x00353c0001067983 */ /* 0x002f280000300800 */
[----:B------:R-:W4:Y:S04]  /*57a50*/  LDL.LU R59, [R1+0x3548] ;  /* 0x00354800013b7983 */ /* 0x000f280000300800 */
[----:B------:R-:W4:Y:S04]  /*57a60*/  LDL.LU R7, [R1+0x3544] ;  /* 0x0035440001077983 */ /* 0x000f280000300800 */
[----:B------:R-:W-:Y:S04]  /*57a70*/  STL.64 [R1+0x64e0], R38 ;  /* 0x0064e02601007387 */ /* 0x000fe80000100a00 */
[----:B------:R2:W-:Y:S04]  /*57a80*/  STL.64 [R1+0x64d8], R36 ;  /* 0x0064d82401007387 */ /* 0x0005e80000100a00 */
[----:B------:R-:W4:Y:S01]  /*57a90*/  LDL.LU.64 R52, [R1+0x830] ;  /* 0x0008300001347983 */ /* 0x000f220000300a00 */
[C---:B---3--:R-:W-:Y:S06]  /*57aa0*/  HMMA.16816.F32 R40, R28.reuse, R34, R48 ;  /* 0x000000221c28723c */ /* 0x048fec0000001830 */
[----:B--2---:R-:W-:-:S15]  /*57ab0*/  HMMA.16816.F32 R36, R28, R32, R44 ;  /* 0x000000201c24723c */ /* 0x004fde000000182c */
        /* <DEDUP_REMOVED lines=12> */
[----:B---3--:R-:W3:Y:S04]  /*57b80*/  LDL.LU.64 R36, [R1+0x7f0] ;  /* 0x0007f00001247983 */ /* 0x008ee80000300a00 */
[----:B------:R-:W3:Y:S04]  /*57b90*/  LDL.LU.64 R38, [R1+0x7f8] ;  /* 0x0007f80001267983 */ /* 0x000ee80000300a00 */
        /* <DEDUP_REMOVED lines=10> */
[----:B--2---:R-:W-:-:S15]  /*57c40*/  HMMA.16816.F32 R32, R28, R24, R32 ;  /* 0x000000181c20723c */ /* 0x004fde0000001820 */
[----:B------:R-:W-:-:S08]  /*57c50*/  NOP ;  /* 0x0000000000007918 */ /* 0x000fd00000000000 */
[----:B------:R0:W-:Y:S04]  /*57c60*/  STL.64 [R1+0x850], R32 ;  /* 0x0008502001007387 */ /* 0x0001e80000100a00 */
[----:B------:R1:W-:Y:S04]  /*57c70*/  STL.64 [R1+0x858], R34 ;  /* 0x0008582201007387 */ /* 0x0003e80000100a00 */
[----:B0-----:R-:W2:Y:S04]  /*57c80*/  LDL.LU.64 R32, [R1+0x7e0] ;  /* 0x0007e00001207983 */ /* 0x001ea80000300a00 */
[----:B-1----:R-:W2:Y:S04]  /*57c90*/  LDL.LU.64 R34, [R1+0x7e8] ;  /* 0x0007e80001227983 */ /* 0x002ea80000300a00 */
        /* <DEDUP_REMOVED lines=8> */
[C---:B---3--:R-:W-:Y:S02]  /*57d20*/  HMMA.16816.F32 R24, R28.reuse, R20, R52 ;  /* 0x000000141c18723c */ /* 0x048fe40000001834 */
        /* <DEDUP_REMOVED lines=13> */
[C---:B0-----:R-:W-:Y:S06]  /*57e00*/  HMMA.16816.F32 R20, R28.reuse, R14, R40 ;  /* 0x0000000e1c14723c */ /* 0x041fec0000001828 */
[----:B------:R-:W-:Y:S01]  /*57e10*/  HMMA.16816.F32 R16, R28, R12, R36 ;  /* 0x0000000c1c10723c */ /* 0x000fe20000001824 */
[----:B------:R-:W-:-:S15]  /*57e20*/  STL.64 [R1+0x6540], R14 ;  /* 0x0065400e01007387 */ /* 0x000fde0000100a00 */
[----:B------:R-:W-:-:S01]  /*57e30*/  NOP ;  /* 0x0000000000007918 */ /* 0x000fc20000000000 */
[----:B------:R-:W-:Y:S04]  /*57e40*/  STL.64 [R1+0x800], R20 ;  /* 0x0008001401007387 */ /* 0x000fe80000100a00 */
[----:B------:R2:W-:Y:S02]  /*57e50*/  STL.64 [R1+0x808], R22 ;  /* 0x0008081601007387 */ /* 0x0005e40000100a00 */
[----:B--2---:R-:W-:Y:S02]  /*57e60*/  HMMA.16816.F32 R20, R28, R10, R32 ;  /* 0x0000000a1c14723c */ /* 0x004fe40000001820 */
[----:B------:R-:W-:Y:S04]  /*57e70*/  STL.64 [R1+0x6538], R12 ;  /* 0x0065380c01007387 */ /* 0x000fe80000100a00 */
[----:B------:R0:W-:Y:S04]  /*57e80*/  STL.64 [R1+0x7f0], R16 ;  /* 0x0007f01001007387 */ /* 0x0001e80000100a00 */
[----:B------:R1:W-:Y:S04]  /*57e90*/  STL.64 [R1+0x7f8], R18 ;  /* 0x0007f81201007387 */ /* 0x0003e80000100a00 */
[----:B0-----:R-:W2:Y:S04]  /*57ea0*/  LDL.LU.64 R16, [R1+0x2110] ;  /* 0x0021100001107983 */ /* 0x001ea80000300a00 */
[----:B-1----:R-:W2:Y:S04]  /*57eb0*/  LDL.LU.64 R18, [R1+0x2118] ;  /* 0x0021180001127983 */ /* 0x002ea80000300a00 */
[----:B------:R-:W3:Y:S04]  /*57ec0*/  LDL.LU.64 R12, [R1+0x2100] ;  /* 0x00210000010c7983 */ /* 0x000ee80000300a00 */
[----:B------:R-:W3:Y:S04]  /*57ed0*/  LDL.LU.64 R14, [R1+0x2108] ;  /* 0x00210800010e7983 */ /* 0x000ee80000300a00 */
[----:B------:R-:W-:Y:S04]  /*57ee0*/  STL.64 [R1+0x7e0], R20 ;  /* 0x0007e01401007387 */ /* 0x000fe80000100a00 */
[----:B------:R-:W-:Y:S04]  /*57ef0*/  STL.64 [R1+0x7e8], R22 ;  /* 0x0007e81601007387 */ /* 0x000fe80000100a00 */
[----:B------:R-:W-:Y:S04]  /*57f00*/  STL [R1+0x6494], R10 ;  /* 0x0064940a01007387 */ /* 0x000fe80000100800 */
[----:B------:R-:W-:Y:S04]  /*57f10*/  STL [R1+0x6490], R11 ;  /* 0x0064900b01007387 */ /* 0x000fe80000100800 */
[----:B------:R-:W4:Y:S01]  /*57f20*/  LDL.LU R46, [R1] ;  /* 0x00000000012e7983 */ /* 0x000f220000300800 */
[----:B------:R-:W-:-:S03]  /*57f30*/  IMAD.MOV.U32 R47, RZ, RZ, R0 ;  /* 0x000000ffff2f7224 */ /* 0x000fc600078e0000 */
[----:B------:R-:W3:Y:S01]  /*57f40*/  LDL.LU R0, [R1+0x65b0] ;  /* 0x0065b00001007983 */ /* 0x000ee20000300800 */
[----:B------:R-:W-:Y:S02]  /*57f50*/  IMAD.MOV.U32 R44, RZ, RZ, R8 ;  /* 0x000000ffff2c7224 */ /* 0x000fe400078e0008 */
[----:B------:R-:W-:Y:S01]  /*57f60*/  IMAD.MOV.U32 R45, RZ, RZ, R9 ;  /* 0x000000ffff2d7224 */ /* 0x000fe200078e0009 */
[----:B------:R-:W2:Y:S04]  /*57f70*/  LDL.LU R8, [R1+0x65ac] ;  /* 0x0065ac0001087983 */ /* 0x000ea80000300800 */
[----:B------:R-:W2:Y:S04]  /*57f80*/  LDL.LU R9, [R1+0x65a8] ;  /* 0x0065a80001097983 */ /* 0x000ea80000300800 */
[----:B----4-:R0:W-:Y:S02]  /*57f90*/  STL.64 [R1+0x6550], R46 ;  /* 0x0065502e01007387 */ /* 0x0101e40000100a00 */
[----:B0-----:R-:W-:-:S02]  /*57fa0*/  IMAD.MOV.U32 R46, RZ, RZ, R2 ;  /* 0x000000ffff2e7224 */ /* 0x001fc400078e0002 */
[----:B------:R-:W-:Y:S01]  /*57fb0*/  IMAD.MOV.U32 R47, RZ, RZ, R3 ;  /* 0x000000ffff2f7224 */ /* 0x000fe200078e0003 */
[----:B------:R-:W3:Y:S04]  /*57fc0*/  LDL.LU R2, [R1+0x65a4] ;  /* 0x0065a40001027983 */ /* 0x000ee80000300800 */
[----:B------:R-:W3:Y:S04]  /*57fd0*/  LDL.LU R3, [R1+0x65a0] ;  /* 0x0065a00001037983 */ /* 0x000ee80000300800 */
[----:B------:R0:W-:Y:S01]  /*57fe0*/  STL.64 [R1+0x6548], R44 ;  /* 0x0065482c01007387 */ /* 0x0001e20000100a00 */
[----:B--2---:R-:W-:Y:S03]  /*57ff0*/  HMMA.16816.F32 R16, R28, R8, R16 ;  /* 0x000000081c10723c */ /* 0x004fe60000001810 */
[----:B------:R-:W-:Y:S04]  /*58000*/  STL.64 [R1+0x6568], R46 ;  /* 0x0065682e01007387 */ /* 0x000fe80000100a00 */
[----:B------:R3:W-:-:S15]  /*58010*/  STL.64 [R1+0x6598], R8 ;  /* 0x0065980801007387 */ /* 0x0007de0000100a00 */
[----:B------:R-:W-:-:S01]  /*58020*/  NOP ;  /* 0x0000000000007918 */ /* 0x000fc20000000000 */
[----:B------:R-:W-:Y:S04]  /*58030*/  STL.64 [R1+0x2110], R16 ;  /* 0x0021101001007387 */ /* 0x000fe80000100a00 */
[----:B------:R-:W-:Y:S04]  /*58040*/  STL.64 [R1+0x2118], R18 ;  /* 0x0021181201007387 */ /* 0x000fe80000100a00 */
[----:B0-----:R-:W2:Y:S01]  /*58050*/  LDL.LU R44, [R1+0x18] ;  /* 0x00001800012c7983 */ /* 0x001ea20000300800 */
[----:B---3--:R-:W-:-:S15]  /*58060*/  HMMA.16816.F32 R8, R28, R2, R12 ;  /* 0x000000021c08723c */ /* 0x008fde000000180c */
[----:B------:R-:W-:-:S08]  /*58070*/  NOP ;  /* 0x0000000000007918 */ /* 0x000fd00000000000 */
[----:B------:R0:W-:Y:S04]  /*58080*/  STL.64 [R1+0x2100], R8 ;  /* 0x0021000801007387 */ /* 0x0001e80000100a00 */
[----:B------:R1:W-:Y:S04]  /*58090*/  STL.64 [R1+0x2108], R10 ;  /* 0x0021080a01007387 */ /* 0x0003e80000100a00 */
[----:B------:R-:W2:Y:S04]  /*580a0*/  LDL.LU R45, [R1+0x1c] ;  /* 0x00001c00012d7983 */ /* 0x000ea80000300800 */
[----:B------:R-:W3:Y:S04]  /*580b0*/  LDL.LU R46, [R1+0x20] ;  /* 0x00002000012e7983 */ /* 0x000ee80000300800 */
[----:B0-----:R-:W4:Y:S04]  /*580c0*/  LDL.LU.64 R8, [R1+0x7d0] ;  /* 0x0007d00001087983 */ /* 0x001f280000300a00 */
[----:B-1----:R-:W4:Y:S04]  /*580d0*/  LDL.LU.64 R10, [R1+0x7d8] ;  /* 0x0007d800010a7983 */ /* 0x002f280000300a00 */
[----:B--2---:R0:W-:Y:S04]  /*580e0*/  STL.64 [R1+0x6580], R44 ;  /* 0x0065802c01007387 */ /* 0x0041e80000100a00 */
[----:B0-----:R-:W4:Y:S04]  /*580f0*/  LDL.LU.64 R44, [R1+0x28] ;  /* 0x00002800012c7983 */ /* 0x001f280000300a00 */
[----:B------:R-:W2:Y:S04]  /*58100*/  LDL.LU.64 R12, [R1+0x6d0] ;  /* 0x0006d000010c7983 */ /* 0x000ea80000300a00 */
[----:B------:R-:W3:Y:S04]  /*58110*/  LDL.LU.64 R14, [R1+0x6d8] ;  /* 0x0006d800010e7983 */ /* 0x000ee80000300a00 */
[----:B---3--:R-:W-:Y:S04]  /*58120*/  STL.64 [R1+0x6560], R14 ;  /* 0x0065600e01007387 */ /* 0x008fe80000100a00 */
[----:B--2---:R0:W-:Y:S04]  /*58130*/  STL.64 [R1+0x6558], R12 ;  /* 0x0065580c01007387 */ /* 0x0041e80000100a00 */
[----:B0-----:R-:W2:Y:S04]  /*58140*/  LDL.LU.64 R12, [R1+0x6e0] ;  /* 0x0006e000010c7983 */ /* 0x001ea80000300a00 */
[----:B------:R-:W3:Y:S04]  /*58150*/  LDL.LU.64 R14, [R1+0x6e8] ;  /* 0x0006e800010e7983 */ /* 0x000ee80000300a00 */
[----:B---3--:R-:W-:Y:S04]  /*58160*/  STL.64 [R1+0x6578], R14 ;  /* 0x0065780e01007387 */ /* 0x008fe80000100a00 */
[----:B--2---:R0:W-:Y:S04]  /*58170*/  STL.64 [R1+0x6570], R12 ;  /* 0x0065700c01007387 */ /* 0x0041e80000100a00 */
[----:B0-----:R-:W2:Y:S04]  /*58180*/  LDL.LU.64 R12, [R1+0x6f0] ;  /* 0x0006f000010c7983 */ /* 0x001ea80000300a00 */
[----:B------:R-:W3:Y:S01]  /*58190*/  LDL.LU.64 R14, [R1+0x6f8] ;  /* 0x0006f800010e7983 */ /* 0x000ee20000300a00 */
[----:B------:R-:W-:-:S02]  /*581a0*/  IMAD R4, R4, 0x100, R56 ;  /* 0x0000010004047824 */ /* 0x000fc400078e0238 */
[----:B------:R-:W-:Y:S02]  /*581b0*/  IMAD R5, R5, 0x100, R57 ;  /* 0x0000010005057824 */ /* 0x000fe400078e0239 */
[----:B------:R-:W-:Y:S02]  /*581c0*/  IMAD R6, R6, 0x100, R58 ;  /* 0x0000010006067824 */ /* 0x000fe400078e023a */
[----:B------:R-:W-:Y:S01]  /*581d0*/  IMAD R7, R7, 0x100, R59 ;  /* 0x0000010007077824 */ /* 0x000fe200078e023b */
[----:B---3--:R-:W-:Y:S04]  /*581e0*/  STL.64 [R1+0x6590], R14 ;  /* 0x0065900e01007387 */ /* 0x008fe80000100a00 */
[----:B--2---:R0:W-:Y:S04]  /*581f0*/  STL.64 [R1+0x6588], R12 ;  /* 0x0065880c01007387 */ /* 0x0041e80000100a00 */
[----:B0-----:R-:W2:Y:S04]  /*58200*/  LDL.LU.64 R12, [R1+0x700] ;  /* 0x00070000010c7983 */ /* 0x001ea80000300a00 */
[----:B------:R-:W2:Y:S01]  /*58210*/  LDL.LU.64 R14, [R1+0x708] ;  /* 0x00070800010e7983 */ /* 0x000ea20000300a00 */
[----:B------:R-:W-:-:S02]  /*58220*/  F2FP.F16.E4M3.UNPACK_B R4, R4 ;  /* 0x00000004ff04723e */ /* 0x000fc400020006ff */
[----:B------:R-:W-:Y:S02]  /*58230*/  F2FP.F16.E4M3.UNPACK_B R5, R5 ;  /* 0x00000005ff05723e */ /* 0x000fe400020006ff */
[----:B------:R-:W-:Y:S02]  /*58240*/  F2FP.F16.E4M3.UNPACK_B R6, R6 ;  /* 0x00000006ff06723e */ /* 0x000fe400020006ff */
[----:B------:R-:W-:Y:S01]  /*58250*/  F2FP.F16.E4M3.UNPACK_B R7, R7 ;  /* 0x00000007ff07723e */ /* 0x000fe200020006ff */
[----:B------:R-:W-:Y:S01]  /*58260*/  IMAD.MOV.U32 R47, RZ, RZ, R0 ;  /* 0x000000ffff2f7224 */ /* 0x000fe200078e0000 */
[----:B----4-:R-:W-:Y:S01]  /*58270*/  HMMA.16816.F32 R28, R28, R44, R8 ;  /* 0x0000002c1c1c723c */ /* 0x010fe20000001808 */
[----:B------:R-:W3:Y:S04]  /*58280*/  LDL.LU.64 R40, [R1+0x6c0] ;  /* 0x0006c00001287983 */ /* 0x000ee80000300a00 */
[----:B------:R-:W3:Y:S04]  /*58290*/  LDL.LU.64 R42, [R1+0x6c8] ;  /* 0x0006c800012a7983 */ /* 0x000ee80000300a00 */
[----:B------:R-:W4:Y:S04]  /*582a0*/  LDL.LU.64 R56, [R1+0x6b0] ;  /* 0x0006b00001387983 */ /* 0x000f280000300a00 */
[----:B------:R-:W4:Y:S01]  /*582b0*/  LDL.LU.64 R58, [R1+0x6b8] ;  /* 0x0006b800013a7983 */ /* 0x000f220000300a00 */
[----:B------:R-:W-:-:S03]  /*582c0*/  IMAD.MOV.U32 R10, RZ, RZ, R44 ;  /* 0x000000ffff0a7224 */ /* 0x000fc600078e002c */
[----:B------:R-:W3:Y:S01]  /*582d0*/  LDL.LU.64 R48, [R1+0x6a0] ;  /* 0x0006a00001307983 */ /* 0x000ee20000300a00 */
[----:B------:R-:W-:-:S03]  /*582e0*/  IMAD.MOV.U32 R11, RZ, RZ, R45 ;  /* 0x000000ffff0b7224 */ /* 0x000fc600078e002d */
        /* <DEDUP_REMOVED lines=14> */
[----:B------:R0:W-:Y:S04]  /*583d0*/  STL.64 [R1+0x7d0], R28 ;  /* 0x0007d01c01007387 */ /* 0x0001e80000100a00 */
[----:B------:R1:W-:Y:S04]  /*583e0*/  STL.64 [R1+0x7d8], R30 ;  /* 0x0007d81e01007387 */ /* 0x0003e80000100a00 */
[----:B0-----:R-:W3:Y:S04]  /*583f0*/  LDL.LU.64 R28, [R1+0x680] ;  /* 0x00068000011c7983 */ /* 0x001ee80000300a00 */
[----:B-1----:R-:W3:Y:S01]  /*58400*/  LDL.LU.64 R30, [R1+0x688] ;  /* 0x00068800011e7983 */ /* 0x002ee20000300a00 */
[----:B--2---:R-:W-:Y:S03]  /*58410*/  HMMA.16816.F32 R44, R4, R46, R12 ;  /* 0x0000002e042c723c */ /* 0x004fe6000000180c */
[----:B------:R-:W2:Y:S04]  /*58420*/  LDL.LU.64 R14, [R1+0x6590] ;  /* 0x00659000010e7983 */ /* 0x000ea80000300a00 */
[----:B------:R-:W2:-:S15]  /*58430*/  LDL.LU.64 R12, [R1+0x6588] ;  /* 0x00658800010c7983 */ /* 0x000e9e0000300a00 */
[----:B------:R-:W-:-:S01]  /*58440*/  NOP ;  /* 0x0000000000007918 */ /* 0x000fc20000000000 */
[----:B------:R0:W-:Y:S04]  /*58450*/  STL.64 [R1+0x700], R44 ;  /* 0x0007002c01007387 */ /* 0x0001e80000100a00 */
[----:B------:R2:W-:Y:S04]  /*58460*/  STL.64 [R1+0x708], R46 ;  /* 0x0007082e01007387 */ /* 0x0005e80000100a00 */
[----:B0-----:R-:W2:Y:S02]  /*58470*/  LDL.LU.64 R44, [R1+0x6580] ;  /* 0x00658000012c7983 */ /* 0x001ea40000300a00 */
[----:B--2---:R-:W-:Y:S02]  /*58480*/  HMMA.16816.F32 R44, R4, R44, R12 ;  /* 0x0000002c042c723c */ /* 0x004fe4000000180c */
[----:B------:R-:W2:Y:S04]  /*58490*/  LDL.LU.64 R14, [R1+0x6578] ;  /* 0x00657800010e7983 */ /* 0x000ea80000300a00 */
[----:B------:R-:W2:-:S15]  /*584a0*/  LDL.LU.64 R12, [R1+0x6570] ;  /* 0x00657000010c7983 */ /* 0x000e9e0000300a00 */
[----:B------:R-:W-:-:S02]  /*584b0*/  NOP ;  /* 0x0000000000007918 */ /* 0x000fc40000000000 */
[----:B------:R-:W-:Y:S04]  /*584c0*/  STL.64 [R1+0x6f0], R44 ;  /* 0x0006f02c01007387 */ /* 0x000fe80000100a00 */
        /* <DEDUP_REMOVED lines=8> */
[----:B0-----:R-:W3:Y:S04]  /*58550*/  LDL.LU.64 R46, [R1+0x6550] ;  /* 0x00655000012e7983 */ /* 0x001ee80000300a00 */
[----:B------:R-:W2:Y:S01]  /*58560*/  LDL.LU.64 R44, [R1+0x6548] ;  /* 0x00654800012c7983 */ /* 0x000ea20000300a00 */
[C---:B----4-:R-:W-:Y:S06]  /*58570*/  HMMA.16816.F32 R56, R4.reuse, R60, R56 ;  /* 0x0000003c0438723c */ /* 0x050fec0000001838 */
[C---:B--2---:R-:W-:Y:S06]  /*58580*/  HMMA.16816.F32 R12, R4.reuse, R44, R12 ;  /* 0x0000002c040c723c */ /* 0x044fec000000180c */
[----:B---3--:R-:W-:-:S15]  /*58590*/  HMMA.16816.F32 R44, R4, R46, R40 ;  /* 0x0000002e042c723c */ /* 0x008fde0000001828 */
[----:B------:R-:W-:-:S02]  /*585a0*/  NOP ;  /* 0x0000000000007918 */ /* 0x000fc40000000000 */
[----:B------:R-:W-:Y:S04]  /*585b0*/  STL.64 [R1+0x6d0], R12 ;  /* 0x0006d00c01007387 */ /* 0x000fe80000100a00 */
[----:B------:R0:W-:Y:S04]  /*585c0*/  STL.64 [R1+0x6d8], R14 ;  /* 0x0006d80e01007387 */ /* 0x0001e80000100a00 */
[----:B0-----:R-:W2:Y:S04]  /*585d0*/  LDL.LU.64 R14, [R1+0x6540] ;  /* 0x00654000010e7983 */ /* 0x001ea80000300a00 */
[----:B------:R-:W3:Y:S04]  /*585e0*/  LDL.LU.64 R12, [R1+0x6538] ;  /* 0x00653800010c7983 */ /* 0x000ee80000300a00 */
[----:B------:R-:W4:Y:S04]  /*585f0*/  LDL.LU.64 R42, [R1+0x6530] ;  /* 0x00653000012a7983 */ /* 0x000f280000300a00 */
[----:B------:R-:W2:Y:S04]  /*58600*/  LDL.LU.64 R40, [R1+0x6528] ;  /* 0x0065280001287983 */ /* 0x000ea80000300a00 */
        /* <DEDUP_REMOVED lines=15> */
[----:B------:R-:W2:Y:S04]  /*58700*/  LDL.LU.64 R54, [R1+0x64f0] ;  /* 0x0064f00001367983 */ /* 0x000ea80000300a00 */
[----:B------:R-:W3:Y:S04]  /*58710*/  LDL.LU.64 R52, [R1+0x64e8] ;  /* 0x0064e80001347983 */ /* 0x000ee80000300a00 */
[----:B------:R-:W-:Y:S04]  /*58720*/  STL.64 [R1+0x690], R56 ;  /* 0x0006903801007387 */ /* 0x000fe80000100a00 */
[----:B------:R2:W-:Y:S01]  /*58730*/  STL.64 [R1+0x698], R58 ;  /* 0x0006983a01007387 */ /* 0x0005e20000100a00 */
[C---:B------:R-:W-:Y:S06]  /*58740*/  HMMA.16816.F32 R20, R4.reuse, R46, R20 ;  /* 0x0000002e0414723c */ /* 0x040fec0000001814 */
[C---:B----4-:R-:W-:Y:S06]  /*58750*/  HMMA.16816.F32 R16, R4.reuse, R44, R16 ;  /* 0x0000002c0410723c */ /* 0x050fec0000001810 */
[C---:B--2---:R-:W-:Y:S06]  /*58760*/  HMMA.16816.F32 R56, R4.reuse, R54, R28 ;  /* 0x000000360438723c */ /* 0x044fec000000181c */
[C---:B---3--:R-:W-:Y:S06]  /*58770*/  HMMA.16816.F32 R36, R4.reuse, R52, R36 ;  /* 0x000000340424723c */ /* 0x048fec0000001824 */
[C---:B------:R-:W-:Y:S06]  /*58780*/  HMMA.16816.F32 R28, R4.reuse, R50, R32 ;  /* 0x00000032041c723c */ /* 0x040fec0000001820 */
[C---:B------:R-:W-:Y:S05]  /*58790*/  HMMA.16816.F32 R24, R4.reuse, R48, R24 ;  /* 0x000000300418723c */ /* 0x040fea0000001818 */
[----:B------:R-:W-:Y:S04]  /*587a0*/  STL.64 [R1+0x680], R56 ;  /* 0x0006803801007387 */ /* 0x000fe80000100a00 */
[----:B------:R-:W-:Y:S04]  /*587b0*/  STL.64 [R1+0x688], R58 ;  /* 0x0006883a01007387 */ /* 0x000fe80000100a00 */
[----:B------:R-:W-:Y:S04]  /*587c0*/  STL.64 [R1+0x670], R36 ;  /* 0x0006702401007387 */ /* 0x000fe80000100a00 */
[----:B------:R-:W-:Y:S04]  /*587d0*/  STL.64 [R1+0x678], R38 ;  /* 0x0006782601007387 */ /* 0x000fe80000100a00 */
[----:B------:R0:W-:Y:S04]  /*587e0*/  STL.64 [R1+0x660], R28 ;  /* 0x0006601c01007387 */ /* 0x0001e80000100a00 */
[----:B------:R1:W-:Y:S04]  /*587f0*/  STL.64 [R1+0x668], R30 ;  /* 0x0006681e01007387 */ /* 0x0003e80000100a00 */
[----:B------:R-:W-:Y:S04]  /*58800*/  STL.64 [R1+0x650], R24 ;  /* 0x0006501801007387 */ /* 0x000fe80000100a00 */
[----:B------:R-:W-:Y:S04]  /*58810*/  STL.64 [R1+0x658], R26 ;  /* 0x0006581a01007387 */ /* 0x000fe80000100a00 */
[----:B0-----:R-:W2:Y:S04]  /*58820*/  LDL.LU.64 R28, [R1+0x620] ;  /* 0x00062000011c7983 */ /* 0x001ea80000300a00 */
[----:B------:R-:W-:Y:S04]  /*58830*/  STL.64 [R1+0x640], R20 ;  /* 0x0006401401007387 */ /* 0x000fe80000100a00 */
[----:B------:R-:W-:Y:S04]  /*58840*/  STL.64 [R1+0x648], R22 ;  /* 0x0006481601007387 */ /* 0x000fe80000100a00 */
[----:B-1----:R-:W2:Y:S04]  /*58850*/  LDL.LU.64 R30, [R1+0x628] ;  /* 0x00062800011e7983 */ /* 0x002ea80000300a00 */
        /* <DEDUP_REMOVED lines=19> */
[----:B------:R-:W4:Y:S01]  /*58990*/  LDL.LU.64 R50, [R1+0x1b8] ;  /* 0x0001b80001327983 */ /* 0x000f220000300a00 */
[C---:B--2---:R-:W-:Y:S06]  /*589a0*/  HMMA.16816.F32 R28, R4.reuse, R42, R28 ;  /* 0x0000002a041c723c */ /* 0x044fec000000181c */
[----:B---3--:R-:W-:-:S15]  /*589b0*/  HMMA.16816.F32 R40, R4, R40, R36 ;  /* 0x000000280428723c */ /* 0x008fde0000001824 */
[----:B------:R-:W-:-:S02]  /*589c0*/  NOP ;  /* 0x0000000000007918 */ /* 0x000fc40000000000 */
[----:B------:R0:W-:Y:S04]  /*589d0*/  STL.64 [R1+0x620], R28 ;  /* 0x0006201c01007387 */ /* 0x0001e80000100a00 */
[----:B------:R1:W-:Y:S04]  /*589e0*/  STL.64 [R1+0x628], R30 ;  /* 0x0006281e01007387 */ /* 0x0003e80000100a00 */
[----:B0-----:R-:W2:Y:S04]  /*589f0*/  LDL.LU.64 R28, [R1+0x190] ;  /* 0x00019000011c7983 */ /* 0x001ea80000300a00 */
[----:B-1----:R-:W2:Y:S04]  /*58a00*/  LDL.LU.64 R30, [R1+0x198] ;  /* 0x00019800011e7983 */ /* 0x002ea80000300a00 */
[----:B------:R-:W4:Y:S04]  /*58a10*/  LDL.LU.64 R38, [R1+0x64e0] ;  /* 0x0064e00001267983 */ /* 0x000f280000300a00 */
[----:B------:R-:W3:Y:S04]  /*58a20*/  LDL.LU.64 R36, [R1+0x64d8] ;  /* 0x0064d80001247983 */ /* 0x000ee80000300a00 */
[----:B------:R0:W-:Y:S04]  /*58a30*/  STL.64 [R1+0x610], R40 ;  /* 0x0006102801007387 */ /* 0x0001e80000100a00 */
[----:B------:R1:W-:Y:S04]  /*58a40*/  STL.64 [R1+0x618], R42 ;  /* 0x0006182a01007387 */ /* 0x0003e80000100a00 */
[----:B0-----:R-:W2:Y:S04]  /*58a50*/  LDL.LU.64 R40, [R1+0x380] ;  /* 0x0003800001287983 */ /* 0x001ea80000300a00 */
[----:B-1----:R-:W2:Y:S01]  /*58a60*/  LDL.LU.64 R42, [R1+0x388] ;  /* 0x00038800012a7983 */ /* 0x002ea20000300a00 */
[C---:B----4-:R-:W-:Y:S06]  /*58a70*/  HMMA.16816.F32 R16, R4.reuse, R38, R16 ;  /* 0x000000260410723c */ /* 0x050fec0000001810 */
[----:B---3--:R-:W-:-:S15]  /*58a80*/  HMMA.16816.F32 R36, R4, R36, R32 ;  /* 0x000000240424723c */ /* 0x008fde0000001820 */
[----:B------:R-:W-:-:S02]  /*58a90*/  NOP ;  /* 0x0000000000007918 */ /* 0x000fc40000000000 */
[----:B------:R-:W-:Y:S04]  /*58aa0*/  STL.64 [R1+0x600], R16 ;  /* 0x0006001001007387 */ /* 0x000fe80000100a00 */
[----:B------:R0:W-:Y:S04]  /*58ab0*/  STL.64 [R1+0x608], R18 ;  /* 0x0006081201007387 */ /* 0x0001e80000100a00 */
[----:B0-----:R-:W3:Y:S04]  /*58ac0*/  LDL.LU.64 R18, [R1+0x64d0] ;  /* 0x0064d00001127983 */ /* 0x001ee80000300a00 */
[----:B------:R-:W4:Y:S04]  /*58ad0*/  LDL.LU.64 R16, [R1+0x64c8] ;  /* 0x0064c80001107983 */ /* 0x000f280000300a00 */
[----:B------:R-:W2:Y:S04]  /*58ae0*/  LDL.LU.64 R34, [R1+0x64c0] ;  /* 0x0064c00001227983 */ /* 0x000ea80000300a00 */
[----:B------:R-:W3:Y:S04]  /*58af0*/  LDL.LU.64 R32, [R1+0x64b8] ;  /* 0x0064b80001207983 */ /* 0x000ee80000300a00 */
[----:B------:R0:W-:Y:S04]  /*58b00*/  STL.64 [R1+0x5f0], R36 ;  /* 0x0005f02401007387 */ /* 0x0001e80000100a00 */
[----:B------:R1:W-:Y:S04]  /*58b10*/  STL.64 [R1+0x5f8], R38 ;  /* 0x0005f82601007387 */ /* 0x0003e80000100a00 */
[----:B0-----:R-:W4:Y:S04]  /*58b20*/  LDL.LU.64 R36, [R1+0x3a0] ;  /* 0x0003a00001247983 */ /* 0x001f280000300a00 */
[----:B-1----:R-:W4:Y:S01]  /*58b30*/  LDL.LU.64 R38, [R1+0x3a8] ;  /* 0x0003a80001267983 */ /* 0x002f220000300a00 */
        /* <DEDUP_REMOVED lines=9> */
[----:B------:R0:W-:Y:S04]  /*58bd0*/  STL.64 [R1+0x3e0], R32 ;  /* 0x0003e02001007387 */ /* 0x0001e80000100a00 */
[----:B------:R1:W-:Y:S04]  /*58be0*/  STL.64 [R1+0x3e8], R34 ;  /* 0x0003e82201007387 */ /* 0x0003e80000100a00 */
[----:B0-----:R-:W4:Y:S04]  /*58bf0*/  LDL.LU.64 R32, [R1+0x3c0] ;  /* 0x0003c00001207983 */ /* 0x001f280000300a00 */
[----:B-1----:R-:W4:Y:S02]  /*58c00*/  LDL.LU.64 R34, [R1+0x3c8] ;  /* 0x0003c80001227983 */ /* 0x002f240000300a00 */
[C---:B----4-:R-:W-:Y:S06]  /*58c10*/  HMMA.16816.F32 R32, R4.reuse, R26, R32 ;  /* 0x0000001a0420723c */ /* 0x050fec0000001820 */
[----:B--2---:R-:W-:-:S15]  /*58c20*/  HMMA.16816.F32 R24, R4, R24, R36 ;  /* 0x000000180418723c */ /* 0x004fde0000001824 */
[----:B------:R-:W-:-:S02]  /*58c30*/  NOP ;  /* 0x0000000000007918 */ /* 0x000fc40000000000 */
[----:B------:R-:W-:Y:S04]  /*58c40*/  STL.64 [R1+0x3c0], R32 ;  /* 0x0003c02001007387 */ /* 0x000fe80000100a00 */
[----:B------:R0:W-:Y:S04]  /*58c50*/  STL.64 [R1+0x3c8], R34 ;  /* 0x0003c82201007387 */ /* 0x0001e80000100a00 */
[----:B------:R-:W-:Y:S04]  /*58c60*/  STL.64 [R1+0x3a0], R24 ;  /* 0x0003a01801007387 */ /* 0x000fe80000100a00 */
[----:B------:R1:W-:Y:S01]  /*58c70*/  STL.64 [R1+0x3a8], R26 ;  /* 0x0003a81a01007387 */ /* 0x0003e20000100a00 */
[C---:B0-----:R-:W-:Y:S06]  /*58c80*/  HMMA.16816.F32 R32, R4.reuse, R22, R40 ;  /* 0x000000160420723c */ /* 0x041fec0000001828 */
[C---:B-1----:R-:W-:Y:S06]  /*58c90*/  HMMA.16816.F32 R24, R4.reuse, R18, R56 ;  /* 0x000000120418723c */ /* 0x042fec0000001838 */
[C---:B---3--:R-:W-:Y:S06]  /*58ca0*/  HMMA.16816.F32 R20, R4.reuse, R20, R44 ;  /* 0x000000140414723c */ /* 0x048fec000000182c */
[C---:B------:R-:W-:Y:S05]  /*58cb0*/  HMMA.16816.F32 R16, R4.reuse, R16, R52 ;  /* 0x000000100410723c */ /* 0x040fea0000001834 */
[----:B------:R-:W-:Y:S04]  /*58cc0*/  STL.64 [R1+0x380], R32 ;  /* 0x0003802001007387 */ /* 0x000fe80000100a00 */
[----:B------:R-:W-:Y:S04]  /*58cd0*/  STL.64 [R1+0x388], R34 ;  /* 0x0003882201007387 */ /* 0x000fe80000100a00 */
[----:B------:R-:W-:Y:S04]  /*58ce0*/  STL.64 [R1+0x210], R24 ;  /* 0x0002101801007387 */ /* 0x000fe80000100a00 */
[----:B------:R-:W-:Y:S04]  /*58cf0*/  STL.64 [R1+0x230], R20 ;  /* 0x0002301401007387 */ /* 0x000fe80000100a00 */
[----:B------:R0:W-:Y:S02]  /*58d00*/  STL.64 [R1+0x238], R22 ;  /* 0x0002381601007387 */ /* 0x0001e40000100a00 */
[C---:B0-----:R-:W-:Y:S06]  /*58d10*/  HMMA.16816.F32 R20, R4.reuse, R14, R48 ;  /* 0x0000000e0414723c */ /* 0x041fec0000001830 */
[----:B------:R-:W-:Y:S01]  /*58d20*/  HMMA.16816.F32 R12, R4, R12, R28 ;  /* 0x0000000c040c723c */ /* 0x000fe2000000181c */
[----:B------:R-:W-:Y:S01]  /*58d30*/  IMAD.MOV.U32 R0, RZ, RZ, R27 ;  /* 0x000000ffff007224 */ /* 0x000fe200078e001b */
[----:B------:R-:W-:Y:S04]  /*58d40*/  STL [R1+0x218], R26 ;  /* 0x0002181a01007387 */ /* 0x000fe80000100800 */
[----:B------:R0:W-:Y:S11]  /*58d50*/  STL [R1+0x5528], R0 ;  /* 0x0055280001007387 */ /* 0x0001f60000100800 */
[----:B------:R1:W-:Y:S01]  /*58d60*/  STL.64 [R1+0x1b0], R20 ;  /* 0x0001b01401007387 */ /* 0x0003e20000100a00 */
[----:B0-----:R-:W-:-:S03]  /*58d70*/  IMAD.MOV.U32 R0, RZ, RZ, R23 ;  /* 0x000000ffff007224 */ /* 0x001fc600078e0017 */
[----:B------:R-:W-:Y:S04]  /*58d80*/  STL.64 [R1+0x1f0], R16 ;  /* 0x0001f01001007387 */ /* 0x000fe80000100a00 */
[----:B------:R-:W-:Y:S04]  /*58d90*/  STL.64 [R1+0x1f8], R18 ;  /* 0x0001f81201007387 */ /* 0x000fe80000100a00 */
[----:B------:R0:W-:Y:S04]  /*58da0*/  STL [R1+0x1b8], R22 ;  /* 0x0001b81601007387 */ /* 0x0001e80000100800 */
[----:B------:R-:W-:Y:S04]  /*58db0*/  STL [R1+0x5570], R0 ;  /* 0x0055700001007387 */ /* 0x000fe80000100800 */
[----:B------:R-:W2:Y:S04]  /*58dc0*/  LDL.LU.64 R24, [R1+0x160] ;  /* 0x0001600001187983 */ /* 0x000ea80000300a00 */
[----:B------:R-:W2:Y:S04]  /*58dd0*/  LDL.LU.64 R26, [R1+0x168] ;  /* 0x00016800011a7983 */ /* 0x000ea80000300a00 */
[----:B------:R-:W-:Y:S04]  /*58de0*/  STL.64 [R1+0x190], R12 ;  /* 0x0001900c01007387 */ /* 0x000fe80000100a00 */
[----:B------:R2:W-:Y:S04]  /*58df0*/  STL.64 [R1+0x198], R14 ;  /* 0x0001980e01007387 */ /* 0x0005e80000100a00 */
[----:B-1----:R-:W3:Y:S04]  /*58e00*/  LDL.LU.64 R20, [R1+0x120] ;  /* 0x0001200001147983 */ /* 0x002ee80000300a00 */
[----:B0-----:R-:W3:Y:S04]  /*58e10*/  LDL.LU.64 R22, [R1+0x128] ;  /* 0x0001280001167983 */ /* 0x001ee80000300a00 */
        /* <DEDUP_REMOVED lines=12> */
[----:B------:R-:W-:-:S02]  /*58ee0*/  IMAD.MOV.U32 R42, RZ, RZ, R10 ;  /* 0x000000ffff2a7224 */ /* 0x000fc400078e000a */
[----:B------:R-:W-:Y:S01]  /*58ef0*/  IMAD.MOV.U32 R43, RZ, RZ, R11 ;  /* 0x000000ffff2b7224 */ /* 0x000fe200078e000b */
[----:B------:R-:W2:Y:S04]  /*58f00*/  LDL.LU R10, [R1+0x6494] ;  /* 0x00649400010a7983 */ /* 0x000ea80000300800 */
[----:B------:R-:W2:Y:S04]  /*58f10*/  LDL.LU R11, [R1+0x6490] ;  /* 0x00649000010b7983 */ /* 0x000ea80000300800 */
        /* <DEDUP_REMOVED lines=20> */
[----:B------:R0:W-:Y:S04]  /*59060*/  STL.64 [R1+0x160], R12 ;  /* 0x0001600c01007387 */ /* 0x0001e80000100a00 */
[----:B------:R1:W-:Y:S01]  /*59070*/  STL [R1+0x168], R14 ;  /* 0x0001680e01007387 */ /* 0x0003e20000100800 */
[----:B------:R-:W-:-:S03]  /*59080*/  IMAD.MOV.U32 R0, RZ, RZ, R15 ;  /* 0x000000ffff007224 */ /* 0x000fc600078e000f */
[----:B0-----:R-:W2:Y:S04]  /*59090*/  LDL.LU.64 R12, [R1+0xf0] ;  /* 0x0000f000010c7983 */ /* 0x001ea80000300a00 */
[----:B-1----:R-:W2:Y:S01]  /*590a0*/  LDL.LU.64 R14, [R1+0xf8] ;  /* 0x0000f800010e7983 */ /* 0x002ea20000300a00 */
[----:B---3--:R-:W-:Y:S03]  /*590b0*/  HMMA.16816.F32 R8, R4, R8, R20 ;  /* 0x000000080408723c */ /* 0x008fe60000001814 */
[----:B------:R-:W-:-:S15]  /*590c0*/  STL [R1+0x5574], R0 ;  /* 0x0055740001007387 */ /* 0x000fde0000100800 */
[----:B------:R-:W-:-:S05]  /*590d0*/  NOP ;  /* 0x0000000000007918 */ /* 0x000fca0000000000 */
[----:B------:R-:W-:Y:S04]  /*590e0*/  STL.64 [R1+0x120], R8 ;  /* 0x0001200801007387 */ /* 0x000fe80000100a00 */
[----:B------:R4:W-:Y:S02]  /*590f0*/  STL.64 [R1+0x128], R10 ;  /* 0x0001280a01007387 */ /* 0x0009e40000100a00 */
[----:B----4-:R-:W-:Y:S01]  /*59100*/  HMMA.16816.F32 R8, R4, R2, R16 ;  /* 0x000000020408723c */ /* 0x010fe20000001810 */
[----:B------:R-:W-:Y:S02]  /*59110*/  IMAD R28, R28, 0x100, R36 ;  /* 0x000001001c1c7824 */ /* 0x000fe400078e0224 */
[----:B------:R-:W-:Y:S02]  /*59120*/  IMAD R29, R29, 0x100, R37 ;  /* 0x000001001d1d7824 */ /* 0x000fe400078e0225 */
[----:B------:R-:W-:-:S02]  /*59130*/  IMAD R30, R30, 0x100, R38 ;  /* 0x000001001e1e7824 */ /* 0x000fc400078e0226 */
[----:B------:R-:W-:Y:S01]  /*59140*/  IMAD R31, R31, 0x100, R39 ;  /* 0x000001001f1f7824 */ /* 0x000fe200078e0227 */
[----:B------:R-:W-:Y:S02]  /*59150*/  F2FP.F16.E4M3.UNPACK_B R28, R28 ;  /* 0x0000001cff1c723e */ /* 0x000fe400020006ff */
[----:B------:R-:W-:Y:S02]  /*59160*/  F2FP.F16.E4M3.UNPACK_B R29, R29 ;  /* 0x0000001dff1d723e */ /* 0x000fe400020006ff */
[----:B------:R-:W-:Y:S02]  /*59170*/  F2FP.F16.E4M3.UNPACK_B R30, R30 ;  /* 0x0000001eff1e723e */ /* 0x000fe400020006ff */
[----:B------:R-:W-:-:S10]  /*59180*/  F2FP.F16.E4M3.UNPACK_B R31, R31 ;  /* 0x0000001fff1f723e */ /* 0x000fd400020006ff */
[----:B------:R-:W-:Y:S01]  /*59190*/  IMAD.MOV.U32 R0, RZ, RZ, R11 ;  /* 0x000000ffff007224 */ /* 0x000fe200078e000b */
[----:B------:R0:W-:Y:S04]  /*591a0*/  STL.64 [R1+0x110], R8 ;  /* 0x0001100801007387 */ /* 0x0001e80000100a00 */
[----:B------:R-:W-:Y:S04]  /*591b0*/  STL [R1+0x118], R10 ;  /* 0x0001180a01007387 */ /* 0x000fe80000100800 */
[----:B------:R1:W-:Y:S01]  /*591c0*/  STL [R1+0x55a8], R0 ;  /* 0x0055a80001007387 */ /* 0x0003e20000100800 */
[----:B0-----:R-:W-:-:S02]  /*591d0*/  F2FP.F16.E4M3.UNPACK_B R8, R40.H1 ;  /* 0x00000028ff08723e */ /* 0x001fc400030006ff */
[----:B------:R-:W-:Y:S02]  /*591e0*/  F2FP.F16.E4M3.UNPACK_B R9, R41.H1 ;  /* 0x00000029ff09723e */ /* 0x000fe400030006ff */
[----:B------:R-:W-:Y:S02]  /*591f0*/  F2FP.F16.E4M3.UNPACK_B R2, R48.H1 ;  /* 0x00000030ff02723e */ /* 0x000fe400030006ff */
[----:B------:R-:W-:Y:S01]  /*59200*/  F2FP.F16.E4M3.UNPACK_B R3, R49.H1 ;  /* 0x00000031ff03723e */ /* 0x000fe200030006ff */
[----:B--2---:R-:W-:-:S15]  /*59210*/  HMMA.16816.F32 R4, R4, R42, R12 ;  /* 0x0000002a0404723c */ /* 0x004fde000000180c */
[----:B------:R-:W-:-:S09]  /*59220*/  NOP ;  /* 0x0000000000007918 */ /* 0x000fd20000000000 */
[----:B-1----:R-:W-:Y:S01]  /*59230*/  IMAD.MOV.U32 R0, RZ, RZ, R7 ;  /* 0x000000ffff007224 */ /* 0x002fe200078e0007 */
[----:B------:R-:W-:Y:S04]  /*59240*/  STL.64 [R1+0xf0], R4 ;  /* 0x0000f00401007387 */ /* 0x000fe80000100a00 */
[----:B------:R-:W-:Y:S04]  /*59250*/  STL [R1+0xf8], R6 ;  /* 0x0000f80601007387 */ /* 0x000fe80000100800 */
[----:B------:R-:W-:Y:S04]  /*59260*/  STL [R1+0x30], R8 ;  /* 0x0000300801007387 */ /* 0x000fe80000100800 */
[----:B------:R-:W-:Y:S04]  /*59270*/  STL [R1+0x55e0], R0 ;  /* 0x0055e00001007387 */ /* 0x000fe80000100800 */
[----:B------:R0:W-:Y:S02]  /*59280*/  STL [R1+0x34], R9 ;  /* 0x0000340901007387 */ /* 0x0001e40000100800 */
[----:B0-----:R-:W-:Y:S02]  /*59290*/  HMMA.16816.F32 R8, R28, R8, R44 ;  /* 0x000000081c08723c */ /* 0x001fe4000000182c */
[----:B------:R-:W-:Y:S01]  /*592a0*/  STL [R1+0x20], R2 ;  /* 0x0000200201007387 */ /* 0x000fe20000100800 */
[----:B------:R-:W-:-:S15]  /*592b0*/  F2FP.F16.E4M3.UNPACK_B R4, R50.H1 ;  /* 0x00000032ff04723e */ /* 0x000fde00030006ff */
[----:B------:R-:W-:-:S05]  /*592c0*/  NOP ;  /* 0x0000000000007918 */ /* 0x000fca0000000000 */
[----:B------:R-:W-:Y:S04]  /*592d0*/  STL.64 [R1+0x140], R8 ;  /* 0x0001400801007387 */ /* 0x000fe80000100a00 */
[----:B------:R0:W-:Y:S02]  /*592e0*/  STL.64 [R1+0x148], R10 ;  /* 0x0001480a01007387 */ /* 0x0001e40000100a00 */
[----:B0-----:R-:W-:Y:S01]  /*592f0*/  HMMA.16816.F32 R8, R28, R2, R52 ;  /* 0x000000021c08723c */ /* 0x001fe20000001834 */
[----:B------:R-:W-:-:S05]  /*59300*/  F2FP.F16.E4M3.UNPACK_B R5, R51.H1 ;  /* 0x00000033ff05723e */ /* 0x000fca00030006ff */
[----:B------:R0:W-:Y:S04]  /*59310*/  STL [R1+0x24], R3 ;  /* 0x0000240301007387 */ /* 0x0001e80000100800 */
[----:B------:R-:W-:-:S13]  /*59320*/  STL [R1+0x18], R4 ;  /* 0x0000180401007387 */ /* 0x000fda0000100800 */
[----:B------:R-:W-:Y:S04]  /*59330*/  STL.64 [R1+0x170], R8 ;  /* 0x0001700801007387 */ /* 0x000fe80000100a00 */
[----:B------:R-:W-:Y:S04]  /*59340*/  STL.64 [R1+0x178], R10 ;  /* 0x0001780a01007387 */ /* 0x000fe80000100a00 */
[----:B------:R1:W-:Y:S01]  /*59350*/  STL [R1+0x1c], R5 ;  /* 0x00001c0501007387 */ /* 0x0003e20000100800 */
[----:B------:R-:W-:Y:S02]  /*59360*/  F2FP.F16.E4M3.UNPACK_B R2, R60.H1 ;  /* 0x0000003cff02723e */ /* 0x000fe400030006ff */
[----:B0-----:R-:W-:Y:S01]  /*59370*/  F2FP.F16.E4M3.UNPACK_B R3, R61.H1 ;  /* 0x0000003dff03723e */ /* 0x001fe200030006ff */
[----:B------:R-:W2:Y:S01]  /*59380*/  LDL.LU R40, [R1+0x270] ;  /* 0x0002700001287983 */ /* 0x000ea20000300800 */
[----:B-1----:R-:W-:-:S15]  /*59390*/  HMMA.16816.F32 R4, R28, R4, R56 ;  /* 0x000000041c04723c */ /* 0x002fde0000001838 */
[----:B------:R-:W-:-:S08]  /*593a0*/  NOP ;  /* 0x0000000000007918 */ /* 0x000fd00000000000 */
[----:B------:R-:W-:Y:S04]  /*593b0*/  STL.64 [R1+0x1a0], R4 ;  /* 0x0001a00401007387 */ /* 0x000fe80000100a00 */
[----:B------:R-:W-:Y:S04]  /*593c0*/  STL.64 [R1+0x1a8], R6 ;  /* 0x0001a80601007387 */ /* 0x000fe80000100a00 */
[----:B------:R-:W-:Y:S04]  /*593d0*/  STL [R1+0x10], R2 ;  /* 0x0000100201007387 */ /* 0x000fe80000100800 */
[----:B------:R-:W2:Y:S04]  /*593e0*/  LDL.LU R41, [R1+0x274] ;  /* 0x0002740001297983 */ /* 0x000ea80000300800 */
[----:B------:R-:W-:Y:S04]  /*593f0*/  STL [R1+0x14], R3 ;  /* 0x0000140301007387 */ /* 0x000fe80000100800 */
[----:B------:R-:W3:Y:S04]  /*59400*/  LDL.LU R42, [R1+0x278] ;  /* 0x00027800012a7983 */ /* 0x000ee80000300800 */
[----:B------:R-:W3:Y:S04]  /*59410*/  LDL.LU R43, [R1+0x27c] ;  /* 0x00027c00012b7983 */ /* 0x000ee80000300800 */
[----:B---3--:R-:W-:Y:S04]  /*59420*/  STL.64 [R1+0x6488], R42 ;  /* 0x0064882a01007387 */ /* 0x008fe80000100a00 */
[----:B--2---:R0:W-:Y:S04]  /*59430*/  STL.64 [R1+0x6480], R40 ;  /* 0x0064802801007387 */ /* 0x0041e80000100a00 */
[----:B------:R-:W2:Y:S04]  /*59440*/  LDL.LU R32, [R1+0x250] ;  /* 0x0002500001207983 */ /* 0x000ea80000300800 */
[----:B------:R-:W2:Y:S04]  /*59450*/  LDL.LU R33, [R1+0x254] ;  /* 0x0002540001217983 */ /* 0x000ea80000300800 */
[----:B------:R-:W2:Y:S04]  /*59460*/  LDL.LU R34, [R1+0x258] ;  /* 0x0002580001227983 */ /* 0x000ea80000300800 */
[----:B------:R-:W2:Y:S04]  /*59470*/  LDL.LU R35, [R1+0x25c] ;  /* 0x00025c0001237983 */ /* 0x000ea80000300800 */
[----:B------:R-:W3:Y:S04]  /*59480*/  LDL.LU R20, [R1+0x220] ;  /* 0x0002200001147983 */ /* 0x000ee80000300800 */
[----:B------:R-:W3:Y:S04]  /*59490*/  LDL.LU R21, [R1+0x224] ;  /* 0x0002240001157983 */ /* 0x000ee80000300800 */
[----:B------:R-:W3:Y:S04]  /*594a0*/  LDL.LU R22, [R1+0x228] ;  /* 0x0002280001167983 */ /* 0x000ee80000300800 */
[----:B------:R-:W3:Y:S04]  /*594b0*/  LDL.LU R23, [R1+0x22c] ;  /* 0x00022c0001177983 */ /* 0x000ee80000300800 */
[----:B------:R-:W4:Y:S04]  /*594c0*/  LDL.LU R16, [R1+0x200] ;  /* 0x0002000001107983 */ /* 0x000f280000300800 */
[----:B------:R-:W4:Y:S04]  /*594d0*/  LDL.LU R17, [R1+0x204] ;  /* 0x0002040001117983 */ /* 0x000f280000300800 */
[----:B------:R-:W4:Y:S04]  /*594e0*/  LDL.LU R18, [R1+0x208] ;  /* 0x0002080001127983 */ /* 0x000f280000300800 */
[----:B------:R-:W4:Y:S04]  /*594f0*/  LDL.LU R19, [R1+0x20c] ;  /* 0x00020c0001137983 */ /* 0x000f280000300800 */
[----:B------:R-:W2:Y:S04]  /*59500*/  LDL.LU R12, [R1+0x1c0] ;  /* 0x0001c000010c7983 */ /* 0x000ea80000300800 */
[----:B------:R-:W2:Y:S04]  /*59510*/  LDL.LU R13, [R1+0x1c4] ;  /* 0x0001c400010d7983 */ /* 0x000ea80000300800 */
[----:B------:R-:W2:Y:S04]  /*59520*/  LDL.LU R14, [R1+0x1c8] ;  /* 0x0001c800010e7983 */ /* 0x000ea80000300800 */
[----:B------:R-:W2:Y:S04]  /*59530*/  LDL.LU R15, [R1+0x1cc] ;  /* 0x0001cc00010f7983 */ /* 0x000ea80000300800 */
[----:B------:R-:W3:Y:S04]  /*59540*/  LDL.LU R8, [R1+0x50] ;  /* 0x0000500001087983 */ /* 0x000ee80000300800 */
[----:B------:R-:W4:Y:S04]  /*59550*/  LDL.LU R9, [R1+0x54] ;  /* 0x0000540001097983 */ /* 0x000f280000300800 */
[----:B0-----:R-:W2:Y:S04]  /*59560*/  LDL.LU R40, [R1+0x1e0] ;  /* 0x0001e00001287983 */ /* 0x001ea80000300800 */
[----:B------:R-:W2:Y:S04]  /*59570*/  LDL.LU R41, [R1+0x1e4] ;  /* 0x0001e40001297983 */ /* 0x000ea80000300800 */
        /* <DEDUP_REMOVED lines=34> */
[----:B0-----:R-:W2:Y:S04]  /*597a0*/  LDL.LU.64 R42, [R1+0x6488] ;  /* 0x00648800012a7983 */ /* 0x001ea80000300a00 */
[----:B------:R-:W2:Y:S01]  /*597b0*/  LDL.LU.64 R40, [R1+0x6480] ;  /* 0x0064800001287983 */ /* 0x000ea20000300a00 */
[----:B---3--:R-:W-:-:S02]  /*597c0*/  F2FP.F16.E4M3.UNPACK_B R4, R8.H1 ;  /* 0x00000008ff04723e */ /* 0x008fc400030006ff */
[----:B----4-:R-:W-:-:S03]  /*597d0*/  F2FP.F16.E4M3.UNPACK_B R5, R9.H1 ;  /* 0x00000009ff05723e */ /* 0x010fc600030006ff */
[----:B------:R-:W-:Y:S04]  /*597e0*/  STL [R1+0x8], R4 ;  /* 0x0000080401007387 */ /* 0x000fe80000100800 */
[----:B------:R0:W-:Y:S02]  /*597f0*/  STL [R1+0xc], R5 ;  /* 0x00000c0501007387 */ /* 0x0001e40000100800 */
[----:B0-----:R-:W-:Y:S01]  /*59800*/  HMMA.16816.F32 R4, R28, R4, R12 ;  /* 0x000000041c04723c */ /* 0x001fe2000000180c */
[----:B------:R-:W-:Y:S02]  /*59810*/  F2FP.F16.E4M3.UNPACK_B R2, R10.H1 ;  /* 0x0000000aff02723e */ /* 0x000fe400030006ff */
[----:B------:R-:W-:-:S03]  /*59820*/  F2FP.F16.E4M3.UNPACK_B R3, R11.H1 ;  /* 0x0000000bff03723e */ /* 0x000fc600030006ff */
[----:B------:R-:W-:-:S15]  /*59830*/  STL [R1], R2 ;  /* 0x0000000201007387 */ /* 0x000fde0000100800 */
[----:B------:R-:W-:-:S02]  /*59840*/  NOP ;  /* 0x0000000000007918 */ /* 0x000fc40000000000 */
[----:B------:R-:W-:Y:S04]  /*59850*/  STL.64 [R1+0x1c0], R4 ;  /* 0x0001c00401007387 */ /* 0x000fe80000100a00 */
[----:B------:R0:W-:Y:S02]  /*59860*/  STL.64 [R1+0x1c8], R6 ;  /* 0x0001c80601007387 */ /* 0x0001e40000100a00 */
[----:B0-----:R-:W-:Y:S01]  /*59870*/  HMMA.16816.F32 R4, R28, R2, R16 ;  /* 0x000000021c04723c */ /* 0x001fe20000001810 */
[----:B------:R-:W-:Y:S02]  /*59880*/  F2FP.F16.E4M3.UNPACK_B R60, R60.H1 ;  /* 0x0000003cff3c723e */ /* 0x000fe400030006ff */
[----:B------:R-:W-:-:S03]  /*59890*/  F2FP.F16.E4M3.UNPACK_B R61, R61.H1 ;  /* 0x0000003dff3d723e */ /* 0x000fc600030006ff */
[----:B------:R-:W-:-:S15]  /*598a0*/  STL [R1+0x4], R3 ;  /* 0x0000040301007387 */ /* 0x000fde0000100800 */
[----:B------:R-:W-:-:S02]  /*598b0*/  NOP ;  /* 0x0000000000007918 */ /* 0x000fc40000000000 */
[----:B------:R-:W-:Y:S04]  /*598c0*/  STL.64 [R1+0x200], R4 ;  /* 0x0002000401007387 */ /* 0x000fe80000100a00 */
[----:B------:R0:W-:Y:S02]  /*598d0*/  STL.64 [R1+0x208], R6 ;  /* 0x0002080601007387 */ /* 0x0001e40000100a00 */
[----:B0-----:R-:W-:Y:S01]  /*598e0*/  HMMA.16816.F32 R4, R28, R60, R20 ;  /* 0x0000003c1c04723c */ /* 0x001fe20000001814 */
[----:B------:R-:W-:Y:S02]  /*598f0*/  F2FP.F16.E4M3.UNPACK_B R58, R58.H1 ;  /* 0x0000003aff3a723e */ /* 0x000fe400030006ff */
[----:B------:R-:W-:Y:S02]  /*59900*/  F2FP.F16.E4M3.UNPACK_B R59, R59.H1 ;  /* 0x0000003bff3b723e */ /* 0x000fe400030006ff */
[----:B------:R-:W-:-:S15]  /*59910*/  F2FP.F16.E4M3.UNPACK_B R56, R56.H1 ;  /* 0x00000038ff38723e */ /* 0x000fde00030006ff */
[----:B------:R-:W-:-:S03]  /*59920*/  NOP ;  /* 0x0000000000007918 */ /* 0x000fc60000000000 */
        /* <DEDUP_REMOVED lines=9> */
[----:B0-----:R-:W-:Y:S02]  /*599c0*/  HMMA.16816.F32 R4, R28, R56, R32 ;  /* 0x000000381c04723c */ /* 0x001fe40000001820 */
[----:B------:R-:W-:Y:S04]  /*599d0*/  STL.64 [R1+0x6428], R58 ;  /* 0x0064283a01007387 */ /* 0x000fe80000100a00 */
[----:B------:R-:W-:Y:S01]  /*599e0*/  STL.64 [R1+0x6420], R56 ;  /* 0x0064203801007387 */ /* 0x000fe20000100a00 */
[----:B------:R-:W-:-:S15]  /*599f0*/  F2FP.F16.E4M3.UNPACK_B R52, R52.H1 ;  /* 0x00000034ff34723e */ /* 0x000fde00030006ff */
[----:B------:R-:W-:-:S01]  /*59a00*/  NOP ;  /* 0x0000000000007918 */ /* 0x000fc20000000000 */
        /* <DEDUP_REMOVED lines=8> */
[----:B------:R2:W-:Y:S04]  /*59a90*/  STL.64 [R1+0x268], R6 ;  /* 0x0002680601007387 */ /* 0x0005e80000100a00 */
[----:B------:R-:W-:Y:S04]  /*59aa0*/  STL.64 [R1+0x6408], R54 ;  /* 0x0064083601007387 */ /* 0x000fe80000100a00 */
[----:B------:R-:W-:Y:S01]  /*59ab0*/  STL.64 [R1+0x6400], R52 ;  /* 0x0064003401007387 */ /* 0x000fe20000100a00 */
[----:B--2---:R-:W-:-:S15]  /*59ac0*/  HMMA.16816.F32 R4, R28, R52, R40 ;  /* 0x000000341c04723c */ /* 0x004fde0000001828 */
[----:B------:R-:W-:-:S08]  /*59ad0*/  NOP ;  /* 0x0000000000007918 */ /* 0x000fd00000000000 */
[----:B------:R-:W-:Y:S04]  /*59ae0*/  STL.64 [R1+0x270], R4 ;  /* 0x0002700401007387 */ /* 0x000fe80000100a00 */
[----:B------:R0:W-:Y:S04]  /*59af0*/  STL.64 [R1+0x278], R6 ;  /* 0x0002780601007387 */ /* 0x0001e80000100a00 */
[----:B------:R-:W2:Y:S01]  /*59b00*/  LDL.LU R20, [R1+0x2f0] ;  /* 0x0002f00001147983 */ /* 0x000ea20000300800 */
[----:B0-----:R-:W-:-:S15]  /*59b10*/  HMMA.16816.F32 R4, R28, R50, R44 ;  /* 0x000000321c04723c */ /* 0x001fde000000182c */
[----:B------:R-:W-:-:S08]  /*59b20*/  NOP ;  /* 0x0000000000007918 */ /* 0x000fd00000000000 */
[----:B------:R0:W-:Y:S04]  /*59b30*/  STL.64 [R1+0x280], R4 ;  /* 0x0002800401007387 */ /* 0x0001e80000100a00 */
[----:B------:R1:W-:Y:S04]  /*59b40*/  STL.64 [R1+0x288], R6 ;  /* 0x0002880601007387 */ /* 0x0003e80000100a00 */
[----:B------:R-:W2:Y:S04]  /*59b50*/  LDL.LU R21, [R1+0x2f4] ;  /* 0x0002f40001157983 */ /* 0x000ea80000300800 */
[----:B------:R-:W2:Y:S04]  /*59b60*/  LDL.LU R22, [R1+0x2f8] ;  /* 0x0002f80001167983 */ /* 0x000ea80000300800 */
[----:B------:R-:W2:Y:S04]  /*59b70*/  LDL.LU R23, [R1+0x2fc] ;  /* 0x0002fc0001177983 */ /* 0x000ea80000300800 */
[----:B------:R-:W3:Y:S04]  /*59b80*/  LDL.LU R12, [R1+0x2d0] ;  /* 0x0002d000010c7983 */ /* 0x000ee80000300800 */
[----:B------:R-:W3:Y:S04]  /*59b90*/  LDL.LU R13, [R1+0x2d4] ;  /* 0x0002d400010d7983 */ /* 0x000ee80000300800 */
[----:B------:R-:W3:Y:S04]  /*59ba0*/  LDL.LU R14, [R1+0x2d8] ;  /* 0x0002d800010e7983 */ /* 0x000ee80000300800 */
[----:B------:R-:W3:Y:S04]  /*59bb0*/  LDL.LU R15, [R1+0x2dc] ;  /* 0x0002dc00010f7983 */ /* 0x000ee80000300800 */
[----:B0-----:R-:W4:Y:S04]  /*59bc0*/  LDL.LU R4, [R1+0x2b0] ;  /* 0x0002b00001047983 */ /* 0x001f280000300800 */
[----:B------:R-:W4:Y:S04]  /*59bd0*/  LDL.LU R5, [R1+0x2b4] ;  /* 0x0002b40001057983 */ /* 0x000f280000300800 */
[----:B-1----:R-:W4:Y:S04]  /*59be0*/  LDL.LU R6, [R1+0x2b8] ;  /* 0x0002b80001067983 */ /* 0x002f280000300800 */
[----:B------:R-:W4:Y:S04]  /*59bf0*/  LDL.LU R7, [R1+0x2bc] ;  /* 0x0002bc0001077983 */ /* 0x000f280000300800 */
[----:B------:R-:W2:Y:S04]  /*59c00*/  LDL.LU R52, [R1+0x290] ;  /* 0x0002900001347983 */ /* 0x000ea80000300800 */
[----:B------:R-:W2:Y:S04]  /*59c10*/  LDL.LU R53, [R1+0x294] ;  /* 0x0002940001357983 */ /* 0x000ea80000300800 */
[----:B------:R-:W2:Y:S04]  /*59c20*/  LDL.LU R54, [R1+0x298] ;  /* 0x0002980001367983 */ /* 0x000ea80000300800 */
[----:B------:R-:W2:Y:S04]  /*59c30*/  LDL.LU R55, [R1+0x29c] ;  /* 0x00029c0001377983 */ /* 0x000ea80000300800 */
[----:B------:R-:W3:Y:S04]  /*59c40*/  LDL.LU R46, [R1+0x98] ;  /* 0x00009800012e7983 */ /* 0x000ee80000300800 */
[----:B------:R-:W4:Y:S04]  /*59c50*/  LDL.LU R47, [R1+0x9c] ;  /* 0x00009c00012f7983 */ /* 0x000f280000300800 */
        /* <DEDUP_REMOVED lines=28> */
[----:B------:R-:W-:-:S02]  /*59e20*/  F2FP.F16.E4M3.UNPACK_B R48, R48.H1 ;  /* 0x00000030ff30723e */ /* 0x000fc400030006ff */
[----:B------:R-:W-:Y:S01]  /*59e30*/  F2FP.F16.E4M3.UNPACK_B R49, R49.H1 ;  /* 0x00000031ff31723e */ /* 0x000fe200030006ff */
[----:B------:R-:W2:Y:S04]  /*59e40*/  LDL.LU R32, [R1+0xd0] ;  /* 0x0000d00001207983 */ /* 0x000ea80000300800 */
[----:B------:R-:W2:Y:S04]  /*59e50*/  LDL.LU R33, [R1+0xd4] ;  /* 0x0000d40001217983 */ /* 0x000ea80000300800 */
[----:B------:R-:W-:Y:S04]  /*59e60*/  STL.64 [R1+0x63e8], R50 ;  /* 0x0063e83201007387 */ /* 0x000fe80000100a00 */
[----:B------:R0:W-:Y:S01]  /*59e70*/  STL.64 [R1+0x63e0], R48 ;  /* 0x0063e03001007387 */ /* 0x0001e20000100a00 */
[----:B---3--:R-:W-:-:S02]  /*59e80*/  F2FP.F16.E4M3.UNPACK_B R46, R46.H1 ;  /* 0x0000002eff2e723e */ /* 0x008fc400030006ff */
[----:B----4-:R-:W-:Y:S01]  /*59e90*/  F2FP.F16.E4M3.UNPACK_B R47, R47.H1 ;  /* 0x0000002fff2f723e */ /* 0x010fe200030006ff */
[----:B--2---:R-:W-:Y:S01]  /*59ea0*/  HMMA.16816.F32 R52, R28, R48, R52 ;  /* 0x000000301c34723c */ /* 0x004fe20000001834 */
[----:B------:R-:W-:Y:S02]  /*59eb0*/  F2FP.F16.E4M3.UNPACK_B R44, R44.H1 ;  /* 0x0000002cff2c723e */ /* 0x000fe400030006ff */
[----:B------:R-:W-:-:S03]  /*59ec0*/  F2FP.F16.E4M3.UNPACK_B R45, R45.H1 ;  /* 0x0000002dff2d723e */ /* 0x000fc600030006ff */
[C---:B0-----:R-:W-:Y:S06]  /*59ed0*/  HMMA.16816.F32 R48, R28.reuse, R46, R56 ;  /* 0x0000002e1c30723c */ /* 0x041fec0000001838 */
[----:B------:R-:W-:Y:S01]  /*59ee0*/  HMMA.16816.F32 R4, R28, R44, R4 ;  /* 0x0000002c1c04723c */ /* 0x000fe20000001804 */
[----:B------:R-:W-:Y:S02]  /*59ef0*/  F2FP.F16.E4M3.UNPACK_B R42, R42.H1 ;  /* 0x0000002aff2a723e */ /* 0x000fe400030006ff */
[----:B------:R-:W-:-:S08]  /*59f00*/  F2FP.F16.E4M3.UNPACK_B R43, R43.H1 ;  /* 0x0000002bff2b723e */ /* 0x000fd000030006ff */
        /* <DEDUP_REMOVED lines=8> */
[----:B0-----:R-:W-:Y:S01]  /*59f90*/  HMMA.16816.F32 R4, R28, R42, R8 ;  /* 0x0000002a1c04723c */ /* 0x001fe20000001808 */
[----:B------:R-:W-:-:S02]  /*59fa0*/  F2FP.F16.E4M3.UNPACK_B R40, R40.H1 ;  /* 0x00000028ff28723e */ /* 0x000fc400030006ff */
[----:B------:R-:W-:Y:S02]  /*59fb0*/  F2FP.F16.E4M3.UNPACK_B R41, R41.H1 ;  /* 0x00000029ff29723e */ /* 0x000fe400030006ff */
[----:B------:R-:W-:-:S15]  /*59fc0*/  F2FP.F16.E4M3.UNPACK_B R38, R38.H1 ;  /* 0x00000026ff26723e */ /* 0x000fde00030006ff */
[----:B------:R-:W-:-:S03]  /*59fd0*/  NOP ;  /* 0x0000000000007918 */ /* 0x000fc60000000000 */
[----:B------:R-:W-:Y:S04]  /*59fe0*/  STL.64 [R1+0x2c0], R4 ;  /* 0x0002c00401007387 */ /* 0x000fe80000100a00 */
[----:B------:R0:W-:Y:S02]  /*59ff0*/  STL.64 [R1+0x2c8], R6 ;  /* 0x0002c80601007387 */ /* 0x0001e40000100a00 */
[----:B0-----:R-:W-:Y:S01]  /*5a000*/  HMMA.16816.F32 R4, R28, R40, R12 ;  /* 0x000000281c04723c */ /* 0x001fe2000000180c */
[----:B------:R-:W-:Y:S01]  /*5a010*/  F2FP.F16.E4M3.UNPACK_B R39, R39.H1 ;  /* 0x00000027ff27723e */ /* 0x000fe200030006ff */
[----:B------:R-:W-:Y:S04]  /*5a020*/  STL.64 [R1+0x63b8], R42 ;  /* 0x0063b82a01007387 */ /* 0x000fe80000100a00 */
[----:B------:R-:W-:-:S15]  /*5a030*/  STL.64 [R1+0x63b0], R40 ;  /* 0x0063b02801007387 */ /* 0x000fde0000100a00 */
[----:B------:R-:W-:-:S02]  /*5a040*/  NOP ;  /* 0x0000000000007918 */ /* 0x000fc40000000000 */
[----:B------:R-:W-:Y:S04]  /*5a050*/  STL.64 [R1+0x2d0], R4 ;  /* 0x0002d00401007387 */ /* 0x000fe80000100a00 */
[----:B------:R0:W-:Y:S02]  /*5a060*/  STL.64 [R1+0x2d8], R6 ;  /* 0x0002d80601007387 */ /* 0x0001e40000100a00 */
[----:B0-----:R-:W-:Y:S01]  /*5a070*/  HMMA.16816.F32 R4, R28, R38, R16 ;  /* 0x000000261c04723c */ /* 0x001fe20000001810 */
[----:B------:R-:W-:Y:S02]  /*5a080*/  F2FP.F16.E4M3.UNPACK_B R36, R36.H1 ;  /* 0x00000024ff24723e */ /* 0x000fe400030006ff */
[----:B------:R-:W-:Y:S02]  /*5a090*/  F2FP.F16.E4M3.UNPACK_B R37, R37.H1 ;  /* 0x00000025ff25723e */ /* 0x000fe400030006ff */
[----:B------:R-:W-:-:S02]  /*5a0a0*/  F2FP.F16.E4M3.UNPACK_B R34, R34.H1 ;  /* 0x00000022ff22723e */ /* 0x000fc400030006ff */
[----:B------:R-:W-:-:S07]  /*5a0b0*/  F2FP.F16.E4M3.UNPACK_B R35, R35.H1 ;  /* 0x00000023ff23723e */ /* 0x000fce00030006ff */
[C---:B------:R-:W-:Y:S09]  /*5a0c0*/  HMMA.16816.F32 R8, R28.reuse, R34, R24 ;  /* 0x000000221c08723c */ /* 0x040ff20000001818 */
[----:B------:R-:W-:Y:S04]  /*5a0d0*/  STL.64 [R1+0x2e0], R4 ;  /* 0x0002e00401007387 */ /* 0x000fe80000100a00 */
[----:B------:R0:W-:Y:S02]  /*5a0e0*/  STL.64 [R1+0x2e8], R6 ;  /* 0x0002e80601007387 */ /* 0x0001e40000100a00 */
[----:B0-----:R-:W-:Y:S02]  /*5a0f0*/  HMMA.16816.F32 R4, R28, R36, R20 ;  /* 0x000000241c04723c */ /* 0x001fe40000001814 */
[----:B------:R-:W-:Y:S04]  /*5a100*/  STL.64 [R1+0x63d8], R38 ;  /* 0x0063d82601007387 */ /* 0x000fe80000100a00 */
[----:B------:R-:W-:-:S15]  /*5a110*/  STL.64 [R1+0x63d0], R36 ;  /* 0x0063d02401007387 */ /* 0x000fde0000100a00 */
[----:B------:R-:W-:-:S02]  /*5a120*/  NOP ;  /* 0x0000000000007918 */ /* 0x000fc40000000000 */
[----:B------:R0:W-:Y:S04]  /*5a130*/  STL.64 [R1+0x2f0], R4 ;  /* 0x0002f00401007387 */ /* 0x0001e80000100a00 */
[----:B------:R1:W-:Y:S04]  /*5a140*/  STL.64 [R1+0x2f8], R6 ;  /* 0x0002f80601007387 */ /* 0x0003e80000100a00 */
[----:B0-----:R-:W2:Y:S04]  /*5a150*/  LDL.LU R4, [R1+0x370] ;  /* 0x0003700001047983 */ /* 0x001ea80000300800 */
[----:B------:R-:W-:Y:S04]  /*5a160*/  STL.64 [R1+0x300], R8 ;  /* 0x0003000801007387 */ /* 0x000fe80000100a00 */
[----:B------:R0:W-:Y:S04]  /*5a170*/  STL.64 [R1+0x308], R10 ;  /* 0x0003080a01007387 */ /* 0x0001e80000100a00 */
[----:B------:R-:W2:Y:S04]  /*5a180*/  LDL.LU R5, [R1+0x374] ;  /* 0x0003740001057983 */ /* 0x000ea80000300800 */
[----:B-1----:R-:W2:Y:S04]  /*5a190*/  LDL.LU R6, [R1+0x378] ;  /* 0x0003780001067983 */ /* 0x002ea80000300800 */
        /* <DEDUP_REMOVED lines=37> */
[----:B0-----:R-:W2:Y:S04]  /*5a3f0*/  LDL.LU R10, [R1+0x138] ;  /* 0x00013800010a7983 */ /* 0x001ea80000300800 */
        /* <DEDUP_REMOVED lines=9> */
[----:B------:R-:W-:Y:S04]  /*5a490*/  STL.64 [R1+0x63f8], R34 ;  /* 0x0063f82201007387 */ /* 0x000fe80000100a00 */
[----:B------:R0:W-:Y:S01]  /*5a4a0*/  STL.64 [R1+0x63f0], R32 ;  /* 0x0063f02001007387 */ /* 0x0001e20000100a00 */
[----:B---3--:R-:W-:Y:S02]  /*5a4b0*/  F2FP.F16.E4M3.UNPACK_B R22, R22.H1 ;  /* 0x00000016ff16723e */ /* 0x008fe400030006ff */
[----:B----4-:R-:W-:Y:S01]  /*5a4c0*/  F2FP.F16.E4M3.UNPACK_B R23, R23.H1 ;  /* 0x00000017ff17723e */ /* 0x010fe200030006ff */
[C---:B--2---:R-:W-:Y:S06]  /*5a4d0*/  HMMA.16816.F32 R36, R28.reuse, R32, R36 ;  /* 0x000000201c24723c */ /* 0x044fec0000001824 */
[----:B0-----:R-:W-:Y:S01]  /*5a4e0*/  HMMA.16816.F32 R32, R28, R22, R40 ;  /* 0x000000161c20723c */ /* 0x001fe20000001828 */
[----:B------:R-:W-:-:S02]  /*5a4f0*/  F2FP.F16.E4M3.UNPACK_B R20, R20.H1 ;  /* 0x00000014ff14723e */ /* 0x000fc400030006ff */
[----:B------:R-:W-:Y:S02]  /*5a500*/  F2FP.F16.E4M3.UNPACK_B R21, R21.H1 ;  /* 0x00000015ff15723e */ /* 0x000fe400030006ff */
[----:B------:R-:W-:Y:S02]  /*5a510*/  F2FP.F16.E4M3.UNPACK_B R18, R18.H1 ;  /* 0x00000012ff12723e */ /* 0x000fe400030006ff */
[----:B------:R-:W-:-:S10]  /*5a520*/  F2FP.F16.E4M3.UNPACK_B R19, R19.H1 ;  /* 0x00000013ff13723e */ /* 0x000fd400030006ff */
[----:B------:R-:W-:Y:S04]  /*5a530*/  STL.64 [R1+0x310], R36 ;  /* 0x0003102401007387 */ /* 0x000fe80000100a00 */
[----:B------:R-:W-:Y:S04]  /*5a540*/  STL.64 [R1+0x318], R38 ;  /* 0x0003182601007387 */ /* 0x000fe80000100a00 */
[----:B------:R-:W-:Y:S04]  /*5a550*/  STL.64 [R1+0x320], R32 ;  /* 0x0003202001007387 */ /* 0x000fe80000100a00 */
[----:B------:R0:W-:Y:S04]  /*5a560*/  STL.64 [R1+0x328], R34 ;  /* 0x0003282201007387 */ /* 0x0001e80000100a00 */
[----:B------:R-:W-:Y:S04]  /*5a570*/  STL.64 [R1+0x6418], R22 ;  /* 0x0064181601007387 */ /* 0x000fe80000100a00 */
[----:B------:R1:W-:Y:S01]  /*5a580*/  STL.64 [R1+0x6410], R20 ;  /* 0x0064101401007387 */ /* 0x0003e20000100a00 */
[C---:B0-----:R-:W-:Y:S06]  /*5a590*/  HMMA.16816.F32 R32, R28.reuse, R20, R44 ;  /* 0x000000141c20723c */ /* 0x041fec000000182c */
[----:B-1----:R-:W-:Y:S01]  /*5a5a0*/  HMMA.16816.F32 R20, R28, R18, R48 ;  /* 0x000000121c14723c */ /* 0x002fe20000001830 */
[----:B------:R-:W-:-:S02]  /*5a5b0*/  F2FP.F16.E4M3.UNPACK_B R16, R16.H1 ;  /* 0x00000010ff10723e */ /* 0x000fc400030006ff */
[----:B------:R-:W-:Y:S02]  /*5a5c0*/  F2FP.F16.E4M3.UNPACK_B R17, R17.H1 ;  /* 0x00000011ff11723e */ /* 0x000fe400030006ff */
[----:B------:R-:W-:Y:S02]  /*5a5d0*/  F2FP.F16.E4M3.UNPACK_B R14, R14.H1 ;  /* 0x0000000eff0e723e */ /* 0x000fe400030006ff */
[----:B------:R-:W-:Y:S02]  /*5a5e0*/  F2FP.F16.E4M3.UNPACK_B R15, R15.H1 ;  /* 0x0000000fff0f723e */ /* 0x000fe400030006ff */
[----:B------:R-:W-:Y:S02]  /*5a5f0*/  F2FP.F16.E4M3.UNPACK_B R12, R12.H1 ;  /* 0x0000000cff0c723e */ /* 0x000fe400030006ff */
[----:B------:R-:W-:-:S06]  /*5a600*/  F2FP.F16.E4M3.UNPACK_B R13, R13.H1 ;  /* 0x0000000dff0d723e */ /* 0x000fcc00030006ff */
[----:B------:R-:W-:Y:S04]  /*5a610*/  STL.64 [R1+0x330], R32 ;  /* 0x0003302001007387 */ /* 0x000fe80000100a00 */
[----:B------:R-:W-:Y:S04]  /*5a620*/  STL.64 [R1+0x338], R34 ;  /* 0x0003382201007387 */ /* 0x000fe80000100a00 */
[----:B------:R-:W-:Y:S04]  /*5a630*/  STL.64 [R1+0x340], R20 ;  /* 0x0003401401007387 */ /* 0x000fe80000100a00 */
[----:B------:R0:W-:Y:S04]  /*5a640*/  STL.64 [R1+0x348], R22 ;  /* 0x0003481601007387 */ /* 0x0001e80000100a00 */
[----:B------:R-:W-:Y:S04]  /*5a650*/  STL.64 [R1+0x6398], R18 ;  /* 0x0063981201007387 */ /* 0x000fe80000100a00 */
[----:B------:R1:W-:Y:S01]  /*5a660*/  STL.64 [R1+0x6390], R16 ;  /* 0x0063901001007387 */ /* 0x0003e20000100a00 */
[C---:B------:R-:W-:Y:S06]  /*5a670*/  HMMA.16816.F32 R4, R28.reuse, R12, R4 ;  /* 0x0000000c1c04723c */ /* 0x040fec0000001804 */
[C---:B0-----:R-:W-:Y:S06]  /*5a680*/  HMMA.16816.F32 R20, R28.reuse, R16, R52 ;  /* 0x000000101c14723c */ /* 0x041fec0000001834 */
[----:B-1----:R-:W-:-:S15]  /*5a690*/  HMMA.16816.F32 R16, R28, R14, R56 ;  /* 0x0000000e1c10723c */ /* 0x002fde0000001838 */
[----:B------:R-:W-:-:S02]  /*5a6a0*/  NOP ;  /* 0x0000000000007918 */ /* 0x000fc40000000000 */
[----:B------:R-:W-:Y:S04]  /*5a6b0*/  STL.64 [R1+0x350], R20 ;  /* 0x0003501401007387 */ /* 0x000fe80000100a00 */
[----:B------:R-:W-:Y:S04]  /*5a6c0*/  STL.64 [R1+0x358], R22 ;  /* 0x0003581601007387 */ /* 0x000fe80000100a00 */
[----:B------:R0:W-:Y:S04]  /*5a6d0*/  STL.64 [R1+0x360], R16 ;  /* 0x0003601001007387 */ /* 0x0001e80000100a00 */
[----:B------:R1:W-:Y:S04]  /*5a6e0*/  STL.64 [R1+0x368], R18 ;  /* 0x0003681201007387 */ /* 0x0003e80000100a00 */
[----:B------:R-:W-:Y:S04]  /*5a6f0*/  STL.64 [R1+0x6378], R14 ;  /* 0x0063780e01007387 */ /* 0x000fe80000100a00 */
[----:B------:R2:W-:Y:S04]  /*5a700*/  STL.64 [R1+0x6370], R12 ;  /* 0x0063700c01007387 */ /* 0x0005e80000100a00 */
[----:B------:R-:W-:Y:S04]  /*5a710*/  STL.64 [R1+0x370], R4 ;  /* 0x0003700401007387 */ /* 0x000fe80000100a00 */
[----:B------:R3:W-:Y:S04]  /*5a720*/  STL.64 [R1+0x378], R6 ;  /* 0x0003780601007387 */ /* 0x0007e80000100a00 */
[----:B------:R-:W4:Y:S04]  /*5a730*/  LDL.LU R40, [R1+0x5e0] ;  /* 0x0005e00001287983 */ /* 0x000f280000300800 */
[----:B------:R-:W4:Y:S04]  /*5a740*/  LDL.LU R41, [R1+0x5e4] ;  /* 0x0005e40001297983 */ /* 0x000f280000300800 */
[----:B------:R-:W4:Y:S04]  /*5a750*/  LDL.LU R42, [R1+0x5e8] ;  /* 0x0005e800012a7983 */ /* 0x000f280000300800 */
[----:B------:R-:W4:Y:S04]  /*5a760*/  LDL.LU R43, [R1+0x5ec] ;  /* 0x0005ec00012b7983 */ /* 0x000f280000300800 */
[----:B0-----:R-:W4:Y:S04]  /*5a770*/  LDL.LU R16, [R1+0x3b0] ;  /* 0x0003b00001107983 */ /* 0x001f280000300800 */
[----:B------:R-:W4:Y:S04]  /*5a780*/  LDL.LU R17, [R1+0x3b4] ;  /* 0x0003b40001117983 */ /* 0x000f280000300800 */
[----:B-1----:R-:W4:Y:S04]  /*5a790*/  LDL.LU R18, [R1+0x3b8] ;  /* 0x0003b80001127983 */ /* 0x002f280000300800 */
[----:B------:R-:W4:Y:S04]  /*5a7a0*/  LDL.LU R19, [R1+0x3bc] ;  /* 0x0003bc0001137983 */ /* 0x000f280000300800 */
[----:B--2---:R-:W2:Y:S04]  /*5a7b0*/  LDL.LU R12, [R1+0x390] ;  /* 0x00039000010c7983 */ /* 0x004ea80000300800 */
[----:B------:R-:W2:Y:S04]  /*5a7c0*/  LDL.LU R13, [R1+0x394] ;  /* 0x00039400010d7983 */ /* 0x000ea80000300800 */
[----:B------:R-:W2:Y:S04]  /*5a7d0*/  LDL.LU R14, [R1+0x398] ;  /* 0x00039800010e7983 */ /* 0x000ea80000300800 */
[----:B------:R-:W2:Y:S01]  /*5a7e0*/  LDL.LU R15, [R1+0x39c] ;  /* 0x00039c00010f7983 */ /* 0x000ea20000300800 */
[----:B------:R-:W-:-:S02]  /*5a7f0*/  IMAD R24, R24, 0x100, R8 ;  /* 0x0000010018187824 */ /* 0x000fc400078e0208 */
[----:B------:R-:W-:Y:S01]  /*5a800*/  IMAD R25, R25, 0x100, R9 ;  /* 0x0000010019197824 */ /* 0x000fe200078e0209 */
[----:B------:R-:W4:Y:S04]  /*5a810*/  LDL.LU R8, [R1+0x150] ;  /* 0x0001500001087983 */ /* 0x000f280000300800 */
[----:B------:R-:W4:Y:S01]  /*5a820*/  LDL.LU R9, [R1+0x154] ;  /* 0x0001540001097983 */ /* 0x000f220000300800 */
[----:B------:R-:W-:-:S03]  /*5a830*/  IMAD R26, R27, 0x100, R26 ;  /* 0x000001001b1a7824 */ /* 0x000fc600078e021a */
[----:B------:R-:W4:Y:S04]  /*5a840*/  LDL.LU R0, [R1+0x3588] ;  /* 0x0035880001007983 */ /* 0x000f280000300800 */
[----:B------:R-:W4:Y:S04]  /*5a850*/  LDL.LU R27, [R1+0x3584] ;  /* 0x00358400011b7983 */ /* 0x000f280000300800 */
[----:B---3--:R-:W3:Y:S04]  /*5a860*/  LDL.LU R6, [R1+0x158] ;  /* 0x0001580001067983 */ /* 0x008ee80000300800 */
        /* <DEDUP_REMOVED lines=17> */
[----:B------:R-:W3:Y:S04]  /*5a980*/  LDL.64 R46, [R1+0x30] ;  /* 0x00003000012e7983 */ /* 0x000ee80000100a00 */
        /* <DEDUP_REMOVED lines=9> */
[----:B------:R-:W3:Y:S01]  /*5aa20*/  LDL.64 R58, [R1+0x18] ;  /* 0x00001800013a7983 */ /* 0x000ee20000100a00 */
[----:B------:R-:W-:-:S02]  /*5aa30*/  F2FP.F16.E4M3.UNPACK_B R10, R10.H1 ;  /* 0x0000000aff0a723e */ /* 0x000fc400030006ff */
[----:B------:R-:W-:Y:S02]  /*5aa40*/  F2FP.F16.E4M3.UNPACK_B R11, R11.H1 ;  /* 0x0000000bff0b723e */ /* 0x000fe400030006ff */
[----:B------:R-:W-:Y:S02]  /*5aa50*/  F2FP.F16.E4M3.UNPACK_B R24, R24 ;  /* 0x00000018ff18723e */ /* 0x000fe400020006ff */
[----:B------:R-:W-:Y:S02]  /*5aa60*/  F2FP.F16.E4M3.UNPACK_B R25, R25 ;  /* 0x00000019ff19723e */ /* 0x000fe400020006ff */
[----:B------:R-:W-:Y:S01]  /*5aa70*/  F2FP.F16.E4M3.UNPACK_B R26, R26 ;  /* 0x0000001aff1a723e */ /* 0x000fe200020006ff */
[----:B--2---:R-:W-:Y:S01]  /*5aa80*/  HMMA.16816.F32 R12, R28, R10, R12 ;  /* 0x0000000a1c0c723c */ /* 0x004fe2000000180c */
[----:B----4-:R-:W-:Y:S02]  /*5aa90*/  F2FP.F16.E4M3.UNPACK_B R8, R8.H1 ;  /* 0x00000008ff08723e */ /* 0x010fe400030006ff */
[----:B------:R-:W-:-:S15]  /*5aaa0*/  F2FP.F16.E4M3.UNPACK_B R9, R9.H1 ;  /* 0x00000009ff09723e */ /* 0x000fde00030006ff */
[----:B------:R-:W-:-:S05]  /*5aab0*/  NOP ;  /* 0x0000000000007918 */ /* 0x000fca0000000000 */
[----:B------:R-:W-:Y:S04]  /*5aac0*/  STL.64 [R1+0x390], R12 ;  /* 0x0003900c01007387 */ /* 0x000fe80000100a00 */
[----:B------:R0:W-:Y:S02]  /*5aad0*/  STL.64 [R1+0x398], R14 ;  /* 0x0003980e01007387 */ /* 0x0001e40000100a00 */
[----:B0-----:R-:W-:Y:S01]  /*5aae0*/  HMMA.16816.F32 R12, R28, R8, R16 ;  /* 0x000000081c0c723c */ /* 0x001fe20000001810 */
[----:B---3--:R-:W-:Y:S02]  /*5aaf0*/  F2FP.F16.E4M3.UNPACK_B R6, R6.H1 ;  /* 0x00000006ff06723e */ /* 0x008fe400030006ff */
[----:B------:R-:W-:Y:S01]  /*5ab00*/  F2FP.F16.E4M3.UNPACK_B R7, R7.H1 ;  /* 0x00000007ff07723e */ /* 0x000fe200030006ff */
[----:B------:R-:W-:Y:S01]  /*5ab10*/  STL.64 [R1+0x6358], R10 ;  /* 0x0063580a01007387 */ /* 0x000fe20000100a00 */
[----:B------:R-:W-:-:S02]  /*5ab20*/  F2FP.F16.E4M3.UNPACK_B R4, R4.H1 ;  /* 0x00000004ff04723e */ /* 0x000fc400030006ff */
[----:B------:R-:W-:Y:S01]  /*5ab30*/  F2FP.F16.E4M3.UNPACK_B R5, R5.H1 ;  /* 0x00000005ff05723e */ /* 0x000fe200030006ff */
[----:B------:R0:W-:-:S15]  /*5ab40*/  STL.64 [R1+0x6350], R8 ;  /* 0x0063500801007387 */ /* 0x0001de0000100a00 */
[----:B------:R-:W-:Y:S04]  /*5ab50*/  STL.64 [R1+0x3b0], R12 ;  /* 0x0003b00c01007387 */ /* 0x000fe80000100a00 */
[----:B------:R1:W-:Y:S01]  /*5ab60*/  STL.64 [R1+0x3b8], R14 ;  /* 0x0003b80e01007387 */ /* 0x0003e20000100a00 */
[C---:B0-----:R-:W-:Y:S06]  /*5ab70*/  HMMA.16816.F32 R8, R28.reuse, R4, R32 ;  /* 0x000000041c08723c */ /* 0x041fec0000001820 */
[----:B-1----:R-:W-:Y:S01]  /*5ab80*/  HMMA.16816.F32 R12, R28, R6, R20 ;  /* 0x000000061c0c723c */ /* 0x002fe20000001814 */
[----:B------:R-:W-:Y:S01]  /*5ab90*/  IMAD R27, R27, 0x100, R0 ;  /* 0x000001001b1b7824 */ /* 0x000fe200078e0200 */
[----:B------:R-:W-:-:S02]  /*5aba0*/  F2FP.F16.E4M3.UNPACK_B R2, R2.H1 ;  /* 0x00000002ff02723e */ /* 0x000fc400030006ff */
[----:B------:R-:W-:Y:S02]  /*5abb0*/  F2FP.F16.E4M3.UNPACK_B R3, R3.H1 ;  /* 0x00000003ff03723e */ /* 0x000fe400030006ff */
[----:B------:R-:W-:-:S15]  /*5abc0*/  F2FP.F16.E4M3.UNPACK_B R27, R27 ;  /* 0x0000001bff1b723e */ /* 0x000fde00020006ff */
[----:B------:R-:W-:-:S02]  /*5abd0*/  NOP ;  /* 0x0000000000007918 */ /* 0x000fc40000000000 */
[----:B------:R-:W-:Y:S04]  /*5abe0*/  STL.64 [R1+0x3d0], R12 ;  /* 0x0003d00c01007387 */ /* 0x000fe80000100a00 */
[----:B------:R0:W-:Y:S04]  /*5abf0*/  STL.64 [R1+0x3d8], R14 ;  /* 0x0003d80e01007387 */ /* 0x0001e80000100a00 */
[----:B------:R-:W-:Y:S04]  /*5ac00*/  STL.64 [R1+0x6368], R6 ;  /* 0x0063680601007387 */ /* 0x000fe80000100a00 */
[----:B------:R-:W-:Y:S04]  /*5ac10*/  STL.64 [R1+0x6360], R4 ;  /* 0x0063600401007387 */ /* 0x000fe80000100a00 */
[----:B------:R-:W-:Y:S04]  /*5ac20*/  STL.64 [R1+0x400], R8 ;  /* 0x0004000801007387 */ /* 0x000fe80000100a00 */
[----:B------:R1:W-:Y:S01]  /*5ac30*/  STL.64 [R1+0x408], R10 ;  /* 0x0004080a01007387 */ /* 0x0003e20000100a00 */
[----:B0-----:R-:W-:Y:S06]  /*5ac40*/  HMMA.16816.F32 R12, R28, R2, R36 ;  /* 0x000000021c0c723c */ /* 0x001fec0000001824 */
[----:B-1----:R-:W-:-:S15]  /*5ac50*/  HMMA.16816.F32 R8, R24, R46, R40 ;  /* 0x0000002e1808723c */ /* 0x002fde0000001828 */
[----:B------:R-:W-:-:S02]  /*5ac60*/  NOP ;  /* 0x0000000000007918 */ /* 0x000fc40000000000 */
[----:B------:R-:W-:Y:S04]  /*5ac70*/  STL.64 [R1+0x3f0], R12 ;  /* 0x0003f00c01007387 */ /* 0x000fe80000100a00 */
[----:B------:R-:W-:Y:S04]  /*5ac80*/  STL.64 [R1+0x3f8], R14 ;  /* 0x0003f80e01007387 */ /* 0x000fe80000100a00 */
[----:B------:R-:W-:Y:S04]  /*5ac90*/  STL.64 [R1+0x5e0], R8 ;  /* 0x0005e00801007387 */ /* 0x000fe80000100a00 */
[----:B------:R0:W-:Y:S02]  /*5aca0*/  STL.64 [R1+0x5e8], R10 ;  /* 0x0005e80a01007387 */ /* 0x0001e40000100a00 */
[----:B0-----:R-:W-:Y:S06]  /*5acb0*/  HMMA.16816.F32 R8, R24, R56, R48 ;  /* 0x000000381808723c */ /* 0x001fec0000001830 */
[----:B------:R-:W-:-:S02]  /*5acc0*/  IMAD.MOV.U32 R7, RZ, RZ, R56 ;  /* 0x000000ffff077224 */ /* 0x000fc400078e0038 */
[----:B------:R-:W-:Y:S02]  /*5acd0*/  IMAD.MOV.U32 R6, RZ, RZ, R57 ;  /* 0x000000ffff067224 */ /* 0x000fe400078e0039 */
[----:B------:R-:W-:Y:S02]  /*5ace0*/  IMAD.MOV.U32 R5, RZ, RZ, R46 ;  /* 0x000000ffff057224 */ /* 0x000fe400078e002e */
[----:B------:R-:W-:-:S11]  /*5acf0*/  IMAD.MOV.U32 R4, RZ, RZ, R47 ;  /* 0x000000ffff047224 */ /* 0x000fd600078e002f */
[----:B------:R-:W-:Y:S04]  /*5ad00*/  STL.64 [R1+0x5d0], R8 ;  /* 0x0005d00801007387 */ /* 0x000fe80000100a00 */
[----:B------:R-:W-:Y:S04]  /*5ad10*/  STL.64 [R1+0x5d8], R10 ;  /* 0x0005d80a01007387 */ /* 0x000fe80000100a00 */
[----:B------:R-:W-:Y:S04]  /*5ad20*/  STL.64 [R1+0x6438], R6 ;  /* 0x0064380601007387 */ /* 0x000fe80000100a00 */
[----:B------:R0:W-:Y:S04]  /*5ad30*/  STL.64 [R1+0x6430], R4 ;  /* 0x0064300401007387 */ /* 0x0001e80000100a00 */
[----:B------:R-:W2:Y:S01]  /*5ad40*/  LDL.LU R16, [R1+0x4a0] ;  /* 0x0004a00001107983 */ /* 0x000ea20000300800 */
[----:B0-----:R-:W-:-:S15]  /*5ad50*/  HMMA.16816.F32 R4, R24, R58, R52 ;  /* 0x0000003a1804723c */ /* 0x001fde0000001834 */
[----:B------:R-:W-:-:S08]  /*5ad60*/  NOP ;  /* 0x0000000000007918 */ /* 0x000fd00000000000 */
[----:B------:R-:W-:Y:S04]  /*5ad70*/  STL.64 [R1+0x5c0], R4 ;  /* 0x0005c00401007387 */ /* 0x000fe80000100a00 */
[----:B------:R0:W-:Y:S04]  /*5ad80*/  STL.64 [R1+0x5c8], R6 ;  /* 0x0005c80601007387 */ /* 0x0001e80000100a00 */
[----:B------:R-:W2:Y:S04]  /*5ad90*/  LDL.LU R17, [R1+0x4a4] ;  /* 0x0004a40001117983 */ /* 0x000ea80000300800 */
[----:B------:R-:W3:Y:S04]  /*5ada0*/  LDL.LU R18, [R1+0x4a8] ;  /* 0x0004a80001127983 */ /* 0x000ee80000300800 */
[----:B------:R-:W3:Y:S04]  /*5adb0*/  LDL.LU R19, [R1+0x4ac] ;  /* 0x0004ac0001137983 */ /* 0x000ee80000300800 */
[----:B---3--:R-:W-:Y:S04]  /*5adc0*/  STL.64 [R1+0x6448], R18 ;  /* 0x0064481201007387 */ /* 0x008fe80000100a00 */
[----:B--2---:R1:W-:Y:S04]  /*5add0*/  STL.64 [R1+0x6440], R16 ;  /* 0x0064401001007387 */ /* 0x0043e80000100a00 */
[----:B------:R-:W2:Y:S04]  /*5ade0*/  LDL.LU R8, [R1+0x4c0] ;  /* 0x0004c00001087983 */ /* 0x000ea80000300800 */
[----:B------:R-:W2:Y:S04]  /*5adf0*/  LDL.LU R9, [R1+0x4c4] ;  /* 0x0004c40001097983 */ /* 0x000ea80000300800 */
[----:B------:R-:W3:Y:S04]  /*5ae00*/  LDL.LU R10, [R1+0x4c8] ;  /* 0x0004c800010a7983 */ /* 0x000ee80000300800 */
[----:B------:R-:W3:Y:S04]  /*5ae10*/  LDL.LU R11, [R1+0x4cc] ;  /* 0x0004cc00010b7983 */ /* 0x000ee80000300800 */
[----:B---3--:R-:W-:Y:S04]  /*5ae20*/  STL.64 [R1+0x6458], R10 ;  /* 0x0064580a01007387 */ /* 0x008fe80000100a00 */
[----:B--2---:R2:W-:Y:S04]  /*5ae30*/  STL.64 [R1+0x6450], R8 ;  /* 0x0064500801007387 */ /* 0x0045e80000100a00 */
[----:B------:R-:W3:Y:S04]  /*5ae40*/  LDL.LU R28, [R1+0x4d0] ;  /* 0x0004d000011c7983 */ /* 0x000ee80000300800 */
[----:B------:R-:W3:Y:S04]  /*5ae50*/  LDL.LU R29, [R1+0x4d4] ;  /* 0x0004d400011d7983 */ /* 0x000ee80000300800 */
[----:B------:R-:W4:Y:S04]  /*5ae60*/  LDL.LU R30, [R1+0x4d8] ;  /* 0x0004d800011e7983 */ /* 0x000f280000300800 */
[----:B------:R-:W4:Y:S04]  /*5ae70*/  LDL.LU R31, [R1+0x4dc] ;  /* 0x0004dc00011f7983 */ /* 0x000f280000300800 */
[----:B----4-:R4:W-:Y:S04]  /*5ae80*/  STL.64 [R1+0x6468], R30 ;  /* 0x0064681e01007387 */ /* 0x0109e80000100a00 */
[----:B---3--:R-:W-:Y:S04]  /*5ae90*/  STL.64 [R1+0x6460], R28 ;  /* 0x0064601c01007387 */ /* 0x008fe80000100a00 */
[----:B------:R-:W3:Y:S04]  /*5aea0*/  LDL.LU R52, [R1+0x560] ;  /* 0x0005600001347983 */ /* 0x000ee80000300800 */
[----:B------:R-:W3:Y:S04]  /*5aeb0*/  LDL.LU R53, [R1+0x564] ;  /* 0x0005640001357983 */ /* 0x000ee80000300800 */
[----:B------:R-:W2:Y:S04]  /*5aec0*/  LDL.LU R54, [R1+0x568] ;  /* 0x0005680001367983 */ /* 0x000ea80000300800 */
[----:B------:R-:W2:Y:S01]  /*5aed0*/  LDL.LU R55, [R1+0x56c] ;  /* 0x00056c0001377983 */ /* 0x000ea20000300800 */
[----:B------:R-:W-:-:S03]  /*5aee0*/  IMAD.MOV.U32 R0, RZ, RZ, R59 ;  /* 0x000000ffff007224 */ /* 0x000fc600078e003b */
[----:B--2---:R-:W-:Y:S04]  /*5aef0*/  STL.64 [R1+0x6478], R54 ;  /* 0x0064783601007387 */ /* 0x004fe80000100a00 */
[----:B---3--:R2:W-:Y:S04]  /*5af00*/  STL.64 [R1+0x6470], R52 ;  /* 0x0064703401007387 */ /* 0x0085e80000100a00 */
[----:B------:R-:W3:Y:S04]  /*5af10*/  LDL.LU R56, [R1+0x580] ;  /* 0x0005800001387983 */ /* 0x000ee80000300800 */
[----:B------:R-:W3:Y:S04]  /*5af20*/  LDL.LU R57, [R1+0x584] ;  /* 0x0005840001397983 */ /* 0x000ee80000300800 */
[----:B------:R-:W3:Y:S04]  /*5af30*/  LDL.LU R58, [R1+0x588] ;  /* 0x00058800013a7983 */ /* 0x000ee80000300800 */
[----:B------:R-:W3:Y:S04]  /*5af40*/  LDL.LU R59, [R1+0x58c] ;  /* 0x00058c00013b7983 */ /* 0x000ee80000300800 */
[----:B0-----:R-:W3:Y:S04]  /*5af50*/  LDL R6, [R1] ;  /* 0x0000000001067983 */ /* 0x001ee80000100800 */
[----:B------:R-:W3:Y:S04]  /*5af60*/  LDL R7, [R1+0x4] ;  /* 0x0000040001077983 */ /* 0x000ee80000100800 */
[----:B-1----:R-:W3:Y:S04]  /*5af70*/  LDL.LU R16, [R1+0x590] ;  /* 0x0005900001107983 */ /* 0x002ee80000300800 */
[----:B------:R-:W3:Y:S04]  /*5af80*/  LDL.LU R17, [R1+0x594] ;  /* 0x0005940001117983 */ /* 0x000ee80000300800 */
[----:B------:R-:W3:Y:S04]  /*5af90*/  LDL.LU R18, [R1+0x598] ;  /* 0x0005980001127983 */ /* 0x000ee80000300800 */
[----:B------:R-:W3:Y:S04]  /*5afa0*/  LDL.LU R19, [R1+0x59c] ;  /* 0x00059c0001137983 */ /* 0x000ee80000300800 */
[----:B------:R-:W3:Y:S04]  /*5afb0*/  LDL.LU R8, [R1+0x5a0] ;  /* 0x0005a00001087983 */ /* 0x000ee80000300800 */
[----:B------:R-:W3:Y:S04]  /*5afc0*/  LDL.LU R9, [R1+0x5a4] ;  /* 0x0005a40001097983 */ /* 0x000ee80000300800 */
[----:B------:R-:W3:Y:S04]  /*5afd0*/  LDL.LU R10, [R1+0x5a8] ;  /* 0x0005a800010a7983 */ /* 0x000ee80000300800 */
[----:B------:R-:W3:Y:S04]  /*5afe0*/  LDL.LU R11, [R1+0x5ac] ;  /* 0x0005ac00010b7983 */ /* 0x000ee80000300800 */
[----:B----4-:R-:W4:Y:S04]  /*5aff0*/  LDL R30, [R1+0x10] ;  /* 0x00001000011e7983 */ /* 0x010f280000100800 */
[----:B------:R-:W4:Y:S04]  /*5b000*/  LDL R31, [R1+0x14] ;  /* 0x00001400011f7983 */ /* 0x000f280000100800 */
[----:B--2---:R-:W4:Y:S04]  /*5b010*/  LDL.LU R52, [R1+0x5b0] ;  /* 0x0005b00001347983 */ /* 0x004f280000300800 */
[----:B------:R-:W4:Y:S04]  /*5b020*/  LDL.LU R53, [R1+0x5b4] ;  /* 0x0005b40001357983 */ /* 0x000f280000300800 */
[----:B------:R-:W4:Y:S04]  /*5b030*/  LDL.LU R54, [R1+0x5b8] ;  /* 0x0005b80001367983 */ /* 0x000f280000300800 */
[----:B------:R-:W4:Y:S04]  /*5b040*/  LDL.LU R55, [R1+0x5bc] ;  /* 0x0005bc0001377983 */ /* 0x000f280000300800 */
[----:B------:R-:W2:Y:S04]  /*5b050*/  LDL.64 R4, [R1+0x8] ;  /* 0x0000080001047983 */ /* 0x000ea80000100a00 */
        /* <DEDUP_REMOVED lines=28> */
[----:B------:R0:W-:Y:S01]  /*5b220*/  STL [R1+0x6348], R0 ;  /* 0x0063480001007387 */ /* 0x0001e20000100800 */
[C---:B---3--:R-:W-:Y:S06]  /*5b230*/  HMMA.16816.F32 R56, R24.reuse, R60, R56 ;  /* 0x0000003c1838723c */ /* 0x048fec0000001838 */
[C---:B----4-:R-:W-:Y:S06]  /*5b240*/  HMMA.16816.F32 R28, R24.reuse, R30, R52 ;  /* 0x0000001e181c723c */ /* 0x050fec0000001834 */
[----:B--2---:R-:W-:Y:S06]  /*5b250*/  HMMA.16816.F32 R8, R24, R4, R8 ;  /* 0x000000041808723c */ /* 0x004fec0000001808 */
[----:B0-----:R-:W-:-:S02]  /*5b260*/  IMAD.MOV.U32 R0, RZ, RZ, R5 ;  /* 0x000000ffff007224 */ /* 0x001fc400078e0005 */
[C---:B------:R-:W-:Y:S01]  /*5b270*/  HMMA.16816.F32 R4, R24.reuse, R6, R16 ;  /* 0x000000061804723c */ /* 0x040fe20000001810 */
[----:B------:R-:W2:Y:S04]  /*5b280*/  LDL.LU.64 R54, [R1+0x6478] ;  /* 0x0064780001367983 */ /* 0x000ea80000300a00 */
        /* <DEDUP_REMOVED lines=13> */
[----:B0-----:R-:W4:Y:S04]  /*5b360*/  LDL.LU.64 R6, [R1+0x6438] ;  /* 0x0064380001067983 */ /* 0x001f280000300a00 */
        /* <DEDUP_REMOVED lines=18> */
[----:B0-----:R-:W3:Y:S04]  /*5b490*/  LDL.LU R56, [R1+0x4e0] ;  /* 0x0004e00001387983 */ /* 0x001ee80000300800 */
[----:B------:R-:W3:Y:S04]  /*5b4a0*/  LDL.LU R57, [R1+0x4e4] ;  /* 0x0004e40001397983 */ /* 0x000ee80000300800 */
[----:B------:R-:W3:Y:S04]  /*5b4b0*/  LDL.LU R58, [R1+0x4e8] ;  /* 0x0004e800013a7983 */ /* 0x000ee80000300800 */
[----:B------:R-:W3:Y:S01]  /*5b4c0*/  LDL.LU R59, [R1+0x4ec] ;  /* 0x0004ec00013b7983 */ /* 0x000ee20000300800 */
        /* <DEDUP_REMOVED lines=13> */
[----:B0-----:R-:W4:Y:S04]  /*5b5a0*/  LDL.LU R52, [R1+0x4f0] ;  /* 0x0004f00001347983 */ /* 0x001f280000300800 */
[----:B------:R-:W4:Y:S04]  /*5b5b0*/  LDL.LU R53, [R1+0x4f4] ;  /* 0x0004f40001357983 */ /* 0x000f280000300800 */
[----:B------:R-:W4:Y:S04]  /*5b5c0*/  LDL.LU R54, [R1+0x4f8] ;  /* 0x0004f80001367983 */ /* 0x000f280000300800 */
        /* <DEDUP_REMOVED lines=14> */
[----:B0-----:R-:W2:Y:S04]  /*5b6b0*/  LDL.LU R48, [R1+0x500] ;  /* 0x0005000001307983 */ /* 0x001ea80000300800 */
[----:B------:R-:W2:Y:S04]  /*5b6c0*/  LDL.LU R49, [R1+0x504] ;  /* 0x0005040001317983 */ /* 0x000ea80000300800 */
[----:B------:R-:W2:Y:S04]  /*5b6d0*/  LDL.LU R50, [R1+0x508] ;  /* 0x0005080001327983 */ /* 0x000ea80000300800 */
[----:B------:R-:W2:Y:S01]  /*5b6e0*/  LDL.LU R51, [R1+0x50c] ;  /* 0x00050c0001337983 */ /* 0x000ea20000300800 */
[----:B----4-:R-:W-:-:S15]  /*5b6f0*/  HMMA.16816.F32 R40, R24, R46, R40 ;  /* 0x0000002e1828723c */ /* 0x010fde0000001828 */
[----:B------:R-:W-:-:S08]  /*5b700*/  NOP ;  /* 0x0000000000007918 */ /* 0x000fd00000000000 */
[----:B------:R-:W-:Y:S04]  /*5b710*/  STL.64 [R1+0x510], R40 ;  /* 0x0005102801007387 */ /* 0x000fe80000100a00 */
[----:B------:R0:W-:Y:S04]  /*5b720*/  STL.64 [R1+0x518], R42 ;  /* 0x0005182a01007387 */ /* 0x0001e80000100a00 */
[----:B0-----:R-:W4:Y:S04]  /*5b730*/  LDL.LU.64 R42, [R1+0x63b8] ;  /* 0x0063b800012a7983 */ /* 0x001f280000300a00 */
[----:B------:R-:W4:Y:S01]  /*5b740*/  LDL.LU.64 R40, [R1+0x63b0] ;  /* 0x0063b00001287983 */ /* 0x000f220000300a00 */
[C---:B--2---:R-:W-:Y:S03]  /*5b750*/  HMMA.16816.F32 R48, R24.reuse, R44, R48 ;  /* 0x0000002c1830723c */ /* 0x044fe60000001830 */
[----:B------:R-:W-:Y:S04]  /*5b760*/  STL.64 [R1+0x6280], R46 ;  /* 0x0062802e01007387 */ /* 0x000fe80000100a00 */
[----:B------:R-:W-:Y:S01]  /*5b770*/  STL.64 [R1+0x6278], R44 ;  /* 0x0062782c01007387 */ /* 0x000fe20000100a00 */
[C---:B------:R-:W-:Y:S06]  /*5b780*/  HMMA.16816.F32 R28, R24.reuse, R38, R28 ;  /* 0x00000026181c723c */ /* 0x040fec000000181c */
[C---:B---3--:R-:W-:Y:S09]  /*5b790*/  HMMA.16816.F32 R8, R24.reuse, R36, R8 ;  /* 0x000000241808723c */ /* 0x048ff20000001808 */
[----:B------:R-:W-:Y:S04]  /*5b7a0*/  STL.64 [R1+0x500], R48 ;  /* 0x0005003001007387 */ /* 0x000fe80000100a00 */
[----:B------:R4:W-:Y:S01]  /*5b7b0*/  STL.64 [R1+0x508], R50 ;  /* 0x0005083201007387 */ /* 0x0009e20000100a00 */
[C---:B------:R-:W-:Y:S06]  /*5b7c0*/  HMMA.16816.F32 R12, R24.reuse, R34, R12 ;  /* 0x00000022180c723c */ /* 0x040fec000000180c */
[C---:B----4-:R-:W-:Y:S06]  /*5b7d0*/  HMMA.16816.F32 R48, R24.reuse, R42, R52 ;  /* 0x0000002a1830723c */ /* 0x050fec0000001834 */
[----:B------:R-:W-:Y:S01]  /*5b7e0*/  HMMA.16816.F32 R44, R24, R40, R56 ;  /* 0x00000028182c723c */ /* 0x000fe20000001838 */
[----:B------:R-:W-:-:S15]  /*5b7f0*/  STL.64 [R1+0x6290], R42 ;  /* 0x0062902a01007387 */ /* 0x000fde0000100a00 */
[----:B------:R-:W-:-:S01]  /*5b800*/  NOP ;  /* 0x0000000000007918 */ /* 0x000fc20000000000 */
        /* <DEDUP_REMOVED lines=12> */
[----:B------:R-:W-:Y:S04]  /*5b8d0*/  STL.64 [R1+0x4b0], R12 ;  /* 0x0004b00c01007387 */ /* 0x000fe80000100a00 */
[----:B------:R-:W-:-:S15]  /*5b8e0*/  STL.64 [R1+0x4b8], R14 ;  /* 0x0004b80e01007387 */ /* 0x000fde0000100a00 */
[----:B------:R-:W-:-:S02]  /*5b8f0*/  NOP ;  /* 0x0000000000007918 */ /* 0x000fc40000000000 */
[----:B------:R-:W-:Y:S04]  /*5b900*/  STL.64 [R1+0x4a0], R8 ;  /* 0x0004a00801007387 */ /* 0x000fe80000100a00 */
[----:B------:R-:W-:Y:S04]  /*5b910*/  STL.64 [R1+0x4a8], R10 ;  /* 0x0004a80a01007387 */ /* 0x000fe80000100a00 */
[----:B------:R-:W2:Y:S04]  /*5b920*/  LDL.LU R52, [R1+0x20c0] ;  /* 0x0020c00001347983 */ /* 0x000ea80000300800 */
[----:B------:R-:W2:Y:S04]  /*5b930*/  LDL.LU R53, [R1+0x20c4] ;  /* 0x0020c40001357983 */ /* 0x000ea80000300800 */
[----:B------:R-:W3:Y:S04]  /*5b940*/  LDL.LU R54, [R1+0x20c8] ;  /* 0x0020c80001367983 */ /* 0x000ee80000300800 */
[----:B------:R-:W3:Y:S01]  /*5b950*/  LDL.LU R55, [R1+0x20cc] ;  /* 0x0020cc0001377983 */ /* 0x000ee20000300800 */
[----:B------:R-:W-:-:S02]  /*5b960*/  IMAD.MOV.U32 R58, RZ, RZ, R7 ;  /* 0x000000ffff3a7224 */ /* 0x000fc400078e0007 */
[----:B------:R-:W-:Y:S02]  /*5b970*/  IMAD.MOV.U32 R59, RZ, RZ, R6 ;  /* 0x000000ffff3b7224 */ /* 0x000fe400078e0006 */
[----:B------:R-:W-:Y:S02]  /*5b980*/  IMAD.MOV.U32 R56, RZ, RZ, R5 ;  /* 0x000000ffff387224 */ /* 0x000fe400078e0005 */
[----:B------:R-:W-:Y:S01]  /*5b990*/  IMAD.MOV.U32 R57, RZ, RZ, R4 ;  /* 0x000000ffff397224 */ /* 0x000fe200078e0004 */
[----:B---3--:R-:W-:Y:S04]  /*5b9a0*/  STL.64 [R1+0x6388], R54 ;  /* 0x0063883601007387 */ /* 0x008fe80000100a00 */
[----:B--2---:R-:W-:Y:S04]  /*5b9b0*/  STL.64 [R1+0x6380], R52 ;  /* 0x0063803401007387 */ /* 0x004fe80000100a00 */
[----:B------:R-:W-:Y:S04]  /*5b9c0*/  STL.64 [R1+0x63a8], R58 ;  /* 0x0063a83a01007387 */ /* 0x000fe80000100a00 */
[----:B------:R0:W-:Y:S04]  /*5b9d0*/  STL.64 [R1+0x63a0], R56 ;  /* 0x0063a03801007387 */ /* 0x0001e80000100a00 */
        /* <DEDUP_REMOVED lines=16> */
[----:B------:R-:W4:Y:S04]  /*5bae0*/  LDL.LU R58, [R1+0x498] ;  /* 0x00049800013a7983 */ /* 0x000f280000300800 */
        /* <DEDUP_REMOVED lines=27> */
[----:B------:R0:W-:Y:S04]  /*5bca0*/  STL.64 [R1+0x62d0], R34 ;  /* 0x0062d02201007387 */ /* 0x0001e80000100a00 */
[----:B0-----:R-:W2:Y:S04]  /*5bcb0*/  LDL.LU R34, [R1+0x35a0] ;  /* 0x0035a00001227983 */ /* 0x001ea80000300800 */
[----:B------:R-:W2:Y:S04]  /*5bcc0*/  LDL.LU R35, [R1+0x35a8] ;  /* 0x0035a80001237983 */ /* 0x000ea80000300800 */
[----:B------:R0:W-:Y:S04]  /*5bcd0*/  STL.64 [R1+0x62c8], R32 ;  /* 0x0062c82001007387 */ /* 0x0001e80000100a00 */
[----:B0-----:R-:W2:Y:S04]  /*5bce0*/  LDL.LU R32, [R1+0x3590] ;  /* 0x0035900001207983 */ /* 0x001ea80000300800 */
[----:B------:R-:W2:Y:S01]  /*5bcf0*/  LDL.LU R33, [R1+0x3598] ;  /* 0x0035980001217983 */ /* 0x000ea20000300800 */
[C---:B---3--:R-:W-:Y:S06]  /*5bd00*/  HMMA.16816.F32 R16, R24.reuse, R20, R16 ;  /* 0x000000141810723c */ /* 0x048fec0000001810 */
[----:B----4-:R-:W-:-:S15]  /*5bd10*/  HMMA.16816.F32 R56, R24, R22, R56 ;  /* 0x000000161838723c */ /* 0x010fde0000001838 */
        /* <DEDUP_REMOVED lines=10> */
[----:B------:R0:W-:Y:S04]  /*5bdc0*/  STL.64 [R1+0x62e8], R20 ;  /* 0x0062e81401007387 */ /* 0x0001e80000100a00 */
[----:B0-----:R-:W4:Y:S04]  /*5bdd0*/  LDL.LU R20, [R1+0x420] ;  /* 0x0004200001147983 */ /* 0x001f280000300800 */
[----:B------:R-:W4:Y:S04]  /*5bde0*/  LDL.LU R21, [R1+0x424] ;  /* 0x0004240001157983 */ /* 0x000f280000300800 */
[----:B------:R-:W4:Y:S04]  /*5bdf0*/  LDL.LU R22, [R1+0x428] ;  /* 0x0004280001167983 */ /* 0x000f280000300800 */
[----:B------:R-:W4:Y:S01]  /*5be00*/  LDL.LU R23, [R1+0x42c] ;  /* 0x00042c0001177983 */ /* 0x000f220000300800 */
[C---:B--2---:R-:W-:Y:S06]  /*5be10*/  HMMA.16816.F32 R52, R24.reuse, R18, R52 ;  /* 0x000000121834723c */ /* 0x044fec0000001834 */
[----:B---3--:R-:W-:-:S15]  /*5be20*/  HMMA.16816.F32 R12, R24, R16, R12 ;  /* 0x00000010180c723c */ /* 0x008fde000000180c */
[----:B------:R-:W-:-:S02]  /*5be30*/  NOP ;  /* 0x0000000000007918 */ /* 0x000fc40000000000 */
[----:B------:R-:W-:Y:S04]  /*5be40*/  STL.64 [R1+0x470], R52 ;  /* 0x0004703401007387 */ /* 0x000fe80000100a00 */
[----:B------:R0:W-:Y:S04]  /*5be50*/  STL.64 [R1+0x478], R54 ;  /* 0x0004783601007387 */ /* 0x0001e80000100a00 */
[----:B0-----:R-:W2:Y:S04]  /*5be60*/  LDL.LU.64 R54, [R1+0x6388] ;  /* 0x0063880001367983 */ /* 0x001ea80000300a00 */
[----:B------:R-:W2:Y:S04]  /*5be70*/  LDL.LU.64 R52, [R1+0x6380] ;  /* 0x0063800001347983 */ /* 0x000ea80000300a00 */
[----:B------:R-:W-:Y:S04]  /*5be80*/  STL.64 [R1+0x460], R12 ;  /* 0x0004600c01007387 */ /* 0x000fe80000100a00 */
[----:B------:R0:W-:Y:S04]  /*5be90*/  STL.64 [R1+0x468], R14 ;  /* 0x0004680e01007387 */ /* 0x0001e80000100a00 */
[----:B0-----:R-:W3:Y:S04]  /*5bea0*/  LDL.LU.64 R14, [R1+0x6378] ;  /* 0x00637800010e7983 */ /* 0x001ee80000300a00 */
[----:B------:R-:W4:Y:S04]  /*5beb0*/  LDL.LU.64 R12, [R1+0x6370] ;  /* 0x00637000010c7983 */ /* 0x000f280000300a00 */
[----:B------:R-:W-:Y:S04]  /*5bec0*/  STL.64 [R1+0x6260], R18 ;  /* 0x0062601201007387 */ /* 0x000fe80000100a00 */
[----:B------:R0:W-:Y:S04]  /*5bed0*/  STL.64 [R1+0x6258], R16 ;  /* 0x0062581001007387 */ /* 0x0001e80000100a00 */
[----:B0-----:R-:W2:Y:S04]  /*5bee0*/  LDL.LU R16, [R1+0x430] ;  /* 0x0004300001107983 */ /* 0x001ea80000300800 */
[----:B------:R-:W2:Y:S04]  /*5bef0*/  LDL.LU R17, [R1+0x434] ;  /* 0x0004340001117983 */ /* 0x000ea80000300800 */
[----:B------:R-:W2:Y:S04]  /*5bf00*/  LDL.LU R18, [R1+0x438] ;  /* 0x0004380001127983 */ /* 0x000ea80000300800 */
[----:B------:R-:W2:Y:S01]  /*5bf10*/  LDL.LU R19, [R1+0x43c] ;  /* 0x00043c0001137983 */ /* 0x000ea20000300800 */
[C---:B---3--:R-:W-:Y:S06]  /*5bf20*/  HMMA.16816.F32 R4, R24.reuse, R14, R4 ;  /* 0x0000000e1804723c */ /* 0x048fec0000001804 */
[----:B----4-:R-:W-:-:S15]  /*5bf30*/  HMMA.16816.F32 R8, R24, R12, R8 ;  /* 0x0000000c1808723c */ /* 0x010fde0000001808 */
        /* <DEDUP_REMOVED lines=19> */
[----:B--2---:R-:W-:-:S15]  /*5c070*/  HMMA.16816.F32 R12, R24, R10, R16 ;  /* 0x0000000a180c723c */ /* 0x004fde0000001810 */
[----:B------:R-:W-:-:S08]  /*5c080*/  NOP ;  /* 0x0000000000007918 */ /* 0x000fd00000000000 */
[----:B------:R-:W-:Y:S04]  /*5c090*/  STL.64 [R1+0x430], R12 ;  /* 0x0004300c01007387 */ /* 0x000fe80000100a00 */
[----:B------:R3:W-:Y:S02]  /*5c0a0*/  STL.64 [R1+0x438], R14 ;  /* 0x0004380e01007387 */ /* 0x0007e40000100a00 */
[C---:B---3--:R-:W-:Y:S02]  /*5c0b0*/  HMMA.16816.F32 R12, R24.reuse, R8, R20 ;  /* 0x00000008180c723c */ /* 0x048fe40000001814 */
[----:B------:R-:W-:Y:S04]  /*5c0c0*/  STL.64 [R1+0x6250], R10 ;  /* 0x0062500a01007387 */ /* 0x000fe80000100a00 */
[----:B------:R4:W-:Y:S02]  /*5c0d0*/  STL.64 [R1+0x6248], R8 ;  /* 0x0062480801007387 */ /* 0x0009e40000100a00 */
[----:B----4-:R-:W-:-:S15]  /*5c0e0*/  HMMA.16816.F32 R8, R24, R4, R40 ;  /* 0x000000041808723c */ /* 0x010fde0000001828 */
[----:B------:R-:W-:Y:S04]  /*5c0f0*/  STL.64 [R1+0x420], R12 ;  /* 0x0004200c01007387 */ /* 0x000fe80000100a00 */
[----:B------:R0:W-:Y:S02]  /*5c100*/  STL.64 [R1+0x428], R14 ;  /* 0x0004280e01007387 */ /* 0x0001e40000100a00 */
[----:B0-----:R-:W-:-:S15]  /*5c110*/  HMMA.16816.F32 R12, R24, R6, R36 ;  /* 0x00000006180c723c */ /* 0x001fde0000001824 */
[----:B------:R-:W-:-:S08]  /*5c120*/  NOP ;  /* 0x0000000000007918 */ /* 0x000fd00000000000 */
[----:B------:R-:W-:Y:S04]  /*5c130*/  STL.64 [R1+0x20f0], R12 ;  /* 0x0020f00c01007387 */ /* 0x000fe80000100a00 */
[----:B------:R0:W-:Y:S04]  /*5c140*/  STL.64 [R1+0x20f8], R14 ;  /* 0x0020f80e01007387 */ /* 0x0001e80000100a00 */
[----:B------:R-:W-:Y:S04]  /*5c150*/  STL.64 [R1+0x6270], R6 ;  /* 0x0062700601007387 */ /* 0x000fe80000100a00 */
[----:B------:R-:W-:Y:S04]  /*5c160*/  STL.64 [R1+0x6268], R4 ;  /* 0x0062680401007387 */ /* 0x000fe80000100a00 */
[----:B------:R-:W-:Y:S04]  /*5c170*/  STL.64 [R1+0x20e0], R8 ;  /* 0x0020e00801007387 */ /* 0x000fe80000100a00 */
[----:B------:R1:W-:Y:S01]  /*5c180*/  STL.64 [R1+0x20e8], R10 ;  /* 0x0020e80a01007387 */ /* 0x0003e20000100a00 */
[----:B0-----:R-:W-:Y:S06]  /*5c190*/  HMMA.16816.F32 R12, R24, R2, R44 ;  /* 0x00000002180c723c */ /* 0x001fec000000182c */
[C---:B-1----:R-:W-:Y:S06]  /*5c1a0*/  HMMA.16816.F32 R8, R28.reuse, R56, R48 ;  /* 0x000000381c08723c */ /* 0x042fec0000001830 */
[----:B------:R-:W-:Y:S11]  /*5c1b0*/  HMMA.16816.F32 R4, R28, R58, R52 ;  /* 0x0000003a1c04723c */ /* 0x000ff60000001834 */
[----:B------:R0:W-:Y:S04]  /*5c1c0*/  STL.64 [R1+0x7c0], R12 ;  /* 0x0007c00c01007387 */ /* 0x0001e80000100a00 */
[----:B------:R1:W-:Y:S04]  /*5c1d0*/  STL.64 [R1+0x7c8], R14 ;  /* 0x0007c80e01007387 */ /* 0x0003e80000100a00 */
[----:B0-----:R-:W2:Y:S04]  /*5c1e0*/  LDL.LU R12, [R1+0x1fa0] ;  /* 0x001fa000010c7983 */ /* 0x001ea80000300800 */
[----:B------:R-:W-:Y:S04]  /*5c1f0*/  STL.64 [R1+0x20d0], R8 ;  /* 0x0020d00801007387 */ /* 0x000fe80000100a00 */
[----:B------:R-:W-:Y:S04]  /*5c200*/  STL.64 [R1+0x20d8], R10 ;  /* 0x0020d80a01007387 */ /* 0x000fe80000100a00 */
[----:B------:R0:W-:Y:S04]  /*5c210*/  STL.64 [R1+0x20c0], R4 ;  /* 0x0020c00401007387 */ /* 0x0001e80000100a00 */
[----:B------:R3:W-:Y:S04]  /*5c220*/  STL.64 [R1+0x20c8], R6 ;  /* 0x0020c80601007387 */ /* 0x0007e80000100a00 */
[----:B------:R-:W2:Y:S04]  /*5c230*/  LDL.LU R13, [R1+0x1fa4] ;  /* 0x001fa400010d7983 */ /* 0x000ea80000300800 */
[----:B-1----:R-:W4:Y:S04]  /*5c240*/  LDL.LU R14, [R1+0x1fa8] ;  /* 0x001fa800010e7983 */ /* 0x002f280000300800 */
[----:B------:R-:W4:Y:S04]  /*5c250*/  LDL.LU R15, [R1+0x1fac] ;  /* 0x001fac00010f7983 */ /* 0x000f280000300800 */
[----:B----4-:R-:W-:Y:S04]  /*5c260*/  STL.64 [R1+0x6300], R14 ;  /* 0x0063000e01007387 */ /* 0x010fe80000100a00 */
[----:B--2---:R1:W-:Y:S04]  /*5c270*/  STL.64 [R1+0x62f8], R12 ;  /* 0x0062f80c01007387 */ /* 0x0043e80000100a00 */
[----:B0-----:R-:W2:Y:S04]  /*5c280*/  LDL.LU R4, [R1+0x1fc0] ;  /* 0x001fc00001047983 */ /* 0x001ea80000300800 */
[----:B------:R-:W2:Y:S04]  /*5c290*/  LDL.LU R5, [R1+0x1fc4] ;  /* 0x001fc40001057983 */ /* 0x000ea80000300800 */
[----:B---3--:R-:W3:Y:S04]  /*5c2a0*/  LDL.LU R6, [R1+0x1fc8] ;  /* 0x001fc80001067983 */ /* 0x008ee80000300800 */
[----:B------:R-:W3:Y:S04]  /*5c2b0*/  LDL.LU R7, [R1+0x1fcc] ;  /* 0x001fcc0001077983 */ /* 0x000ee80000300800 */
[----:B---3--:R-:W-:Y:S04]  /*5c2c0*/  STL.64 [R1+0x6310], R6 ;  /* 0x0063100601007387 */ /* 0x008fe80000100a00 */
[----:B--2---:R-:W-:Y:S04]  /*5c2d0*/  STL.64 [R1+0x6308], R4 ;  /* 0x0063080401007387 */ /* 0x004fe80000100a00 */
[----:B------:R-:W2:Y:S04]  /*5c2e0*/  LDL.LU R24, [R1+0x1fd0] ;  /* 0x001fd00001187983 */ /* 0x000ea80000300800 */
[----:B------:R-:W2:Y:S04]  /*5c2f0*/  LDL.LU R25, [R1+0x1fd4] ;  /* 0x001fd40001197983 */ /* 0x000ea80000300800 */
[----:B------:R-:W3:Y:S04]  /*5c300*/  LDL.LU R26, [R1+0x1fd8] ;  /* 0x001fd800011a7983 */ /* 0x000ee80000300800 */
[----:B------:R-:W3:Y:S04]  /*5c310*/  LDL.LU R27, [R1+0x1fdc] ;  /* 0x001fdc00011b7983 */ /* 0x000ee80000300800 */
[----:B---3--:R0:W-:Y:S04]  /*5c320*/  STL.64 [R1+0x6320], R26 ;  /* 0x0063201a01007387 */ /* 0x0081e80000100a00 */
[----:B--2---:R-:W-:Y:S04]  /*5c330*/  STL.64 [R1+0x6318], R24 ;  /* 0x0063181801007387 */ /* 0x004fe80000100a00 */
        /* <DEDUP_REMOVED lines=9> */
[----:B------:R-:W4:Y:S01]  /*5c3d0*/  LDL.LU R59, [R1+0x207c] ;  /* 0x00207c00013b7983 */ /* 0x000f220000300800 */
[----:B------:R-:W-:-:S03]  /*5c3e0*/  IMAD.MOV.U32 R21, RZ, RZ, R0 ;  /* 0x000000ffff157224 */ /* 0x000fc600078e0000 */
[----:B----4-:R-:W-:Y:S04]  /*5c3f0*/  STL.64 [R1+0x6340], R58 ;  /* 0x0063403a01007387 */ /* 0x010fe80000100a00 */
[----:B---3--:R3:W-:Y:S04]  /*5c400*/  STL.64 [R1+0x6338], R56 ;  /* 0x0063383801007387 */ /* 0x0087e80000100a00 */
[----:B------:R-:W4:Y:S04]  /*5c410*/  LDL R22, [R1] ;  /* 0x0000000001167983 */ /* 0x000f280000100800 */
[----:B------:R-:W4:Y:S04]  /*5c420*/  LDL R23, [R1+0x4] ;  /* 0x0000040001177983 */ /* 0x000f280000100800 */
[----:B-1----:R-:W4:Y:S04]  /*5c430*/  LDL.LU R12, [R1+0x2080] ;  /* 0x00208000010c7983 */ /* 0x002f280000300800 */
[----:B------:R-:W4:Y:S04]  /*5c440*/  LDL.LU R13, [R1+0x2084] ;  /* 0x00208400010d7983 */ /* 0x000f280000300800 */
[----:B------:R-:W4:Y:S04]  /*5c450*/  LDL.LU R14, [R1+0x2088] ;  /* 0x00208800010e7983 */ /* 0x000f280000300800 */
[----:B------:R-:W4:Y:S04]  /*5c460*/  LDL.LU R15, [R1+0x208c] ;  /* 0x00208c00010f7983 */ /* 0x000f280000300800 */
[----:B------:R-:W4:Y:S04]  /*5c470*/  LDL R20, [R1+0x8] ;  /* 0x0000080001147983 */ /* 0x000f280000100800 */
[----:B------:R-:W4:Y:S04]  /*5c480*/  LDL.LU R0, [R1+0x6348] ;  /* 0x0063480001007983 */ /* 0x000f280000300800 */
[----:B0-----:R-:W4:Y:S04]  /*5c490*/  LDL R26, [R1+0x10] ;  /* 0x00001000011a7983 */ /* 0x001f280000100800 */
[----:B------:R-:W4:Y:S04]  /*5c4a0*/  LDL R27, [R1+0x14] ;  /* 0x00001400011b7983 */ /* 0x000f280000100800 */
[----:B--2---:R-:W2:Y:S04]  /*5c4b0*/  LDL.LU R32, [R1+0x20a0] ;  /* 0x0020a00001207983 */ /* 0x004ea80000300800 */
[----:B------:R-:W2:Y:S04]  /*5c4c0*/  LDL.LU R33, [R1+0x20a4] ;  /* 0x0020a40001217983 */ /* 0x000ea80000300800 */
[----:B------:R-:W2:Y:S04]  /*5c4d0*/  LDL.LU R34, [R1+0x20a8] ;  /* 0x0020a80001227983 */ /* 0x000ea80000300800 */
[----:B------:R-:W2:Y:S04]  /*5c4e0*/  LDL.LU R35, [R1+0x20ac] ;  /* 0x0020ac0001237983 */ /* 0x000ea80000300800 */
[----:B------:R-:W2:Y:S04]  /*5c4f0*/  LDL R24, [R1+0x18] ;  /* 0x0000180001187983 */ /* 0x000ea80000100800 */
[----:B---3--:R-:W2:Y:S04]  /*5c500*/  LDL.LU R56, [R1+0x20b0] ;  /* 0x0020b00001387983 */ /* 0x008ea80000300800 */
[----:B------:R-:W2:Y:S04]  /*5c510*/  LDL.LU R57, [R1+0x20b4] ;  /* 0x0020b40001397983 */ /* 0x000ea80000300800 */
[----:B------:R-:W2:Y:S04]  /*5c520*/  LDL.LU R58, [R1+0x20b8] ;  /* 0x0020b800013a7983 */ /* 0x000ea80000300800 */
[----:B------:R-:W2:Y:S04]  /*5c530*/  LDL.LU R59, [R1+0x20bc] ;  /* 0x0020bc00013b7983 */ /* 0x000ea80000300800 */
        /* <DEDUP_REMOVED lines=31> */
[----:B------:R-:W3:Y:S01]  /*5c730*/  LDL.LU R19, [R1+0x1f9c] ;  /* 0x001f9c0001137983 */ /* 0x000ee20000300800 */
[----:B----4-:R-:W-:-:S07]  /*5c740*/  IMAD.MOV.U32 R25, RZ, RZ, R0 ;  /* 0x000000ffff197224 */ /* 0x010fce00078e0000 */
[----:B--2---:R-:W-:-:S15]  /*5c750*/  HMMA.16816.F32 R56, R28, R24, R56 ;  /* 0x000000181c38723c */ /* 0x004fde0000001838 */
[----:B------:R-:W-:-:S08]  /*5c760*/  NOP ;  /* 0x0000000000007918 */ /* 0x000fd00000000000 */
[----:B------:R-:W-:Y:S04]  /*5c770*/  STL.64 [R1+0x20b0], R56 ;  /* 0x0020b03801007387 */ /* 0x000fe80000100a00 */
[----:B------:R0:W-:Y:S04]  /*5c780*/  STL.64 [R1+0x20b8], R58 ;  /* 0x0020b83a01007387 */ /* 0x0001e80000100a00 */
[----:B0-----:R-:W2:Y:S04]  /*5c790*/  LDL.LU.64 R58, [R1+0x6340] ;  /* 0x00634000013a7983 */ /* 0x001ea80000300a00 */
[----:B------:R-:W2:Y:S01]  /*5c7a0*/  LDL.LU.64 R56, [R1+0x6338] ;  /* 0x0063380001387983 */ /* 0x000ea20000300a00 */
[C---:B------:R-:W-:Y:S06]  /*5c7b0*/  HMMA.16816.F32 R24, R28.reuse, R26, R32 ;  /* 0x0000001a1c18723c */ /* 0x040fec0000001820 */
[C---:B---3--:R-:W-:Y:S06]  /*5c7c0*/  HMMA.16816.F32 R4, R28.reuse, R20, R4 ;  /* 0x000000141c04723c */ /* 0x048fec0000001804 */
[C---:B------:R-:W-:Y:S01]  /*5c7d0*/  HMMA.16816.F32 R20, R28.reuse, R22, R12 ;  /* 0x000000161c14723c */ /* 0x040fe2000000180c */
[----:B------:R-:W3:Y:S04]  /*5c7e0*/  LDL.LU.64 R34, [R1+0x6330] ;  /* 0x0063300001227983 */ /* 0x000ee80000300a00 */
[----:B------:R-:W3:Y:S06]  /*5c7f0*/  LDL.LU.64 R32, [R1+0x6328] ;  /* 0x0063280001207983 */ /* 0x000eec0000300a00 */
        /* <DEDUP_REMOVED lines=72> */
[----:B----4-:R-:W-:-:S15]  /*5cc80*/  HMMA.16816.F32 R48, R28, R46, R48 ;  /* 0x0000002e1c30723c */ /* 0x010fde0000001830 */
[----:B------:R-:W-:-:S08]  /*5cc90*/  NOP ;  /* 0x0000000000007918 */ /* 0x000fd00000000000 */
[----:B------:R-:W-:Y:S04]  /*5cca0*/  STL.64 [R1+0x2000], R48 ;  /* 0x0020003001007387 */ /* 0x000fe80000100a00 */
[----:B------:R0:W-:Y:S04]  /*5ccb0*/  STL.64 [R1+0x2008], R50 ;  /* 0x0020083201007387 */ /* 0x0001e80000100a00 */
[----:B------:R-:W-:Y:S04]  /*5ccc0*/  STL.64 [R1+0x61f0], R46 ;  /* 0x0061f02e01007387 */ /* 0x000fe80000100a00 */
[----:B--2---:R1:W-:Y:S01]  /*5ccd0*/  STL.64 [R1+0x61e8], R44 ;  /* 0x0061e82c01007387 */ /* 0x0043e20000100a00 */
[C---:B0-----:R-:W-:Y:S06]  /*5cce0*/  HMMA.16816.F32 R48, R28.reuse, R44, R52 ;  /* 0x0000002c1c30723c */ /* 0x041fec0000001834 */
[----:B-1----:R-:W-:-:S15]  /*5ccf0*/  HMMA.16816.F32 R44, R28, R42, R56 ;  /* 0x0000002a1c2c723c */ /* 0x002fde0000001838 */
        /* <DEDUP_REMOVED lines=9> */
[C---:B0-----:R-:W-:Y:S06]  /*5cd90*/  HMMA.16816.F32 R24, R28.reuse, R38, R4 ;  /* 0x000000261c18723c */ /* 0x041fec0000001804 */
[C---:B------:R-:W-:Y:S01]  /*5cda0*/  HMMA.16816.F32 R4, R28.reuse, R36, R8 ;  /* 0x000000241c04723c */ /* 0x040fe20000001808 */
[----:B------:R-:W-:Y:S05]  /*5cdb0*/  STL.64 [R1+0x61b0], R38 ;  /* 0x0061b02601007387 */ /* 0x000fea0000100a00 */
[C---:B------:R-:W-:Y:S11]  /*5cdc0*/  HMMA.16816.F32 R8, R28.reuse, R34, R12 ;  /* 0x000000221c08723c */ /* 0x040ff6000000180c */
[----:B------:R-:W-:Y:S04]  /*5cdd0*/  STL.64 [R1+0x1fc0], R24 ;  /* 0x001fc01801007387 */ /* 0x000fe80000100a00 */
[----:B------:R-:W-:Y:S04]  /*5cde0*/  STL.64 [R1+0x1fc8], R26 ;  /* 0x001fc81a01007387 */ /* 0x000fe80000100a00 */
[----:B------:R-:W-:Y:S04]  /*5cdf0*/  STL.64 [R1+0x61a8], R36 ;  /* 0x0061a82401007387 */ /* 0x000fe80000100a00 */
[----:B------:R-:W-:Y:S04]  /*5ce00*/  STL.64 [R1+0x1fb0], R4 ;  /* 0x001fb00401007387 */ /* 0x000fe80000100a00 */
[----:B------:R0:W-:Y:S04]  /*5ce10*/  STL.64 [R1+0x1fb8], R6 ;  /* 0x001fb80601007387 */ /* 0x0001e80000100a00 */
[----:B------:R-:W2:Y:S01]  /*5ce20*/  LDL.LU R52, [R1+0x1ef0] ;  /* 0x001ef00001347983 */ /* 0x000ea20000300800 */
[----:B0-----:R-:W-:Y:S03]  /*5ce30*/  HMMA.16816.F32 R4, R28, R32, R16 ;  /* 0x000000201c04723c */ /* 0x001fe60000001810 */
[----:B------:R-:W-:Y:S04]  /*5ce40*/  STL.64 [R1+0x1fa0], R8 ;  /* 0x001fa00801007387 */ /* 0x000fe80000100a00 */
[----:B------:R-:W-:-:S15]  /*5ce50*/  STL.64 [R1+0x1fa8], R10 ;  /* 0x001fa80a01007387 */ /* 0x000fde0000100a00 */
[----:B------:R-:W-:-:S01]  /*5ce60*/  NOP ;  /* 0x0000000000007918 */ /* 0x000fc20000000000 */
        /* <DEDUP_REMOVED lines=17> */
[----:B0-----:R-:W3:Y:S04]  /*5cf80*/  LDL.LU R4, [R1+0x1f80] ;  /* 0x001f800001047983 */ /* 0x001ee80000300800 */
[----:B------:R-:W3:Y:S04]  /*5cf90*/  LDL.LU R5, [R1+0x1f84] ;  /* 0x001f840001057983 */ /* 0x000ee80000300800 */
[----:B-1----:R-:W3:Y:S04]  /*5cfa0*/  LDL.LU R6, [R1+0x1f88] ;  /* 0x001f880001067983 */ /* 0x002ee80000300800 */
        /* <DEDUP_REMOVED lines=33> */
[----:B------:R-:W-:-:S08]  /*5d1c0*/  NOP ;  /* 0x0000000000007918 */ /* 0x000fd00000000000 */
        /* <DEDUP_REMOVED lines=26> */
[----:B------:R3:W-:Y:S01]  /*5d370*/  STL.64 [R1+0x61b8], R16 ;  /* 0x0061b81001007387 */ /* 0x0007e20000100a00 */
[----:B------:R-:W-:-:S02]  /*5d380*/  IMAD R24, R24, 0x100, R45 ;  /* 0x0000010018187824 */ /* 0x000fc400078e022d */
[----:B------:R-:W-:Y:S02]  /*5d390*/  IMAD R25, R25, 0x100, R46 ;  /* 0x0000010019197824 */ /* 0x000fe400078e022e */
[----:B------:R-:W-:Y:S01]  /*5d3a0*/  IMAD R26, R26, 0x100, R47 ;  /* 0x000001001a1a7824 */ /* 0x000fe200078e022f */
[----:B---3--:R-:W-:Y:S06]  /*5d3b0*/  HMMA.16816.F32 R16, R28, R14, R20 ;  /* 0x0000000e1c10723c */ /* 0x008fec0000001814 */
[----:B------:R-:W-:Y:S04]  /*5d3c0*/  STL [R1+0x617c], R14 ;  /* 0x00617c0e01007387 */ /* 0x000fe80000100800 */
[----:B------:R-:W-:-:S13]  /*5d3d0*/  STL [R1+0x6178], R15 ;  /* 0x0061780f01007387 */ /* 0x000fda0000100800 */
[----:B------:R-:W-:Y:S04]  /*5d3e0*/  STL.64 [R1+0x1f40], R16 ;  /* 0x001f401001007387 */ /* 0x000fe80000100a00 */
[----:B------:R0:W-:Y:S04]  /*5d3f0*/  STL.64 [R1+0x1f48], R18 ;  /* 0x001f481201007387 */ /* 0x0001e80000100a00 */
[----:B--2---:R-:W-:Y:S04]  /*5d400*/  STL [R1+0x6184], R12 ;  /* 0x0061840c01007387 */ /* 0x004fe80000100800 */
[----:B------:R1:W-:Y:S01]  /*5d410*/  STL [R1+0x6180], R13 ;  /* 0x0061800d01007387 */ /* 0x0003e20000100800 */
[C---:B0-----:R-:W-:Y:S06]  /*5d420*/  HMMA.16816.F32 R16, R28.reuse, R12, R32 ;  /* 0x0000000c1c10723c */ /* 0x041fec0000001820 */
[----:B-1----:R-:W-:-:S15]  /*5d430*/  HMMA.16816.F32 R12, R28, R10, R36 ;  /* 0x0000000a1c0c723c */ /* 0x002fde0000001824 */
[----:B------:R-:W-:-:S02]  /*5d440*/  NOP ;  /* 0x0000000000007918 */ /* 0x000fc40000000000 */
[----:B------:R-:W-:Y:S04]  /*5d450*/  STL.64 [R1+0x1f30], R16 ;  /* 0x001f301001007387 */ /* 0x000fe80000100a00 */
[----:B------:R0:W-:Y:S04]  /*5d460*/  STL.64 [R1+0x1f38], R18 ;  /* 0x001f381201007387 */ /* 0x0001e80000100a00 */
[----:B------:R-:W-:Y:S04]  /*5d470*/  STL.64 [R1+0x1f20], R12 ;  /* 0x001f200c01007387 */ /* 0x000fe80000100a00 */
[----:B------:R4:W-:Y:S01]  /*5d480*/  STL.64 [R1+0x1f28], R14 ;  /* 0x001f280e01007387 */ /* 0x0009e20000100a00 */
[C---:B0-----:R-:W-:Y:S06]  /*5d490*/  HMMA.16816.F32 R16, R28.reuse, R6, R48 ;  /* 0x000000061c10723c */ /* 0x041fec0000001830 */
[----:B----4-:R-:W-:Y:S06]  /*5d4a0*/  HMMA.16816.F32 R12, R28, R8, R40 ;  /* 0x000000081c0c723c */ /* 0x010fec0000001828 */
[----:B------:R-:W-:Y:S04]  /*5d4b0*/  STL [R1+0x6164], R8 ;  /* 0x0061640801007387 */ /* 0x000fe80000100800 */
[----:B------:R-:W-:-:S13]  /*5d4c0*/  STL [R1+0x6160], R9 ;  /* 0x0061600901007387 */ /* 0x000fda0000100800 */
[----:B------:R-:W-:Y:S04]  /*5d4d0*/  STL.64 [R1+0x1f10], R12 ;  /* 0x001f100c01007387 */ /* 0x000fe80000100a00 */
[----:B------:R0:W-:Y:S04]  /*5d4e0*/  STL.64 [R1+0x1f18], R14 ;  /* 0x001f180e01007387 */ /* 0x0001e80000100a00 */
[----:B------:R-:W-:Y:S04]  /*5d4f0*/  STL.64 [R1+0x1f00], R16 ;  /* 0x001f001001007387 */ /* 0x000fe80000100a00 */
[----:B------:R-:W-:Y:S04]  /*5d500*/  STL.64 [R1+0x1f08], R18 ;  /* 0x001f081201007387 */ /* 0x000fe80000100a00 */
[----:B------:R-:W-:Y:S04]  /*5d510*/  STL.64 [R1+0x6158], R6 ;  /* 0x0061580601007387 */ /* 0x000fe80000100a00 */
[----:B------:R1:W-:Y:S01]  /*5d520*/  STL.64 [R1+0x6150], R4 ;  /* 0x0061500401007387 */ /* 0x0003e20000100a00 */
[C---:B0-----:R-:W-:Y:S06]  /*5d530*/  HMMA.16816.F32 R12, R28.reuse, R4, R52 ;  /* 0x000000041c0c723c */ /* 0x041fec0000001834 */
[----:B-1----:R-:W-:-:S15]  /*5d540*/  HMMA.16816.F32 R4, R28, R2, R56 ;  /* 0x000000021c04723c */ /* 0x002fde0000001838 */
[----:B------:R-:W-:-:S02]  /*5d550*/  NOP ;  /* 0x0000000000007918 */ /* 0x000fc40000000000 */
[----:B------:R0:W-:Y:S04]  /*5d560*/  STL.64 [R1+0x1ef0], R12 ;  /* 0x001ef00c01007387 */ /* 0x0001e80000100a00 */
[----:B------:R1:W-:Y:S04]  /*5d570*/  STL.64 [R1+0x1ef8], R14 ;  /* 0x001ef80e01007387 */ /* 0x0003e80000100a00 */
[----:B------:R-:W2:Y:S04]  /*5d580*/  LDL.LU R36, [R1+0x1e60] ;  /* 0x001e600001247983 */ /* 0x000ea80000300800 */
[----:B------:R3:W-:Y:S04]  /*5d590*/  STL.64 [R1+0x7b0], R4 ;  /* 0x0007b00401007387 */ /* 0x0007e80000100a00 */
[----:B------:R4:W-:Y:S04]  /*5d5a0*/  STL.64 [R1+0x7b8], R6 ;  /* 0x0007b80601007387 */ /* 0x0009e80000100a00 */
[----:B------:R-:W2:Y:S04]  /*5d5b0*/  LDL.LU R37, [R1+0x1e64] ;  /* 0x001e640001257983 */ /* 0x000ea80000300800 */
[----:B------:R-:W2:Y:S04]  /*5d5c0*/  LDL.LU R38, [R1+0x1e68] ;  /* 0x001e680001267983 */ /* 0x000ea80000300800 */
[----:B------:R-:W2:Y:S04]  /*5d5d0*/  LDL.LU R39, [R1+0x1e6c] ;  /* 0x001e6c0001277983 */ /* 0x000ea80000300800 */
[----:B------:R-:W2:Y:S04]  /*5d5e0*/  LDL.LU R48, [R1+0x1ee0] ;  /* 0x001ee00001307983 */ /* 0x000ea80000300800 */
[----:B------:R-:W2:Y:S04]  /*5d5f0*/  LDL.LU R49, [R1+0x1ee4] ;  /* 0x001ee40001317983 */ /* 0x000ea80000300800 */
[----:B------:R-:W2:Y:S04]  /*5d600*/  LDL.LU R50, [R1+0x1ee8] ;  /* 0x001ee80001327983 */ /* 0x000ea80000300800 */
[----:B------:R-:W2:Y:S04]  /*5d610*/  LDL.LU R51, [R1+0x1eec] ;  /* 0x001eec0001337983 */ /* 0x000ea80000300800 */
[----:B------:R-:W2:Y:S04]  /*5d620*/  LDL.64 R44, [R1+0x30] ;  /* 0x00003000012c7983 */ /* 0x000ea80000100a00 */
        /* <DEDUP_REMOVED lines=13> */
[----:B------:R-:W2:Y:S01]  /*5d700*/  LDL.64 R28, [R1+0x18] ;  /* 0x00001800011c7983 */ /* 0x000ea20000100a00 */
[----:B------:R-:W-:Y:S01]  /*5d710*/  IMAD R27, R0, 0x100, R27 ;  /* 0x00000100001b7824 */ /* 0x000fe200078e021b */
[----:B------:R-:W-:-:S02]  /*5d720*/  F2FP.F16.E4M3.UNPACK_B R24, R24 ;  /* 0x00000018ff18723e */ /* 0x000fc400020006ff */
[----:B------:R-:W-:Y:S02]  /*5d730*/  F2FP.F16.E4M3.UNPACK_B R25, R25 ;  /* 0x00000019ff19723e */ /* 0x000fe400020006ff */
[----:B------:R-:W-:Y:S01]  /*5d740*/  F2FP.F16.E4M3.UNPACK_B R26, R26 ;  /* 0x0000001aff1a723e */ /* 0x000fe200020006ff */
[----:B------:R-:W2:Y:S01]  /*5d750*/  LDL.LU R56, [R1+0x1eb0] ;  /* 0x001eb00001387983 */ /* 0x000ea20000300800 */
[----:B------:R-:W-:-:S03]  /*5d760*/  F2FP.F16.E4M3.UNPACK_B R27, R27 ;  /* 0x0000001bff1b723e */ /* 0x000fc600020006ff */
[----:B------:R-:W2:Y:S04]  /*5d770*/  LDL.LU R57, [R1+0x1eb4] ;  /* 0x001eb40001397983 */ /* 0x000ea80000300800 */
[----:B------:R-:W2:Y:S04]  /*5d780*/  LDL.LU R58, [R1+0x1eb8] ;  /* 0x001eb800013a7983 */ /* 0x000ea80000300800 */
[----:B------:R-:W2:Y:S04]  /*5d790*/  LDL.LU R59, [R1+0x1ebc] ;  /* 0x001ebc00013b7983 */ /* 0x000ea80000300800 */
[----:B0-----:R-:W2:Y:S04]  /*5d7a0*/  LDL.LU R12, [R1+0x1ea0] ;  /* 0x001ea000010c7983 */ /* 0x001ea80000300800 */
[----:B------:R-:W2:Y:S04]  /*5d7b0*/  LDL.LU R13, [R1+0x1ea4] ;  /* 0x001ea400010d7983 */ /* 0x000ea80000300800 */
[----:B-1----:R-:W2:Y:S04]  /*5d7c0*/  LDL.LU R14, [R1+0x1ea8] ;  /* 0x001ea800010e7983 */ /* 0x002ea80000300800 */
[----:B------:R-:W2:Y:S04]  /*5d7d0*/  LDL.LU R15, [R1+0x1eac] ;  /* 0x001eac00010f7983 */ /* 0x000ea80000300800 */
[----:B------:R-:W2:Y:S04]  /*5d7e0*/  LDL.64 R16, [R1+0x8] ;  /* 0x0000080001107983 */ /* 0x000ea80000100a00 */
[----:B---3--:R-:W3:Y:S04]  /*5d7f0*/  LDL.LU R4, [R1+0x1e90] ;  /* 0x001e900001047983 */ /* 0x008ee80000300800 */
[----:B------:R-:W3:Y:S04]  /*5d800*/  LDL.LU R5, [R1+0x1e94] ;  /* 0x001e940001057983 */ /* 0x000ee80000300800 */
[----:B----4-:R-:W3:Y:S04]  /*5d810*/  LDL.LU R6, [R1+0x1e98] ;  /* 0x001e980001067983 */ /* 0x010ee80000300800 */
[----:B------:R-:W3:Y:S04]  /*5d820*/  LDL.LU R7, [R1+0x1e9c] ;  /* 0x001e9c0001077983 */ /* 0x000ee80000300800 */
[----:B------:R-:W3:Y:S04]  /*5d830*/  LDL.64 R18, [R1] ;  /* 0x0000000001127983 */ /* 0x000ee80000100a00 */
[----:B------:R-:W4:Y:S04]  /*5d840*/  LDL.LU R32, [R1+0x1e70] ;  /* 0x001e700001207983 */ /* 0x000f280000300800 */
[----:B------:R-:W4:Y:S04]  /*5d850*/  LDL.LU R33, [R1+0x1e74] ;  /* 0x001e740001217983 */ /* 0x000f280000300800 */
[----:B------:R-:W4:Y:S04]  /*5d860*/  LDL.LU R34, [R1+0x1e78] ;  /* 0x001e780001227983 */ /* 0x000f280000300800 */
[----:B------:R-:W4:Y:S01]  /*5d870*/  LDL.LU R35, [R1+0x1e7c] ;  /* 0x001e7c0001237983 */ /* 0x000f220000300800 */
[C---:B--2---:R-:W-:Y:S06]  /*5d880*/  HMMA.16816.F32 R48, R24.reuse, R44, R48 ;  /* 0x0000002c1830723c */ /* 0x044fec0000001830 */
[C---:B------:R-:W-:Y:S06]  /*5d890*/  HMMA.16816.F32 R40, R24.reuse, R46, R40 ;  /* 0x0000002e1828723c */ /* 0x040fec0000001828 */
[----:B------:R-:W-:Y:S11]  /*5d8a0*/  HMMA.16816.F32 R52, R24, R28, R52 ;  /* 0x0000001c1834723c */ /* 0x000ff60000001834 */
[----:B------:R-:W-:Y:S04]  /*5d8b0*/  STL.64 [R1+0x1ee0], R48 ;  /* 0x001ee03001007387 */ /* 0x000fe80000100a00 */
[----:B------:R0:W-:Y:S01]  /*5d8c0*/  STL.64 [R1+0x1ee8], R50 ;  /* 0x001ee83201007387 */ /* 0x0001e20000100a00 */
[----:B------:R-:W-:-:S02]  /*5d8d0*/  IMAD.MOV.U32 R31, RZ, RZ, R44 ;  /* 0x000000ffff1f7224 */ /* 0x000fc400078e002c */
[----:B------:R-:W-:Y:S01]  /*5d8e0*/  IMAD.MOV.U32 R30, RZ, RZ, R45 ;  /* 0x000000ffff1e7224 */ /* 0x000fe200078e002d */
[----:B0-----:R-:W2:Y:S04]  /*5d8f0*/  LDL.LU.64 R50, [R1+0x6230] ;  /* 0x0062300001327983 */ /* 0x001ea80000300a00 */
[----:B------:R-:W2:Y:S04]  /*5d900*/  LDL.LU.64 R48, [R1+0x6228] ;  /* 0x0062280001307983 */ /* 0x000ea80000300a00 */
[----:B------:R0:W-:Y:S04]  /*5d910*/  STL.64 [R1+0x1ed0], R40 ;  /* 0x001ed02801007387 */ /* 0x0001e80000100a00 */
[----:B------:R1:W-:Y:S01]  /*5d920*/  STL.64 [R1+0x1ed8], R42 ;  /* 0x001ed82a01007387 */ /* 0x0003e20000100a00 */
[----:B------:R-:W-:-:S03]  /*5d930*/  IMAD.MOV.U32 R0, RZ, RZ, R47 ;  /* 0x000000ffff007224 */ /* 0x000fc600078e002f */
[----:B0-----:R-:W2:Y:S04]  /*5d940*/  LDL.LU R40, [R1+0x1e50] ;  /* 0x001e500001287983 */ /* 0x001ea80000300800 */
[----:B------:R-:W2:Y:S04]  /*5d950*/  LDL.LU R41, [R1+0x1e54] ;  /* 0x001e540001297983 */ /* 0x000ea80000300800 */
[----:B-1----:R-:W2:Y:S04]  /*5d960*/  LDL.LU R42, [R1+0x1e58] ;  /* 0x001e5800012a7983 */ /* 0x002ea80000300800 */
[----:B------:R-:W2:Y:S04]  /*5d970*/  LDL.LU R43, [R1+0x1e5c] ;  /* 0x001e5c00012b7983 */ /* 0x000ea80000300800 */
[----:B------:R-:W2:Y:S04]  /*5d980*/  LDL.LU R44, [R1+0x1e40] ;  /* 0x001e4000012c7983 */ /* 0x000ea80000300800 */
[----:B------:R-:W2:Y:S04]  /*5d990*/  LDL.LU R45, [R1+0x1e44] ;  /* 0x001e4400012d7983 */ /* 0x000ea80000300800 */
[----:B------:R-:W2:Y:S04]  /*5d9a0*/  LDL.LU R46, [R1+0x1e48] ;  /* 0x001e4800012e7983 */ /* 0x000ea80000300800 */
[----:B------:R-:W2:Y:S04]  /*5d9b0*/  LDL.LU R47, [R1+0x1e4c] ;  /* 0x001e4c00012f7983 */ /* 0x000ea80000300800 */
[----:B------:R-:W-:Y:S04]  /*5d9c0*/  STL.64 [R1+0x1ec0], R52 ;  /* 0x001ec03401007387 */ /* 0x000fe80000100a00 */
[----:B------:R0:W-:Y:S04]  /*5d9d0*/  STL.64 [R1+0x1ec8], R54 ;  /* 0x001ec83601007387 */ /* 0x0001e80000100a00 */
[----:B0-----:R-:W2:Y:S04]  /*5d9e0*/  LDL.LU.64 R54, [R1+0x6220] ;  /* 0x0062200001367983 */ /* 0x001ea80000300a00 */
[----:B------:R-:W2:Y:S04]  /*5d9f0*/  LDL.LU.64 R52, [R1+0x6218] ;  /* 0x0062180001347983 */ /* 0x000ea80000300a00 */
[----:B------:R0:W-:Y:S04]  /*5da00*/  STL.64 [R1+0x61e0], R10 ;  /* 0x0061e00a01007387 */ /* 0x0001e80000100a00 */
[----:B0-----:R-:W3:Y:S01]  /*5da10*/  LDL.64 R10, [R1+0x10] ;  /* 0x00001000010a7983 */ /* 0x001ee20000100a00 */
[----:B------:R-:W-:-:S02]  /*5da20*/  IMAD.MOV.U32 R9, RZ, RZ, R28 ;  /* 0x000000ffff097224 */ /* 0x000fc400078e001c */
[----:B------:R-:W-:-:S05]  /*5da30*/  IMAD.MOV.U32 R8, RZ, RZ, R29 ;  /* 0x000000ffff087224 */ /* 0x000fca00078e001d */
[----:B------:R-:W-:Y:S01]  /*5da40*/  STL.64 [R1+0x61d8], R8 ;  /* 0x0061d80801007387 */ /* 0x000fe20000100a00 */
[----:B---3--:R-:W-:-:S15]  /*5da50*/  HMMA.16816.F32 R56, R24, R10, R56 ;  /* 0x0000000a1838723c */ /* 0x008fde0000001838 */
[----:B------:R-:W-:-:S08]  /*5da60*/  NOP ;  /* 0x0000000000007918 */ /* 0x000fd00000000000 */
[----:B------:R-:W-:Y:S04]  /*5da70*/  STL.64 [R1+0x1eb0], R56 ;  /* 0x001eb03801007387 */ /* 0x000fe80000100a00 */
[----:B------:R0:W-:Y:S04]  /*5da80*/  STL.64 [R1+0x1eb8], R58 ;  /* 0x001eb83a01007387 */ /* 0x0001e80000100a00 */
[----:B0-----:R-:W4:Y:S04]  /*5da90*/  LDL.LU.64 R58, [R1+0x6210] ;  /* 0x00621000013a7983 */ /* 0x001f280000300a00 */
[----:B------:R-:W3:Y:S01]  /*5daa0*/  LDL.LU.64 R56, [R1+0x6208] ;  /* 0x0062080001387983 */ /* 0x000ee20000300a00 */
[----:B------:R-:W-:-:S02]  /*5dab0*/  IMAD.MOV.U32 R29, RZ, RZ, R10 ;  /* 0x000000ffff1d7224 */ /* 0x000fc400078e000a */
[----:B------:R-:W-:Y:S02]  /*5dac0*/  IMAD.MOV.U32 R28, RZ, RZ, R11 ;  /* 0x000000ffff1c7224 */ /* 0x000fe400078e000b */
[C---:B------:R-:W-:Y:S06]  /*5dad0*/  HMMA.16816.F32 R8, R24.reuse, R16, R12 ;  /* 0x000000101808723c */ /* 0x040fec000000180c */
[----:B------:R-:W-:Y:S01]  /*5dae0*/  HMMA.16816.F32 R4, R24, R18, R4 ;  /* 0x000000121804723c */ /* 0x000fe20000001804 */
[----:B------:R-:W-:Y:S04]  /*5daf0*/  STL.64 [R1+0x6200], R30 ;  /* 0x0062001e01007387 */ /* 0x000fe80000100a00 */
[----:B------:R-:W-:Y:S01]  /*5db00*/  STL.64 [R1+0x61f8], R28 ;  /* 0x0061f81c01007387 */ /* 0x000fe20000100a00 */
[----:B------:R-:W-:-:S02]  /*5db10*/  IMAD.MOV.U32 R14, RZ, RZ, R16 ;  /* 0x000000ffff0e7224 */ /* 0x000fc400078e0010 */
[----:B------:R-:W-:Y:S02]  /*5db20*/  IMAD.MOV.U32 R15, RZ, RZ, R17 ;  /* 0x000000ffff0f7224 */ /* 0x000fe400078e0011 */
[----:B------:R-:W-:Y:S02]  /*5db30*/  IMAD.MOV.U32 R12, RZ, RZ, R18 ;  /* 0x000000ffff0c7224 */ /* 0x000fe400078e0012 */
[----:B------:R-:W-:-:S05]  /*5db40*/  IMAD.MOV.U32 R13, RZ, RZ, R19 ;  /* 0x000000ffff0d7224 */ /* 0x000fca00078e0013 */
        /* <DEDUP_REMOVED lines=8> */
[----:B0-----:R-:W2:Y:S01]  /*5dbd0*/  LDL.LU R4, [R1+0x1d60] ;  /* 0x001d600001047983 */ /* 0x001ea20000300800 */
[C---:B----4-:R-:W-:Y:S06]  /*5dbe0*/  HMMA.16816.F32 R16, R24.reuse, R58, R32 ;  /* 0x0000003a1810723c */ /* 0x050fec0000001820 */
[----:B---3--:R-:W-:-:S15]  /*5dbf0*/  HMMA.16816.F32 R8, R24, R56, R36 ;  /* 0x000000381808723c */ /* 0x008fde0000001824 */
[----:B------:R-:W-:-:S02]  /*5dc00*/  NOP ;  /* 0x0000000000007918 */ /* 0x000fc40000000000 */
[----:B------:R-:W-:Y:S04]  /*5dc10*/  STL.64 [R1+0x1e70], R16 ;  /* 0x001e701001007387 */ /* 0x000fe80000100a00 */
[----:B------:R2:W-:Y:S04]  /*5dc20*/  STL.64 [R1+0x1e78], R18 ;  /* 0x001e781201007387 */ /* 0x0005e80000100a00 */
[----:B------:R-:W-:Y:S04]  /*5dc30*/  STL.64 [R1+0x1e60], R8 ;  /* 0x001e600801007387 */ /* 0x000fe80000100a00 */
[----:B------:R0:W-:Y:S04]  /*5dc40*/  STL.64 [R1+0x1e68], R10 ;  /* 0x001e680a01007387 */ /* 0x0001e80000100a00 */
[----:B------:R-:W3:Y:S04]  /*5dc50*/  LDL.LU R5, [R1+0x1d64] ;  /* 0x001d640001057983 */ /* 0x000ee80000300800 */
[----:B-1----:R-:W3:Y:S04]  /*5dc60*/  LDL.LU R6, [R1+0x1d68] ;  /* 0x001d680001067983 */ /* 0x002ee80000300800 */
[----:B------:R-:W3:Y:S01]  /*5dc70*/  LDL.LU R7, [R1+0x1d6c] ;  /* 0x001d6c0001077983 */ /* 0x000ee20000300800 */
[C---:B--2---:R-:W-:Y:S06]  /*5dc80*/  HMMA.16816.F32 R16, R24.reuse, R54, R40 ;  /* 0x000000361810723c */ /* 0x044fec0000001828 */
[C---:B0-----:R-:W-:Y:S01]  /*5dc90*/  HMMA.16816.F32 R8, R24.reuse, R52, R44 ;  /* 0x000000341808723c */ /* 0x041fe2000000182c */
[----:B------:R-:W-:Y:S04]  /*5dca0*/  STL.64 [R1+0x6108], R58 ;  /* 0x0061083a01007387 */ /* 0x000fe80000100a00 */
[----:B------:R0:W-:Y:S04]  /*5dcb0*/  STL.64 [R1+0x6100], R56 ;  /* 0x0061003801007387 */ /* 0x0001e80000100a00 */
[----:B0-----:R-:W2:Y:S04]  /*5dcc0*/  LDL.LU R56, [R1+0x1d70] ;  /* 0x001d700001387983 */ /* 0x001ea80000300800 */
[----:B------:R-:W2:Y:S04]  /*5dcd0*/  LDL.LU R57, [R1+0x1d74] ;  /* 0x001d740001397983 */ /* 0x000ea80000300800 */
[----:B------:R-:W2:Y:S04]  /*5dce0*/  LDL.LU R58, [R1+0x1d78] ;  /* 0x001d7800013a7983 */ /* 0x000ea80000300800 */
[----:B------:R-:W2:Y:S04]  /*5dcf0*/  LDL.LU R59, [R1+0x1d7c] ;  /* 0x001d7c00013b7983 */ /* 0x000ea80000300800 */
[----:B------:R-:W4:Y:S04]  /*5dd00*/  LDL.LU R44, [R1+0x1e20] ;  /* 0x001e2000012c7983 */ /* 0x000f280000300800 */
[----:B------:R-:W-:Y:S04]  /*5dd10*/  STL.64 [R1+0x1e50], R16 ;  /* 0x001e501001007387 */ /* 0x000fe80000100a00 */
[----:B------:R-:W-:Y:S04]  /*5dd20*/  STL.64 [R1+0x1e58], R18 ;  /* 0x001e581201007387 */ /* 0x000fe80000100a00 */
[----:B------:R0:W-:Y:S04]  /*5dd30*/  STL.64 [R1+0x1e40], R8 ;  /* 0x001e400801007387 */ /* 0x0001e80000100a00 */
[----:B------:R1:W-:Y:S04]  /*5dd40*/  STL.64 [R1+0x1e48], R10 ;  /* 0x001e480a01007387 */ /* 0x0003e80000100a00 */
[----:B------:R-:W4:Y:S04]  /*5dd50*/  LDL.LU R45, [R1+0x1e24] ;  /* 0x001e2400012d7983 */ /* 0x000f280000300800 */
[----:B------:R-:W4:Y:S04]  /*5dd60*/  LDL.LU R46, [R1+0x1e28] ;  /* 0x001e2800012e7983 */ /* 0x000f280000300800 */
[----:B------:R-:W4:Y:S04]  /*5dd70*/  LDL.LU R47, [R1+0x1e2c] ;  /* 0x001e2c00012f7983 */ /* 0x000f280000300800 */
[----:B------:R-:W3:Y:S04]  /*5dd80*/  LDL.LU R28, [R1+0x1e30] ;  /* 0x001e3000011c7983 */ /* 0x000ee80000300800 */
[----:B------:R-:W3:Y:S04]  /*5dd90*/  LDL.LU R29, [R1+0x1e34] ;  /* 0x001e3400011d7983 */ /* 0x000ee80000300800 */
[----:B------:R-:W3:Y:S04]  /*5dda0*/  LDL.LU R30, [R1+0x1e38] ;  /* 0x001e3800011e7983 */ /* 0x000ee80000300800 */
[----:B------:R-:W3:Y:S04]  /*5ddb0*/  LDL.LU R31, [R1+0x1e3c] ;  /* 0x001e3c00011f7983 */ /* 0x000ee80000300800 */
[----:B------:R-:W2:Y:S04]  /*5ddc0*/  LDL.LU R40, [R1+0x1e00] ;  /* 0x001e000001287983 */ /* 0x000ea80000300800 */
[----:B------:R-:W2:Y:S04]  /*5ddd0*/  LDL.LU R41, [R1+0x1e04] ;  /* 0x001e040001297983 */ /* 0x000ea80000300800 */
[----:B------:R-:W2:Y:S04]  /*5dde0*/  LDL.LU R42, [R1+0x1e08] ;  /* 0x001e0800012a7983 */ /* 0x000ea80000300800 */
[----:B------:R-:W2:Y:S04]  /*5ddf0*/  LDL.LU R43, [R1+0x1e0c] ;  /* 0x001e0c00012b7983 */ /* 0x000ea80000300800 */
        /* <DEDUP_REMOVED lines=20> */
[----:B------:R-:W-:Y:S04]  /*5df40*/  STL.64 [R1+0x6118], R54 ;  /* 0x0061183601007387 */ /* 0x000fe80000100a00 */
[----:B------:R0:W-:Y:S04]  /*5df50*/  STL.64 [R1+0x6110], R52 ;  /* 0x0061103401007387 */ /* 0x0001e80000100a00 */
[----:B0-----:R-:W2:Y:S04]  /*5df60*/  LDL.LU R52, [R1+0x1d80] ;  /* 0x001d800001347983 */ /* 0x001ea80000300800 */
[----:B------:R-:W2:Y:S04]  /*5df70*/  LDL.LU R53, [R1+0x1d84] ;  /* 0x001d840001357983 */ /* 0x000ea80000300800 */
[----:B------:R-:W2:Y:S04]  /*5df80*/  LDL.LU R54, [R1+0x1d88] ;  /* 0x001d880001367983 */ /* 0x000ea80000300800 */
[----:B------:R-:W2:Y:S01]  /*5df90*/  LDL.LU R55, [R1+0x1d8c] ;  /* 0x001d8c0001377983 */ /* 0x000ea20000300800 */
[C---:B----4-:R-:W-:Y:S06]  /*5dfa0*/  HMMA.16816.F32 R44, R24.reuse, R48, R44 ;  /* 0x00000030182c723c */ /* 0x050fec000000182c */
[----:B---3--:R-:W-:-:S15]  /*5dfb0*/  HMMA.16816.F32 R28, R24, R50, R28 ;  /* 0x00000032181c723c */ /* 0x008fde000000181c */
        /* <DEDUP_REMOVED lines=58> */
[----:B0-----:R-:W2:Y:S04]  /*5e360*/  LDL.LU.64 R34, [R1+0x6190] ;  /* 0x0061900001227983 */ /* 0x001ea80000300a00 */
[----:B------:R-:W3:Y:S04]  /*5e370*/  LDL.LU.64 R32, [R1+0x6188] ;  /* 0x0061880001207983 */ /* 0x000ee80000300a00 */
[----:B------:R-:W-:Y:S04]  /*5e380*/  STL.64 [R1+0x6088], R38 ;  /* 0x0060882601007387 */ /* 0x000fe80000100a00 */
[----:B------:R3:W-:Y:S01]  /*5e390*/  STL.64 [R1+0x6080], R36 ;  /* 0x0060802401007387 */ /* 0x0007e20000100a00 */
[C---:B----4-:R-:W-:Y:S06]  /*5e3a0*/  HMMA.16816.F32 R4, R24.reuse, R16, R4 ;  /* 0x000000101804723c */ /* 0x050fec0000001804 */
        /* <DEDUP_REMOVED lines=10> */
[----:B------:R-:W-:Y:S01]  /*5e450*/  STL.64 [R1+0x6098], R22 ;  /* 0x0060981601007387 */ /* 0x000fe20000100a00 */
[----:B------:R-:W-:-:S15]  /*5e460*/  HMMA.16816.F32 R32, R24, R20, R52 ;  /* 0x000000141820723c */ /* 0x000fde0000001834 */
[----:B------:R-:W-:-:S01]  /*5e470*/  NOP ;  /* 0x0000000000007918 */ /* 0x000fc20000000000 */
[----:B------:R-:W-:Y:S04]  /*5e480*/  STL.64 [R1+0x1d90], R36 ;  /* 0x001d902401007387 */ /* 0x000fe80000100a00 */
[----:B------:R-:W-:Y:S04]  /*5e490*/  STL.64 [R1+0x1d98], R38 ;  /* 0x001d982601007387 */ /* 0x000fe80000100a00 */
[----:B------:R0:W-:Y:S02]  /*5e4a0*/  STL.64 [R1+0x6090], R20 ;  /* 0x0060901401007387 */ /* 0x0001e40000100a00 */
[----:B0-----:R-:W-:Y:S02]  /*5e4b0*/  HMMA.16816.F32 R20, R24, R18, R56 ;  /* 0x000000121814723c */ /* 0x001fe40000001838 */
[----:B------:R-:W-:Y:S04]  /*5e4c0*/  STL.64 [R1+0x1d80], R32 ;  /* 0x001d802001007387 */ /* 0x000fe80000100a00 */
[----:B------:R-:W-:Y:S04]  /*5e4d0*/  STL.64 [R1+0x1d88], R34 ;  /* 0x001d882201007387 */ /* 0x000fe80000100a00 */
[----:B------:R-:W2:-:S13]  /*5e4e0*/  LDL.LU R48, [R1+0x1c70] ;  /* 0x001c700001307983 */ /* 0x000e9a0000300800 */
[----:B------:R-:W-:Y:S04]  /*5e4f0*/  STL.64 [R1+0x1d70], R20 ;  /* 0x001d701401007387 */ /* 0x000fe80000100a00 */
[----:B------:R-:W-:Y:S04]  /*5e500*/  STL.64 [R1+0x1d78], R22 ;  /* 0x001d781601007387 */ /* 0x000fe80000100a00 */
[----:B------:R0:W-:Y:S04]  /*5e510*/  STL.64 [R1+0x1d60], R4 ;  /* 0x001d600401007387 */ /* 0x0001e80000100a00 */
[----:B------:R1:W-:Y:S04]  /*5e520*/  STL.64 [R1+0x1d68], R6 ;  /* 0x001d680601007387 */ /* 0x0003e80000100a00 */
[----:B------:R-:W2:Y:S04]  /*5e530*/  LDL.LU R49, [R1+0x1c74] ;  /* 0x001c740001317983 */ /* 0x000ea80000300800 */
[----:B------:R-:W3:Y:S04]  /*5e540*/  LDL.LU R50, [R1+0x1c78] ;  /* 0x001c780001327983 */ /* 0x000ee80000300800 */
[----:B------:R-:W3:Y:S04]  /*5e550*/  LDL.LU R51, [R1+0x1c7c] ;  /* 0x001c7c0001337983 */ /* 0x000ee80000300800 */
[----:B0-----:R-:W4:Y:S04]  /*5e560*/  LDL.LU R4, [R1+0x1d40] ;  /* 0x001d400001047983 */ /* 0x001f280000300800 */
[----:B------:R-:W4:Y:S04]  /*5e570*/  LDL.LU R5, [R1+0x1d44] ;  /* 0x001d440001057983 */ /* 0x000f280000300800 */
[----:B-1----:R-:W4:Y:S04]  /*5e580*/  LDL.LU R6, [R1+0x1d48] ;  /* 0x001d480001067983 */ /* 0x002f280000300800 */
[----:B------:R-:W4:Y:S04]  /*5e590*/  LDL.LU R7, [R1+0x1d4c] ;  /* 0x001d4c0001077983 */ /* 0x000f280000300800 */
[----:B------:R-:W4:Y:S04]  /*5e5a0*/  LDL.LU R56, [R1+0x1d50] ;  /* 0x001d500001387983 */ /* 0x000f280000300800 */
[----:B------:R-:W4:Y:S04]  /*5e5b0*/  LDL.LU R57, [R1+0x1d54] ;  /* 0x001d540001397983 */ /* 0x000f280000300800 */
[----:B------:R-:W4:Y:S04]  /*5e5c0*/  LDL.LU R58, [R1+0x1d58] ;  /* 0x001d5800013a7983 */ /* 0x000f280000300800 */
[----:B------:R-:W4:Y:S04]  /*5e5d0*/  LDL.LU R59, [R1+0x1d5c] ;  /* 0x001d5c00013b7983 */ /* 0x000f280000300800 */
[----:B---3--:R-:W-:Y:S04]  /*5e5e0*/  STL.64 [R1+0x6128], R50 ;  /* 0x0061283201007387 */ /* 0x008fe80000100a00 */
[----:B--2---:R-:W-:Y:S04]  /*5e5f0*/  STL.64 [R1+0x6120], R48 ;  /* 0x0061203001007387 */ /* 0x004fe80000100a00 */
[----:B------:R-:W2:Y:S04]  /*5e600*/  LDL.LU R40, [R1+0x1c90] ;  /* 0x001c900001287983 */ /* 0x000ea80000300800 */
[----:B------:R-:W2:Y:S04]  /*5e610*/  LDL.LU R41, [R1+0x1c94] ;  /* 0x001c940001297983 */ /* 0x000ea80000300800 */
[----:B------:R-:W3:Y:S04]  /*5e620*/  LDL.LU R42, [R1+0x1c98] ;  /* 0x001c9800012a7983 */ /* 0x000ee80000300800 */
[----:B------:R-:W3:Y:S01]  /*5e630*/  LDL.LU R43, [R1+0x1c9c] ;  /* 0x001c9c00012b7983 */ /* 0x000ee20000300800 */
[----:B------:R-:W-:-:S02]  /*5e640*/  IMAD.MOV.U32 R38, RZ, RZ, R12 ;  /* 0x000000ffff267224 */ /* 0x000fc400078e000c */
[----:B------:R-:W-:Y:S01]  /*5e650*/  IMAD.MOV.U32 R39, RZ, RZ, R13 ;  /* 0x000000ffff277224 */ /* 0x000fe200078e000d */
[----:B---3--:R-:W-:Y:S04]  /*5e660*/  STL.64 [R1+0x6138], R42 ;  /* 0x0061382a01007387 */ /* 0x008fe80000100a00 */
[----:B--2---:R-:W-:Y:S04]  /*5e670*/  STL.64 [R1+0x6130], R40 ;  /* 0x0061302801007387 */ /* 0x004fe80000100a00 */
[----:B------:R-:W4:Y:S04]  /*5e680*/  LDL.LU R12, [R1+0x6184] ;  /* 0x00618400010c7983 */ /* 0x000f280000300800 */
[----:B------:R-:W4:Y:S04]  /*5e690*/  LDL.LU R13, [R1+0x6180] ;  /* 0x00618000010d7983 */ /* 0x000f280000300800 */
[----:B------:R-:W2:Y:S04]  /*5e6a0*/  LDL.LU R32, [R1+0x1ca0] ;  /* 0x001ca00001207983 */ /* 0x000ea80000300800 */
[----:B------:R-:W2:Y:S04]  /*5e6b0*/  LDL.LU R33, [R1+0x1ca4] ;  /* 0x001ca40001217983 */ /* 0x000ea80000300800 */
[----:B------:R-:W3:Y:S04]  /*5e6c0*/  LDL.LU R34, [R1+0x1ca8] ;  /* 0x001ca80001227983 */ /* 0x000ee80000300800 */
[----:B------:R-:W3:Y:S01]  /*5e6d0*/  LDL.LU R35, [R1+0x1cac] ;  /* 0x001cac0001237983 */ /* 0x000ee20000300800 */
[----:B------:R-:W-:-:S02]  /*5e6e0*/  IMAD.MOV.U32 R36, RZ, RZ, R14 ;  /* 0x000000ffff247224 */ /* 0x000fc400078e000e */
[----:B------:R-:W-:Y:S01]  /*5e6f0*/  IMAD.MOV.U32 R37, RZ, RZ, R15 ;  /* 0x000000ffff257224 */ /* 0x000fe200078e000f */
[----:B---3--:R-:W-:Y:S04]  /*5e700*/  STL.64 [R1+0x6148], R34 ;  /* 0x0061482201007387 */ /* 0x008fe80000100a00 */
[----:B--2---:R4:W-:Y:S04]  /*5e710*/  STL.64 [R1+0x6140], R32 ;  /* 0x0061402001007387 */ /* 0x0049e80000100a00 */
[----:B------:R-:W2:Y:S04]  /*5e720*/  LDL.LU R14, [R1+0x617c] ;  /* 0x00617c00010e7983 */ /* 0x000ea80000300800 */
[----:B------:R-:W2:Y:S04]  /*5e730*/  LDL.LU R15, [R1+0x6178] ;  /* 0x00617800010f7983 */ /* 0x000ea80000300800 */
[----:B------:R-:W-:Y:S04]  /*5e740*/  STL.64 [R1+0x6170], R38 ;  /* 0x0061702601007387 */ /* 0x000fe80000100a00 */
[----:B------:R-:W-:Y:S04]  /*5e750*/  STL.64 [R1+0x6168], R36 ;  /* 0x0061682401007387 */ /* 0x000fe80000100a00 */
[----:B------:R-:W3:Y:S04]  /*5e760*/  LDL.LU R20, [R1+0x1cb0] ;  /* 0x001cb00001147983 */ /* 0x000ee80000300800 */
[----:B------:R-:W3:Y:S04]  /*5e770*/  LDL.LU R21, [R1+0x1cb4] ;  /* 0x001cb40001157983 */ /* 0x000ee80000300800 */
[----:B------:R-:W3:Y:S04]  /*5e780*/  LDL.LU R22, [R1+0x1cb8] ;  /* 0x001cb80001167983 */ /* 0x000ee80000300800 */
[----:B------:R-:W3:Y:S04]  /*5e790*/  LDL.LU R23, [R1+0x1cbc] ;  /* 0x001cbc0001177983 */ /* 0x000ee80000300800 */
[----:B------:R-:W3:Y:S04]  /*5e7a0*/  LDL.LU R44, [R1+0x1c80] ;  /* 0x001c8000012c7983 */ /* 0x000ee80000300800 */
[----:B------:R-:W3:Y:S04]  /*5e7b0*/  LDL.LU R45, [R1+0x1c84] ;  /* 0x001c8400012d7983 */ /* 0x000ee80000300800 */
[----:B------:R-:W3:Y:S01]  /*5e7c0*/  LDL.LU R46, [R1+0x1c88] ;  /* 0x001c8800012e7983 */ /* 0x000ee20000300800 */
[----:B----4-:R-:W-:Y:S03]  /*5e7d0*/  HMMA.16816.F32 R32, R24, R12, R4 ;  /* 0x0000000c1820723c */ /* 0x010fe60000001804 */
[----:B------:R-:W4:Y:S04]  /*5e7e0*/  LDL.LU R47, [R1+0x1c8c] ;  /* 0x001c8c00012f7983 */ /* 0x000f280000300800 */
[----:B------:R0:W-:Y:S04]  /*5e7f0*/  STL.64 [R1+0x60b8], R18 ;  /* 0x0060b81201007387 */ /* 0x0001e80000100a00 */
[----:B------:R1:W-:Y:S04]  /*5e800*/  STL.64 [R1+0x60b0], R16 ;  /* 0x0060b01001007387 */ /* 0x0003e80000100a00 */
[----:B------:R-:W3:Y:S01]  /*5e810*/  LDL.LU R4, [R1+0x1d20] ;  /* 0x001d200001047983 */ /* 0x000ee20000300800 */
[----:B0-----:R-:W-:-:S02]  /*5e820*/  IMAD.MOV.U32 R19, RZ, RZ, R28 ;  /* 0x000000ffff137224 */ /* 0x001fc400078e001c */
[----:B-1----:R-:W-:Y:S02]  /*5e830*/  IMAD.MOV.U32 R17, RZ, RZ, R8 ;  /* 0x000000ffff117224 */ /* 0x002fe400078e0008 */
[----:B------:R-:W-:Y:S02]  /*5e840*/  IMAD.MOV.U32 R16, RZ, RZ, R9 ;  /* 0x000000ffff107224 */ /* 0x000fe400078e0009 */
[----:B------:R-:W-:Y:S01]  /*5e850*/  IMAD.MOV.U32 R18, RZ, RZ, R29 ;  /* 0x000000ffff127224 */ /* 0x000fe200078e001d */
[----:B--2---:R-:W-:-:S15]  /*5e860*/  HMMA.16816.F32 R36, R24, R14, R56 ;  /* 0x0000000e1824723c */ /* 0x004fde0000001838 */
[----:B------:R-:W-:-:S08]  /*5e870*/  NOP ;  /* 0x0000000000007918 */ /* 0x000fd00000000000 */
[----:B------:R0:W-:Y:S04]  /*5e880*/  STL.64 [R1+0x1d50], R36 ;  /* 0x001d502401007387 */ /* 0x0001e80000100a00 */
[----:B------:R1:W-:Y:S04]  /*5e890*/  STL.64 [R1+0x1d58], R38 ;  /* 0x001d582601007387 */ /* 0x0003e80000100a00 */
[----:B------:R2:W-:Y:S04]  /*5e8a0*/  STL.64 [R1+0x1d40], R32 ;  /* 0x001d402001007387 */ /* 0x0005e80000100a00 */
[----:B------:R4:W-:Y:S04]  /*5e8b0*/  STL.64 [R1+0x1d48], R34 ;  /* 0x001d482201007387 */ /* 0x0009e80000100a00 */
[----:B------:R-:W3:Y:S04]  /*5e8c0*/  LDL.LU R5, [R1+0x1d24] ;  /* 0x001d240001057983 */ /* 0x000ee80000300800 */
[----:B------:R-:W3:Y:S04]  /*5e8d0*/  LDL.LU R6, [R1+0x1d28] ;  /* 0x001d280001067983 */ /* 0x000ee80000300800 */
[----:B------:R-:W3:Y:S04]  /*5e8e0*/  LDL.LU R7, [R1+0x1d2c] ;  /* 0x001d2c0001077983 */ /* 0x000ee80000300800 */
[----:B0-----:R-:W3:Y:S04]  /*5e8f0*/  LDL.LU R36, [R1+0x1d30] ;  /* 0x001d300001247983 */ /* 0x001ee80000300800 */
[----:B------:R-:W3:Y:S04]  /*5e900*/  LDL.LU R37, [R1+0x1d34] ;  /* 0x001d340001257983 */ /* 0x000ee80000300800 */
[----:B-1----:R-:W3:Y:S04]  /*5e910*/  LDL.LU R38, [R1+0x1d38] ;  /* 0x001d380001267983 */ /* 0x002ee80000300800 */
[----:B------:R-:W3:Y:S04]  /*5e920*/  LDL.LU R39, [R1+0x1d3c] ;  /* 0x001d3c0001277983 */ /* 0x000ee80000300800 */
[----:B------:R-:W3:Y:S04]  /*5e930*/  LDL.LU R8, [R1+0x35d0] ;  /* 0x0035d00001087983 */ /* 0x000ee80000300800 */
[----:B------:R-:W3:Y:S04]  /*5e940*/  LDL.LU R28, [R1+0x35cc] ;  /* 0x0035cc00011c7983 */ /* 0x000ee80000300800 */
[----:B------:R-:W3:Y:S04]  /*5e950*/  LDL.LU R9, [R1+0x35d8] ;  /* 0x0035d80001097983 */ /* 0x000ee80000300800 */
[----:B------:R-:W3:Y:S01]  /*5e960*/  LDL.LU R29, [R1+0x35d4] ;  /* 0x0035d400011d7983 */ /* 0x000ee20000300800 */
[----:B------:R-:W-:-:S03]  /*5e970*/  IMAD.MOV.U32 R59, RZ, RZ, R30 ;  /* 0x000000ffff3b7224 */ /* 0x000fc600078e001e */
[----:B------:R-:W3:Y:S04]  /*5e980*/  LDL.LU R56, [R1+0x35e0] ;  /* 0x0035e00001387983 */ /* 0x000ee80000300800 */
[----:B------:R-:W3:Y:S01]  /*5e990*/  LDL.LU R30, [R1+0x35dc] ;  /* 0x0035dc00011e7983 */ /* 0x000ee20000300800 */
[----:B------:R-:W-:-:S03]  /*5e9a0*/  IMAD.MOV.U32 R58, RZ, RZ, R31 ;  /* 0x000000ffff3a7224 */ /* 0x000fc600078e001f */
[----:B------:R-:W3:Y:S04]  /*5e9b0*/  LDL.LU R57, [R1+0x35e8] ;  /* 0x0035e80001397983 */ /* 0x000ee80000300800 */
[----:B------:R-:W3:Y:S04]  /*5e9c0*/  LDL.LU R31, [R1+0x35e4] ;  /* 0x0035e400011f7983 */ /* 0x000ee80000300800 */
[----:B--2---:R-:W2:Y:S04]  /*5e9d0*/  LDL.LU R32, [R1+0x1d10] ;  /* 0x001d100001207983 */ /* 0x004ea80000300800 */
[----:B------:R-:W2:Y:S04]  /*5e9e0*/  LDL.LU R33, [R1+0x1d14] ;  /* 0x001d140001217983 */ /* 0x000ea80000300800 */
[----:B----4-:R-:W2:Y:S04]  /*5e9f0*/  LDL.LU R34, [R1+0x1d18] ;  /* 0x001d180001227983 */ /* 0x010ea80000300800 */
        /* <DEDUP_REMOVED lines=13> */
[----:B------:R-:W-:Y:S04]  /*5ead0*/  STL.64 [R1+0x60d8], R14 ;  /* 0x0060d80e01007387 */ /* 0x000fe80000100a00 */
[----:B------:R0:W-:Y:S04]  /*5eae0*/  STL.64 [R1+0x60d0], R12 ;  /* 0x0060d00c01007387 */ /* 0x0001e80000100a00 */
[----:B0-----:R-:W4:Y:S04]  /*5eaf0*/  LDL.LU R12, [R1+0x1cc0] ;  /* 0x001cc000010c7983 */ /* 0x001f280000300800 */
[----:B------:R-:W4:Y:S04]  /*5eb00*/  LDL.LU R13, [R1+0x1cc4] ;  /* 0x001cc400010d7983 */ /* 0x000f280000300800 */
[----:B------:R-:W4:Y:S04]  /*5eb10*/  LDL.LU R14, [R1+0x1cc8] ;  /* 0x001cc800010e7983 */ /* 0x000f280000300800 */
[----:B------:R-:W4:Y:S01]  /*5eb20*/  LDL.LU R15, [R1+0x1ccc] ;  /* 0x001ccc00010f7983 */ /* 0x000f220000300800 */
[----:B---3--:R-:W-:Y:S01]  /*5eb30*/  HMMA.16816.F32 R36, R24, R10, R36 ;  /* 0x0000000a1824723c */ /* 0x008fe20000001824 */
[----:B------:R-:W-:-:S02]  /*5eb40*/  IMAD R28, R28, 0x100, R8 ;  /* 0x000001001c1c7824 */ /* 0x000fc400078e0208 */
[----:B------:R-:W-:-:S15]  /*5eb50*/  IMAD R29, R29, 0x100, R9 ;  /* 0x000001001d1d7824 */ /* 0x000fde00078e0209 */
[----:B------:R-:W-:-:S05]  /*5eb60*/  NOP ;  /* 0x0000000000007918 */ /* 0x000fca0000000000 */
[----:B------:R-:W-:Y:S04]  /*5eb70*/  STL.64 [R1+0x1d30], R36 ;  /* 0x001d302401007387 */ /* 0x000fe80000100a00 */
[----:B------:R0:W-:Y:S04]  /*5eb80*/  STL.64 [R1+0x1d38], R38 ;  /* 0x001d382601007387 */ /* 0x0001e80000100a00 */
[----:B0-----:R-:W3:Y:S04]  /*5eb90*/  LDL.LU.64 R38, [R1+0x6170] ;  /* 0x0061700001267983 */ /* 0x001ee80000300a00 */
[----:B------:R-:W3:Y:S04]  /*5eba0*/  LDL.LU.64 R36, [R1+0x6168] ;  /* 0x0061680001247983 */ /* 0x000ee80000300a00 */
[----:B------:R-:W2:Y:S04]  /*5ebb0*/  LDL.LU R8, [R1+0x6164] ;  /* 0x0061640001087983 */ /* 0x000ea80000300800 */
[----:B------:R-:W2:Y:S02]  /*5ebc0*/  LDL.LU R9, [R1+0x6160] ;  /* 0x0061600001097983 */ /* 0x000ea40000300800 */
        /* <DEDUP_REMOVED lines=8> */
[----:B0-----:R-:W3:Y:S04]  /*5ec50*/  LDL.LU R8, [R1+0x1cd0] ;  /* 0x001cd00001087983 */ /* 0x001ee80000300800 */
[----:B------:R-:W3:Y:S04]  /*5ec60*/  LDL.LU R9, [R1+0x1cd4] ;  /* 0x001cd40001097983 */ /* 0x000ee80000300800 */
[----:B------:R-:W3:Y:S04]  /*5ec70*/  LDL.LU R10, [R1+0x1cd8] ;  /* 0x001cd800010a7983 */ /* 0x000ee80000300800 */
[----:B------:R-:W3:Y:S01]  /*5ec80*/  LDL.LU R11, [R1+0x1cdc] ;  /* 0x001cdc00010b7983 */ /* 0x000ee20000300800 */
[----:B------:R-:W-:-:S02]  /*5ec90*/  IMAD R30, R30, 0x100, R56 ;  /* 0x000001001e1e7824 */ /* 0x000fc400078e0238 */
[----:B------:R-:W-:Y:S01]  /*5eca0*/  IMAD R31, R31, 0x100, R57 ;  /* 0x000001001f1f7824 */ /* 0x000fe200078e0239 */
[----:B------:R-:W-:Y:S02]  /*5ecb0*/  F2FP.F16.E4M3.UNPACK_B R28, R28 ;  /* 0x0000001cff1c723e */ /* 0x000fe400020006ff */
[----:B------:R-:W-:Y:S02]  /*5ecc0*/  F2FP.F16.E4M3.UNPACK_B R29, R29 ;  /* 0x0000001dff1d723e */ /* 0x000fe400020006ff */
[----:B------:R-:W-:Y:S02]  /*5ecd0*/  F2FP.F16.E4M3.UNPACK_B R30, R30 ;  /* 0x0000001eff1e723e */ /* 0x000fe400020006ff */
[----:B------:R-:W-:-:S07]  /*5ece0*/  F2FP.F16.E4M3.UNPACK_B R31, R31 ;  /* 0x0000001fff1f723e */ /* 0x000fce00020006ff */
[----:B------:R-:W-:Y:S06]  /*5ecf0*/  HMMA.16816.F32 R56, R28, R58, R52 ;  /* 0x0000003a1c38723c */ /* 0x000fec0000001834 */
[C---:B--2---:R-:W-:Y:S06]  /*5ed00*/  HMMA.16816.F32 R32, R24.reuse, R6, R32 ;  /* 0x000000061820723c */ /* 0x044fec0000001820 */
[C---:B----4-:R-:W-:Y:S06]  /*5ed10*/  HMMA.16816.F32 R40, R24.reuse, R4, R40 ;  /* 0x000000041828723c */ /* 0x050fec0000001828 */
[----:B------:R-:W-:Y:S11]  /*5ed20*/  HMMA.16816.F32 R24, R24, R2, R48 ;  /* 0x000000021818723c */ /* 0x000ff60000001830 */
[----:B------:R-:W-:Y:S04]  /*5ed30*/  STL.64 [R1+0x1d10], R32 ;  /* 0x001d102001007387 */ /* 0x000fe80000100a00 */
[----:B------:R0:W-:Y:S04]  /*5ed40*/  STL.64 [R1+0x1d18], R34 ;  /* 0x001d182201007387 */ /* 0x0001e80000100a00 */
[----:B0-----:R-:W2:Y:S04]  /*5ed50*/  LDL.LU.64 R34, [R1+0x6148] ;  /* 0x0061480001227983 */ /* 0x001ea80000300a00 */
[----:B------:R-:W2:Y:S04]  /*5ed60*/  LDL.LU.64 R32, [R1+0x6140] ;  /* 0x0061400001207983 */ /* 0x000ea80000300a00 */
[----:B------:R-:W-:Y:S04]  /*5ed70*/  STL.64 [R1+0x1d00], R40 ;  /* 0x001d002801007387 */ /* 0x000fe80000100a00 */
[----:B------:R0:W-:Y:S04]  /*5ed80*/  STL.64 [R1+0x1d08], R42 ;  /* 0x001d082a01007387 */ /* 0x0001e80000100a00 */
[----:B0-----:R-:W4:Y:S04]  /*5ed90*/  LDL.LU.64 R42, [R1+0x6138] ;  /* 0x00613800012a7983 */ /* 0x001f280000300a00 */
[----:B------:R-:W4:Y:S04]  /*5eda0*/  LDL.LU.64 R40, [R1+0x6130] ;  /* 0x0061300001287983 */ /* 0x000f280000300a00 */
[----:B------:R0:W-:Y:S04]  /*5edb0*/  STL.64 [R1+0x6068], R6 ;  /* 0x0060680601007387 */ /* 0x0001e80000100a00 */
[----:B0-----:R-:W2:Y:S04]  /*5edc0*/  LDL R6, [R1+0x20] ;  /* 0x0000200001067983 */ /* 0x001ea80000100800 */
[----:B------:R-:W-:Y:S04]  /*5edd0*/  STL.64 [R1+0x6060], R4 ;  /* 0x0060600401007387 */ /* 0x000fe80000100a00 */
[----:B------:R-:W4:Y:S04]  /*5ede0*/  LDL.LU.64 R50, [R1+0x6128] ;  /* 0x0061280001327983 */ /* 0x000f280000300a00 */
[----:B------:R-:W4:Y:S04]  /*5edf0*/  LDL.LU.64 R48, [R1+0x6120] ;  /* 0x0061200001307983 */ /* 0x000f280000300a00 */
[----:B------:R0:W-:Y:S04]  /*5ee00*/  STL.64 [R1+0x7a0], R24 ;  /* 0x0007a01801007387 */ /* 0x0001e80000100a00 */
[----:B------:R1:W-:Y:S04]  /*5ee10*/  STL.64 [R1+0x7a8], R26 ;  /* 0x0007a81a01007387 */ /* 0x0003e80000100a00 */
[----:B0-----:R-:W2:Y:S04]  /*5ee20*/  LDL.LU R24, [R1+0x1ce0] ;  /* 0x001ce00001187983 */ /* 0x001ea80000300800 */
[----:B------:R-:W2:Y:S04]  /*5ee30*/  LDL.LU R25, [R1+0x1ce4] ;  /* 0x001ce40001197983 */ /* 0x000ea80000300800 */
[----:B-1----:R-:W2:Y:S04]  /*5ee40*/  LDL.LU R26, [R1+0x1ce8] ;  /* 0x001ce800011a7983 */ /* 0x002ea80000300800 */
[----:B------:R-:W2:Y:S04]  /*5ee50*/  LDL.LU R27, [R1+0x1cec] ;  /* 0x001cec00011b7983 */ /* 0x000ea80000300800 */
[----:B------:R-:W4:Y:S04]  /*5ee60*/  LDL.LU.64 R54, [R1+0x6118] ;  /* 0x0061180001367983 */ /* 0x000f280000300a00 */
[----:B------:R-:W4:Y:S04]  /*5ee70*/  LDL.LU.64 R52, [R1+0x6110] ;  /* 0x0061100001347983 */ /* 0x000f280000300a00 */
[----:B------:R-:W-:Y:S04]  /*5ee80*/  STL.64 [R1+0x1cf0], R56 ;  /* 0x001cf03801007387 */ /* 0x000fe80000100a00 */
[----:B------:R0:W-:Y:S04]  /*5ee90*/  STL.64 [R1+0x1cf8], R58 ;  /* 0x001cf83a01007387 */ /* 0x0001e80000100a00 */
[----:B0-----:R-:W4:Y:S04]  /*5eea0*/  LDL.LU.64 R58, [R1+0x6108] ;  /* 0x00610800013a7983 */ /* 0x001f280000300a00 */
[----:B------:R-:W4:Y:S01]  /*5eeb0*/  LDL.LU.64 R56, [R1+0x6100] ;  /* 0x0061000001387983 */ /* 0x000f220000300a00 */
[----:B------:R-:W-:Y:S01]  /*5eec0*/  IMAD.MOV.U32 R7, RZ, RZ, R0 ;  /* 0x000000ffff077224 */ /* 0x000fe200078e0000 */
[C---:B---3--:R-:W-:Y:S06]  /*5eed0*/  HMMA.16816.F32 R8, R28.reuse, R16, R8 ;  /* 0x000000101c08723c */ /* 0x048fec0000001808 */
[C---:B--2---:R-:W-:Y:S06]  /*5eee0*/  HMMA.16816.F32 R24, R28.reuse, R6, R24 ;  /* 0x000000061c18723c */ /* 0x044fec0000001818 */
[C---:B------:R-:W-:Y:S06]  /*5eef0*/  HMMA.16816.F32 R4, R28.reuse, R18, R12 ;  /* 0x000000121c04723c */ /* 0x040fec000000180c */
[C---:B------:R-:W-:Y:S11]  /*5ef00*/  HMMA.16816.F32 R12, R28.reuse, R36, R20 ;  /* 0x000000241c0c723c */ /* 0x040ff60000001814 */
[----:B------:R-:W-:Y:S04]  /*5ef10*/  STL.64 [R1+0x1ce0], R24 ;  /* 0x001ce01801007387 */ /* 0x000fe80000100a00 */
[----:B------:R-:W-:Y:S04]  /*5ef20*/  STL.64 [R1+0x1ce8], R26 ;  /* 0x001ce81a01007387 */ /* 0x000fe80000100a00 */
[----:B------:R-:W-:Y:S04]  /*5ef30*/  STL.64 [R1+0x1cd0], R8 ;  /* 0x001cd00801007387 */ /* 0x000fe80000100a00 */
[----:B------:R0:W-:Y:S02]  /*5ef40*/  STL.64 [R1+0x1cd8], R10 ;  /* 0x001cd80a01007387 */ /* 0x0001e40000100a00 */
[C---:B0-----:R-:W-:Y:S02]  /*5ef50*/  HMMA.16816.F32 R8, R28.reuse, R38, R32 ;  /* 0x000000261c08723c */ /* 0x041fe40000001820 */
[----:B------:R-:W-:Y:S04]  /*5ef60*/  STL.64 [R1+0x1cc0], R4 ;  /* 0x001cc00401007387 */ /* 0x000fe80000100a00 */
[----:B------:R4:W-:Y:S04]  /*5ef70*/  STL.64 [R1+0x1cc8], R6 ;  /* 0x001cc80601007387 */ /* 0x0009e80000100a00 */
[----:B------:R-:W-:Y:S04]  /*5ef80*/  STL.64 [R1+0x1cb0], R12 ;  /* 0x001cb00c01007387 */ /* 0x000fe80000100a00 */
[----:B------:R0:W-:Y:S04]  /*5ef90*/  STL.64 [R1+0x1cb8], R14 ;  /* 0x001cb80e01007387 */ /* 0x0001e80000100a00 */
[----:B------:R-:W-:Y:S01]  /*5efa0*/  STL.64 [R1+0x6000], R60 ;  /* 0x0060003c01007387 */ /* 0x000fe20000100a00 */
[C---:B----4-:R-:W-:Y:S06]  /*5efb0*/  HMMA.16816.F32 R4, R28.reuse, R60, R40 ;  /* 0x0000003c1c04723c */ /* 0x050fec0000001828 */
[C---:B0-----:R-:W-:Y:S01]  /*5efc0*/  HMMA.16816.F32 R12, R28.reuse, R58, R44 ;  /* 0x0000003a1c0c723c */ /* 0x041fe2000000182c */
[----:B------:R-:W-:Y:S04]  /*5efd0*/  STL.64 [R1+0x1ca0], R8 ;  /* 0x001ca00801007387 */ /* 0x000fe80000100a00 */
[----:B------:R0:W-:Y:S02]  /*5efe0*/  STL.64 [R1+0x1ca8], R10 ;  /* 0x001ca80a01007387 */ /* 0x0001e40000100a00 */
[C---:B0-----:R-:W-:Y:S10]  /*5eff0*/  HMMA.16816.F32 R8, R28.reuse, R56, R48 ;  /* 0x000000381c08723c */ /* 0x041ff40000001830 */
        /* <DEDUP_REMOVED lines=12> */
[----:B------:R-:W2:Y:S04]  /*5f0c0*/  LDL.LU R24, [R1+0x1b90] ;  /* 0x001b900001187983 */ /* 0x000ea80000300800 */
[----:B------:R-:W2:Y:S04]  /*5f0d0*/  LDL.LU R25, [R1+0x1b94] ;  /* 0x001b940001197983 */ /* 0x000ea80000300800 */
[----:B------:R-:W2:Y:S04]  /*5f0e0*/  LDL.LU R26, [R1+0x1b98] ;  /* 0x001b9800011a7983 */ /* 0x000ea80000300800 */
[----:B------:R-:W2:Y:S04]  /*5f0f0*/  LDL.LU R27, [R1+0x1b9c] ;  /* 0x001b9c00011b7983 */ /* 0x000ea80000300800 */
[----:B0-----:R-:W4:Y:S04]  /*5f100*/  LDL.LU R8, [R1+0x1b70] ;  /* 0x001b700001087983 */ /* 0x001f280000300800 */
[----:B------:R-:W4:Y:S04]  /*5f110*/  LDL.LU R9, [R1+0x1b74] ;  /* 0x001b740001097983 */ /* 0x000f280000300800 */
[----:B---3--:R-:W4:Y:S04]  /*5f120*/  LDL.LU R10, [R1+0x1b78] ;  /* 0x001b7800010a7983 */ /* 0x008f280000300800 */
        /* <DEDUP_REMOVED lines=9> */
[----:B-1----:R-:W4:Y:S04]  /*5f1c0*/  LDL.LU R4, [R1+0x1c60] ;  /* 0x001c600001047983 */ /* 0x002f280000300800 */
[----:B------:R-:W4:Y:S04]  /*5f1d0*/  LDL.LU R5, [R1+0x1c64] ;  /* 0x001c640001057983 */ /* 0x000f280000300800 */
[----:B------:R-:W4:Y:S04]  /*5f1e0*/  LDL.LU R6, [R1+0x1c68] ;  /* 0x001c680001067983 */ /* 0x000f280000300800 */
[----:B------:R-:W4:Y:S04]  /*5f1f0*/  LDL.LU R7, [R1+0x1c6c] ;  /* 0x001c6c0001077983 */ /* 0x000f280000300800 */
        /* <DEDUP_REMOVED lines=24> */
[----:B------:R-:W-:Y:S04]  /*5f380*/  STL.64 [R1+0x5ff8], R58 ;  /* 0x005ff83a01007387 */ /* 0x000fe80000100a00 */
[----:B------:R0:W-:Y:S04]  /*5f390*/  STL.64 [R1+0x5ff0], R56 ;  /* 0x005ff03801007387 */ /* 0x0001e80000100a00 */
[----:B0-----:R-:W3:Y:S04]  /*5f3a0*/  LDL.LU R56, [R1+0x1ba0] ;  /* 0x001ba00001387983 */ /* 0x001ee80000300800 */
[----:B------:R-:W3:Y:S04]  /*5f3b0*/  LDL.LU R57, [R1+0x1ba4] ;  /* 0x001ba40001397983 */ /* 0x000ee80000300800 */
[----:B------:R-:W3:Y:S04]  /*5f3c0*/  LDL.LU R58, [R1+0x1ba8] ;  /* 0x001ba800013a7983 */ /* 0x000ee80000300800 */
[----:B------:R-:W3:Y:S01]  /*5f3d0*/  LDL.LU R59, [R1+0x1bac] ;  /* 0x001bac00013b7983 */ /* 0x000ee20000300800 */
[C---:B--2---:R-:W-:Y:S06]  /*5f3e0*/  HMMA.16816.F32 R48, R28.reuse, R52, R48 ;  /* 0x000000341c30723c */ /* 0x044fec0000001830 */
[----:B----4-:R-:W-:-:S15]  /*5f3f0*/  HMMA.16816.F32 R4, R28, R54, R4 ;  /* 0x000000361c04723c */ /* 0x010fde0000001804 */
[----:B------:R-:W-:-:S08]  /*5f400*/  NOP ;  /* 0x0000000000007918 */ /* 0x000fd00000000000 */
        /* <DEDUP_REMOVED lines=56> */
[----:B0-----:R-:W2:Y:S04]  /*5f790*/  LDL.LU R40, [R1+0x1bd0] ;  /* 0x001bd00001287983 */ /* 0x001ea80000300800 */
[----:B------:R-:W2:Y:S04]  /*5f7a0*/  LDL.LU R41, [R1+0x1bd4] ;  /* 0x001bd40001297983 */ /* 0x000ea80000300800 */
[----:B------:R-:W2:Y:S04]  /*5f7b0*/  LDL.LU R42, [R1+0x1bd8] ;  /* 0x001bd800012a7983 */ /* 0x000ea80000300800 */
[----:B------:R-:W2:Y:S01]  /*5f7c0*/  LDL.LU R43, [R1+0x1bdc] ;  /* 0x001bdc00012b7983 */ /* 0x000ea20000300800 */
[----:B---3--:R-:W-:-:S15]  /*5f7d0*/  HMMA.16816.F32 R32, R28, R38, R32 ;  /* 0x000000261c20723c */ /* 0x008fde0000001820 */
[----:B------:R-:W-:-:S08]  /*5f7e0*/  NOP ;  /* 0x0000000000007918 */ /* 0x000fd00000000000 */
[----:B------:R-:W-:Y:S04]  /*5f7f0*/  STL.64 [R1+0x1be0], R32 ;  /* 0x001be02001007387 */ /* 0x000fe80000100a00 */
[----:B------:R0:W-:Y:S04]  /*5f800*/  STL.64 [R1+0x1be8], R34 ;  /* 0x001be82201007387 */ /* 0x0001e80000100a00 */
[----:B0-----:R-:W3:Y:S04]  /*5f810*/  LDL.LU.64 R34, [R1+0x6078] ;  /* 0x0060780001227983 */ /* 0x001ee80000300a00 */
[----:B------:R-:W3:Y:S01]  /*5f820*/  LDL.LU.64 R32, [R1+0x6070] ;  /* 0x0060700001207983 */ /* 0x000ee20000300a00 */
[----:B--2---:R-:W-:Y:S03]  /*5f830*/  HMMA.16816.F32 R40, R28, R36, R40 ;  /* 0x000000241c28723c */ /* 0x004fe60000001828 */
[----:B------:R-:W-:Y:S04]  /*5f840*/  STL.64 [R1+0x5fd8], R38 ;  /* 0x005fd82601007387 */ /* 0x000fe80000100a00 */
[----:B------:R-:W-:-:S15]  /*5f850*/  STL.64 [R1+0x5fd0], R36 ;  /* 0x005fd02401007387 */ /* 0x000fde0000100a00 */
[----:B------:R-:W-:-:S01]  /*5f860*/  NOP ;  /* 0x0000000000007918 */ /* 0x000fc20000000000 */
[----:B------:R-:W-:Y:S04]  /*5f870*/  STL.64 [R1+0x1bd0], R40 ;  /* 0x001bd02801007387 */ /* 0x000fe80000100a00 */
[----:B------:R3:W-:Y:S01]  /*5f880*/  STL.64 [R1+0x1bd8], R42 ;  /* 0x001bd82a01007387 */ /* 0x0007e20000100a00 */
[C---:B----4-:R-:W-:Y:S06]  /*5f890*/  HMMA.16816.F32 R24, R28.reuse, R20, R24 ;  /* 0x000000141c18723c */ /* 0x050fec0000001818 */
[C---:B---3--:R-:W-:Y:S06]  /*5f8a0*/  HMMA.16816.F32 R40, R28.reuse, R34, R48 ;  /* 0x000000221c28723c */ /* 0x048fec0000001830 */
        /* <DEDUP_REMOVED lines=12> */
[----:B------:R0:W-:Y:S02]  /*5f970*/  STL.64 [R1+0x5f90], R20 ;  /* 0x005f901401007387 */ /* 0x0001e40000100a00 */
[C---:B0-----:R-:W-:Y:S06]  /*5f980*/  HMMA.16816.F32 R20, R28.reuse, R18, R4 ;  /* 0x000000121c14723c */ /* 0x041fec0000001804 */
[C---:B------:R-:W-:Y:S01]  /*5f990*/  HMMA.16816.F32 R4, R28.reuse, R16, R8 ;  /* 0x000000101c04723c */ /* 0x040fe20000001808 */
[----:B------:R-:W-:Y:S04]  /*5f9a0*/  STL.64 [R1+0x1b90], R24 ;  /* 0x001b901801007387 */ /* 0x000fe80000100a00 */
[----:B------:R-:W-:Y:S04]  /*5f9b0*/  STL.64 [R1+0x1b98], R26 ;  /* 0x001b981a01007387 */ /* 0x000fe80000100a00 */
[----:B------:R-:W2:Y:S08]  /*5f9c0*/  LDL.LU R48, [R1+0x1b00] ;  /* 0x001b000001307983 */ /* 0x000eb00000300800 */
[----:B------:R0:W-:Y:S04]  /*5f9d0*/  STL.64 [R1+0x1b80], R20 ;  /* 0x001b801401007387 */ /* 0x0001e80000100a00 */
[----:B------:R1:W-:Y:S04]  /*5f9e0*/  STL.64 [R1+0x1b88], R22 ;  /* 0x001b881601007387 */ /* 0x0003e80000100a00 */
[----:B------:R3:W-:Y:S04]  /*5f9f0*/  STL.64 [R1+0x1b70], R4 ;  /* 0x001b700401007387 */ /* 0x0007e80000100a00 */
[----:B------:R4:W-:Y:S04]  /*5fa00*/  STL.64 [R1+0x1b78], R6 ;  /* 0x001b780601007387 */ /* 0x0009e80000100a00 */
        /* <DEDUP_REMOVED lines=11> */
[----:B---3--:R-:W3:Y:S04]  /*5fac0*/  LDL.LU R4, [R1+0x1b60] ;  /* 0x001b600001047983 */ /* 0x008ee80000300800 */
[----:B------:R-:W3:Y:S04]  /*5fad0*/  LDL.LU R5, [R1+0x1b64] ;  /* 0x001b640001057983 */ /* 0x000ee80000300800 */
[----:B----4-:R-:W3:Y:S04]  /*5fae0*/  LDL.LU R6, [R1+0x1b68] ;  /* 0x001b680001067983 */ /* 0x010ee80000300800 */
        /* <DEDUP_REMOVED lines=21> */
[----:B------:R-:W4:Y:S04]  /*5fc40*/  LDL.64 R54, [R1+0x30] ;  /* 0x0000300001367983 */ /* 0x000f280000100a00 */
[----:B------:R-:W4:Y:S04]  /*5fc50*/  LDL.LU R56, [R1+0x1af0] ;  /* 0x001af00001387983 */ /* 0x000f280000300800 */
[----:B------:R-:W4:Y:S04]  /*5fc60*/  LDL.LU R57, [R1+0x1af4] ;  /* 0x001af40001397983 */ /* 0x000f280000300800 */
[----:B------:R-:W4:Y:S04]  /*5fc70*/  LDL.LU R58, [R1+0x1af8] ;  /* 0x001af800013a7983 */ /* 0x000f280000300800 */
[----:B------:R-:W4:Y:S04]  /*5fc80*/  LDL.LU R59, [R1+0x1afc] ;  /* 0x001afc00013b7983 */ /* 0x000f280000300800 */
[----:B------:R-:W4:Y:S04]  /*5fc90*/  LDL.64 R60, [R1+0x20] ;  /* 0x00002000013c7983 */ /* 0x000f280000100a00 */
        /* <DEDUP_REMOVED lines=19> */
[----:B----4-:R-:W-:-:S02]  /*5fdd0*/  IMAD R24, R24, 0x100, R47 ;  /* 0x0000010018187824 */ /* 0x010fc400078e022f */
[----:B------:R-:W-:Y:S02]  /*5fde0*/  IMAD R25, R25, 0x100, R52 ;  /* 0x0000010019197824 */ /* 0x000fe400078e0234 */
[----:B------:R-:W-:Y:S02]  /*5fdf0*/  IMAD R26, R26, 0x100, R53 ;  /* 0x000001001a1a7824 */ /* 0x000fe400078e0235 */
[----:B------:R-:W-:Y:S01]  /*5fe00*/  IMAD R27, R0, 0x100, R27 ;  /* 0x00000100001b7824 */ /* 0x000fe200078e021b */
[----:B------:R-:W-:Y:S02]  /*5fe10*/  F2FP.F16.E4M3.UNPACK_B R24, R24 ;  /* 0x00000018ff18723e */ /* 0x000fe400020006ff */
[----:B------:R-:W-:Y:S02]  /*5fe20*/  F2FP.F16.E4M3.UNPACK_B R25, R25 ;  /* 0x00000019ff19723e */ /* 0x000fe400020006ff */
[----:B------:R-:W-:Y:S02]  /*5fe30*/  F2FP.F16.E4M3.UNPACK_B R26, R26 ;  /* 0x0000001aff1a723e */ /* 0x000fe400020006ff */
[----:B------:R-:W-:Y:S01]  /*5fe40*/  F2FP.F16.E4M3.UNPACK_B R27, R27 ;  /* 0x0000001bff1b723e */ /* 0x000fe200020006ff */
[----:B------:R-:W-:Y:S01]  /*5fe50*/  IMAD.MOV.U32 R0, RZ, RZ, R55 ;  /* 0x000000ffff007224 */ /* 0x000fe200078e0037 */
[----:B--2---:R-:W-:-:S15]  /*5fe60*/  HMMA.16816.F32 R12, R28, R10, R16 ;  /* 0x0000000a1c0c723c */ /* 0x004fde0000001810 */
[----:B------:R-:W-:-:S08]  /*5fe70*/  NOP ;  /* 0x0000000000007918 */ /* 0x000fd00000000000 */
[----:B------:R-:W-:Y:S04]  /*5fe80*/  STL.64 [R1+0x1b40], R12 ;  /* 0x001b400c01007387 */ /* 0x000fe80000100a00 */
[----:B------:R0:W-:Y:S04]  /*5fe90*/  STL.64 [R1+0x1b48], R14 ;  /* 0x001b480e01007387 */ /* 0x0001e80000100a00 */
[----:B------:R-:W-:Y:S04]  /*5fea0*/  STL.64 [R1+0x5fa8], R10 ;  /* 0x005fa80a01007387 */ /* 0x000fe80000100a00 */
[----:B---3--:R1:W-:Y:S01]  /*5feb0*/  STL.64 [R1+0x5fa0], R8 ;  /* 0x005fa00801007387 */ /* 0x0083e20000100a00 */
[C---:B0-----:R-:W-:Y:S06]  /*5fec0*/  HMMA.16816.F32 R12, R28.reuse, R8, R20 ;  /* 0x000000081c0c723c */ /* 0x041fec0000001814 */
[----:B-1----:R-:W-:-:S15]  /*5fed0*/  HMMA.16816.F32 R8, R28, R6, R32 ;  /* 0x000000061c08723c */ /* 0x002fde0000001820 */
[----:B------:R-:W-:-:S02]  /*5fee0*/  NOP ;  /* 0x0000000000007918 */ /* 0x000fc40000000000 */
[----:B------:R-:W-:Y:S04]  /*5fef0*/  STL.64 [R1+0x1b30], R12 ;  /* 0x001b300c01007387 */ /* 0x000fe80000100a00 */
[----:B------:R-:W-:Y:S04]  /*5ff00*/  STL.64 [R1+0x1b38], R14 ;  /* 0x001b380e01007387 */ /* 0x000fe80000100a00 */
[----:B------:R-:W-:Y:S04]  /*5ff10*/  STL [R1+0x5f44], R6 ;  /* 0x005f440601007387 */ /* 0x000fe80000100800 */
[----:B------:R-:W-:Y:S04]  /*5ff20*/  STL [R1+0x5f40], R7 ;  /* 0x005f400701007387 */ /* 0x000fe80000100800 */
[----:B------:R-:W-:Y:S04]  /*5ff30*/  STL.64 [R1+0x1b20], R8 ;  /* 0x001b200801007387 */ /* 0x000fe80000100a00 */
[----:B------:R0:W-:Y:S02]  /*5ff40*/  STL.64 [R1+0x1b28], R10 ;  /* 0x001b280a01007387 */ /* 0x0001e40000100a00 */
[C---:B0-----:R-:W-:Y:S06]  /*5ff50*/  HMMA.16816.F32 R8, R28.reuse, R4, R36 ;  /* 0x000000041c08723c */ /* 0x041fec0000001824 */
[----:B------:R-:W-:Y:S04]  /*5ff60*/  STL [R1+0x5f4c], R4 ;  /* 0x005f4c0401007387 */ /* 0x000fe80000100800 */
[----:B------:R0:W-:Y:S02]  /*5ff70*/  STL [R1+0x5f48], R5 ;  /* 0x005f480501007387 */ /* 0x0001e40000100800 */
[----:B0-----:R-:W-:Y:S11]  /*5ff80*/  HMMA.16816.F32 R4, R28, R2, R40 ;  /* 0x000000021c04723c */ /* 0x001ff60000001828 */
[----:B------:R-:W-:Y:S04]  /*5ff90*/  STL.64 [R1+0x1b10], R8 ;  /* 0x001b100801007387 */ /* 0x000fe80000100a00 */
[----:B------:R0:W-:Y:S02]  /*5ffa0*/  STL.64 [R1+0x1b18], R10 ;  /* 0x001b180a01007387 */ /* 0x0001e40000100a00 */
[C---:B0-----:R-:W-:Y:S02]  /*5ffb0*/  HMMA.16816.F32 R8, R24.reuse, R54, R48 ;  /* 0x000000361808723c */ /* 0x041fe40000001830 */
[----:B------:R-:W-:Y:S04]  /*5ffc0*/  STL [R1+0x5f54], R2 ;  /* 0x005f540201007387 */ /* 0x000fe80000100800 */
[----:B------:R-:W-:Y:S04]  /*5ffd0*/  STL [R1+0x5f50], R3 ;  /* 0x005f500301007387 */ /* 0x000fe80000100800 */
[----:B------:R-:W-:Y:S04]  /*5ffe0*/  STL.64 [R1+0x790], R4 ;  /* 0x0007900401007387 */ /* 0x000fe80000100a00 */
[----:B------:R-:W-:Y:S09]  /*5fff0*/  STL.64 [R1+0x798], R6 ;  /* 0x0007980601007387 */ /* 0x000ff20000100a00 */
[----:B------:R-:W-:Y:S04]  /*60000*/  STL.64 [R1+0x1b00], R8 ;  /* 0x001b000801007387 */ /* 0x000fe80000100a00 */
[----:B------:R0:W-:Y:S02]  /*60010*/  STL.64 [R1+0x1b08], R10 ;  /* 0x001b080a01007387 */ /* 0x0001e40000100a00 */
[----:B0-----:R-:W-:Y:S01]  /*60020*/  HMMA.16816.F32 R8, R24, R60, R56 ;  /* 0x0000003c1808723c */ /* 0x001fe20000001838 */
[----:B------:R-:W-:Y:S01]  /*60030*/  IMAD.MOV.U32 R7, RZ, RZ, R54 ;  /* 0x000000ffff077224 */ /* 0x000fe200078e0036 */
[----:B------:R-:W-:Y:S04]  /*60040*/  STL [R1+0x5f5c], R0 ;  /* 0x005f5c0001007387 */ /* 0x000fe80000100800 */
[----:B------:R-:W-:-:S15]  /*60050*/  STL [R1+0x5f58], R7 ;  /* 0x005f580701007387 */ /* 0x000fde0000100800 */
[----:B------:R-:W-:-:S02]  /*60060*/  NOP ;  /* 0x0000000000007918 */ /* 0x000fc40000000000 */
[----:B------:R0:W-:Y:S04]  /*60070*/  STL.64 [R1+0x1af0], R8 ;  /* 0x001af00801007387 */ /* 0x0001e80000100a00 */
[----:B------:R1:W-:Y:S04]  /*60080*/  STL.64 [R1+0x1af8], R10 ;  /* 0x001af80a01007387 */ /* 0x0003e80000100a00 */
[----:B------:R-:W2:Y:S04]  /*60090*/  LDL.LU R36, [R1+0x1a10] ;  /* 0x001a100001247983 */ /* 0x000ea80000300800 */
[----:B------:R-:W2:Y:S04]  /*600a0*/  LDL.LU R37, [R1+0x1a14] ;  /* 0x001a140001257983 */ /* 0x000ea80000300800 */
[----:B------:R-:W3:Y:S04]  /*600b0*/  LDL.LU R38, [R1+0x1a18] ;  /* 0x001a180001267983 */ /* 0x000ee80000300800 */
[----:B------:R-:W3:Y:S04]  /*600c0*/  LDL.LU R39, [R1+0x1a1c] ;  /* 0x001a1c0001277983 */ /* 0x000ee80000300800 */
        /* <DEDUP_REMOVED lines=18> */
[----:B------:R-:W3:Y:S04]  /*601f0*/  LDL.LU R48, [R1+0x1ab0] ;  /* 0x001ab00001307983 */ /* 0x000ee80000300800 */
[----:B------:R-:W3:Y:S04]  /*60200*/  LDL.LU R49, [R1+0x1ab4] ;  /* 0x001ab40001317983 */ /* 0x000ee80000300800 */
[----:B------:R-:W3:Y:S04]  /*60210*/  LDL.LU R50, [R1+0x1ab8] ;  /* 0x001ab80001327983 */ /* 0x000ee80000300800 */
[----:B------:R-:W3:Y:S04]  /*60220*/  LDL.LU R51, [R1+0x1abc] ;  /* 0x001abc0001337983 */ /* 0x000ee80000300800 */
[----:B--2---:R-:W2:Y:S04]  /*60230*/  LDL.LU R32, [R1+0x1ae0] ;  /* 0x001ae00001207983 */ /* 0x004ea80000300800 */
[----:B------:R-:W2:Y:S04]  /*60240*/  LDL.LU R33, [R1+0x1ae4] ;  /* 0x001ae40001217983 */ /* 0x000ea80000300800 */
[----:B------:R-:W2:Y:S04]  /*60250*/  LDL.LU R34, [R1+0x1ae8] ;  /* 0x001ae80001227983 */ /* 0x000ea80000300800 */
[----:B------:R-:W2:Y:S04]  /*60260*/  LDL.LU R35, [R1+0x1aec] ;  /* 0x001aec0001237983 */ /* 0x000ea80000300800 */
[----:B------:R-:W4:Y:S04]  /*60270*/  LDL.LU R36, [R1+0x1ad0] ;  /* 0x001ad00001247983 */ /* 0x000f280000300800 */
[----:B------:R-:W4:Y:S04]  /*60280*/  LDL.LU R37, [R1+0x1ad4] ;  /* 0x001ad40001257983 */ /* 0x000f280000300800 */
[----:B------:R-:W4:Y:S04]  /*60290*/  LDL.LU R38, [R1+0x1ad8] ;  /* 0x001ad80001267983 */ /* 0x000f280000300800 */
[----:B------:R-:W4:Y:S04]  /*602a0*/  LDL.LU R39, [R1+0x1adc] ;  /* 0x001adc0001277983 */ /* 0x000f280000300800 */
[----:B------:R-:W3:Y:S04]  /*602b0*/  LDL.LU R40, [R1+0x1ac0] ;  /* 0x001ac00001287983 */ /* 0x000ee80000300800 */
[----:B------:R-:W3:Y:S04]  /*602c0*/  LDL.LU R41, [R1+0x1ac4] ;  /* 0x001ac40001297983 */ /* 0x000ee80000300800 */
[----:B------:R-:W3:Y:S04]  /*602d0*/  LDL.LU R42, [R1+0x1ac8] ;  /* 0x001ac800012a7983 */ /* 0x000ee80000300800 */
[----:B------:R-:W3:Y:S04]  /*602e0*/  LDL.LU R43, [R1+0x1acc] ;  /* 0x001acc00012b7983 */ /* 0x000ee80000300800 */
[----:B------:R-:W3:Y:S04]  /*602f0*/  LDL.64 R46, [R1+0x8] ;  /* 0x00000800012e7983 */ /* 0x000ee80000100a00 */
[----:B------:R-:W4:Y:S04]  /*60300*/  LDL.64 R60, [R1] ;  /* 0x00000000013c7983 */ /* 0x000f280000100a00 */
        /* <DEDUP_REMOVED lines=20> */
[----:B------:R0:W-:Y:S04]  /*60450*/  STL [R1+0x5f64], R6 ;  /* 0x005f640601007387 */ /* 0x0001e80000100800 */
[----:B0-----:R-:W2:Y:S04]  /*60460*/  LDL.64 R6, [R1+0x18] ;  /* 0x0000180001067983 */ /* 0x001ea80000100a00 */
[----:B------:R-:W-:Y:S01]  /*60470*/  STL [R1+0x5f60], R5 ;  /* 0x005f600501007387 */ /* 0x000fe20000100800 */
[----:B--2---:R-:W-:Y:S06]  /*60480*/  HMMA.16816.F32 R32, R24, R6, R32 ;  /* 0x000000061820723c */ /* 0x004fec0000001820 */
[----:B------:R-:W-:-:S15]  /*60490*/  IMAD.MOV.U32 R3, RZ, RZ, R6 ;  /* 0x000000ffff037224 */ /* 0x000fde00078e0006 */
[----:B------:R-:W-:-:S02]  /*604a0*/  NOP ;  /* 0x0000000000007918 */ /* 0x000fc40000000000 */
[----:B------:R-:W-:Y:S04]  /*604b0*/  STL.64 [R1+0x1ae0], R32 ;  /* 0x001ae02001007387 */ /* 0x000fe80000100a00 */
[----:B------:R0:W-:Y:S04]  /*604c0*/  STL.64 [R1+0x1ae8], R34 ;  /* 0x001ae82201007387 */ /* 0x0001e80000100a00 */
[----:B0-----:R-:W2:Y:S04]  /*604d0*/  LDL.LU.64 R34, [R1+0x6048] ;  /* 0x0060480001227983 */ /* 0x001ea80000300a00 */
[----:B------:R-:W2:Y:S04]  /*604e0*/  LDL.LU.64 R32, [R1+0x6040] ;  /* 0x0060400001207983 */ /* 0x000ea80000300a00 */
[----:B------:R0:W-:Y:S04]  /*604f0*/  STL [R1+0x5f68], R3 ;  /* 0x005f680301007387 */ /* 0x0001e80000100800 */
[----:B0-----:R-:W2:Y:S01]  /*60500*/  LDL.64 R2, [R1+0x10] ;  /* 0x0000100001027983 */ /* 0x001ea20000100a00 */
[C---:B---3--:R-:W-:Y:S06]  /*60510*/  HMMA.16816.F32 R40, R24.reuse, R46, R40 ;  /* 0x0000002e1828723c */ /* 0x048fec0000001828 */
[----:B----4-:R-:W-:Y:S01]  /*60520*/  HMMA.16816.F32 R48, R24, R60, R48 ;  /* 0x0000003c1830723c */ /* 0x010fe20000001830 */
[----:B------:R-:W-:-:S02]  /*60530*/  IMAD.MOV.U32 R5, RZ, RZ, R46 ;  /* 0x000000ffff057224 */ /* 0x000fc400078e002e */
[----:B------:R-:W-:Y:S02]  /*60540*/  IMAD.MOV.U32 R0, RZ, RZ, R47 ;  /* 0x000000ffff007224 */ /* 0x000fe400078e002f */
[----:B------:R-:W-:Y:S02]  /*60550*/  IMAD.MOV.U32 R4, RZ, RZ, R7 ;  /* 0x000000ffff047224 */ /* 0x000fe400078e0007 */
[----:B------:R-:W-:Y:S01]  /*60560*/  IMAD.MOV.U32 R6, RZ, RZ, R61 ;  /* 0x000000ffff067224 */ /* 0x000fe200078e003d */
[----:B--2---:R-:W-:Y:S06]  /*60570*/  HMMA.16816.F32 R36, R24, R2, R36 ;  /* 0x000000021824723c */ /* 0x004fec0000001824 */
[----:B------:R-:W-:-:S02]  /*60580*/  IMAD.MOV.U32 R7, RZ, RZ, R2 ;  /* 0x000000ffff077224 */ /* 0x000fc400078e0002 */
[----:B------:R-:W-:Y:S02]  /*60590*/  IMAD.MOV.U32 R2, RZ, RZ, R3 ;  /* 0x000000ffff027224 */ /* 0x000fe400078e0003 */
[----:B------:R-:W-:-:S13]  /*605a0*/  IMAD.MOV.U32 R3, RZ, RZ, R60 ;  /* 0x000000ffff037224 */ /* 0x000fda00078e003c */
[----:B------:R-:W-:Y:S04]  /*605b0*/  STL.64 [R1+0x1ad0], R36 ;  /* 0x001ad02401007387 */ /* 0x000fe80000100a00 */
[----:B------:R0:W-:Y:S04]  /*605c0*/  STL.64 [R1+0x1ad8], R38 ;  /* 0x001ad82601007387 */ /* 0x0001e80000100a00 */
[----:B0-----:R-:W2:Y:S04]  /*605d0*/  LDL.LU.64 R38, [R1+0x6038] ;  /* 0x0060380001267983 */ /* 0x001ea80000300a00 */
[----:B------:R-:W2:Y:S04]  /*605e0*/  LDL.LU.64 R36, [R1+0x6030] ;  /* 0x0060300001247983 */ /* 0x000ea80000300a00 */
[----:B------:R-:W-:Y:S04]  /*605f0*/  STL.64 [R1+0x1ac0], R40 ;  /* 0x001ac02801007387 */ /* 0x000fe80000100a00 */
[----:B------:R0:W-:Y:S04]  /*60600*/  STL.64 [R1+0x1ac8], R42 ;  /* 0x001ac82a01007387 */ /* 0x0001e80000100a00 */
[----:B0-----:R-:W2:Y:S04]  /*60610*/  LDL.LU.64 R42, [R1+0x6028] ;  /* 0x00602800012a7983 */ /* 0x001ea80000300a00 */
[----:B------:R-:W3:Y:S04]  /*60620*/  LDL.LU.64 R40, [R1+0x6020] ;  /* 0x0060200001287983 */ /* 0x000ee80000300a00 */
[----:B------:R-:W4:Y:S04]  /*60630*/  LDL.LU.64 R46, [R1+0x6018] ;  /* 0x00601800012e7983 */ /* 0x000f280000300a00 */
[----:B------:R-:W-:Y:S04]  /*60640*/  STL.64 [R1+0x1ab0], R48 ;  /* 0x001ab03001007387 */ /* 0x000fe80000100a00 */
[----:B------:R0:W-:Y:S04]  /*60650*/  STL.64 [R1+0x1ab8], R50 ;  /* 0x001ab83201007387 */ /* 0x0001e80000100a00 */
[----:B0-----:R-:W2:Y:S04]  /*60660*/  LDL.LU.64 R50, [R1+0x6010] ;  /* 0x0060100001327983 */ /* 0x001ea80000300a00 */
[----:B------:R-:W3:Y:S04]  /*60670*/  LDL.LU.64 R48, [R1+0x6008] ;  /* 0x0060080001307983 */ /* 0x000ee80000300a00 */
[----:B------:R-:W4:Y:S04]  /*60680*/  LDL.LU.64 R60, [R1+0x6000] ;  /* 0x00600000013c7983 */ /* 0x000f280000300a00 */
        /* <DEDUP_REMOVED lines=25> */
[C---:B---3--:R-:W-:Y:S01]  /*60820*/  HMMA.16816.F32 R4, R24.reuse, R52, R8 ;  /* 0x000000341804723c */ /* 0x048fe20000001808 */
[----:B------:R-:W-:Y:S05]  /*60830*/  STL.64 [R1+0x5e68], R54 ;  /* 0x005e683601007387 */ /* 0x000fea0000100a00 */
[C---:B------:R-:W-:Y:S11]  /*60840*/  HMMA.16816.F32 R8, R24.reuse, R50, R12 ;  /* 0x000000321808723c */ /* 0x040ff6000000180c */
[----:B------:R-:W-:Y:S04]  /*60850*/  STL.64 [R1+0x1a70], R28 ;  /* 0x001a701c01007387 */ /* 0x000fe80000100a00 */
[----:B------:R-:W-:Y:S04]  /*60860*/  STL.64 [R1+0x1a78], R30 ;  /* 0x001a781e01007387 */ /* 0x000fe80000100a00 */
[----:B------:R-:W-:Y:S04]  /*60870*/  STL.64 [R1+0x5e60], R52 ;  /* 0x005e603401007387 */ /* 0x000fe80000100a00 */
[----:B------:R-:W-:Y:S04]  /*60880*/  STL.64 [R1+0x1a60], R4 ;  /* 0x001a600401007387 */ /* 0x000fe80000100a00 */
[----:B------:R0:W-:Y:S02]  /*60890*/  STL.64 [R1+0x1a68], R6 ;  /* 0x001a680601007387 */ /* 0x0001e40000100a00 */
[C---:B0-----:R-:W-:Y:S02]  /*608a0*/  HMMA.16816.F32 R4, R24.reuse, R48, R16 ;  /* 0x000000301804723c */ /* 0x041fe40000001810 */
[----:B------:R-:W-:Y:S04]  /*608b0*/  STL.64 [R1+0x5e88], R50 ;  /* 0x005e883201007387 */ /* 0x000fe80000100a00 */
[----:B------:R-:W-:Y:S04]  /*608c0*/  STL.64 [R1+0x1a50], R8 ;  /* 0x001a500801007387 */ /* 0x000fe80000100a00 */
[----:B------:R0:W-:Y:S04]  /*608d0*/  STL.64 [R1+0x1a58], R10 ;  /* 0x001a580a01007387 */ /* 0x0001e80000100a00 */
[----:B------:R-:W-:Y:S01]  /*608e0*/  STL.64 [R1+0x5e80], R48 ;  /* 0x005e803001007387 */ /* 0x000fe20000100a00 */
[C---:B0-----:R-:W-:Y:S08]  /*608f0*/  HMMA.16816.F32 R8, R24.reuse, R46, R20 ;  /* 0x0000002e1808723c */ /* 0x041ff00000001814 */
[----:B------:R-:W-:Y:S04]  /*60900*/  STL.64 [R1+0x1a40], R4 ;  /* 0x001a400401007387 */ /* 0x000fe80000100a00 */
[----:B------:R0:W-:Y:S02]  /*60910*/  STL.64 [R1+0x1a48], R6 ;  /* 0x001a480601007387 */ /* 0x0001e40000100a00 */
[C---:B0-----:R-:W-:Y:S02]  /*60920*/  HMMA.16816.F32 R4, R24.reuse, R44, R32 ;  /* 0x0000002c1804723c */ /* 0x041fe40000001820 */
[----:B------:R-:W-:Y:S07]  /*60930*/  STL.64 [R1+0x5e98], R46 ;  /* 0x005e982e01007387 */ /* 0x000fee0000100a00 */
[----:B------:R-:W-:Y:S04]  /*60940*/  STL.64 [R1+0x1a30], R8 ;  /* 0x001a300801007387 */ /* 0x000fe80000100a00 */
[----:B------:R-:W-:Y:S04]  /*60950*/  STL.64 [R1+0x1a38], R10 ;  /* 0x001a380a01007387 */ /* 0x000fe80000100a00 */
[----:B------:R-:W-:Y:S06]  /*60960*/  STL.64 [R1+0x5e90], R44 ;  /* 0x005e902c01007387 */ /* 0x000fec0000100a00 */
        /* <DEDUP_REMOVED lines=113> */
[C---:B---3--:R-:W-:Y:S06]  /*61080*/  HMMA.16816.F32 R32, R24.reuse, R18, R32 ;  /* 0x000000121820723c */ /* 0x048fec0000001820 */
[----:B--2---:R-:W-:Y:S01]  /*61090*/  HMMA.16816.F32 R20, R24, R16, R36 ;  /* 0x000000101814723c */ /* 0x004fe20000001824 */
        /* <DEDUP_REMOVED lines=9> */
[----:B----4-:R-:W-:-:S15]  /*61130*/  HMMA.16816.F32 R16, R24, R12, R44 ;  /* 0x0000000c1810723c */ /* 0x010fde000000182c */
[----:B------:R-:W-:-:S01]  /*61140*/  NOP ;  /* 0x0000000000007918 */ /* 0x000fc20000000000 */
        /* <DEDUP_REMOVED lines=8> */
[----:B------:R0:W-:Y:S02]  /*611d0*/  STL.64 [R1+0x1958], R14 ;  /* 0x0019580e01007387 */ /* 0x0001e40000100a00 */
[----:B0-----:R-:W-:Y:S02]  /*611e0*/  HMMA.16816.F32 R12, R24, R8, R52 ;  /* 0x00000008180c723c */ /* 0x001fe40000001834 */
[----:B------:R-:W-:Y:S04]  /*611f0*/  STL.64 [R1+0x5e28], R10 ;  /* 0x005e280a01007387 */ /* 0x000fe80000100a00 */
[----:B------:R0:W-:-:S15]  /*61200*/  STL.64 [R1+0x5e20], R8 ;  /* 0x005e200801007387 */ /* 0x0001de0000100a00 */
[----:B------:R-:W-:-:S02]  /*61210*/  NOP ;  /* 0x0000000000007918 */ /* 0x000fc40000000000 */
[----:B------:R1:W-:Y:S04]  /*61220*/  STL.64 [R1+0x1940], R12 ;  /* 0x0019400c01007387 */ /* 0x0003e80000100a00 */
[----:B------:R2:W-:Y:S04]  /*61230*/  STL.64 [R1+0x1948], R14 ;  /* 0x0019480e01007387 */ /* 0x0005e80000100a00 */
        /* <DEDUP_REMOVED lines=9> */
[----:B------:R-:W2:Y:S04]  /*612d0*/  LDL.LU R19, [R1+0x185c] ;  /* 0x00185c0001137983 */ /* 0x000ea80000300800 */
[----:B--2---:R-:W-:Y:S04]  /*612e0*/  STL.64 [R1+0x5ec8], R18 ;  /* 0x005ec81201007387 */ /* 0x004fe80000100a00 */
[----:B---3--:R2:W-:Y:S04]  /*612f0*/  STL.64 [R1+0x5ec0], R16 ;  /* 0x005ec01001007387 */ /* 0x0085e80000100a00 */
[----:B0-----:R-:W3:Y:S04]  /*61300*/  LDL.LU R8, [R1+0x1870] ;  /* 0x0018700001087983 */ /* 0x001ee80000300800 */
[----:B------:R-:W3:Y:S04]  /*61310*/  LDL.LU R9, [R1+0x1874] ;  /* 0x0018740001097983 */ /* 0x000ee80000300800 */
[----:B------:R-:W4:Y:S04]  /*61320*/  LDL.LU R10, [R1+0x1878] ;  /* 0x00187800010a7983 */ /* 0x000f280000300800 */
[----:B------:R-:W4:Y:S04]  /*61330*/  LDL.LU R11, [R1+0x187c] ;  /* 0x00187c00010b7983 */ /* 0x000f280000300800 */
[----:B----4-:R-:W-:Y:S04]  /*61340*/  STL.64 [R1+0x5ed8], R10 ;  /* 0x005ed80a01007387 */ /* 0x010fe80000100a00 */
[----:B---3--:R-:W-:Y:S04]  /*61350*/  STL.64 [R1+0x5ed0], R8 ;  /* 0x005ed00801007387 */ /* 0x008fe80000100a00 */
[----:B-1----:R-:W3:Y:S04]  /*61360*/  LDL.LU R12, [R1+0x1860] ;  /* 0x00186000010c7983 */ /* 0x002ee80000300800 */
[----:B------:R-:W3:Y:S04]  /*61370*/  LDL.LU R13, [R1+0x1864] ;  /* 0x00186400010d7983 */ /* 0x000ee80000300800 */
[----:B------:R-:W4:Y:S04]  /*61380*/  LDL.LU R14, [R1+0x1868] ;  /* 0x00186800010e7983 */ /* 0x000f280000300800 */
[----:B------:R-:W4:Y:S04]  /*61390*/  LDL.LU R15, [R1+0x186c] ;  /* 0x00186c00010f7983 */ /* 0x000f280000300800 */
[----:B----4-:R0:W-:Y:S04]  /*613a0*/  STL.64 [R1+0x5ee8], R14 ;  /* 0x005ee80e01007387 */ /* 0x0101e80000100a00 */
[----:B---3--:R-:W-:Y:S04]  /*613b0*/  STL.64 [R1+0x5ee0], R12 ;  /* 0x005ee00c01007387 */ /* 0x008fe80000100a00 */
[----:B------:R-:W3:Y:S04]  /*613c0*/  LDL.LU R52, [R1+0x18a0] ;  /* 0x0018a00001347983 */ /* 0x000ee80000300800 */
[----:B------:R-:W3:Y:S04]  /*613d0*/  LDL.LU R53, [R1+0x18a4] ;  /* 0x0018a40001357983 */ /* 0x000ee80000300800 */
[----:B------:R-:W4:Y:S04]  /*613e0*/  LDL.LU R54, [R1+0x18a8] ;  /* 0x0018a80001367983 */ /* 0x000f280000300800 */
[----:B------:R-:W4:Y:S01]  /*613f0*/  LDL.LU R55, [R1+0x18ac] ;  /* 0x0018ac0001377983 */ /* 0x000f220000300800 */
[----:B------:R-:W-:-:S02]  /*61400*/  IMAD R28, R28, 0x100, R56 ;  /* 0x000001001c1c7824 */ /* 0x000fc400078e0238 */
[----:B------:R-:W-:Y:S02]  /*61410*/  IMAD R29, R29, 0x100, R57 ;  /* 0x000001001d1d7824 */ /* 0x000fe400078e0239 */
[----:B------:R-:W-:Y:S02]  /*61420*/  IMAD R30, R30, 0x100, R58 ;  /* 0x000001001e1e7824 */ /* 0x000fe400078e023a */
[----:B------:R-:W-:Y:S01]  /*61430*/  IMAD R31, R31, 0x100, R59 ;  /* 0x000001001f1f7824 */ /* 0x000fe200078e023b */
[----:B----4-:R-:W-:Y:S04]  /*61440*/  STL.64 [R1+0x5ef8], R54 ;  /* 0x005ef83601007387 */ /* 0x010fe80000100a00 */
[----:B---3--:R-:W-:Y:S04]  /*61450*/  STL.64 [R1+0x5ef0], R52 ;  /* 0x005ef03401007387 */ /* 0x008fe80000100a00 */
[----:B------:R-:W3:Y:S04]  /*61460*/  LDL.LU R56, [R1+0x18b0] ;  /* 0x0018b00001387983 */ /* 0x000ee80000300800 */
[----:B------:R-:W3:Y:S04]  /*61470*/  LDL.LU R57, [R1+0x18b4] ;  /* 0x0018b40001397983 */ /* 0x000ee80000300800 */
[----:B------:R-:W4:Y:S04]  /*61480*/  LDL.LU R58, [R1+0x18b8] ;  /* 0x0018b800013a7983 */ /* 0x000f280000300800 */
[----:B------:R-:W4:Y:S01]  /*61490*/  LDL.LU R59, [R1+0x18bc] ;  /* 0x0018bc00013b7983 */ /* 0x000f220000300800 */
[----:B------:R-:W-:-:S02]  /*614a0*/  IMAD.MOV.U32 R50, RZ, RZ, R3 ;  /* 0x000000ffff327224 */ /* 0x000fc400078e0003 */
[----:B------:R-:W-:Y:S02]  /*614b0*/  IMAD.MOV.U32 R51, RZ, RZ, R6 ;  /* 0x000000ffff337224 */ /* 0x000fe400078e0006 */
[----:B------:R-:W-:Y:S02]  /*614c0*/  IMAD.MOV.U32 R48, RZ, RZ, R5 ;  /* 0x000000ffff307224 */ /* 0x000fe400078e0005 */
[----:B------:R-:W-:Y:S01]  /*614d0*/  IMAD.MOV.U32 R49, RZ, RZ, R0 ;  /* 0x000000ffff317224 */ /* 0x000fe200078e0000 */
[----:B----4-:R-:W-:Y:S04]  /*614e0*/  STL.64 [R1+0x5f08], R58 ;  /* 0x005f083a01007387 */ /* 0x010fe80000100a00 */
[----:B---3--:R-:W-:Y:S04]  /*614f0*/  STL.64 [R1+0x5f00], R56 ;  /* 0x005f003801007387 */ /* 0x008fe80000100a00 */
[----:B------:R-:W3:Y:S04]  /*61500*/  LDL.LU R3, [R1+0x5f68] ;  /* 0x005f680001037983 */ /* 0x000ee80000300800 */
[----:B------:R-:W4:Y:S04]  /*61510*/  LDL.LU R6, [R1+0x5f64] ;  /* 0x005f640001067983 */ /* 0x000f280000300800 */
[----:B------:R-:W0:Y:S04]  /*61520*/  LDL.LU R5, [R1+0x5f60] ;  /* 0x005f600001057983 */ /* 0x000e280000300800 */
[----:B------:R-:W4:Y:S04]  /*61530*/  LDL.LU R0, [R1+0x5f5c] ;  /* 0x005f5c0001007983 */ /* 0x000f280000300800 */
[----:B------:R-:W-:Y:S04]  /*61540*/  STL.64 [R1+0x5f18], R50 ;  /* 0x005f183201007387 */ /* 0x000fe80000100a00 */
[----:B------:R-:W-:Y:S04]  /*61550*/  STL.64 [R1+0x5f10], R48 ;  /* 0x005f103001007387 */ /* 0x000fe80000100a00 */
        /* <DEDUP_REMOVED lines=8> */
[----:B------:R-:W2:Y:S04]  /*615e0*/  LDL.LU R7, [R1+0x5f58] ;  /* 0x005f580001077983 */ /* 0x000ea80000300800 */
[----:B------:R-:W3:Y:S04]  /*615f0*/  LDL.LU R2, [R1+0x5f54] ;  /* 0x005f540001027983 */ /* 0x000ee80000300800 */
[----:B------:R-:W2:Y:S04]  /*61600*/  LDL.LU R16, [R1+0x18e0] ;  /* 0x0018e00001107983 */ /* 0x000ea80000300800 */
[----:B------:R-:W2:Y:S04]  /*61610*/  LDL.LU R17, [R1+0x18e4] ;  /* 0x0018e40001117983 */ /* 0x000ea80000300800 */
[----:B------:R-:W3:Y:S04]  /*61620*/  LDL.LU R18, [R1+0x18e8] ;  /* 0x0018e80001127983 */ /* 0x000ee80000300800 */
[----:B------:R-:W3:Y:S01]  /*61630*/  LDL.LU R19, [R1+0x18ec] ;  /* 0x0018ec0001137983 */ /* 0x000ee20000300800 */
[----:B------:R-:W-:-:S02]  /*61640*/  IMAD.MOV.U32 R32, RZ, RZ, R3 ;  /* 0x000000ffff207224 */ /* 0x000fc400078e0003 */
[----:B------:R-:W-:Y:S02]  /*61650*/  IMAD.MOV.U32 R33, RZ, RZ, R4 ;  /* 0x000000ffff217224 */ /* 0x000fe400078e0004 */
[----:B0-----:R-:W-:Y:S02]  /*61660*/  IMAD.MOV.U32 R14, RZ, RZ, R5 ;  /* 0x000000ffff0e7224 */ /* 0x001fe400078e0005 */
[----:B----4-:R-:W-:Y:S01]  /*61670*/  IMAD.MOV.U32 R15, RZ, RZ, R6 ;  /* 0x000000ffff0f7224 */ /* 0x010fe200078e0006 */
[----:B---3--:R-:W-:Y:S04]  /*61680*/  STL.64 [R1+0x5f38], R18 ;  /* 0x005f381201007387 */ /* 0x008fe80000100a00 */
[----:B--2---:R0:W-:Y:S04]  /*61690*/  STL.64 [R1+0x5f30], R16 ;  /* 0x005f301001007387 */ /* 0x0041e80000100a00 */
[----:B------:R-:W2:Y:S04]  /*616a0*/  LDL.LU R3, [R1+0x5f50] ;  /* 0x005f500001037983 */ /* 0x000ea80000300800 */
[----:B------:R-:W3:Y:S04]  /*616b0*/  LDL.LU R4, [R1+0x5f4c] ;  /* 0x005f4c0001047983 */ /* 0x000ee80000300800 */
[----:B------:R-:W4:Y:S04]  /*616c0*/  LDL.LU R8, [R1+0x18f0] ;  /* 0x0018f00001087983 */ /* 0x000f280000300800 */
[----:B------:R-:W4:Y:S04]  /*616d0*/  LDL.LU R9, [R1+0x18f4] ;  /* 0x0018f40001097983 */ /* 0x000f280000300800 */
[----:B------:R-:W4:Y:S04]  /*616e0*/  LDL.LU R10, [R1+0x18f8] ;  /* 0x0018f800010a7983 */ /* 0x000f280000300800 */
[----:B------:R-:W4:Y:S04]  /*616f0*/  LDL.LU R11, [R1+0x18fc] ;  /* 0x0018fc00010b7983 */ /* 0x000f280000300800 */
[----:B------:R-:W3:Y:S04]  /*61700*/  LDL.LU R5, [R1+0x5f48] ;  /* 0x005f480001057983 */ /* 0x000ee80000300800 */
[----:B------:R-:W2:Y:S04]  /*61710*/  LDL.LU R6, [R1+0x5f44] ;  /* 0x005f440001067983 */ /* 0x000ea80000300800 */
[----:B0-----:R-:W2:Y:S04]  /*61720*/  LDL.LU R16, [R1+0x1930] ;  /* 0x0019300001107983 */ /* 0x001ea80000300800 */
[----:B------:R-:W2:Y:S04]  /*61730*/  LDL.LU R17, [R1+0x1934] ;  /* 0x0019340001117983 */ /* 0x000ea80000300800 */
[----:B------:R-:W2:Y:S04]  /*61740*/  LDL.LU R18, [R1+0x1938] ;  /* 0x0019380001127983 */ /* 0x000ea80000300800 */
[----:B------:R-:W2:Y:S04]  /*61750*/  LDL.LU R19, [R1+0x193c] ;  /* 0x00193c0001137983 */ /* 0x000ea80000300800 */
[----:B------:R-:W3:Y:S04]  /*61760*/  LDL.LU R40, [R1+0x1920] ;  /* 0x0019200001287983 */ /* 0x000ee80000300800 */
[----:B------:R-:W3:Y:S04]  /*61770*/  LDL.LU R41, [R1+0x1924] ;  /* 0x0019240001297983 */ /* 0x000ee80000300800 */
[----:B------:R-:W3:Y:S04]  /*61780*/  LDL.LU R42, [R1+0x1928] ;  /* 0x00192800012a7983 */ /* 0x000ee80000300800 */
[----:B------:R-:W3:Y:S01]  /*61790*/  LDL.LU R43, [R1+0x192c] ;  /* 0x00192c00012b7983 */ /* 0x000ee20000300800 */
[----:B------:R-:W-:-:S03]  /*617a0*/  IMAD.MOV.U32 R12, RZ, RZ, R7 ;  /* 0x000000ffff0c7224 */ /* 0x000fc600078e0007 */
        /* <DEDUP_REMOVED lines=17> */
[----:B------:R-:W-:-:S03]  /*618c0*/  IMAD.MOV.U32 R13, RZ, RZ, R0 ;  /* 0x000000ffff0d7224 */ /* 0x000fc600078e0000 */
[----:B------:R-:W4:Y:S01]  /*618d0*/  LDL.LU R20, [R1+0x1840] ;  /* 0x0018400001147983 */ /* 0x000f220000300800 */
[----:B------:R-:W-:Y:S02]  /*618e0*/  F2FP.F16.E4M3.UNPACK_B R28, R28 ;  /* 0x0000001cff1c723e */ /* 0x000fe400020006ff */
[----:B------:R-:W-:Y:S02]  /*618f0*/  F2FP.F16.E4M3.UNPACK_B R29, R29 ;  /* 0x0000001dff1d723e */ /* 0x000fe400020006ff */
[----:B------:R-:W-:Y:S02]  /*61900*/  F2FP.F16.E4M3.UNPACK_B R30, R30 ;  /* 0x0000001eff1e723e */ /* 0x000fe400020006ff */
[----:B------:R-:W-:Y:S01]  /*61910*/  F2FP.F16.E4M3.UNPACK_B R31, R31 ;  /* 0x0000001fff1f723e */ /* 0x000fe200020006ff */
        /* <DEDUP_REMOVED lines=8> */
[C---:B---3--:R-:W-:Y:S06]  /*619a0*/  HMMA.16816.F32 R40, R24.reuse, R4, R40 ;  /* 0x000000041828723c */ /* 0x048fec0000001828 */
[----:B----4-:R-:W-:Y:S06]  /*619b0*/  HMMA.16816.F32 R24, R24, R2, R48 ;  /* 0x000000021818723c */ /* 0x010fec0000001830 */
[C---:B------:R-:W-:Y:S05]  /*619c0*/  HMMA.16816.F32 R56, R28.reuse, R12, R56 ;  /* 0x0000000c1c38723c */ /* 0x040fea0000001838 */
[----:B------:R-:W-:Y:S04]  /*619d0*/  STL.64 [R1+0x1930], R16 ;  /* 0x0019301001007387 */ /* 0x000fe80000100a00 */
[----:B------:R0:W-:Y:S04]  /*619e0*/  STL.64 [R1+0x1938], R18 ;  /* 0x0019381201007387 */ /* 0x0001e80000100a00 */
[----:B0-----:R-:W2:Y:S04]  /*619f0*/  LDL.LU.64 R18, [R1+0x5f38] ;  /* 0x005f380001127983 */ /* 0x001ea80000300a00 */
[----:B------:R-:W2:Y:S04]  /*61a00*/  LDL.LU.64 R16, [R1+0x5f30] ;  /* 0x005f300001107983 */ /* 0x000ea80000300a00 */
[----:B------:R-:W-:Y:S04]  /*61a10*/  STL.64 [R1+0x1920], R40 ;  /* 0x0019202801007387 */ /* 0x000fe80000100a00 */
[----:B------:R0:W-:Y:S04]  /*61a20*/  STL.64 [R1+0x1928], R42 ;  /* 0x0019282a01007387 */ /* 0x0001e80000100a00 */
[----:B0-----:R-:W3:Y:S04]  /*61a30*/  LDL.LU.64 R42, [R1+0x5f28] ;  /* 0x005f2800012a7983 */ /* 0x001ee80000300a00 */
[----:B------:R-:W3:Y:S04]  /*61a40*/  LDL.LU.64 R40, [R1+0x5f20] ;  /* 0x005f200001287983 */ /* 0x000ee80000300a00 */
[----:B------:R-:W-:Y:S04]  /*61a50*/  STL.64 [R1+0x5e48], R6 ;  /* 0x005e480601007387 */ /* 0x000fe80000100a00 */
[----:B------:R0:W-:Y:S04]  /*61a60*/  STL.64 [R1+0x5e40], R4 ;  /* 0x005e400401007387 */ /* 0x0001e80000100a00 */
[----:B0-----:R-:W4:Y:S04]  /*61a70*/  LDL.LU R4, [R1+0x1880] ;  /* 0x0018800001047983 */ /* 0x001f280000300800 */
[----:B------:R-:W4:Y:S04]  /*61a80*/  LDL.LU R5, [R1+0x1884] ;  /* 0x0018840001057983 */ /* 0x000f280000300800 */
[----:B------:R-:W4:Y:S04]  /*61a90*/  LDL.LU R6, [R1+0x1888] ;  /* 0x0018880001067983 */ /* 0x000f280000300800 */
[----:B------:R-:W4:Y:S04]  /*61aa0*/  LDL.LU R7, [R1+0x188c] ;  /* 0x00188c0001077983 */ /* 0x000f280000300800 */
[----:B------:R-:W4:Y:S04]  /*61ab0*/  LDL.LU.64 R50, [R1+0x5f18] ;  /* 0x005f180001327983 */ /* 0x000f280000300a00 */
[----:B------:R-:W3:Y:S04]  /*61ac0*/  LDL.LU.64 R48, [R1+0x5f10] ;  /* 0x005f100001307983 */ /* 0x000ee80000300a00 */
[----:B------:R0:W-:Y:S04]  /*61ad0*/  STL.64 [R1+0x780], R24 ;  /* 0x0007801801007387 */ /* 0x0001e80000100a00 */
[----:B------:R1:W-:Y:S04]  /*61ae0*/  STL.64 [R1+0x788], R26 ;  /* 0x0007881a01007387 */ /* 0x0003e80000100a00 */
[----:B0-----:R-:W4:Y:S04]  /*61af0*/  LDL.LU R24, [R1+0x1890] ;  /* 0x0018900001187983 */ /* 0x001f280000300800 */
[----:B------:R-:W4:Y:S04]  /*61b00*/  LDL.LU R25, [R1+0x1894] ;  /* 0x0018940001197983 */ /* 0x000f280000300800 */
[----:B-1----:R-:W4:Y:S04]  /*61b10*/  LDL.LU R26, [R1+0x1898] ;  /* 0x00189800011a7983 */ /* 0x002f280000300800 */
[----:B------:R-:W4:Y:S04]  /*61b20*/  LDL.LU R27, [R1+0x189c] ;  /* 0x00189c00011b7983 */ /* 0x000f280000300800 */
[----:B------:R-:W-:Y:S04]  /*61b30*/  STL.64 [R1+0x1910], R56 ;  /* 0x0019103801007387 */ /* 0x000fe80000100a00 */
[----:B------:R0:W-:Y:S04]  /*61b40*/  STL.64 [R1+0x1918], R58 ;  /* 0x0019183a01007387 */ /* 0x0001e80000100a00 */
[----:B0-----:R-:W4:Y:S04]  /*61b50*/  LDL.LU.64 R58, [R1+0x5f08] ;  /* 0x005f0800013a7983 */ /* 0x001f280000300a00 */
[----:B------:R-:W4:Y:S01]  /*61b60*/  LDL.LU.64 R56, [R1+0x5f00] ;  /* 0x005f000001387983 */ /* 0x000f220000300a00 */
[C---:B------:R-:W-:Y:S06]  /*61b70*/  HMMA.16816.F32 R12, R28.reuse, R14, R52 ;  /* 0x0000000e1c0c723c */ /* 0x040fec0000001834 */
[----:B------:R-:W-:Y:S01]  /*61b80*/  HMMA.16816.F32 R8, R28, R32, R8 ;  /* 0x000000201c08723c */ /* 0x000fe20000001808 */
[----:B------:R-:W4:Y:S04]  /*61b90*/  LDL.LU.64 R54, [R1+0x5ef8] ;  /* 0x005ef80001367983 */ /* 0x000f280000300a00 */
[----:B------:R-:W4:-:S12]  /*61ba0*/  LDL.LU.64 R52, [R1+0x5ef0] ;  /* 0x005ef00001347983 */ /* 0x000f180000300a00 */
        /* <DEDUP_REMOVED lines=8> */
[C---:B--2---:R-:W-:Y:S03]  /*61c30*/  HMMA.16816.F32 R32, R28.reuse, R34, R16 ;  /* 0x000000221c20723c */ /* 0x044fe60000001810 */
[----:B------:R-:W2:Y:S04]  /*61c40*/  LDL.LU.64 R18, [R1+0x5ec8] ;  /* 0x005ec80001127983 */ /* 0x000ea80000300a00 */
[----:B------:R-:W2:Y:S01]  /*61c50*/  LDL.LU.64 R16, [R1+0x5ec0] ;  /* 0x005ec00001107983 */ /* 0x000ea20000300a00 */
[C---:B---3--:R-:W-:Y:S06]  /*61c60*/  HMMA.16816.F32 R40, R28.reuse, R48, R40 ;  /* 0x000000301c28723c */ /* 0x048fec0000001828 */
[C---:B----4-:R-:W-:Y:S09]  /*61c70*/  HMMA.16816.F32 R48, R28.reuse, R50, R44 ;  /* 0x000000321c30723c */ /* 0x050ff2000000182c */
[----:B------:R-:W-:Y:S04]  /*61c80*/  STL.64 [R1+0x18e0], R32 ;  /* 0x0018e02001007387 */ /* 0x000fe80000100a00 */
[----:B------:R0:W-:Y:S04]  /*61c90*/  STL.64 [R1+0x18e8], R34 ;  /* 0x0018e82201007387 */ /* 0x0001e80000100a00 */
[----:B0-----:R-:W3:Y:S04]  /*61ca0*/  LDL.LU.64 R34, [R1+0x5eb8] ;  /* 0x005eb80001227983 */ /* 0x001ee80000300a00 */
[----:B------:R-:W3:Y:S01]  /*61cb0*/  LDL.LU.64 R32, [R1+0x5eb0] ;  /* 0x005eb00001207983 */ /* 0x000ee20000300a00 */
[C---:B------:R-:W-:Y:S03]  /*61cc0*/  HMMA.16816.F32 R56, R28.reuse, R60, R56 ;  /* 0x0000003c1c38723c */ /* 0x040fe60000001838 */
[----:B------:R-:W-:Y:S04]  /*61cd0*/  STL.64 [R1+0x18d0], R40 ;  /* 0x0018d02801007387 */ /* 0x000fe80000100a00 */
[----:B------:R0:W-:Y:S04]  /*61ce0*/  STL.64 [R1+0x18d8], R42 ;  /* 0x0018d82a01007387 */ /* 0x0001e80000100a00 */
[----:B0-----:R-:W4:Y:S04]  /*61cf0*/  LDL.LU.64 R42, [R1+0x5ea8] ;  /* 0x005ea800012a7983 */ /* 0x001f280000300a00 */
[----:B------:R-:W4:Y:S04]  /*61d00*/  LDL.LU.64 R40, [R1+0x5ea0] ;  /* 0x005ea00001287983 */ /* 0x000f280000300a00 */
[----:B------:R-:W3:Y:S04]  /*61d10*/  LDL.LU.64 R46, [R1+0x5e98] ;  /* 0x005e9800012e7983 */ /* 0x000ee80000300a00 */
        /* <DEDUP_REMOVED lines=178> */
[----:B0-----:R-:W-:Y:S06]  /*62840*/  HMMA.16816.F32 R12, R28, R8, R52 ;  /* 0x000000081c0c723c */ /* 0x001fec0000001834 */
[----:B------:R-:W-:Y:S04]  /*62850*/  STL [R1+0x5cdc], R8 ;  /* 0x005cdc0801007387 */ /* 0x000fe80000100800 */
[----:B------:R-:W-:-:S13]  /*62860*/  STL [R1+0x5cd8], R9 ;  /* 0x005cd80901007387 */ /* 0x000fda0000100800 */
[----:B------:R-:W-:Y:S04]  /*62870*/  STL.64 [R1+0x1750], R12 ;  /* 0x0017500c01007387 */ /* 0x000fe80000100a00 */
[----:B------:R-:W-:Y:S04]  /*62880*/  STL.64 [R1+0x1758], R14 ;  /* 0x0017580e01007387 */ /* 0x000fe80000100a00 */
[----:B------:R-:W2:Y:S04]  /*62890*/  LDL.LU R44, [R1+0x16b0] ;  /* 0x0016b000012c7983 */ /* 0x000ea80000300800 */
        /* <DEDUP_REMOVED lines=10> */
[----:B--2---:R-:W-:Y:S04]  /*62940*/  STL.64 [R1+0x5dd0], R32 ;  /* 0x005dd02001007387 */ /* 0x004fe80000100a00 */
[----:B------:R-:W2:Y:S04]  /*62950*/  LDL.64 R18, [R1+0x10] ;  /* 0x0000100001127983 */ /* 0x000ea80000100a00 */
[----:B------:R-:W3:Y:S04]  /*62960*/  LDL.LU R20, [R1+0x16e0] ;  /* 0x0016e00001147983 */ /* 0x000ee80000300800 */
[----:B------:R-:W3:Y:S04]  /*62970*/  LDL.LU R21, [R1+0x16e4] ;  /* 0x0016e40001157983 */ /* 0x000ee80000300800 */
[----:B------:R-:W4:Y:S04]  /*62980*/  LDL.LU R22, [R1+0x16e8] ;  /* 0x0016e80001167983 */ /* 0x000f280000300800 */
[----:B------:R-:W4:Y:S04]  /*62990*/  LDL.LU R23, [R1+0x16ec] ;  /* 0x0016ec0001177983 */ /* 0x000f280000300800 */
[----:B----4-:R-:W-:Y:S04]  /*629a0*/  STL.64 [R1+0x5de8], R22 ;  /* 0x005de81601007387 */ /* 0x010fe80000100a00 */
[----:B---3--:R1:W-:Y:S04]  /*629b0*/  STL.64 [R1+0x5de0], R20 ;  /* 0x005de01401007387 */ /* 0x0083e80000100a00 */
[----:B0-----:R-:W3:Y:S04]  /*629c0*/  LDL.LU R44, [R1+0x770] ;  /* 0x00077000012c7983 */ /* 0x001ee80000300800 */
[----:B------:R-:W3:Y:S04]  /*629d0*/  LDL.LU R45, [R1+0x774] ;  /* 0x00077400012d7983 */ /* 0x000ee80000300800 */
[----:B------:R-:W3:Y:S04]  /*629e0*/  LDL.LU R46, [R1+0x778] ;  /* 0x00077800012e7983 */ /* 0x000ee80000300800 */
[----:B------:R-:W3:Y:S04]  /*629f0*/  LDL.LU R47, [R1+0x77c] ;  /* 0x00077c00012f7983 */ /* 0x000ee80000300800 */
[----:B-1----:R-:W4:Y:S04]  /*62a00*/  LDL.LU R20, [R1+0x1740] ;  /* 0x0017400001147983 */ /* 0x002f280000300800 */
        /* <DEDUP_REMOVED lines=11> */
[----:B------:R-:W3:Y:S01]  /*62ac0*/  LDL.64 R8, [R1+0x30] ;  /* 0x0000300001087983 */ /* 0x000ee20000100a00 */
[----:B------:R-:W-:-:S02]  /*62ad0*/  IMAD R24, R24, 0x100, R57 ;  /* 0x0000010018187824 */ /* 0x000fc400078e0239 */
[----:B------:R-:W-:Y:S02]  /*62ae0*/  IMAD R25, R25, 0x100, R58 ;  /* 0x0000010019197824 */ /* 0x000fe400078e023a */
[----:B------:R-:W-:Y:S02]  /*62af0*/  IMAD R26, R26, 0x100, R59 ;  /* 0x000001001a1a7824 */ /* 0x000fe400078e023b */
[----:B------:R-:W-:Y:S01]  /*62b00*/  IMAD R27, R0, 0x100, R27 ;  /* 0x00000100001b7824 */ /* 0x000fe200078e021b */
[----:B------:R-:W3:Y:S04]  /*62b10*/  LDL.LU R56, [R1+0x1710] ;  /* 0x0017100001387983 */ /* 0x000ee80000300800 */
[----:B------:R-:W3:Y:S04]  /*62b20*/  LDL.LU R57, [R1+0x1714] ;  /* 0x0017140001397983 */ /* 0x000ee80000300800 */
[----:B------:R-:W3:Y:S04]  /*62b30*/  LDL.LU R58, [R1+0x1718] ;  /* 0x00171800013a7983 */ /* 0x000ee80000300800 */
[----:B------:R-:W3:Y:S04]  /*62b40*/  LDL.LU R59, [R1+0x171c] ;  /* 0x00171c00013b7983 */ /* 0x000ee80000300800 */
[----:B------:R-:W3:Y:S01]  /*62b50*/  LDL.LU R12, [R1+0x1700] ;  /* 0x00170000010c7983 */ /* 0x000ee20000300800 */
[----:B------:R-:W-:-:S02]  /*62b60*/  F2FP.F16.E4M3.UNPACK_B R24, R24 ;  /* 0x00000018ff18723e */ /* 0x000fc400020006ff */
[----:B------:R-:W-:Y:S02]  /*62b70*/  F2FP.F16.E4M3.UNPACK_B R25, R25 ;  /* 0x00000019ff19723e */ /* 0x000fe400020006ff */
[----:B------:R-:W-:Y:S02]  /*62b80*/  F2FP.F16.E4M3.UNPACK_B R26, R26 ;  /* 0x0000001aff1a723e */ /* 0x000fe400020006ff */
[----:B------:R-:W-:Y:S01]  /*62b90*/  F2FP.F16.E4M3.UNPACK_B R27, R27 ;  /* 0x0000001bff1b723e */ /* 0x000fe200020006ff */
[----:B------:R-:W3:Y:S04]  /*62ba0*/  LDL.LU R13, [R1+0x1704] ;  /* 0x00170400010d7983 */ /* 0x000ee80000300800 */
[----:B------:R-:W3:Y:S04]  /*62bb0*/  LDL.LU R14, [R1+0x1708] ;  /* 0x00170800010e7983 */ /* 0x000ee80000300800 */
[----:B------:R-:W3:Y:S04]  /*62bc0*/  LDL.LU R15, [R1+0x170c] ;  /* 0x00170c00010f7983 */ /* 0x000ee80000300800 */
[----:B------:R-:W3:Y:S04]  /*62bd0*/  LDL.64 R16, [R1+0x18] ;  /* 0x0000180001107983 */ /* 0x000ee80000100a00 */
[----:B------:R-:W3:Y:S04]  /*62be0*/  LDL.64 R36, [R1+0x8] ;  /* 0x0000080001247983 */ /* 0x000ee80000100a00 */
[----:B------:R-:W3:Y:S04]  /*62bf0*/  LDL.64 R38, [R1] ;  /* 0x0000000001267983 */ /* 0x000ee80000100a00 */
        /* <DEDUP_REMOVED lines=8> */
[C---:B----4-:R-:W-:Y:S06]  /*62c80*/  HMMA.16816.F32 R20, R28.reuse, R6, R20 ;  /* 0x000000061c14723c */ /* 0x050fec0000001814 */
[C---:B--2---:R-:W-:Y:S06]  /*62c90*/  HMMA.16816.F32 R32, R28.reuse, R4, R32 ;  /* 0x000000041c20723c */ /* 0x044fec0000001820 */
[----:B---3--:R-:W-:Y:S06]  /*62ca0*/  HMMA.16816.F32 R28, R28, R2, R44 ;  /* 0x000000021c1c723c */ /* 0x008fec000000182c */
[----:B------:R-:W-:Y:S05]  /*62cb0*/  HMMA.16816.F32 R52, R24, R8, R52 ;  /* 0x000000081834723c */ /* 0x000fea0000001834 */
[----:B------:R-:W-:Y:S04]  /*62cc0*/  STL.64 [R1+0x1740], R20 ;  /* 0x0017401401007387 */ /* 0x000fe80000100a00 */
[----:B------:R0:W-:Y:S04]  /*62cd0*/  STL.64 [R1+0x1748], R22 ;  /* 0x0017481601007387 */ /* 0x0001e80000100a00 */
[----:B0-----:R-:W2:Y:S04]  /*62ce0*/  LDL.LU.64 R22, [R1+0x5de8] ;  /* 0x005de80001167983 */ /* 0x001ea80000300a00 */
[----:B------:R-:W2:Y:S04]  /*62cf0*/  LDL.LU.64 R20, [R1+0x5de0] ;  /* 0x005de00001147983 */ /* 0x000ea80000300a00 */
[----:B------:R-:W-:Y:S04]  /*62d00*/  STL [R1+0x5cc0], R7 ;  /* 0x005cc00701007387 */ /* 0x000fe80000100800 */
[----:B------:R-:W-:Y:S04]  /*62d10*/  STL.64 [R1+0x1730], R32 ;  /* 0x0017302001007387 */ /* 0x000fe80000100a00 */
[----:B------:R0:W-:Y:S04]  /*62d20*/  STL.64 [R1+0x1738], R34 ;  /* 0x0017382201007387 */ /* 0x0001e80000100a00 */
[----:B0-----:R-:W3:Y:S04]  /*62d30*/  LDL.LU.64 R34, [R1+0x5dd8] ;  /* 0x005dd80001227983 */ /* 0x001ee80000300a00 */
[----:B------:R-:W3:Y:S04]  /*62d40*/  LDL.LU.64 R32, [R1+0x5dd0] ;  /* 0x005dd00001207983 */ /* 0x000ee80000300a00 */
[----:B------:R-:W4:Y:S04]  /*62d50*/  LDL.LU.64 R46, [R1+0x5dc8] ;  /* 0x005dc800012e7983 */ /* 0x000f280000300a00 */
[----:B------:R-:W4:Y:S04]  /*62d60*/  LDL.LU.64 R44, [R1+0x5dc0] ;  /* 0x005dc000012c7983 */ /* 0x000f280000300a00 */
[----:B------:R0:W-:Y:S04]  /*62d70*/  STL.64 [R1+0x770], R28 ;  /* 0x0007701c01007387 */ /* 0x0001e80000100a00 */
[----:B------:R1:W-:Y:S01]  /*62d80*/  STL.64 [R1+0x778], R30 ;  /* 0x0007781e01007387 */ /* 0x0003e20000100a00 */
[----:B------:R-:W-:-:S03]  /*62d90*/  IMAD.MOV.U32 R7, RZ, RZ, R8 ;  /* 0x000000ffff077224 */ /* 0x000fc600078e0008 */
[----:B0-----:R-:W2:Y:S04]  /*62da0*/  LDL.LU R28, [R1+0x16f0] ;  /* 0x0016f000011c7983 */ /* 0x001ea80000300800 */
[----:B------:R-:W2:Y:S04]  /*62db0*/  LDL.LU R29, [R1+0x16f4] ;  /* 0x0016f400011d7983 */ /* 0x000ea80000300800 */
[----:B-1----:R-:W2:Y:S04]  /*62dc0*/  LDL.LU R30, [R1+0x16f8] ;  /* 0x0016f800011e7983 */ /* 0x002ea80000300800 */
[----:B------:R-:W2:Y:S04]  /*62dd0*/  LDL.LU R31, [R1+0x16fc] ;  /* 0x0016fc00011f7983 */ /* 0x000ea80000300800 */
[----:B------:R-:W-:Y:S04]  /*62de0*/  STL.64 [R1+0x1720], R52 ;  /* 0x0017203401007387 */ /* 0x000fe80000100a00 */
[----:B------:R0:W-:Y:S04]  /*62df0*/  STL.64 [R1+0x1728], R54 ;  /* 0x0017283601007387 */ /* 0x0001e80000100a00 */
[----:B0-----:R-:W4:Y:S04]  /*62e00*/  LDL.LU.64 R54, [R1+0x5db8] ;  /* 0x005db80001367983 */ /* 0x001f280000300a00 */
[----:B------:R-:W4:Y:S04]  /*62e10*/  LDL.LU.64 R52, [R1+0x5db0] ;  /* 0x005db00001347983 */ /* 0x000f280000300a00 */
[----:B------:R0:W-:Y:S04]  /*62e20*/  STL.64 [R1+0x5d88], R6 ;  /* 0x005d880601007387 */ /* 0x0001e80000100a00 */
[----:B0-----:R-:W3:Y:S04]  /*62e30*/  LDL.64 R6, [R1+0x20] ;  /* 0x0000200001067983 */ /* 0x001ee80000100a00 */
[----:B------:R-:W-:Y:S01]  /*62e40*/  STL.64 [R1+0x5d80], R4 ;  /* 0x005d800401007387 */ /* 0x000fe20000100a00 */
[----:B------:R-:W-:Y:S01]  /*62e50*/  IMAD.MOV.U32 R0, RZ, RZ, R9 ;  /* 0x000000ffff007224 */ /* 0x000fe200078e0009 */
        /* <DEDUP_REMOVED lines=8> */
[----:B------:R-:W-:-:S15]  /*62ee0*/  HMMA.16816.F32 R4, R24, R16, R12 ;  /* 0x000000101804723c */ /* 0x000fde000000180c */
[----:B------:R-:W-:-:S08]  /*62ef0*/  NOP ;  /* 0x0000000000007918 */ /* 0x000fd00000000000 */
[----:B------:R-:W-:Y:S04]  /*62f00*/  STL.64 [R1+0x1700], R4 ;  /* 0x0017000401007387 */ /* 0x000fe80000100a00 */
[----:B------:R2:W-:Y:S02]  /*62f10*/  STL.64 [R1+0x1708], R6 ;  /* 0x0017080601007387 */ /* 0x0005e40000100a00 */
[----:B--2---:R-:W-:-:S15]  /*62f20*/  HMMA.16816.F32 R4, R24, R18, R28 ;  /* 0x000000121804723c */ /* 0x004fde000000181c */
[----:B------:R-:W-:-:S08]  /*62f30*/  NOP ;  /* 0x0000000000007918 */ /* 0x000fd00000000000 */
[----:B------:R-:W-:Y:S04]  /*62f40*/  STL.64 [R1+0x16f0], R4 ;  /* 0x0016f00401007387 */ /* 0x000fe80000100a00 */
[----:B------:R0:W-:Y:S02]  /*62f50*/  STL.64 [R1+0x16f8], R6 ;  /* 0x0016f80601007387 */ /* 0x0001e40000100a00 */
[C---:B0-----:R-:W-:Y:S06]  /*62f60*/  HMMA.16816.F32 R4, R24.reuse, R36, R20 ;  /* 0x000000241804723c */ /* 0x041fec0000001814 */
[----:B------:R-:W-:-:S15]  /*62f70*/  HMMA.16816.F32 R20, R24, R60, R40 ;  /* 0x0000003c1814723c */ /* 0x000fde0000001828 */
[----:B------:R-:W-:-:S02]  /*62f80*/  NOP ;  /* 0x0000000000007918 */ /* 0x000fc40000000000 */
[----:B------:R-:W-:Y:S04]  /*62f90*/  STL.64 [R1+0x16e0], R4 ;  /* 0x0016e00401007387 */ /* 0x000fe80000100a00 */
[----:B------:R0:W-:Y:S02]  /*62fa0*/  STL.64 [R1+0x16e8], R6 ;  /* 0x0016e80601007387 */ /* 0x0001e40000100a00 */
[----:B0-----:R-:W-:Y:S01]  /*62fb0*/  HMMA.16816.F32 R4, R24, R38, R32 ;  /* 0x000000261804723c */ /* 0x001fe20000001820 */
[----:B------:R-:W-:Y:S02]  /*62fc0*/  IMAD.MOV.U32 R13, RZ, RZ, R16 ;  /* 0x000000ffff0d7224 */ /* 0x000fe400078e0010 */
[----:B------:R-:W-:Y:S02]  /*62fd0*/  IMAD.MOV.U32 R12, RZ, RZ, R17 ;  /* 0x000000ffff0c7224 */ /* 0x000fe400078e0011 */
[----:B------:R-:W-:-:S02]  /*62fe0*/  IMAD.MOV.U32 R15, RZ, RZ, R18 ;  /* 0x000000ffff0f7224 */ /* 0x000fc400078e0012 */
[----:B------:R-:W-:-:S15]  /*62ff0*/  IMAD.MOV.U32 R14, RZ, RZ, R19 ;  /* 0x000000ffff0e7224 */ /* 0x000fde00078e0013 */
[----:B------:R-:W-:-:S01]  /*63000*/  NOP ;  /* 0x0000000000007918 */ /* 0x000fc20000000000 */
[----:B------:R-:W-:Y:S04]  /*63010*/  STL.64 [R1+0x16d0], R4 ;  /* 0x0016d00401007387 */ /* 0x000fe80000100a00 */
[----:B------:R3:W-:Y:S04]  /*63020*/  STL.64 [R1+0x16d8], R6 ;  /* 0x0016d80601007387 */ /* 0x0007e80000100a00 */
[----:B------:R-:W-:Y:S04]  /*63030*/  STL.64 [R1+0x16c0], R20 ;  /* 0x0016c01401007387 */ /* 0x000fe80000100a00 */
[----:B------:R-:W-:Y:S04]  /*63040*/  STL.64 [R1+0x16c8], R22 ;  /* 0x0016c81601007387 */ /* 0x000fe80000100a00 */
[----:B------:R-:W2:Y:S01]  /*63050*/  LDL.LU R32, [R1+0x1680] ;  /* 0x0016800001207983 */ /* 0x000ea20000300800 */
[C---:B----4-:R-:W-:Y:S06]  /*63060*/  HMMA.16816.F32 R16, R24.reuse, R58, R44 ;  /* 0x0000003a1810723c */ /* 0x050fec000000182c */
[----:B---3--:R-:W-:-:S15]  /*63070*/  HMMA.16816.F32 R4, R24, R56, R48 ;  /* 0x000000381804723c */ /* 0x008fde0000001830 */
[----:B------:R-:W-:-:S02]  /*63080*/  NOP ;  /* 0x0000000000007918 */ /* 0x000fc40000000000 */
[----:B------:R-:W-:Y:S04]  /*63090*/  STL.64 [R1+0x16b0], R16 ;  /* 0x0016b01001007387 */ /* 0x000fe80000100a00 */
[----:B------:R-:W-:Y:S04]  /*630a0*/  STL.64 [R1+0x16b8], R18 ;  /* 0x0016b81201007387 */ /* 0x000fe80000100a00 */
        /* <DEDUP_REMOVED lines=8> */
[----:B------:R-:W3:Y:S01]  /*63130*/  LDL.LU R51, [R1+0x169c] ;  /* 0x00169c0001337983 */ /* 0x000ee20000300800 */
[----:B------:R-:W-:-:S02]  /*63140*/  IMAD.MOV.U32 R29, RZ, RZ, R36 ;  /* 0x000000ffff1d7224 */ /* 0x000fc400078e0024 */
[----:B------:R-:W-:Y:S01]  /*63150*/  IMAD.MOV.U32 R28, RZ, RZ, R37 ;  /* 0x000000ffff1c7224 */ /* 0x000fe200078e0025 */
[----:B------:R-:W4:Y:S01]  /*63160*/  LDL.LU R36, [R1+0x1620] ;  /* 0x0016200001247983 */ /* 0x000f220000300800 */
[----:B------:R-:W-:-:S03]  /*63170*/  IMAD.MOV.U32 R31, RZ, RZ, R38 ;  /* 0x000000ffff1f7224 */ /* 0x000fc600078e0026 */
[----:B------:R-:W4:Y:S01]  /*63180*/  LDL.LU R37, [R1+0x1624] ;  /* 0x0016240001257983 */ /* 0x000f220000300800 */
[----:B------:R-:W-:-:S03]  /*63190*/  IMAD.MOV.U32 R30, RZ, RZ, R39 ;  /* 0x000000ffff1e7224 */ /* 0x000fc600078e0027 */
[----:B------:R-:W4:Y:S04]  /*631a0*/  LDL.LU R38, [R1+0x1628] ;  /* 0x0016280001267983 */ /* 0x000f280000300800 */
[----:B------:R-:W4:Y:S04]  /*631b0*/  LDL.LU R39, [R1+0x162c] ;  /* 0x00162c0001277983 */ /* 0x000f280000300800 */
        /* <DEDUP_REMOVED lines=26> */
[----:B---3--:R-:W-:-:S15]  /*63360*/  HMMA.16816.F32 R48, R24, R54, R48 ;  /* 0x000000361830723c */ /* 0x008fde0000001830 */
        /* <DEDUP_REMOVED lines=9> */
[----:B0-----:R-:W2:Y:S04]  /*63400*/  LDL.LU R32, [R1+0x1610] ;  /* 0x0016100001207983 */ /* 0x001ea80000300800 */
[----:B------:R-:W2:Y:S04]  /*63410*/  LDL.LU R33, [R1+0x1614] ;  /* 0x0016140001217983 */ /* 0x000ea80000300800 */
[----:B-1----:R-:W2:Y:S04]  /*63420*/  LDL.LU R34, [R1+0x1618] ;  /* 0x0016180001227983 */ /* 0x002ea80000300800 */
        /* <DEDUP_REMOVED lines=63> */
[----:B------:R-:W4:Y:S01]  /*63820*/  LDL.LU.64 R32, [R1+0x5d20] ;  /* 0x005d200001207983 */ /* 0x000f220000300a00 */
[----:B--2---:R-:W-:Y:S03]  /*63830*/  HMMA.16816.F32 R40, R24, R36, R40 ;  /* 0x000000241828723c */ /* 0x004fe60000001828 */
[----:B------:R-:W-:Y:S04]  /*63840*/  STL.64 [R1+0x5c38], R38 ;  /* 0x005c382601007387 */ /* 0x000fe80000100a00 */
[----:B------:R-:W-:-:S15]  /*63850*/  STL.64 [R1+0x5c30], R36 ;  /* 0x005c302401007387 */ /* 0x000fde0000100a00 */
[----:B------:R-:W-:-:S01]  /*63860*/  NOP ;  /* 0x0000000000007918 */ /* 0x000fc20000000000 */
[----:B------:R-:W-:Y:S04]  /*63870*/  STL.64 [R1+0x1600], R40 ;  /* 0x0016002801007387 */ /* 0x000fe80000100a00 */
[----:B------:R3:W-:Y:S02]  /*63880*/  STL.64 [R1+0x1608], R42 ;  /* 0x0016082a01007387 */ /* 0x0007e40000100a00 */
[C---:B---3--:R-:W-:Y:S06]  /*63890*/  HMMA.16816.F32 R40, R24.reuse, R34, R44 ;  /* 0x000000221828723c */ /* 0x048fec000000182c */
[----:B----4-:R-:W-:Y:S01]  /*638a0*/  HMMA.16816.F32 R36, R24, R32, R48 ;  /* 0x000000201824723c */ /* 0x010fe20000001830 */
[----:B------:R-:W-:-:S15]  /*638b0*/  STL.64 [R1+0x5c58], R34 ;  /* 0x005c582201007387 */ /* 0x000fde0000100a00 */
[----:B------:R-:W-:-:S01]  /*638c0*/  NOP ;  /* 0x0000000000007918 */ /* 0x000fc20000000000 */
[----:B------:R-:W-:Y:S04]  /*638d0*/  STL.64 [R1+0x15f0], R40 ;  /* 0x0015f02801007387 */ /* 0x000fe80000100a00 */
[----:B------:R-:W-:Y:S04]  /*638e0*/  STL.64 [R1+0x15f8], R42 ;  /* 0x0015f82a01007387 */ /* 0x000fe80000100a00 */
[----:B------:R0:W-:Y:S04]  /*638f0*/  STL.64 [R1+0x5c50], R32 ;  /* 0x005c502001007387 */ /* 0x0001e80000100a00 */
[----:B------:R-:W-:Y:S04]  /*63900*/  STL.64 [R1+0x15e0], R36 ;  /* 0x0015e02401007387 */ /* 0x000fe80000100a00 */
[----:B------:R1:W-:Y:S01]  /*63910*/  STL.64 [R1+0x15e8], R38 ;  /* 0x0015e82601007387 */ /* 0x0003e20000100a00 */
[C---:B0-----:R-:W-:Y:S06]  /*63920*/  HMMA.16816.F32 R32, R24.reuse, R20, R56 ;  /* 0x000000141820723c */ /* 0x041fec0000001838 */
[----:B-1----:R-:W-:-:S15]  /*63930*/  HMMA.16816.F32 R36, R24, R22, R52 ;  /* 0x000000161824723c */ /* 0x002fde0000001834 */
[----:B------:R-:W-:-:S08]  /*63940*/  NOP ;  /* 0x0000000000007918 */ /* 0x000fd00000000000 */
[----:B------:R0:W-:Y:S04]  /*63950*/  STL.64 [R1+0x15d0], R36 ;  /* 0x0015d02401007387 */ /* 0x0001e80000100a00 */
[----:B------:R1:W-:Y:S04]  /*63960*/  STL.64 [R1+0x15d8], R38 ;  /* 0x0015d82601007387 */ /* 0x0003e80000100a00 */
        /* <DEDUP_REMOVED lines=11> */
[----:B--2---:R2:W-:Y:S04]  /*63a20*/  STL.64 [R1+0x5cb0], R52 ;  /* 0x005cb03401007387 */ /* 0x0045e80000100a00 */
[----:B------:R-:W-:Y:S04]  /*63a30*/  STL.64 [R1+0x5cd0], R58 ;  /* 0x005cd03a01007387 */ /* 0x000fe80000100a00 */
[----:B------:R3:W-:Y:S04]  /*63a40*/  STL.64 [R1+0x5cc8], R56 ;  /* 0x005cc83801007387 */ /* 0x0007e80000100a00 */
[----:B------:R-:W4:Y:S04]  /*63a50*/  LDL.LU R48, [R1+0x14f0] ;  /* 0x0014f00001307983 */ /* 0x000f280000300800 */
[----:B------:R-:W4:Y:S04]  /*63a60*/  LDL.LU R49, [R1+0x14f4] ;  /* 0x0014f40001317983 */ /* 0x000f280000300800 */
[----:B------:R-:W2:Y:S04]  /*63a70*/  LDL.LU R50, [R1+0x14f8] ;  /* 0x0014f80001327983 */ /* 0x000ea80000300800 */
[----:B------:R-:W2:Y:S01]  /*63a80*/  LDL.LU R51, [R1+0x14fc] ;  /* 0x0014fc0001337983 */ /* 0x000ea20000300800 */
[----:B------:R-:W-:-:S02]  /*63a90*/  IMAD.MOV.U32 R46, RZ, RZ, R15 ;  /* 0x000000ffff2e7224 */ /* 0x000fc400078e000f */
[----:B------:R-:W-:Y:S02]  /*63aa0*/  IMAD.MOV.U32 R47, RZ, RZ, R14 ;  /* 0x000000ffff2f7224 */ /* 0x000fe400078e000e */
[----:B------:R-:W-:Y:S02]  /*63ab0*/  IMAD.MOV.U32 R44, RZ, RZ, R13 ;  /* 0x000000ffff2c7224 */ /* 0x000fe400078e000d */
[----:B------:R-:W-:Y:S01]  /*63ac0*/  IMAD.MOV.U32 R45, RZ, RZ, R12 ;  /* 0x000000ffff2d7224 */ /* 0x000fe200078e000c */
[----:B--2---:R-:W-:Y:S04]  /*63ad0*/  STL.64 [R1+0x5ce8], R50 ;  /* 0x005ce83201007387 */ /* 0x004fe80000100a00 */
[----:B----4-:R-:W-:Y:S04]  /*63ae0*/  STL.64 [R1+0x5ce0], R48 ;  /* 0x005ce03001007387 */ /* 0x010fe80000100a00 */
[----:B------:R-:W-:Y:S04]  /*63af0*/  STL.64 [R1+0x5cf8], R46 ;  /* 0x005cf82e01007387 */ /* 0x000fe80000100a00 */
[----:B------:R2:W-:Y:S04]  /*63b00*/  STL.64 [R1+0x5cf0], R44 ;  /* 0x005cf02c01007387 */ /* 0x0005e80000100a00 */
[----:B0-----:R-:W4:Y:S04]  /*63b10*/  LDL.LU R36, [R1+0x1510] ;  /* 0x0015100001247983 */ /* 0x001f280000300800 */
[----:B------:R-:W4:Y:S04]  /*63b20*/  LDL.LU R37, [R1+0x1514] ;  /* 0x0015140001257983 */ /* 0x000f280000300800 */
[----:B-1----:R-:W3:Y:S04]  /*63b30*/  LDL.LU R38, [R1+0x1518] ;  /* 0x0015180001267983 */ /* 0x002ee80000300800 */
[----:B------:R-:W3:Y:S04]  /*63b40*/  LDL.LU R39, [R1+0x151c] ;  /* 0x00151c0001277983 */ /* 0x000ee80000300800 */
[----:B---3--:R-:W-:Y:S04]  /*63b50*/  STL.64 [R1+0x5d08], R38 ;  /* 0x005d082601007387 */ /* 0x008fe80000100a00 */
[----:B----4-:R0:W-:Y:S04]  /*63b60*/  STL.64 [R1+0x5d00], R36 ;  /* 0x005d002401007387 */ /* 0x0101e80000100a00 */
        /* <DEDUP_REMOVED lines=26> */
[----:B------:R-:W2:Y:S01]  /*63d10*/  LDL.LU R50, [R1+0x1578] ;  /* 0x0015780001327983 */ /* 0x000ea20000300800 */
[----:B------:R-:W-:-:S03]  /*63d20*/  IMAD.MOV.U32 R35, RZ, RZ, R8 ;  /* 0x000000ffff237224 */ /* 0x000fc600078e0008 */
[----:B------:R-:W2:Y:S04]  /*63d30*/  LDL.LU R51, [R1+0x157c] ;  /* 0x00157c0001337983 */ /* 0x000ea80000300800 */
[----:B------:R-:W2:Y:S01]  /*63d40*/  LDL.LU R8, [R1+0x3650] ;  /* 0x0036500001087983 */ /* 0x000ea20000300800 */
[----:B------:R-:W-:-:S03]  /*63d50*/  IMAD.MOV.U32 R34, RZ, RZ, R9 ;  /* 0x000000ffff227224 */ /* 0x000fc600078e0009 */
[----:B------:R-:W2:Y:S04]  /*63d60*/  LDL.LU R28, [R1+0x364c] ;  /* 0x00364c00011c7983 */ /* 0x000ea80000300800 */
[----:B------:R-:W2:Y:S04]  /*63d70*/  LDL.LU R9, [R1+0x3658] ;  /* 0x0036580001097983 */ /* 0x000ea80000300800 */
[----:B------:R-:W2:Y:S04]  /*63d80*/  LDL.LU R29, [R1+0x3654] ;  /* 0x00365400011d7983 */ /* 0x000ea80000300800 */
[----:B------:R-:W-:Y:S04]  /*63d90*/  STL.64 [R1+0x5c78], R22 ;  /* 0x005c781601007387 */ /* 0x000fe80000100a00 */
[----:B------:R0:W-:Y:S01]  /*63da0*/  STL.64 [R1+0x5c70], R20 ;  /* 0x005c701401007387 */ /* 0x0001e20000100a00 */
[----:B------:R-:W-:-:S02]  /*63db0*/  IMAD.MOV.U32 R32, RZ, RZ, R7 ;  /* 0x000000ffff207224 */ /* 0x000fc400078e0007 */
[----:B------:R-:W-:Y:S01]  /*63dc0*/  IMAD.MOV.U32 R33, RZ, RZ, R0 ;  /* 0x000000ffff217224 */ /* 0x000fe200078e0000 */
[----:B0-----:R-:W2:Y:S04]  /*63dd0*/  LDL.LU R20, [R1+0x1520] ;  /* 0x0015200001147983 */ /* 0x001ea80000300800 */
[----:B------:R-:W2:Y:S04]  /*63de0*/  LDL.LU R21, [R1+0x1524] ;  /* 0x0015240001157983 */ /* 0x000ea80000300800 */
[----:B------:R-:W2:Y:S04]  /*63df0*/  LDL.LU R22, [R1+0x1528] ;  /* 0x0015280001167983 */ /* 0x000ea80000300800 */
[----:B------:R-:W2:Y:S04]  /*63e00*/  LDL.LU R23, [R1+0x152c] ;  /* 0x00152c0001177983 */ /* 0x000ea80000300800 */
[----:B------:R-:W2:Y:S04]  /*63e10*/  LDL.LU R7, [R1+0x3660] ;  /* 0x0036600001077983 */ /* 0x000ea80000300800 */
[----:B------:R-:W2:Y:S01]  /*63e20*/  LDL.LU R30, [R1+0x365c] ;  /* 0x00365c00011e7983 */ /* 0x000ea20000300800 */
[C---:B----4-:R-:W-:Y:S06]  /*63e30*/  HMMA.16816.F32 R52, R24.reuse, R18, R52 ;  /* 0x000000121834723c */ /* 0x050fec0000001834 */
[----:B---3--:R-:W-:-:S15]  /*63e40*/  HMMA.16816.F32 R12, R24, R16, R12 ;  /* 0x00000010180c723c */ /* 0x008fde000000180c */
[----:B------:R-:W-:-:S02]  /*63e50*/  NOP ;  /* 0x0000000000007918 */ /* 0x000fc40000000000 */
[----:B------:R0:W-:Y:S04]  /*63e60*/  STL.64 [R1+0x15b0], R52 ;  /* 0x0015b03401007387 */ /* 0x0001e80000100a00 */
[----:B------:R1:W-:Y:S04]  /*63e70*/  STL.64 [R1+0x15b8], R54 ;  /* 0x0015b83601007387 */ /* 0x0003e80000100a00 */
[----:B------:R-:W3:Y:S04]  /*63e80*/  LDL.LU R31, [R1+0x3668] ;  /* 0x00366800011f7983 */ /* 0x000ee80000300800 */
[----:B------:R-:W3:Y:S04]  /*63e90*/  LDL.LU R0, [R1+0x3664] ;  /* 0x0036640001007983 */ /* 0x000ee80000300800 */
[----:B0-----:R-:W4:Y:S04]  /*63ea0*/  LDL.LU R52, [R1+0x1550] ;  /* 0x0015500001347983 */ /* 0x001f280000300800 */
[----:B------:R-:W4:Y:S04]  /*63eb0*/  LDL.LU R53, [R1+0x1554] ;  /* 0x0015540001357983 */ /* 0x000f280000300800 */
[----:B-1----:R-:W4:Y:S04]  /*63ec0*/  LDL.LU R54, [R1+0x1558] ;  /* 0x0015580001367983 */ /* 0x002f280000300800 */
[----:B------:R-:W4:Y:S04]  /*63ed0*/  LDL.LU R55, [R1+0x155c] ;  /* 0x00155c0001377983 */ /* 0x000f280000300800 */
[----:B------:R-:W-:Y:S04]  /*63ee0*/  STL.64 [R1+0x15a0], R12 ;  /* 0x0015a00c01007387 */ /* 0x000fe80000100a00 */
[----:B------:R0:W-:Y:S04]  /*63ef0*/  STL.64 [R1+0x15a8], R14 ;  /* 0x0015a80e01007387 */ /* 0x0001e80000100a00 */
[----:B0-----:R-:W3:Y:S04]  /*63f00*/  LDL.LU.64 R14, [R1+0x5d18] ;  /* 0x005d1800010e7983 */ /* 0x001ee80000300a00 */
[----:B------:R-:W4:Y:S01]  /*63f10*/  LDL.LU.64 R12, [R1+0x5d10] ;  /* 0x005d1000010c7983 */ /* 0x000f220000300a00 */
[----:B--2---:R-:W-:Y:S03]  /*63f20*/  HMMA.16816.F32 R48, R24, R10, R48 ;  /* 0x0000000a1830723c */ /* 0x004fe60000001830 */
[----:B------:R-:W-:Y:S04]  /*63f30*/  STL.64 [R1+0x5c98], R18 ;  /* 0x005c981201007387 */ /* 0x000fe80000100a00 */
[----:B------:R0:W-:Y:S04]  /*63f40*/  STL.64 [R1+0x5c90], R16 ;  /* 0x005c901001007387 */ /* 0x0001e80000100a00 */
[----:B0-----:R-:W2:Y:S04]  /*63f50*/  LDL.LU R16, [R1+0x1530] ;  /* 0x0015300001107983 */ /* 0x001ea80000300800 */
[----:B------:R-:W2:Y:S04]  /*63f60*/  LDL.LU R17, [R1+0x1534] ;  /* 0x0015340001117983 */ /* 0x000ea80000300800 */
[----:B------:R-:W2:Y:S04]  /*63f70*/  LDL.LU R18, [R1+0x1538] ;  /* 0x0015380001127983 */ /* 0x000ea80000300800 */
[----:B------:R-:W2:Y:S01]  /*63f80*/  LDL.LU R19, [R1+0x153c] ;  /* 0x00153c0001137983 */ /* 0x000ea20000300800 */
[----:B------:R-:W-:-:S02]  /*63f90*/  IMAD R28, R28, 0x100, R8 ;  /* 0x000001001c1c7824 */ /* 0x000fc400078e0208 */
[----:B------:R-:W-:Y:S01]  /*63fa0*/  IMAD R29, R29, 0x100, R9 ;  /* 0x000001001d1d7824 */ /* 0x000fe200078e0209 */
[C---:B---3--:R-:W-:Y:S06]  /*63fb0*/  HMMA.16816.F32 R36, R24.reuse, R14, R36 ;  /* 0x0000000e1824723c */ /* 0x048fec0000001824 */
[----:B----4-:R-:W-:-:S15]  /*63fc0*/  HMMA.16816.F32 R44, R24, R12, R44 ;  /* 0x0000000c182c723c */ /* 0x010fde000000182c */
[----:B------:R-:W-:-:S02]  /*63fd0*/  NOP ;  /* 0x0000000000007918 */ /* 0x000fc40000000000 */
[----:B------:R-:W-:Y:S04]  /*63fe0*/  STL.64 [R1+0x1590], R36 ;  /* 0x0015902401007387 */ /* 0x000fe80000100a00 */
[----:B------:R0:W-:Y:S04]  /*63ff0*/  STL.64 [R1+0x1598], R38 ;  /* 0x0015982601007387 */ /* 0x0001e80000100a00 */
[----:B0-----:R-:W3:Y:S04]  /*64000*/  LDL.LU.64 R38, [R1+0x5d08] ;  /* 0x005d080001267983 */ /* 0x001ee80000300a00 */
[----:B------:R-:W3:Y:S04]  /*64010*/  LDL.LU.64 R36, [R1+0x5d00] ;  /* 0x005d000001247983 */ /* 0x000ee80000300a00 */
        /* <DEDUP_REMOVED lines=9> */
[----:B------:R-:W2:Y:S04]  /*640b0*/  LDL.LU R15, [R1+0x76c] ;  /* 0x00076c00010f7983 */ /* 0x000ea80000300800 */
[----:B------:R-:W-:Y:S04]  /*640c0*/  STL.64 [R1+0x1570], R48 ;  /* 0x0015703001007387 */ /* 0x000fe80000100a00 */
[----:B------:R0:W-:Y:S04]  /*640d0*/  STL.64 [R1+0x1578], R50 ;  /* 0x0015783201007387 */ /* 0x0001e80000100a00 */
[----:B0-----:R-:W4:Y:S04]  /*640e0*/  LDL.LU.64 R50, [R1+0x5ce8] ;  /* 0x005ce80001327983 */ /* 0x001f280000300a00 */
[----:B------:R-:W4:Y:S04]  /*640f0*/  LDL.LU.64 R48, [R1+0x5ce0] ;  /* 0x005ce00001307983 */ /* 0x000f280000300a00 */
[----:B------:R-:W3:Y:S04]  /*64100*/  LDL.LU R8, [R1+0x5cdc] ;  /* 0x005cdc0001087983 */ /* 0x000ee80000300800 */
[----:B------:R-:W3:Y:S01]  /*64110*/  LDL.LU R9, [R1+0x5cd8] ;  /* 0x005cd80001097983 */ /* 0x000ee20000300800 */
[----:B------:R-:W-:Y:S01]  /*64120*/  IMAD R30, R30, 0x100, R7 ;  /* 0x000001001e1e7824 */ /* 0x000fe200078e0207 */
[----:B---3--:R-:W-:-:S15]  /*64130*/  HMMA.16816.F32 R56, R24, R8, R56 ;  /* 0x000000081838723c */ /* 0x008fde0000001838 */
[----:B------:R-:W-:-:S08]  /*64140*/  NOP ;  /* 0x0000000000007918 */ /* 0x000fd00000000000 */
[----:B------:R-:W-:Y:S04]  /*64150*/  STL.64 [R1+0x1560], R56 ;  /* 0x0015603801007387 */ /* 0x000fe80000100a00 */
[----:B------:R0:W-:Y:S04]  /*64160*/  STL.64 [R1+0x1568], R58 ;  /* 0x0015683a01007387 */ /* 0x0001e80000100a00 */
[----:B0-----:R-:W3:Y:S04]  /*64170*/  LDL.LU.64 R58, [R1+0x5cd0] ;  /* 0x005cd000013a7983 */ /* 0x001ee80000300a00 */
[----:B------:R-:W3:Y:S04]  /*64180*/  LDL.LU.64 R56, [R1+0x5cc8] ;  /* 0x005cc80001387983 */ /* 0x000ee80000300a00 */
[----:B------:R-:W-:Y:S04]  /*64190*/  STL.64 [R1+0x5be8], R10 ;  /* 0x005be80a01007387 */ /* 0x000fe80000100a00 */
[----:B------:R0:W-:Y:S04]  /*641a0*/  STL.64 [R1+0x5be0], R8 ;  /* 0x005be00801007387 */ /* 0x0001e80000100a00 */
[----:B0-----:R-:W2:Y:S04]  /*641b0*/  LDL.LU R8, [R1+0x1540] ;  /* 0x0015400001087983 */ /* 0x001ea80000300800 */
[----:B------:R-:W2:Y:S04]  /*641c0*/  LDL.LU R9, [R1+0x1544] ;  /* 0x0015440001097983 */ /* 0x000ea80000300800 */
[----:B------:R-:W2:Y:S04]  /*641d0*/  LDL.LU R10, [R1+0x1548] ;  /* 0x00154800010a7983 */ /* 0x000ea80000300800 */
[----:B------:R-:W2:Y:S04]  /*641e0*/  LDL.LU R11, [R1+0x154c] ;  /* 0x00154c00010b7983 */ /* 0x000ea80000300800 */
[----:B------:R-:W4:Y:S01]  /*641f0*/  LDL.LU R7, [R1+0x5cc0] ;  /* 0x005cc00001077983 */ /* 0x000f220000300800 */
[----:B------:R-:W-:Y:S01]  /*64200*/  IMAD R31, R0, 0x100, R31 ;  /* 0x00000100001f7824 */ /* 0x000fe200078e021f */
[----:B------:R-:W-:-:S02]  /*64210*/  F2FP.F16.E4M3.UNPACK_B R28, R28 ;  /* 0x0000001cff1c723e */ /* 0x000fc400020006ff */
[----:B------:R-:W-:Y:S02]  /*64220*/  F2FP.F16.E4M3.UNPACK_B R29, R29 ;  /* 0x0000001dff1d723e */ /* 0x000fe400020006ff */
[----:B------:R-:W-:Y:S02]  /*64230*/  F2FP.F16.E4M3.UNPACK_B R30, R30 ;  /* 0x0000001eff1e723e */ /* 0x000fe400020006ff */
[----:B------:R-:W-:Y:S01]  /*64240*/  F2FP.F16.E4M3.UNPACK_B R31, R31 ;  /* 0x0000001fff1f723e */ /* 0x000fe200020006ff */
        /* <DEDUP_REMOVED lines=8> */
[----:B------:R0:W-:Y:S02]  /*642d0*/  STL.64 [R1+0x5bf0], R4 ;  /* 0x005bf00401007387 */ /* 0x0001e40000100a00 */
[----:B0-----:R-:W-:Y:S06]  /*642e0*/  HMMA.16816.F32 R4, R24, R2, R12 ;  /* 0x000000021804723c */ /* 0x001fec000000180c */
[C---:B------:R-:W-:Y:S08]  /*642f0*/  HMMA.16816.F32 R12, R28.reuse, R34, R20 ;  /* 0x000000221c0c723c */ /* 0x040ff00000001814 */
[----:B------:R-:W-:Y:S04]  /*64300*/  STL.64 [R1+0x1540], R8 ;  /* 0x0015400801007387 */ /* 0x000fe80000100a00 */
[----:B------:R0:W-:Y:S02]  /*64310*/  STL.64 [R1+0x1548], R10 ;  /* 0x0015480a01007387 */ /* 0x0001e40000100a00 */
[C---:B0-----:R-:W-:Y:S03]  /*64320*/  HMMA.16816.F32 R8, R28.reuse, R32, R16 ;  /* 0x000000201c08723c */ /* 0x041fe60000001810 */
[----:B------:R-:W-:Y:S04]  /*64330*/  STL.64 [R1+0x760], R4 ;  /* 0x0007600401007387 */ /* 0x000fe80000100a00 */
[----:B------:R0:W-:Y:S02]  /*64340*/  STL.64 [R1+0x768], R6 ;  /* 0x0007680601007387 */ /* 0x0001e40000100a00 */
[----:B0-----:R-:W-:-:S14]  /*64350*/  HMMA.16816.F32 R4, R28, R44, R36 ;  /* 0x0000002c1c04723c */ /* 0x001fdc0000001824 */
[----:B------:R-:W-:Y:S04]  /*64360*/  STL.64 [R1+0x1530], R8 ;  /* 0x0015300801007387 */ /* 0x000fe80000100a00 */
[----:B------:R0:W-:Y:S04]  /*64370*/  STL.64 [R1+0x1538], R10 ;  /* 0x0015380a01007387 */ /* 0x0001e80000100a00 */
[----:B------:R-:W-:Y:S04]  /*64380*/  STL.64 [R1+0x1520], R12 ;  /* 0x0015200c01007387 */ /* 0x000fe80000100a00 */
[----:B------:R3:W-:Y:S01]  /*64390*/  STL.64 [R1+0x1528], R14 ;  /* 0x0015280e01007387 */ /* 0x0007e20000100a00 */
[C---:B0-----:R-:W-:Y:S06]  /*643a0*/  HMMA.16816.F32 R8, R28.reuse, R46, R40 ;  /* 0x0000002e1c08723c */ /* 0x041fec0000001828 */
[----:B---3--:R-:W-:Y:S01]  /*643b0*/  HMMA.16816.F32 R12, R28, R56, R48 ;  /* 0x000000381c0c723c */ /* 0x008fe20000001830 */
[----:B------:R-:W-:Y:S04]  /*643c0*/  STL.64 [R1+0x1510], R4 ;  /* 0x0015100401007387 */ /* 0x000fe80000100a00 */
[----:B------:R-:W-:-:S12]  /*643d0*/  STL.64 [R1+0x1518], R6 ;  /* 0x0015180601007387 */ /* 0x000fd80000100a00 */
[----:B------:R0:W-:Y:S04]  /*643e0*/  STL.64 [R1+0x1500], R8 ;  /* 0x0015000801007387 */ /* 0x0001e80000100a00 */
[----:B------:R1:W-:Y:S04]  /*643f0*/  STL.64 [R1+0x1508], R10 ;  /* 0x0015080a01007387 */ /* 0x0003e80000100a00 */
[----:B0-----:R-:W2:Y:S04]  /*64400*/  LDL.LU R8, [R1+0x13e0] ;  /* 0x0013e00001087983 */ /* 0x001ea80000300800 */
[----:B------:R-:W-:Y:S04]  /*64410*/  STL.64 [R1+0x14f0], R12 ;  /* 0x0014f00c01007387 */ /* 0x000fe80000100a00 */
[----:B------:R-:W-:Y:S01]  /*64420*/  STL.64 [R1+0x14f8], R14 ;  /* 0x0014f80e01007387 */ /* 0x000fe20000100a00 */
[----:B----4-:R-:W-:-:S15]  /*64430*/  HMMA.16816.F32 R4, R28, R58, R52 ;  /* 0x0000003a1c04723c */ /* 0x010fde0000001834 */
[----:B------:R-:W-:-:S08]  /*64440*/  NOP ;  /* 0x0000000000007918 */ /* 0x000fd00000000000 */
[----:B------:R0:W-:Y:S04]  /*64450*/  STL.64 [R1+0x14e0], R4 ;  /* 0x0014e00401007387 */ /* 0x0001e80000100a00 */
[----:B------:R3:W-:Y:S04]  /*64460*/  STL.64 [R1+0x14e8], R6 ;  /* 0x0014e80601007387 */ /* 0x0007e80000100a00 */
[----:B------:R-:W2:Y:S04]  /*64470*/  LDL.LU R9, [R1+0x13e4] ;  /* 0x0013e40001097983 */ /* 0x000ea80000300800 */
[----:B-1----:R-:W2:Y:S04]  /*64480*/  LDL.LU R10, [R1+0x13e8] ;  /* 0x0013e800010a7983 */ /* 0x002ea80000300800 */
[----:B------:R-:W2:Y:S04]  /*64490*/  LDL.LU R11, [R1+0x13ec] ;  /* 0x0013ec00010b7983 */ /* 0x000ea80000300800 */
[----:B------:R-:W4:Y:S04]  /*644a0*/  LDL.LU R24, [R1+0x1400] ;  /* 0x0014000001187983 */ /* 0x000f280000300800 */
[----:B------:R-:W4:Y:S04]  /*644b0*/  LDL.LU R25, [R1+0x1404] ;  /* 0x0014040001197983 */ /* 0x000f280000300800 */
[----:B------:R-:W4:Y:S04]  /*644c0*/  LDL.LU R26, [R1+0x1408] ;  /* 0x00140800011a7983 */ /* 0x000f280000300800 */
[----:B------:R-:W4:Y:S04]  /*644d0*/  LDL.LU R27, [R1+0x140c] ;  /* 0x00140c00011b7983 */ /* 0x000f280000300800 */
[----:B0-----:R-:W2:Y:S04]  /*644e0*/  LDL.LU R4, [R1+0x13f0] ;  /* 0x0013f00001047983 */ /* 0x001ea80000300800 */
[----:B------:R-:W2:Y:S04]  /*644f0*/  LDL.LU R5, [R1+0x13f4] ;  /* 0x0013f40001057983 */ /* 0x000ea80000300800 */
[----:B---3--:R-:W2:Y:S04]  /*64500*/  LDL.LU R6, [R1+0x13f8] ;  /* 0x0013f80001067983 */ /* 0x008ea80000300800 */
        /* <DEDUP_REMOVED lines=41> */
[----:B----4-:R-:W-:-:S15]  /*647a0*/  HMMA.16816.F32 R56, R28, R60, R56 ;  /* 0x0000003c1c38723c */ /* 0x010fde0000001838 */
        /* <DEDUP_REMOVED lines=68> */
[----:B------:R0:W-:Y:S04]  /*64bf0*/  STL.64 [R1+0x5b20], R44 ;  /* 0x005b202c01007387 */ /* 0x0001e80000100a00 */
[----:B0-----:R-:W2:Y:S04]  /*64c00*/  LDL.LU R44, [R1+0x1440] ;  /* 0x00144000012c7983 */ /* 0x001ea80000300800 */
[----:B------:R-:W2:Y:S04]  /*64c10*/  LDL.LU R45, [R1+0x1444] ;  /* 0x00144400012d7983 */ /* 0x000ea80000300800 */
[----:B------:R-:W2:Y:S04]  /*64c20*/  LDL.LU R46, [R1+0x1448] ;  /* 0x00144800012e7983 */ /* 0x000ea80000300800 */
[----:B------:R-:W2:Y:S01]  /*64c30*/  LDL.LU R47, [R1+0x144c] ;  /* 0x00144c00012f7983 */ /* 0x000ea20000300800 */
[C---:B------:R-:W-:Y:S06]  /*64c40*/  HMMA.16816.F32 R24, R28.reuse, R34, R24 ;  /* 0x000000221c18723c */ /* 0x040fec0000001818 */
[C---:B---3--:R-:W-:Y:S06]  /*64c50*/  HMMA.16816.F32 R4, R28.reuse, R32, R4 ;  /* 0x000000201c04723c */ /* 0x048fec0000001804 */
[C---:B------:R-:W-:Y:S06]  /*64c60*/  HMMA.16816.F32 R8, R28.reuse, R22, R8 ;  /* 0x000000161c08723c */ /* 0x040fec0000001808 */
[----:B--2---:R-:W-:-:S15]  /*64c70*/  HMMA.16816.F32 R44, R28, R42, R44 ;  /* 0x0000002a1c2c723c */ /* 0x004fde000000182c */
[----:B------:R-:W-:-:S08]  /*64c80*/  NOP ;  /* 0x0000000000007918 */ /* 0x000fd00000000000 */
[----:B------:R-:W-:Y:S04]  /*64c90*/  STL.64 [R1+0x1440], R44 ;  /* 0x0014402c01007387 */ /* 0x000fe80000100a00 */
[----:B------:R4:W-:Y:S02]  /*64ca0*/  STL.64 [R1+0x1448], R46 ;  /* 0x0014482e01007387 */ /* 0x0009e40000100a00 */
[C---:B----4-:R-:W-:Y:S02]  /*64cb0*/  HMMA.16816.F32 R44, R28.reuse, R40, R48 ;  /* 0x000000281c2c723c */ /* 0x050fe40000001830 */
        /* <DEDUP_REMOVED lines=19> */
[----:B------:R-:W2:Y:S01]  /*64df0*/  LDL.LU R52, [R1+0x1330] ;  /* 0x0013300001347983 */ /* 0x000ea20000300800 */
[----:B0-----:R-:W-:Y:S03]  /*64e00*/  HMMA.16816.F32 R4, R28, R20, R12 ;  /* 0x000000141c04723c */ /* 0x001fe6000000180c */
[----:B------:R0:W-:Y:S04]  /*64e10*/  STL.64 [R1+0x13e0], R8 ;  /* 0x0013e00801007387 */ /* 0x0001e80000100a00 */
[----:B------:R1:W-:-:S15]  /*64e20*/  STL.64 [R1+0x13e8], R10 ;  /* 0x0013e80a01007387 */ /* 0x0003de0000100a00 */
[----:B------:R-:W-:-:S01]  /*64e30*/  NOP ;  /* 0x0000000000007918 */ /* 0x000fc20000000000 */
[----:B------:R-:W-:Y:S04]  /*64e40*/  STL.64 [R1+0x13d0], R4 ;  /* 0x0013d00401007387 */ /* 0x000fe80000100a00 */
[----:B------:R-:W-:Y:S04]  /*64e50*/  STL.64 [R1+0x13d8], R6 ;  /* 0x0013d80601007387 */ /* 0x000fe80000100a00 */
[----:B------:R-:W2:Y:S04]  /*64e60*/  LDL.LU R53, [R1+0x1334] ;  /* 0x0013340001357983 */ /* 0x000ea80000300800 */
[----:B------:R-:W3:Y:S04]  /*64e70*/  LDL.LU R54, [R1+0x1338] ;  /* 0x0013380001367983 */ /* 0x000ee80000300800 */
[----:B------:R-:W3:Y:S04]  /*64e80*/  LDL.LU R55, [R1+0x133c] ;  /* 0x00133c0001377983 */ /* 0x000ee80000300800 */
        /* <DEDUP_REMOVED lines=43> */
[----:B------:R-:W4:Y:S04]  /*65140*/  LDL.64 R58, [R1+0x20] ;  /* 0x00002000013a7983 */ /* 0x000f280000100a00 */
        /* <DEDUP_REMOVED lines=8> */
[----:B------:R-:W-:-:S08]  /*651d0*/  NOP ;  /* 0x0000000000007918 */ /* 0x000fd00000000000 */
[----:B------:R-:W-:Y:S04]  /*651e0*/  STL.64 [R1+0x13c0], R52 ;  /* 0x0013c03401007387 */ /* 0x000fe80000100a00 */
[----:B------:R0:W-:Y:S04]  /*651f0*/  STL.64 [R1+0x13c8], R54 ;  /* 0x0013c83601007387 */ /* 0x0001e80000100a00 */
[----:B0-----:R-:W2:Y:S04]  /*65200*/  LDL.LU.64 R54, [R1+0x5c18] ;  /* 0x005c180001367983 */ /* 0x001ea80000300a00 */
[----:B------:R-:W2:Y:S04]  /*65210*/  LDL.LU.64 R52, [R1+0x5c10] ;  /* 0x005c100001347983 */ /* 0x000ea80000300a00 */
        /* <DEDUP_REMOVED lines=35> */
[----:B------:R3:W-:Y:S02]  /*65450*/  STL.64 [R1+0x1388], R14 ;  /* 0x0013880e01007387 */ /* 0x0007e40000100a00 */
[----:B---3--:R-:W-:Y:S02]  /*65460*/  HMMA.16816.F32 R12, R28, R8, R20 ;  /* 0x000000081c0c723c */ /* 0x008fe40000001814 */
[----:B------:R-:W-:Y:S04]  /*65470*/  STL.64 [R1+0x5b18], R10 ;  /* 0x005b180a01007387 */ /* 0x000fe80000100a00 */
[----:B------:R-:W-:-:S15]  /*65480*/  STL.64 [R1+0x5b10], R8 ;  /* 0x005b100801007387 */ /* 0x000fde0000100a00 */
[----:B------:R-:W-:-:S02]  /*65490*/  NOP ;  /* 0x0000000000007918 */ /* 0x000fc40000000000 */
[----:B------:R-:W-:Y:S04]  /*654a0*/  STL.64 [R1+0x1370], R12 ;  /* 0x0013700c01007387 */ /* 0x000fe80000100a00 */
[----:B------:R0:W-:Y:S02]  /*654b0*/  STL.64 [R1+0x1378], R14 ;  /* 0x0013780e01007387 */ /* 0x0001e40000100a00 */
[C---:B0-----:R-:W-:Y:S06]  /*654c0*/  HMMA.16816.F32 R12, R28.reuse, R6, R36 ;  /* 0x000000061c0c723c */ /* 0x041fec0000001824 */
[----:B----4-:R-:W-:-:S15]  /*654d0*/  HMMA.16816.F32 R8, R28, R4, R40 ;  /* 0x000000041c08723c */ /* 0x010fde0000001828 */
[----:B------:R-:W-:-:S02]  /*654e0*/  NOP ;  /* 0x0000000000007918 */ /* 0x000fc40000000000 */
[----:B------:R-:W-:Y:S04]  /*654f0*/  STL.64 [R1+0x1360], R12 ;  /* 0x0013600c01007387 */ /* 0x000fe80000100a00 */
[----:B------:R-:W-:Y:S04]  /*65500*/  STL.64 [R1+0x1368], R14 ;  /* 0x0013680e01007387 */ /* 0x000fe80000100a00 */
[----:B------:R-:W-:Y:S04]  /*65510*/  STL.64 [R1+0x5ba8], R6 ;  /* 0x005ba80601007387 */ /* 0x000fe80000100a00 */
[----:B------:R0:W-:Y:S02]  /*65520*/  STL.64 [R1+0x5ba0], R4 ;  /* 0x005ba00401007387 */ /* 0x0001e40000100a00 */
[----:B0-----:R-:W-:Y:S02]  /*65530*/  HMMA.16816.F32 R4, R28, R2, R44 ;  /* 0x000000021c04723c */ /* 0x001fe4000000182c */
[----:B------:R-:W-:Y:S04]  /*65540*/  STL.64 [R1+0x1350], R8 ;  /* 0x0013500801007387 */ /* 0x000fe80000100a00 */
[----:B------:R-:W-:Y:S04]  /*65550*/  STL.64 [R1+0x1358], R10 ;  /* 0x0013580a01007387 */ /* 0x000fe80000100a00 */
[----:B------:R-:W-:Y:S04]  /*65560*/  STL [R1+0x5ae8], R2 ;  /* 0x005ae80201007387 */ /* 0x000fe80000100800 */
[----:B------:R-:W-:Y:S09]  /*65570*/  STL [R1+0x5ae4], R3 ;  /* 0x005ae40301007387 */ /* 0x000ff20000100800 */
[----:B------:R-:W-:Y:S04]  /*65580*/  STL.64 [R1+0x750], R4 ;  /* 0x0007500401007387 */ /* 0x000fe80000100a00 */
[----:B------:R0:W-:Y:S02]  /*65590*/  STL.64 [R1+0x758], R6 ;  /* 0x0007580601007387 */ /* 0x0001e40000100a00 */
[----:B0-----:R-:W-:Y:S02]  /*655a0*/  HMMA.16816.F32 R4, R24, R56, R48 ;  /* 0x000000381804723c */ /* 0x001fe40000001830 */
[----:B------:R-:W-:-:S15]  /*655b0*/  STL [R1+0x5aec], R0 ;  /* 0x005aec0001007387 */ /* 0x000fde0000100800 */
[----:B------:R-:W-:-:S06]  /*655c0*/  NOP ;  /* 0x0000000000007918 */ /* 0x000fcc0000000000 */
[----:B------:R-:W-:Y:S04]  /*655d0*/  STL.64 [R1+0x1340], R4 ;  /* 0x0013400401007387 */ /* 0x000fe80000100a00 */
[----:B------:R0:W-:Y:S02]  /*655e0*/  STL.64 [R1+0x1348], R6 ;  /* 0x0013480601007387 */ /* 0x0001e40000100a00 */
[----:B0-----:R-:W-:-:S15]  /*655f0*/  HMMA.16816.F32 R4, R24, R58, R52 ;  /* 0x0000003a1804723c */ /* 0x001fde0000001834 */
[----:B------:R-:W-:-:S08]  /*65600*/  NOP ;  /* 0x0000000000007918 */ /* 0x000fd00000000000 */
[----:B------:R-:W-:Y:S04]  /*65610*/  STL.64 [R1+0x1330], R4 ;  /* 0x0013300401007387 */ /* 0x000fe80000100a00 */
[----:B------:R-:W-:Y:S04]  /*65620*/  STL.64 [R1+0x1338], R6 ;  /* 0x0013380601007387 */ /* 0x000fe80000100a00 */
        /* <DEDUP_REMOVED lines=22> */
[----:B------:R-:W2:Y:S04]  /*65790*/  LDL.LU R58, [R1+0x12e8] ;  /* 0x0012e800013a7983 */ /* 0x000ea80000300800 */
[----:B------:R-:W2:Y:S04]  /*657a0*/  LDL.LU R59, [R1+0x12ec] ;  /* 0x0012ec00013b7983 */ /* 0x000ea80000300800 */
[----:B------:R-:W3:Y:S04]  /*657b0*/  LDL R22, [R1] ;  /* 0x0000000001167983 */ /* 0x000ee80000100800 */
[----:B------:R-:W3:Y:S04]  /*657c0*/  LDL R23, [R1+0x4] ;  /* 0x0000040001177983 */ /* 0x000ee80000100800 */
[----:B------:R-:W4:Y:S04]  /*657d0*/  LDL R20, [R1+0x8] ;  /* 0x0000080001147983 */ /* 0x000f280000100800 */
[----:B------:R-:W4:Y:S04]  /*657e0*/  LDL R21, [R1+0xc] ;  /* 0x00000c0001157983 */ /* 0x000f280000100800 */
[----:B------:R-:W4:Y:S04]  /*657f0*/  LDL.LU R16, [R1+0x1300] ;  /* 0x0013000001107983 */ /* 0x000f280000300800 */
[----:B------:R-:W4:Y:S04]  /*65800*/  LDL.LU R17, [R1+0x1304] ;  /* 0x0013040001117983 */ /* 0x000f280000300800 */
[----:B------:R-:W4:Y:S04]  /*65810*/  LDL.LU R18, [R1+0x1308] ;  /* 0x0013080001127983 */ /* 0x000f280000300800 */
[----:B------:R-:W4:Y:S04]  /*65820*/  LDL.LU R19, [R1+0x130c] ;  /* 0x00130c0001137983 */ /* 0x000f280000300800 */
[----:B0-----:R-:W2:Y:S04]  /*65830*/  LDL R14, [R1+0x10] ;  /* 0x00001000010e7983 */ /* 0x001ea80000100800 */
[----:B------:R-:W2:Y:S04]  /*65840*/  LDL R15, [R1+0x14] ;  /* 0x00001400010f7983 */ /* 0x000ea80000100800 */
[----:B-1----:R-:W3:Y:S04]  /*65850*/  LDL.LU R52, [R1+0x1320] ;  /* 0x0013200001347983 */ /* 0x002ee80000300800 */
[----:B------:R-:W3:Y:S04]  /*65860*/  LDL.LU R53, [R1+0x1324] ;  /* 0x0013240001357983 */ /* 0x000ee80000300800 */
[----:B------:R-:W3:Y:S04]  /*65870*/  LDL.LU R54, [R1+0x1328] ;  /* 0x0013280001367983 */ /* 0x000ee80000300800 */
[----:B------:R-:W3:Y:S04]  /*65880*/  LDL.LU R55, [R1+0x132c] ;  /* 0x00132c0001377983 */ /* 0x000ee80000300800 */
[----:B------:R-:W3:Y:S04]  /*65890*/  LDL.64 R12, [R1+0x18] ;  /* 0x00001800010c7983 */ /* 0x000ee80000100a00 */
[----:B------:R-:W2:Y:S04]  /*658a0*/  LDL.LU R28, [R1+0x1310] ;  /* 0x00131000011c7983 */ /* 0x000ea80000300800 */
        /* <DEDUP_REMOVED lines=31> */
[----:B---3--:R-:W-:Y:S06]  /*65aa0*/  HMMA.16816.F32 R52, R24, R12, R52 ;  /* 0x0000000c1834723c */ /* 0x008fec0000001834 */
[----:B------:R-:W-:-:S02]  /*65ab0*/  IMAD.MOV.U32 R0, RZ, RZ, R13 ;  /* 0x000000ffff007224 */ /* 0x000fc400078e000d */
[C---:B--2---:R-:W-:Y:S06]  /*65ac0*/  HMMA.16816.F32 R12, R24.reuse, R14, R28 ;  /* 0x0000000e180c723c */ /* 0x044fec000000181c */
[C---:B----4-:R-:W-:Y:S06]  /*65ad0*/  HMMA.16816.F32 R16, R24.reuse, R20, R16 ;  /* 0x000000141810723c */ /* 0x050fec0000001810 */
[C---:B------:R-:W-:Y:S06]  /*65ae0*/  HMMA.16816.F32 R20, R24.reuse, R22, R4 ;  /* 0x000000161814723c */ /* 0x040fec0000001804 */
[C---:B------:R-:W-:Y:S01]  /*65af0*/  HMMA.16816.F32 R56, R24.reuse, R60, R56 ;  /* 0x0000003c1838723c */ /* 0x040fe20000001838 */
[----:B------:R-:W-:Y:S04]  /*65b00*/  STL.64 [R1+0x1320], R52 ;  /* 0x0013203401007387 */ /* 0x000fe80000100a00 */
[----:B------:R0:W-:Y:S04]  /*65b10*/  STL.64 [R1+0x1328], R54 ;  /* 0x0013283601007387 */ /* 0x0001e80000100a00 */
[----:B0-----:R-:W2:Y:S04]  /*65b20*/  LDL.LU.64 R54, [R1+0x5bd8] ;  /* 0x005bd80001367983 */ /* 0x001ea80000300a00 */
[----:B------:R-:W2:Y:S04]  /*65b30*/  LDL.LU.64 R52, [R1+0x5bd0] ;  /* 0x005bd00001347983 */ /* 0x000ea80000300a00 */
[----:B------:R-:W3:Y:S04]  /*65b40*/  LDL.LU.64 R30, [R1+0x5bc8] ;  /* 0x005bc800011e7983 */ /* 0x000ee80000300a00 */
[----:B------:R-:W3:Y:S04]  /*65b50*/  LDL.LU.64 R28, [R1+0x5bc0] ;  /* 0x005bc000011c7983 */ /* 0x000ee80000300a00 */
[----:B------:R-:W-:Y:S04]  /*65b60*/  STL.64 [R1+0x1310], R12 ;  /* 0x0013100c01007387 */ /* 0x000fe80000100a00 */
[----:B------:R0:W-:Y:S04]  /*65b70*/  STL.64 [R1+0x1318], R14 ;  /* 0x0013180e01007387 */ /* 0x0001e80000100a00 */
[----:B0-----:R-:W4:Y:S04]  /*65b80*/  LDL.LU.64 R14, [R1+0x5bb8] ;  /* 0x005bb800010e7983 */ /* 0x001f280000300a00 */
[----:B------:R-:W4:Y:S04]  /*65b90*/  LDL.LU.64 R12, [R1+0x5bb0] ;  /* 0x005bb000010c7983 */ /* 0x000f280000300a00 */
[----:B------:R0:W-:Y:S04]  /*65ba0*/  STL.64 [R1+0x1300], R16 ;  /* 0x0013001001007387 */ /* 0x0001e80000100a00 */
[----:B------:R1:W-:Y:S04]  /*65bb0*/  STL.64 [R1+0x1308], R18 ;  /* 0x0013081201007387 */ /* 0x0003e80000100a00 */
[----:B0-----:R-:W4:Y:S04]  /*65bc0*/  LDL.LU R16, [R1+0x1210] ;  /* 0x0012100001107983 */ /* 0x001f280000300800 */
[----:B------:R-:W4:Y:S04]  /*65bd0*/  LDL.LU R17, [R1+0x1214] ;  /* 0x0012140001117983 */ /* 0x000f280000300800 */
[----:B-1----:R-:W4:Y:S04]  /*65be0*/  LDL.LU R18, [R1+0x1218] ;  /* 0x0012180001127983 */ /* 0x002f280000300800 */
[----:B------:R-:W4:Y:S04]  /*65bf0*/  LDL.LU R19, [R1+0x121c] ;  /* 0x00121c0001137983 */ /* 0x000f280000300800 */
        /* <DEDUP_REMOVED lines=80> */
[C---:B0-----:R-:W-:Y:S06]  /*66100*/  HMMA.16816.F32 R28, R24.reuse, R38, R8 ;  /* 0x00000026181c723c */ /* 0x041fec0000001808 */
[----:B------:R-:W-:-:S15]  /*66110*/  HMMA.16816.F32 R8, R24, R36, R12 ;  /* 0x000000241808723c */ /* 0x000fde000000180c */
[----:B------:R-:W-:-:S02]  /*66120*/  NOP ;  /* 0x0000000000007918 */ /* 0x000fc40000000000 */
[----:B------:R-:W-:Y:S04]  /*66130*/  STL.64 [R1+0x1230], R28 ;  /* 0x0012301c01007387 */ /* 0x000fe80000100a00 */
[----:B------:R-:W-:Y:S04]  /*66140*/  STL.64 [R1+0x1238], R30 ;  /* 0x0012381e01007387 */ /* 0x000fe80000100a00 */
[----:B------:R-:W-:Y:S04]  /*66150*/  STL.64 [R1+0x1220], R8 ;  /* 0x0012200801007387 */ /* 0x000fe80000100a00 */
[----:B------:R0:W-:Y:S04]  /*66160*/  STL.64 [R1+0x1228], R10 ;  /* 0x0012280a01007387 */ /* 0x0001e80000100a00 */
[----:B------:R-:W2:Y:S04]  /*66170*/  LDL.LU R53, [R1+0x1204] ;  /* 0x0012040001357983 */ /* 0x000ea80000300800 */
[----:B------:R-:W2:Y:S04]  /*66180*/  LDL.LU R54, [R1+0x1208] ;  /* 0x0012080001367983 */ /* 0x000ea80000300800 */
[----:B------:R-:W2:Y:S01]  /*66190*/  LDL.LU R55, [R1+0x120c] ;  /* 0x00120c0001377983 */ /* 0x000ea20000300800 */
[----:B0-----:R-:W-:Y:S03]  /*661a0*/  HMMA.16816.F32 R8, R24, R34, R16 ;  /* 0x000000221808723c */ /* 0x001fe60000001810 */
[----:B------:R-:W-:Y:S04]  /*661b0*/  STL.64 [R1+0x5a60], R38 ;  /* 0x005a602601007387 */ /* 0x000fe80000100a00 */
[----:B------:R0:W-:Y:S04]  /*661c0*/  STL.64 [R1+0x5a58], R36 ;  /* 0x005a582401007387 */ /* 0x0001e80000100a00 */
[----:B------:R-:W3:-:S12]  /*661d0*/  LDL.LU R40, [R1+0x1190] ;  /* 0x0011900001287983 */ /* 0x000ed80000300800 */
[----:B------:R1:W-:Y:S04]  /*661e0*/  STL.64 [R1+0x1210], R8 ;  /* 0x0012100801007387 */ /* 0x0003e80000100a00 */
[----:B------:R4:W-:Y:S04]  /*661f0*/  STL.64 [R1+0x1218], R10 ;  /* 0x0012180a01007387 */ /* 0x0009e80000100a00 */
[----:B------:R-:W3:Y:S04]  /*66200*/  LDL.LU R41, [R1+0x1194] ;  /* 0x0011940001297983 */ /* 0x000ee80000300800 */
[----:B------:R-:W3:Y:S04]  /*66210*/  LDL.LU R42, [R1+0x1198] ;  /* 0x00119800012a7983 */ /* 0x000ee80000300800 */
[----:B------:R-:W3:Y:S04]  /*66220*/  LDL.LU R43, [R1+0x119c] ;  /* 0x00119c00012b7983 */ /* 0x000ee80000300800 */
        /* <DEDUP_REMOVED lines=8> */
[----:B-1----:R-:W3:Y:S04]  /*662b0*/  LDL.LU R8, [R1+0x11f0] ;  /* 0x0011f00001087983 */ /* 0x002ee80000300800 */
[----:B------:R-:W3:Y:S04]  /*662c0*/  LDL.LU R9, [R1+0x11f4] ;  /* 0x0011f40001097983 */ /* 0x000ee80000300800 */
[----:B----4-:R-:W4:Y:S04]  /*662d0*/  LDL.LU R10, [R1+0x11f8] ;  /* 0x0011f800010a7983 */ /* 0x010f280000300800 */
        /* <DEDUP_REMOVED lines=18> */
[----:B------:R1:W-:Y:S04]  /*66400*/  STL.64 [R1+0x1208], R50 ;  /* 0x0012083201007387 */ /* 0x0003e80000100a00 */
        /* <DEDUP_REMOVED lines=9> */
[----:B------:R-:W2:Y:S01]  /*664a0*/  LDL.LU R55, [R1+0x116c] ;  /* 0x00116c0001377983 */ /* 0x000ea20000300800 */
[C---:B---3--:R-:W-:Y:S06]  /*664b0*/  HMMA.16816.F32 R16, R24.reuse, R20, R16 ;  /* 0x000000141810723c */ /* 0x048fec0000001810 */
[C---:B----4-:R-:W-:Y:S01]  /*664c0*/  HMMA.16816.F32 R8, R24.reuse, R22, R8 ;  /* 0x000000161808723c */ /* 0x050fe20000001808 */
[----:B------:R-:W-:Y:S04]  /*664d0*/  STL.64 [R1+0x5a40], R34 ;  /* 0x005a402201007387 */ /* 0x000fe80000100a00 */
[----:B------:R0:W-:Y:S04]  /*664e0*/  STL.64 [R1+0x5a38], R32 ;  /* 0x005a382001007387 */ /* 0x0001e80000100a00 */
[----:B0-----:R-:W3:Y:S04]  /*664f0*/  LDL.LU R32, [R1+0x11b0] ;  /* 0x0011b00001207983 */ /* 0x001ee80000300800 */
[----:B------:R-:W3:Y:S04]  /*66500*/  LDL.LU R33, [R1+0x11b4] ;  /* 0x0011b40001217983 */ /* 0x000ee80000300800 */
[----:B------:R-:W3:Y:S04]  /*66510*/  LDL.LU R34, [R1+0x11b8] ;  /* 0x0011b80001227983 */ /* 0x000ee80000300800 */
[----:B------:R-:W3:Y:S04]  /*66520*/  LDL.LU R35, [R1+0x11bc] ;  /* 0x0011bc0001237983 */ /* 0x000ee80000300800 */
        /* <DEDUP_REMOVED lines=10> */
[----:B0-----:R-:W3:Y:S04]  /*665d0*/  LDL.LU R20, [R1+0x11c0] ;  /* 0x0011c00001147983 */ /* 0x001ee80000300800 */
[----:B------:R-:W3:Y:S04]  /*665e0*/  LDL.LU R21, [R1+0x11c4] ;  /* 0x0011c40001157983 */ /* 0x000ee80000300800 */
[----:B------:R-:W3:Y:S04]  /*665f0*/  LDL.LU R22, [R1+0x11c8] ;  /* 0x0011c80001167983 */ /* 0x000ee80000300800 */
[----:B------:R-:W3:Y:S01]  /*66600*/  LDL.LU R23, [R1+0x11cc] ;  /* 0x0011cc0001177983 */ /* 0x000ee20000300800 */
        /* <DEDUP_REMOVED lines=10> */
[----:B------:R-:W-:Y:S04]  /*666b0*/  STL.64 [R1+0x11c0], R20 ;  /* 0x0011c01401007387 */ /* 0x000fe80000100a00 */
[----:B------:R2:W-:Y:S01]  /*666c0*/  STL.64 [R1+0x11c8], R22 ;  /* 0x0011c81601007387 */ /* 0x0005e20000100a00 */
[----:B------:R-:W-:Y:S02]  /*666d0*/  IMAD R28, R28, 0x100, R44 ;  /* 0x000001001c1c7824 */ /* 0x000fe400078e022c */
[----:B------:R-:W-:Y:S02]  /*666e0*/  IMAD R29, R29, 0x100, R45 ;  /* 0x000001001d1d7824 */ /* 0x000fe400078e022d */
[----:B------:R-:W-:Y:S02]  /*666f0*/  IMAD R30, R30, 0x100, R46 ;  /* 0x000001001e1e7824 */ /* 0x000fe400078e022e */
[----:B------:R-:W-:Y:S01]  /*66700*/  IMAD R31, R31, 0x100, R47 ;  /* 0x000001001f1f7824 */ /* 0x000fe200078e022f */
[C---:B--2---:R-:W-:Y:S06]  /*66710*/  HMMA.16816.F32 R20, R24.reuse, R14, R32 ;  /* 0x0000000e1814723c */ /* 0x044fec0000001820 */
        /* <DEDUP_REMOVED lines=13> */
[----:B------:R-:W2:-:S15]  /*667f0*/  LDL.LU R56, [R1+0x740] ;  /* 0x0007400001387983 */ /* 0x000e9e0000300800 */
[----:B------:R-:W-:-:S06]  /*66800*/  NOP ;  /* 0x0000000000007918 */ /* 0x000fcc0000000000 */
[----:B------:R-:W-:Y:S04]  /*66810*/  STL.64 [R1+0x1180], R12 ;  /* 0x0011800c01007387 */ /* 0x000fe80000100a00 */
[----:B------:R0:W-:Y:S04]  /*66820*/  STL.64 [R1+0x1188], R14 ;  /* 0x0011880e01007387 */ /* 0x0001e80000100a00 */
[----:B------:R-:W2:Y:S04]  /*66830*/  LDL.LU R57, [R1+0x744] ;  /* 0x0007440001397983 */ /* 0x000ea80000300800 */
[----:B------:R-:W2:Y:S04]  /*66840*/  LDL.LU R58, [R1+0x748] ;  /* 0x00074800013a7983 */ /* 0x000ea80000300800 */
[----:B------:R-:W2:Y:S01]  /*66850*/  LDL.LU R59, [R1+0x74c] ;  /* 0x00074c00013b7983 */ /* 0x000ea20000300800 */
[----:B0-----:R-:W-:Y:S03]  /*66860*/  HMMA.16816.F32 R12, R24, R6, R48 ;  /* 0x00000006180c723c */ /* 0x001fe60000001830 */
[----:B------:R-:W-:Y:S04]  /*66870*/  STL [R1+0x5a04], R8 ;  /* 0x005a040801007387 */ /* 0x000fe80000100800 */
[----:B------:R-:W-:Y:S04]  /*66880*/  STL [R1+0x5a00], R9 ;  /* 0x005a000901007387 */ /* 0x000fe80000100800 */
[----:B------:R-:W-:-:S12]  /*66890*/  STL [R1+0x59e8], R7 ;  /* 0x0059e80701007387 */ /* 0x000fd80000100800 */
[----:B------:R-:W-:Y:S04]  /*668a0*/  STL.64 [R1+0x1170], R12 ;  /* 0x0011700c01007387 */ /* 0x000fe80000100a00 */
[----:B------:R0:W-:Y:S02]  /*668b0*/  STL.64 [R1+0x1178], R14 ;  /* 0x0011780e01007387 */ /* 0x0001e40000100a00 */
[----:B0-----:R-:W-:Y:S02]  /*668c0*/  HMMA.16816.F32 R12, R24, R4, R52 ;  /* 0x00000004180c723c */ /* 0x001fe40000001834 */
[----:B------:R-:W-:Y:S04]  /*668d0*/  STL [R1+0x5ae0], R6 ;  /* 0x005ae00601007387 */ /* 0x000fe80000100800 */
[----:B------:R0:W-:Y:S01]  /*668e0*/  STL.64 [R1+0x5ad8], R4 ;  /* 0x005ad80401007387 */ /* 0x0001e20000100a00 */
[----:B------:R-:W-:-:S02]  /*668f0*/  IMAD.MOV.U32 R43, RZ, RZ, R0 ;  /* 0x000000ffff2b7224 */ /* 0x000fc400078e0000 */
[----:B------:R-:W-:Y:S02]  /*66900*/  IMAD.MOV.U32 R50, RZ, RZ, R2 ;  /* 0x000000ffff327224 */ /* 0x000fe400078e0002 */
[----:B------:R-:W-:-:S12]  /*66910*/  IMAD.MOV.U32 R51, RZ, RZ, R3 ;  /* 0x000000ffff337224 */ /* 0x000fd800078e0003 */
[----:B------:R-:W-:Y:S04]  /*66920*/  STL.64 [R1+0x1160], R12 ;  /* 0x0011600c01007387 */ /* 0x000fe80000100a00 */
[----:B------:R2:W-:Y:S04]  /*66930*/  STL.64 [R1+0x1168], R14 ;  /* 0x0011680e01007387 */ /* 0x0005e80000100a00 */
[----:B------:R-:W3:Y:S04]  /*66940*/  LDL R42, [R1+0x18] ;  /* 0x00001800012a7983 */ /* 0x000ee80000100800 */
[----:B------:R-:W4:Y:S04]  /*66950*/  LDL.LU R0, [R1+0x5aec] ;  /* 0x005aec0001007983 */ /* 0x000f280000300800 */
[----:B------:R-:W2:Y:S04]  /*66960*/  LDL.LU R2, [R1+0x5ae8] ;  /* 0x005ae80001027983 */ /* 0x000ea80000300800 */
[----:B------:R-:W2:Y:S04]  /*66970*/  LDL.LU R3, [R1+0x5ae4] ;  /* 0x005ae40001037983 */ /* 0x000ea80000300800 */
[----:B------:R-:W3:Y:S04]  /*66980*/  LDL.LU R44, [R1+0x1140] ;  /* 0x00114000012c7983 */ /* 0x000ee80000300800 */
[----:B------:R-:W3:Y:S04]  /*66990*/  LDL.LU R45, [R1+0x1144] ;  /* 0x00114400012d7983 */ /* 0x000ee80000300800 */
[----:B------:R-:W3:Y:S04]  /*669a0*/  LDL.LU R46, [R1+0x1148] ;  /* 0x00114800012e7983 */ /* 0x000ee80000300800 */
[----:B------:R-:W3:Y:S04]  /*669b0*/  LDL.LU R47, [R1+0x114c] ;  /* 0x00114c00012f7983 */ /* 0x000ee80000300800 */
[----:B------:R-:W3:Y:S04]  /*669c0*/  LDL R48, [R1+0x30] ;  /* 0x0000300001307983 */ /* 0x000ee80000100800 */
        /* <DEDUP_REMOVED lines=13> */
[----:B--2---:R-:W-:Y:S01]  /*66aa0*/  HMMA.16816.F32 R12, R24, R2, R56 ;  /* 0x00000002180c723c */ /* 0x004fe20000001838 */
[----:B----4-:R-:W-:-:S07]  /*66ab0*/  IMAD.MOV.U32 R49, RZ, RZ, R0 ;  /* 0x000000ffff317224 */ /* 0x010fce00078e0000 */
[----:B---3--:R-:W-:-:S15]  /*66ac0*/  HMMA.16816.F32 R4, R28, R48, R4 ;  /* 0x000000301c04723c */ /* 0x008fde0000001804 */
[----:B------:R0:W-:Y:S04]  /*66ad0*/  STL.64 [R1+0x740], R12 ;  /* 0x0007400c01007387 */ /* 0x0001e80000100a00 */
[----:B------:R1:W-:Y:S04]  /*66ae0*/  STL.64 [R1+0x748], R14 ;  /* 0x0007480e01007387 */ /* 0x0003e80000100a00 */
[----:B------:R-:W2:Y:S04]  /*66af0*/  LDL.LU R53, [R1+0x1124] ;  /* 0x0011240001357983 */ /* 0x000ea80000300800 */
[----:B------:R-:W2:Y:S04]  /*66b00*/  LDL.LU R54, [R1+0x1128] ;  /* 0x0011280001367983 */ /* 0x000ea80000300800 */
[----:B------:R-:W2:Y:S04]  /*66b10*/  LDL.LU R55, [R1+0x112c] ;  /* 0x00112c0001377983 */ /* 0x000ea80000300800 */
[----:B------:R-:W2:Y:S04]  /*66b20*/  LDL.64 R8, [R1+0x10] ;  /* 0x0000100001087983 */ /* 0x000ea80000100a00 */
        /* <DEDUP_REMOVED lines=8> */
[----:B------:R-:W4:Y:S04]  /*66bb0*/  LDL.64 R24, [R1+0x8] ;  /* 0x0000080001187983 */ /* 0x000f280000100a00 */
[----:B0-----:R-:W3:Y:S04]  /*66bc0*/  LDL.LU R12, [R1+0x10e0] ;  /* 0x0010e000010c7983 */ /* 0x001ee80000300800 */
[----:B------:R-:W3:Y:S04]  /*66bd0*/  LDL.LU R13, [R1+0x10e4] ;  /* 0x0010e400010d7983 */ /* 0x000ee80000300800 */
[----:B-1----:R-:W3:Y:S04]  /*66be0*/  LDL.LU R14, [R1+0x10e8] ;  /* 0x0010e800010e7983 */ /* 0x002ee80000300800 */
[----:B------:R-:W3:Y:S04]  /*66bf0*/  LDL.LU R15, [R1+0x10ec] ;  /* 0x0010ec00010f7983 */ /* 0x000ee80000300800 */
        /* <DEDUP_REMOVED lines=12> */
[----:B------:R-:W3:Y:S01]  /*66cc0*/  LDL.LU.64 R4, [R1+0x5ad8] ;  /* 0x005ad80001047983 */ /* 0x000ee20000300a00 */
[C---:B------:R-:W-:Y:S06]  /*66cd0*/  HMMA.16816.F32 R48, R28.reuse, R50, R44 ;  /* 0x000000321c30723c */ /* 0x040fec000000182c */
[----:B------:R-:W-:Y:S01]  /*66ce0*/  HMMA.16816.F32 R36, R28, R42, R36 ;  /* 0x0000002a1c24723c */ /* 0x000fe20000001824 */
[----:B------:R-:W3:Y:S04]  /*66cf0*/  LDL.LU.64 R46, [R1+0x5ad0] ;  /* 0x005ad000012e7983 */ /* 0x000ee80000300a00 */
[----:B------:R-:W3:-:S12]  /*66d00*/  LDL.LU.64 R44, [R1+0x5ac8] ;  /* 0x005ac800012c7983 */ /* 0x000ed80000300a00 */
[----:B------:R-:W-:Y:S04]  /*66d10*/  STL.64 [R1+0x1140], R48 ;  /* 0x0011403001007387 */ /* 0x000fe80000100a00 */
[----:B------:R0:W-:Y:S04]  /*66d20*/  STL.64 [R1+0x1148], R50 ;  /* 0x0011483201007387 */ /* 0x0001e80000100a00 */
[----:B0-----:R-:W3:Y:S04]  /*66d30*/  LDL.LU.64 R50, [R1+0x5ac0] ;  /* 0x005ac00001327983 */ /* 0x001ee80000300a00 */
[----:B------:R-:W3:Y:S04]  /*66d40*/  LDL.LU.64 R48, [R1+0x5ab8] ;  /* 0x005ab80001307983 */ /* 0x000ee80000300a00 */
[----:B------:R-:W3:Y:S04]  /*66d50*/  LDL.LU R40, [R1+0x1090] ;  /* 0x0010900001287983 */ /* 0x000ee80000300800 */
        /* <DEDUP_REMOVED lines=8> */
[----:B------:R-:W3:Y:S01]  /*66de0*/  LDL.LU R39, [R1+0x10ac] ;  /* 0x0010ac0001277983 */ /* 0x000ee20000300800 */
[C---:B--2---:R-:W-:Y:S06]  /*66df0*/  HMMA.16816.F32 R52, R28.reuse, R8, R52 ;  /* 0x000000081c34723c */ /* 0x044fec0000001834 */
[----:B----4-:R-:W-:Y:S01]  /*66e00*/  HMMA.16816.F32 R56, R28, R24, R56 ;  /* 0x000000181c38723c */ /* 0x010fe20000001838 */
[----:B------:R-:W-:-:S02]  /*66e10*/  IMAD.MOV.U32 R7, RZ, RZ, R8 ;  /* 0x000000ffff077224 */ /* 0x000fc400078e0008 */
[----:B------:R-:W-:-:S03]  /*66e20*/  IMAD.MOV.U32 R0, RZ, RZ, R9 ;  /* 0x000000ffff007224 */ /* 0x000fc600078e0009 */
[----:B------:R-:W-:Y:S02]  /*66e30*/  IMAD.MOV.U32 R9, RZ, RZ, R24 ;  /* 0x000000ffff097224 */ /* 0x000fe400078e0018 */
[----:B------:R-:W-:-:S09]  /*66e40*/  IMAD.MOV.U32 R8, RZ, RZ, R25 ;  /* 0x000000ffff087224 */ /* 0x000fd200078e0019 */
[----:B------:R-:W-:Y:S04]  /*66e50*/  STL.64 [R1+0x1120], R52 ;  /* 0x0011203401007387 */ /* 0x000fe80000100a00 */
[----:B------:R0:W-:Y:S04]  /*66e60*/  STL.64 [R1+0x1128], R54 ;  /* 0x0011283601007387 */ /* 0x0001e80000100a00 */
[----:B0-----:R-:W2:Y:S04]  /*66e70*/  LDL.LU.64 R54, [R1+0x5ab0] ;  /* 0x005ab00001367983 */ /* 0x001ea80000300a00 */
[----:B------:R-:W4:Y:S04]  /*66e80*/  LDL.LU.64 R52, [R1+0x5aa8] ;  /* 0x005aa80001347983 */ /* 0x000f280000300a00 */
[----:B---3--:R-:W-:Y:S04]  /*66e90*/  STL.64 [R1+0x5a70], R6 ;  /* 0x005a700601007387 */ /* 0x008fe80000100a00 */
[----:B------:R0:W-:Y:S04]  /*66ea0*/  STL.64 [R1+0x5a68], R4 ;  /* 0x005a680401007387 */ /* 0x0001e80000100a00 */
[----:B0-----:R-:W3:Y:S04]  /*66eb0*/  LDL.LU R4, [R1+0x10f0] ;  /* 0x0010f00001047983 */ /* 0x001ee80000300800 */
[----:B------:R-:W3:Y:S04]  /*66ec0*/  LDL.LU R5, [R1+0x10f4] ;  /* 0x0010f40001057983 */ /* 0x000ee80000300800 */
[----:B------:R-:W3:Y:S04]  /*66ed0*/  LDL.LU R6, [R1+0x10f8] ;  /* 0x0010f80001067983 */ /* 0x000ee80000300800 */
[----:B------:R-:W3:Y:S04]  /*66ee0*/  LDL.LU R7, [R1+0x10fc] ;  /* 0x0010fc0001077983 */ /* 0x000ee80000300800 */
        /* <DEDUP_REMOVED lines=11> */
[----:B--2---:R-:W-:-:S15]  /*66fa0*/  HMMA.16816.F32 R8, R28, R26, R8 ;  /* 0x0000001a1c08723c */ /* 0x004fde0000001808 */
[----:B------:R-:W-:-:S08]  /*66fb0*/  NOP ;  /* 0x0000000000007918 */ /* 0x000fd00000000000 */
[----:B------:R-:W-:Y:S04]  /*66fc0*/  STL.64 [R1+0x1100], R8 ;  /* 0x0011000801007387 */ /* 0x000fe80000100a00 */
[----:B------:R0:W-:Y:S04]  /*66fd0*/  STL.64 [R1+0x1108], R10 ;  /* 0x0011080a01007387 */ /* 0x0001e80000100a00 */
[----:B------:R-:W-:Y:S04]  /*66fe0*/  STL.64 [R1+0x10f0], R4 ;  /* 0x0010f00401007387 */ /* 0x000fe80000100a00 */
[----:B------:R4:W-:Y:S01]  /*66ff0*/  STL.64 [R1+0x10f8], R6 ;  /* 0x0010f80601007387 */ /* 0x0009e20000100a00 */
[C---:B0-----:R-:W-:Y:S06]  /*67000*/  HMMA.16816.F32 R8, R28.reuse, R58, R12 ;  /* 0x0000003a1c08723c */ /* 0x041fec000000180c */
[----:B----4-:R-:W-:Y:S01]  /*67010*/  HMMA.16816.F32 R4, R28, R56, R16 ;  /* 0x000000381c04723c */ /* 0x010fe20000001810 */
[----:B------:R-:W-:-:S15]  /*67020*/  STL.64 [R1+0x59d0], R58 ;  /* 0x0059d03a01007387 */ /* 0x000fde0000100a00 */
[----:B------:R-:W-:-:S01]  /*67030*/  NOP ;  /* 0x0000000000007918 */ /* 0x000fc20000000000 */
[----:B------:R-:W-:Y:S04]  /*67040*/  STL.64 [R1+0x10e0], R8 ;  /* 0x0010e00801007387 */ /* 0x000fe80000100a00 */
[----:B------:R0:W-:Y:S04]  /*67050*/  STL.64 [R1+0x10e8], R10 ;  /* 0x0010e80a01007387 */ /* 0x0001e80000100a00 */
[----:B------:R-:W-:Y:S04]  /*67060*/  STL.64 [R1+0x59c8], R56 ;  /* 0x0059c83801007387 */ /* 0x000fe80000100a00 */
[----:B------:R-:W-:Y:S04]  /*67070*/  STL.64 [R1+0x10d0], R4 ;  /* 0x0010d00401007387 */ /* 0x000fe80000100a00 */
[----:B------:R1:W-:Y:S01]  /*67080*/  STL.64 [R1+0x10d8], R6 ;  /* 0x0010d80601007387 */ /* 0x0003e20000100a00 */
[C---:B0-----:R-:W-:Y:S06]  /*67090*/  HMMA.16816.F32 R8, R28.reuse, R54, R20 ;  /* 0x000000361c08723c */ /* 0x041fec0000001814 */
[----:B-1----:R-:W-:Y:S01]  /*670a0*/  HMMA.16816.F32 R4, R28, R52, R32 ;  /* 0x000000341c04723c */ /* 0x002fe20000001820 */
[----:B------:R-:W2:-:S15]  /*670b0*/  LDL.LU R56, [R1+0xfb0] ;  /* 0x000fb00001387983 */ /* 0x000e9e0000300800 */
[----:B------:R-:W-:-:S01]  /*670c0*/  NOP ;  /* 0x0000000000007918 */ /* 0x000fc20000000000 */
[----:B------:R-:W-:Y:S04]  /*670d0*/  STL.64 [R1+0x10c0], R8 ;  /* 0x0010c00801007387 */ /* 0x000fe80000100a00 */
[----:B------:R0:W-:Y:S04]  /*670e0*/  STL.64 [R1+0x10c8], R10 ;  /* 0x0010c80a01007387 */ /* 0x0001e80000100a00 */
[----:B------:R-:W-:Y:S04]  /*670f0*/  STL.64 [R1+0x10b0], R4 ;  /* 0x0010b00401007387 */ /* 0x000fe80000100a00 */
[----:B------:R1:W-:Y:S04]  /*67100*/  STL.64 [R1+0x10b8], R6 ;  /* 0x0010b80601007387 */ /* 0x0003e80000100a00 */
[----:B------:R-:W2:Y:S04]  /*67110*/  LDL.LU R57, [R1+0xfb4] ;  /* 0x000fb40001397983 */ /* 0x000ea80000300800 */
[----:B------:R-:W2:Y:S04]  /*67120*/  LDL.LU R58, [R1+0xfb8] ;  /* 0x000fb800013a7983 */ /* 0x000ea80000300800 */
[----:B------:R-:W2:Y:S01]  /*67130*/  LDL.LU R59, [R1+0xfbc] ;  /* 0x000fbc00013b7983 */ /* 0x000ea20000300800 */
[C---:B0-----:R-:W-:Y:S06]  /*67140*/  HMMA.16816.F32 R8, R28.reuse, R50, R36 ;  /* 0x000000321c08723c */ /* 0x041fec0000001824 */
[C---:B-1----:R-:W-:Y:S01]  /*67150*/  HMMA.16816.F32 R4, R28.reuse, R48, R40 ;  /* 0x000000301c04723c */ /* 0x042fe20000001828 */
[----:B------:R-:W-:Y:S04]  /*67160*/  STL.64 [R1+0x59b0], R54 ;  /* 0x0059b03601007387 */ /* 0x000fe80000100a00 */
[----:B------:R0:W-:Y:S04]  /*67170*/  STL.64 [R1+0x59a8], R52 ;  /* 0x0059a83401007387 */ /* 0x0001e80000100a00 */
[----:B0-----:R-:W3:Y:S04]  /*67180*/  LDL.LU R52, [R1+0xfc0] ;  /* 0x000fc00001347983 */ /* 0x001ee80000300800 */
[----:B------:R-:W3:Y:S04]  /*67190*/  LDL.LU R53, [R1+0xfc4] ;  /* 0x000fc40001357983 */ /* 0x000ee80000300800 */
[----:B------:R-:W3:Y:S04]  /*671a0*/  LDL.LU R54, [R1+0xfc8] ;  /* 0x000fc80001367983 */ /* 0x000ee80000300800 */
[----:B------:R-:W3:Y:S04]  /*671b0*/  LDL.LU R55, [R1+0xfcc] ;  /* 0x000fcc0001377983 */ /* 0x000ee80000300800 */
[----:B------:R-:W4:Y:S04]  /*671c0*/  LDL.LU R40, [R1+0x1070] ;  /* 0x0010700001287983 */ /* 0x000f280000300800 */
[----:B------:R0:W-:Y:S04]  /*671d0*/  STL.64 [R1+0x10a0], R8 ;  /* 0x0010a00801007387 */ /* 0x0001e80000100a00 */
[----:B------:R1:W-:Y:S04]  /*671e0*/  STL.64 [R1+0x10a8], R10 ;  /* 0x0010a80a01007387 */ /* 0x0003e80000100a00 */
[----:B------:R1:W-:Y:S04]  /*671f0*/  STL.64 [R1+0x1090], R4 ;  /* 0x0010900401007387 */ /* 0x0003e80000100a00 */
[----:B------:R1:W-:Y:S04]  /*67200*/  STL.64 [R1+0x1098], R6 ;  /* 0x0010980601007387 */ /* 0x0003e80000100a00 */
[----:B------:R-:W4:Y:S04]  /*67210*/  LDL.LU R41, [R1+0x1074] ;  /* 0x0010740001297983 */ /* 0x000f280000300800 */
[----:B------:R-:W4:Y:S04]  /*67220*/  LDL.LU R42, [R1+0x1078] ;  /* 0x00107800012a7983 */ /* 0x000f280000300800 */
[----:B------:R-:W4:Y:S04]  /*67230*/  LDL.LU R43, [R1+0x107c] ;  /* 0x00107c00012b7983 */ /* 0x000f280000300800 */
[----:B0-----:R-:W2:Y:S04]  /*67240*/  LDL.LU R8, [R1+0x1080] ;  /* 0x0010800001087983 */ /* 0x001ea80000300800 */
[----:B------:R-:W2:Y:S04]  /*67250*/  LDL.LU R9, [R1+0x1084] ;  /* 0x0010840001097983 */ /* 0x000ea80000300800 */
[----:B-1----:R-:W2:Y:S04]  /*67260*/  LDL.LU R10, [R1+0x1088] ;  /* 0x00108800010a7983 */ /* 0x002ea80000300800 */
        /* <DEDUP_REMOVED lines=105> */
[----:B---3--:R-:W-:Y:S01]  /*67900*/  HMMA.16816.F32 R20, R28, R16, R48 ;  /* 0x000000101c14723c */ /* 0x008fe20000001830 */
        /* <DEDUP_REMOVED lines=10> */
[----:B------:R-:W-:Y:S04]  /*679b0*/  STL.64 [R1+0xfc0], R20 ;  /* 0x000fc01401007387 */ /* 0x000fe80000100a00 */
[----:B------:R-:W-:Y:S04]  /*679c0*/  STL.64 [R1+0xfc8], R22 ;  /* 0x000fc81601007387 */ /* 0x000fe80000100a00 */
[----:B------:R0:W-:Y:S04]  /*679d0*/  STL.64 [R1+0xfb0], R16 ;  /* 0x000fb01001007387 */ /* 0x0001e80000100a00 */
[----:B------:R1:W-:Y:S04]  /*679e0*/  STL.64 [R1+0xfb8], R18 ;  /* 0x000fb81201007387 */ /* 0x0003e80000100a00 */
[----:B------:R-:W2:Y:S04]  /*679f0*/  LDL.LU R52, [R1+0xf10] ;  /* 0x000f100001347983 */ /* 0x000ea80000300800 */
[----:B------:R-:W2:Y:S04]  /*67a00*/  LDL.LU R53, [R1+0xf14] ;  /* 0x000f140001357983 */ /* 0x000ea80000300800 */
[----:B------:R-:W3:Y:S04]  /*67a10*/  LDL.LU R54, [R1+0xf18] ;  /* 0x000f180001367983 */ /* 0x000ee80000300800 */
[----:B------:R-:W3:Y:S01]  /*67a20*/  LDL.LU R55, [R1+0xf1c] ;  /* 0x000f1c0001377983 */ /* 0x000ee20000300800 */
[----:B------:R-:W-:-:S02]  /*67a30*/  IMAD.MOV.U32 R25, RZ, RZ, R26 ;  /* 0x000000ffff197224 */ /* 0x000fc400078e001a */
[----:B------:R-:W-:Y:S02]  /*67a40*/  IMAD.MOV.U32 R24, RZ, RZ, R27 ;  /* 0x000000ffff187224 */ /* 0x000fe400078e001b */
[----:B------:R-:W-:Y:S02]  /*67a50*/  IMAD.MOV.U32 R56, RZ, RZ, R9 ;  /* 0x000000ffff387224 */ /* 0x000fe400078e0009 */
[----:B------:R-:W-:Y:S02]  /*67a60*/  IMAD.MOV.U32 R57, RZ, RZ, R8 ;  /* 0x000000ffff397224 */ /* 0x000fe400078e0008 */
[----:B------:R-:W-:Y:S02]  /*67a70*/  IMAD.MOV.U32 R58, RZ, RZ, R25 ;  /* 0x000000ffff3a7224 */ /* 0x000fe400078e0019 */
[----:B------:R-:W-:Y:S01]  /*67a80*/  IMAD.MOV.U32 R59, RZ, RZ, R24 ;  /* 0x000000ffff3b7224 */ /* 0x000fe200078e0018 */
[----:B---3--:R-:W-:Y:S04]  /*67a90*/  STL.64 [R1+0x59e0], R54 ;  /* 0x0059e03601007387 */ /* 0x008fe80000100a00 */
[----:B--2---:R-:W-:Y:S04]  /*67aa0*/  STL.64 [R1+0x59d8], R52 ;  /* 0x0059d83401007387 */ /* 0x004fe80000100a00 */
[----:B------:R-:W-:Y:S04]  /*67ab0*/  STL.64 [R1+0x59f8], R58 ;  /* 0x0059f83a01007387 */ /* 0x000fe80000100a00 */
[----:B------:R2:W-:Y:S04]  /*67ac0*/  STL.64 [R1+0x59f0], R56 ;  /* 0x0059f03801007387 */ /* 0x0005e80000100a00 */
[----:B------:R-:W3:Y:S04]  /*67ad0*/  LDL.LU R40, [R1+0xf30] ;  /* 0x000f300001287983 */ /* 0x000ee80000300800 */
[----:B------:R-:W3:Y:S04]  /*67ae0*/  LDL.LU R41, [R1+0xf34] ;  /* 0x000f340001297983 */ /* 0x000ee80000300800 */
[----:B------:R-:W4:Y:S04]  /*67af0*/  LDL.LU R42, [R1+0xf38] ;  /* 0x000f3800012a7983 */ /* 0x000f280000300800 */
[----:B------:R-:W4:Y:S04]  /*67b00*/  LDL.LU R43, [R1+0xf3c] ;  /* 0x000f3c00012b7983 */ /* 0x000f280000300800 */
[----:B----4-:R-:W-:Y:S04]  /*67b10*/  STL.64 [R1+0x5a10], R42 ;  /* 0x005a102a01007387 */ /* 0x010fe80000100a00 */
[----:B---3--:R3:W-:Y:S04]  /*67b20*/  STL.64 [R1+0x5a08], R40 ;  /* 0x005a082801007387 */ /* 0x0087e80000100a00 */
[----:B0-----:R-:W4:Y:S04]  /*67b30*/  LDL.LU R16, [R1+0xf60] ;  /* 0x000f600001107983 */ /* 0x001f280000300800 */
[----:B------:R-:W4:Y:S04]  /*67b40*/  LDL.LU R17, [R1+0xf64] ;  /* 0x000f640001117983 */ /* 0x000f280000300800 */
[----:B-1----:R-:W4:Y:S04]  /*67b50*/  LDL.LU R18, [R1+0xf68] ;  /* 0x000f680001127983 */ /* 0x002f280000300800 */
[----:B------:R-:W4:Y:S04]  /*67b60*/  LDL.LU R19, [R1+0xf6c] ;  /* 0x000f6c0001137983 */ /* 0x000f280000300800 */
[----:B--2---:R-:W2:Y:S04]  /*67b70*/  LDL.LU R56, [R1+0xf90] ;  /* 0x000f900001387983 */ /* 0x004ea80000300800 */
[----:B------:R-:W2:Y:S04]  /*67b80*/  LDL.LU R57, [R1+0xf94] ;  /* 0x000f940001397983 */ /* 0x000ea80000300800 */
[----:B------:R-:W2:Y:S04]  /*67b90*/  LDL.LU R58, [R1+0xf98] ;  /* 0x000f9800013a7983 */ /* 0x000ea80000300800 */
[----:B------:R-:W2:Y:S04]  /*67ba0*/  LDL.LU R59, [R1+0xf9c] ;  /* 0x000f9c00013b7983 */ /* 0x000ea80000300800 */
[----:B---3--:R-:W3:Y:S04]  /*67bb0*/  LDL.LU R40, [R1+0xfa0] ;  /* 0x000fa00001287983 */ /* 0x008ee80000300800 */
[----:B------:R-:W3:Y:S04]  /*67bc0*/  LDL.LU R41, [R1+0xfa4] ;  /* 0x000fa40001297983 */ /* 0x000ee80000300800 */
[----:B------:R-:W3:Y:S04]  /*67bd0*/  LDL.LU R42, [R1+0xfa8] ;  /* 0x000fa800012a7983 */ /* 0x000ee80000300800 */
[----:B------:R-:W3:Y:S04]  /*67be0*/  LDL.LU R43, [R1+0xfac] ;  /* 0x000fac00012b7983 */ /* 0x000ee80000300800 */
[----:B------:R-:W4:Y:S04]  /*67bf0*/  LDL.LU R8, [R1+0x36b0] ;  /* 0x0036b00001087983 */ /* 0x000f280000300800 */
[----:B------:R-:W4:Y:S04]  /*67c00*/  LDL.LU R24, [R1+0x36ac] ;  /* 0x0036ac0001187983 */ /* 0x000f280000300800 */
[----:B------:R-:W2:Y:S04]  /*67c10*/  LDL.LU R9, [R1+0x36b8] ;  /* 0x0036b80001097983 */ /* 0x000ea80000300800 */
[----:B------:R-:W2:Y:S04]  /*67c20*/  LDL.LU R25, [R1+0x36b4] ;  /* 0x0036b40001197983 */ /* 0x000ea80000300800 */
[----:B------:R-:W2:Y:S04]  /*67c30*/  LDL.64 R32, [R1+0x30] ;  /* 0x0000300001207983 */ /* 0x000ea80000100a00 */
[----:B------:R-:W2:Y:S04]  /*67c40*/  LDL.LU R20, [R1+0xf50] ;  /* 0x000f500001147983 */ /* 0x000ea80000300800 */
[----:B------:R-:W2:Y:S04]  /*67c50*/  LDL.LU R21, [R1+0xf54] ;  /* 0x000f540001157983 */ /* 0x000ea80000300800 */
[----:B------:R-:W2:Y:S01]  /*67c60*/  LDL.LU R22, [R1+0xf58] ;  /* 0x000f580001167983 */ /* 0x000ea20000300800 */
[----:B------:R-:W-:-:S03]  /*67c70*/  IMAD.MOV.U32 R46, RZ, RZ, R7 ;  /* 0x000000ffff2e7224 */ /* 0x000fc600078e0007 */
[----:B------:R-:W2:Y:S04]  /*67c80*/  LDL.LU R23, [R1+0xf5c] ;  /* 0x000f5c0001177983 */ /* 0x000ea80000300800 */
[----:B------:R-:W2:Y:S04]  /*67c90*/  LDL.LU R7, [R1+0x36c0] ;  /* 0x0036c00001077983 */ /* 0x000ea80000300800 */
[----:B------:R-:W2:Y:S01]  /*67ca0*/  LDL.LU R26, [R1+0x36bc] ;  /* 0x0036bc00011a7983 */ /* 0x000ea20000300800 */
[----:B------:R-:W-:-:S03]  /*67cb0*/  IMAD.MOV.U32 R47, RZ, RZ, R0 ;  /* 0x000000ffff2f7224 */ /* 0x000fc600078e0000 */
        /* <DEDUP_REMOVED lines=22> */
[----:B---3--:R-:W-:Y:S01]  /*67e20*/  HMMA.16816.F32 R40, R28, R10, R40 ;  /* 0x0000000a1c28723c */ /* 0x008fe20000001828 */
[----:B----4-:R-:W-:-:S02]  /*67e30*/  IMAD R24, R24, 0x100, R8 ;  /* 0x0000010018187824 */ /* 0x010fc400078e0208 */
[----:B--2---:R-:W-:-:S15]  /*67e40*/  IMAD R25, R25, 0x100, R9 ;  /* 0x0000010019197824 */ /* 0x004fde00078e0209 */
[----:B------:R-:W-:-:S05]  /*67e50*/  NOP ;  /* 0x0000000000007918 */ /* 0x000fca0000000000 */
[----:B------:R-:W-:Y:S04]  /*67e60*/  STL.64 [R1+0xfa0], R40 ;  /* 0x000fa02801007387 */ /* 0x000fe80000100a00 */
[----:B------:R0:W-:Y:S04]  /*67e70*/  STL.64 [R1+0xfa8], R42 ;  /* 0x000fa82a01007387 */ /* 0x0001e80000100a00 */
[----:B0-----:R-:W2:Y:S04]  /*67e80*/  LDL.LU.64 R42, [R1+0x5a10] ;  /* 0x005a1000012a7983 */ /* 0x001ea80000300a00 */
[----:B------:R-:W2:Y:S04]  /*67e90*/  LDL.LU.64 R40, [R1+0x5a08] ;  /* 0x005a080001287983 */ /* 0x000ea80000300a00 */
        /* <DEDUP_REMOVED lines=14> */
[----:B------:R-:W2:Y:S04]  /*67f80*/  LDL.LU R11, [R1+0xf7c] ;  /* 0x000f7c00010b7983 */ /* 0x000ea80000300800 */
[----:B------:R-:W3:Y:S01]  /*67f90*/  LDL.LU R7, [R1+0x59e8] ;  /* 0x0059e80001077983 */ /* 0x000ee20000300800 */
[----:B------:R-:W-:Y:S01]  /*67fa0*/  IMAD R27, R0, 0x100, R27 ;  /* 0x00000100001b7824 */ /* 0x000fe200078e021b */
[----:B------:R-:W-:-:S02]  /*67fb0*/  F2FP.F16.E4M3.UNPACK_B R24, R24 ;  /* 0x00000018ff18723e */ /* 0x000fc400020006ff */
[----:B------:R-:W-:Y:S02]  /*67fc0*/  F2FP.F16.E4M3.UNPACK_B R25, R25 ;  /* 0x00000019ff19723e */ /* 0x000fe400020006ff */
[----:B------:R-:W-:Y:S02]  /*67fd0*/  F2FP.F16.E4M3.UNPACK_B R26, R26 ;  /* 0x0000001aff1a723e */ /* 0x000fe400020006ff */
[----:B------:R-:W-:Y:S01]  /*67fe0*/  F2FP.F16.E4M3.UNPACK_B R27, R27 ;  /* 0x0000001bff1b723e */ /* 0x000fe200020006ff */
[C---:B------:R-:W-:Y:S06]  /*67ff0*/  HMMA.16816.F32 R12, R28.reuse, R2, R12 ;  /* 0x000000021c0c723c */ /* 0x040fec000000180c */
        /* <DEDUP_REMOVED lines=26> */
[----:B------:R0:W-:Y:S02]  /*681a0*/  STL.64 [R1+0x5998], R4 ;  /* 0x0059980401007387 */ /* 0x0001e40000100a00 */
[C---:B0-----:R-:W-:Y:S06]  /*681b0*/  HMMA.16816.F32 R4, R24.reuse, R44, R36 ;  /* 0x0000002c1804723c */ /* 0x041fec0000001824 */
[C---:B------:R-:W-:Y:S06]  /*681c0*/  HMMA.16816.F32 R8, R24.reuse, R46, R40 ;  /* 0x0000002e1808723c */ /* 0x040fec0000001828 */
[C---:B----4-:R-:W-:Y:S11]  /*681d0*/  HMMA.16816.F32 R12, R24.reuse, R56, R48 ;  /* 0x00000038180c723c */ /* 0x050ff60000001830 */
[----:B------:R-:W-:Y:S04]  /*681e0*/  STL.64 [R1+0xf40], R4 ;  /* 0x000f400401007387 */ /* 0x000fe80000100a00 */
[----:B------:R-:W-:Y:S04]  /*681f0*/  STL.64 [R1+0xf48], R6 ;  /* 0x000f480601007387 */ /* 0x000fe80000100a00 */
[----:B------:R0:W-:Y:S04]  /*68200*/  STL.64 [R1+0xf30], R8 ;  /* 0x000f300801007387 */ /* 0x0001e80000100a00 */
[----:B------:R1:W-:Y:S04]  /*68210*/  STL.64 [R1+0xf38], R10 ;  /* 0x000f380a01007387 */ /* 0x0003e80000100a00 */
[----:B0-----:R-:W2:Y:S04]  /*68220*/  LDL.LU R8, [R1+0xe10] ;  /* 0x000e100001087983 */ /* 0x001ea80000300800 */
[----:B------:R0:W-:Y:S04]  /*68230*/  STL.64 [R1+0xf20], R12 ;  /* 0x000f200c01007387 */ /* 0x0001e80000100a00 */
[----:B------:R4:W-:Y:S01]  /*68240*/  STL.64 [R1+0xf28], R14 ;  /* 0x000f280e01007387 */ /* 0x0009e20000100a00 */
[----:B---3--:R-:W-:-:S15]  /*68250*/  HMMA.16816.F32 R4, R24, R58, R52 ;  /* 0x0000003a1804723c */ /* 0x008fde0000001834 */
[----:B------:R-:W-:-:S08]  /*68260*/  NOP ;  /* 0x0000000000007918 */ /* 0x000fd00000000000 */
[----:B------:R-:W-:Y:S04]  /*68270*/  STL.64 [R1+0xf10], R4 ;  /* 0x000f100401007387 */ /* 0x000fe80000100a00 */
[----:B------:R-:W-:Y:S04]  /*68280*/  STL.64 [R1+0xf18], R6 ;  /* 0x000f180601007387 */ /* 0x000fe80000100a00 */
[----:B------:R-:W2:Y:S04]  /*68290*/  LDL.LU R9, [R1+0xe14] ;  /* 0x000e140001097983 */ /* 0x000ea80000300800 */
[----:B-1----:R-:W3:Y:S04]  /*682a0*/  LDL.LU R10, [R1+0xe18] ;  /* 0x000e1800010a7983 */ /* 0x002ee80000300800 */
[----:B------:R-:W3:Y:S04]  /*682b0*/  LDL.LU R11, [R1+0xe1c] ;  /* 0x000e1c00010b7983 */ /* 0x000ee80000300800 */
[----:B---3--:R-:W-:Y:S04]  /*682c0*/  STL.64 [R1+0x59c0], R10 ;  /* 0x0059c00a01007387 */ /* 0x008fe80000100a00 */
[----:B--2---:R1:W-:Y:S04]  /*682d0*/  STL.64 [R1+0x59b8], R8 ;  /* 0x0059b80801007387 */ /* 0x0043e80000100a00 */
[----:B------:R-:W2:Y:S04]  /*682e0*/  LDL.LU R28, [R1+0xe20] ;  /* 0x000e2000011c7983 */ /* 0x000ea80000300800 */
[----:B------:R-:W2:Y:S04]  /*682f0*/  LDL.LU R29, [R1+0xe24] ;  /* 0x000e2400011d7983 */ /* 0x000ea80000300800 */
[----:B------:R-:W2:Y:S04]  /*68300*/  LDL.LU R30, [R1+0xe28] ;  /* 0x000e2800011e7983 */ /* 0x000ea80000300800 */
[----:B------:R-:W2:Y:S04]  /*68310*/  LDL.LU R31, [R1+0xe2c] ;  /* 0x000e2c00011f7983 */ /* 0x000ea80000300800 */
[----:B0-----:R-:W3:Y:S04]  /*68320*/  LDL.LU R12, [R1+0xe00] ;  /* 0x000e0000010c7983 */ /* 0x001ee80000300800 */
[----:B------:R-:W3:Y:S04]  /*68330*/  LDL.LU R13, [R1+0xe04] ;  /* 0x000e0400010d7983 */ /* 0x000ee80000300800 */
[----:B----4-:R-:W3:Y:S04]  /*68340*/  LDL.LU R14, [R1+0xe08] ;  /* 0x000e0800010e7983 */ /* 0x010ee80000300800 */
        /* <DEDUP_REMOVED lines=46> */
[----:B---3--:R-:W-:-:S15]  /*68630*/  HMMA.16816.F32 R56, R24, R60, R56 ;  /* 0x0000003c1838723c */ /* 0x008fde0000001838 */
[----:B------:R-:W-:-:S08]  /*68640*/  NOP ;  /* 0x0000000000007918 */ /* 0x000fd00000000000 */
[----:B------:R-:W-:Y:S04]  /*68650*/  STL.64 [R1+0xf00], R56 ;  /* 0x000f003801007387 */ /* 0x000fe80000100a00 */
[----:B------:R0:W-:Y:S04]  /*68660*/  STL.64 [R1+0xf08], R58 ;  /* 0x000f083a01007387 */ /* 0x0001e80000100a00 */
[----:B0-----:R-:W4:Y:S04]  /*68670*/  LDL.LU.64 R58, [R1+0x59d0] ;  /* 0x0059d000013a7983 */ /* 0x001f280000300a00 */
[----:B------:R-:W2:Y:S04]  /*68680*/  LDL.LU.64 R56, [R1+0x59c8] ;  /* 0x0059c80001387983 */ /* 0x000ea80000300a00 */
[----:B------:R-:W-:Y:S01]  /*68690*/  STL.64 [R1+0x5898], R60 ;  /* 0x0058983c01007387 */ /* 0x000fe20000100a00 */
[C---:B----4-:R-:W-:Y:S06]  /*686a0*/  HMMA.16816.F32 R8, R24.reuse, R58, R8 ;  /* 0x0000003a1808723c */ /* 0x050fec0000001808 */
[----:B--2---:R-:W-:-:S15]  /*686b0*/  HMMA.16816.F32 R52, R24, R56, R52 ;  /* 0x000000381834723c */ /* 0x004fde0000001834 */
        /* <DEDUP_REMOVED lines=91> */
[----:B------:R-:W-:-:S15]  /*68c70*/  HMMA.16816.F32 R8, R24, R20, R12 ;  /* 0x000000141808723c */ /* 0x000fde000000180c */
[----:B------:R-:W-:-:S02]  /*68c80*/  NOP ;  /* 0x0000000000007918 */ /* 0x000fc40000000000 */
        /* <DEDUP_REMOVED lines=112> */
[----:B------:R0:W-:Y:S04]  /*69390*/  STL.64 [R1+0xd98], R10 ;  /* 0x000d980a01007387 */ /* 0x0001e80000100a00 */
[----:B----4-:R-:W-:Y:S04]  /*693a0*/  STL [R1+0x57fc], R4 ;  /* 0x0057fc0401007387 */ /* 0x010fe80000100800 */
[----:B------:R1:W-:Y:S01]  /*693b0*/  STL [R1+0x57f8], R5 ;  /* 0x0057f80501007387 */ /* 0x0003e20000100800 */
[C---:B0-----:R-:W-:Y:S06]  /*693c0*/  HMMA.16816.F32 R8, R24.reuse, R4, R36 ;  /* 0x000000041808723c */ /* 0x041fec0000001824 */
[----:B-1----:R-:W-:-:S15]  /*693d0*/  HMMA.16816.F32 R4, R24, R2, R40 ;  /* 0x000000021804723c */ /* 0x002fde0000001828 */
[----:B------:R-:W-:-:S02]  /*693e0*/  NOP ;  /* 0x0000000000007918 */ /* 0x000fc40000000000 */
[----:B------:R-:W-:Y:S04]  /*693f0*/  STL.64 [R1+0xd80], R8 ;  /* 0x000d800801007387 */ /* 0x000fe80000100a00 */
[----:B------:R0:W-:Y:S04]  /*69400*/  STL.64 [R1+0xd88], R10 ;  /* 0x000d880a01007387 */ /* 0x0001e80000100a00 */
[----:B------:R-:W-:Y:S04]  /*69410*/  STL [R1+0x5800], R3 ;  /* 0x0058000301007387 */ /* 0x000fe80000100800 */
[----:B------:R-:W-:Y:S04]  /*69420*/  STL.64 [R1+0x720], R4 ;  /* 0x0007200401007387 */ /* 0x000fe80000100a00 */
[----:B------:R1:W-:Y:S04]  /*69430*/  STL.64 [R1+0x728], R6 ;  /* 0x0007280601007387 */ /* 0x0003e80000100a00 */
[----:B------:R-:W2:Y:S01]  /*69440*/  LDL.LU R32, [R1+0xc90] ;  /* 0x000c900001207983 */ /* 0x000ea20000300800 */
[C---:B0-----:R-:W-:Y:S06]  /*69450*/  HMMA.16816.F32 R8, R28.reuse, R54, R48 ;  /* 0x000000361c08723c */ /* 0x041fec0000001830 */
[----:B-1----:R-:W-:-:S15]  /*69460*/  HMMA.16816.F32 R4, R28, R60, R56 ;  /* 0x0000003c1c04723c */ /* 0x002fde0000001838 */
[----:B------:R-:W-:-:S02]  /*69470*/  NOP ;  /* 0x0000000000007918 */ /* 0x000fc40000000000 */
[----:B------:R0:W-:Y:S04]  /*69480*/  STL.64 [R1+0xd70], R8 ;  /* 0x000d700801007387 */ /* 0x0001e80000100a00 */
[----:B------:R1:W-:Y:S04]  /*69490*/  STL.64 [R1+0xd78], R10 ;  /* 0x000d780a01007387 */ /* 0x0003e80000100a00 */
        /* <DEDUP_REMOVED lines=21> */
[----:B--2---:R-:W2:Y:S04]  /*695f0*/  LDL.LU R32, [R1+0xd40] ;  /* 0x000d400001207983 */ /* 0x004ea80000300800 */
[----:B------:R-:W2:Y:S04]  /*69600*/  LDL.LU R33, [R1+0xd44] ;  /* 0x000d440001217983 */ /* 0x000ea80000300800 */
[----:B------:R-:W2:Y:S04]  /*69610*/  LDL.LU R34, [R1+0xd48] ;  /* 0x000d480001227983 */ /* 0x000ea80000300800 */
[----:B------:R-:W2:Y:S04]  /*69620*/  LDL.LU R35, [R1+0xd4c] ;  /* 0x000d4c0001237983 */ /* 0x000ea80000300800 */
[----:B------:R-:W4:Y:S04]  /*69630*/  LDL R6, [R1+0x18] ;  /* 0x0000180001067983 */ /* 0x000f280000100800 */
[----:B---3--:R-:W4:Y:S04]  /*69640*/  LDL.LU R16, [R1+0xd50] ;  /* 0x000d500001107983 */ /* 0x008f280000300800 */
[----:B------:R-:W4:Y:S04]  /*69650*/  LDL.LU R17, [R1+0xd54] ;  /* 0x000d540001117983 */ /* 0x000f280000300800 */
[----:B------:R-:W4:Y:S04]  /*69660*/  LDL.LU R18, [R1+0xd58] ;  /* 0x000d580001127983 */ /* 0x000f280000300800 */
[----:B------:R-:W4:Y:S04]  /*69670*/  LDL.LU R19, [R1+0xd5c] ;  /* 0x000d5c0001137983 */ /* 0x000f280000300800 */
[----:B------:R-:W2:Y:S04]  /*69680*/  LDL.64 R4, [R1+0x10] ;  /* 0x0000100001047983 */ /* 0x000ea80000100a00 */
[----:B------:R-:W3:Y:S04]  /*69690*/  LDL.64 R46, [R1+0x8] ;  /* 0x00000800012e7983 */ /* 0x000ee80000100a00 */
[----:B------:R-:W3:Y:S04]  /*696a0*/  LDL.LU R48, [R1+0xd20] ;  /* 0x000d200001307983 */ /* 0x000ee80000300800 */
[----:B------:R-:W3:Y:S04]  /*696b0*/  LDL.LU R49, [R1+0xd24] ;  /* 0x000d240001317983 */ /* 0x000ee80000300800 */
[----:B------:R-:W3:Y:S04]  /*696c0*/  LDL.LU R50, [R1+0xd28] ;  /* 0x000d280001327983 */ /* 0x000ee80000300800 */
[----:B------:R-:W3:Y:S04]  /*696d0*/  LDL.LU R51, [R1+0xd2c] ;  /* 0x000d2c0001337983 */ /* 0x000ee80000300800 */
[----:B------:R-:W3:Y:S01]  /*696e0*/  LDL.64 R60, [R1] ;  /* 0x00000000013c7983 */ /* 0x000ee20000100a00 */
[----:B------:R-:W-:-:S03]  /*696f0*/  IMAD.MOV.U32 R7, RZ, RZ, R0 ;  /* 0x000000ffff077224 */ /* 0x000fc600078e0000 */
        /* <DEDUP_REMOVED lines=26> */
[C---:B---3--:R-:W-:Y:S06]  /*698a0*/  HMMA.16816.F32 R40, R28.reuse, R46, R40 ;  /* 0x0000002e1c28723c */ /* 0x048fec0000001828 */
[----:B------:R-:W-:Y:S01]  /*698b0*/  HMMA.16816.F32 R48, R28, R60, R48 ;  /* 0x0000003c1c30723c */ /* 0x000fe20000001830 */
[----:B------:R-:W-:-:S02]  /*698c0*/  IMAD.MOV.U32 R0, RZ, RZ, R5 ;  /* 0x000000ffff007224 */ /* 0x000fc400078e0005 */
[----:B------:R-:W-:Y:S02]  /*698d0*/  IMAD.MOV.U32 R6, RZ, RZ, R47 ;  /* 0x000000ffff067224 */ /* 0x000fe400078e002f */
[----:B------:R-:W-:Y:S01]  /*698e0*/  IMAD.MOV.U32 R5, RZ, RZ, R46 ;  /* 0x000000ffff057224 */ /* 0x000fe200078e002e */
[----:B------:R-:W-:Y:S04]  /*698f0*/  STL.64 [R1+0xd50], R16 ;  /* 0x000d501001007387 */ /* 0x000fe80000100a00 */
[----:B------:R0:W-:Y:S04]  /*69900*/  STL.64 [R1+0xd58], R18 ;  /* 0x000d581201007387 */ /* 0x0001e80000100a00 */
[----:B0-----:R-:W2:Y:S04]  /*69910*/  LDL.LU.64 R18, [R1+0x58e0] ;  /* 0x0058e00001127983 */ /* 0x001ea80000300a00 */
[----:B------:R-:W2:Y:S04]  /*69920*/  LDL.LU.64 R16, [R1+0x58d8] ;  /* 0x0058d80001107983 */ /* 0x000ea80000300a00 */
[----:B------:R-:W-:Y:S04]  /*69930*/  STL.64 [R1+0xd40], R32 ;  /* 0x000d402001007387 */ /* 0x000fe80000100a00 */
[----:B------:R0:W-:Y:S01]  /*69940*/  STL.64 [R1+0xd48], R34 ;  /* 0x000d482201007387 */ /* 0x0001e20000100a00 */
[----:B------:R-:W-:-:S02]  /*69950*/  IMAD.MOV.U32 R7, RZ, RZ, R4 ;  /* 0x000000ffff077224 */ /* 0x000fc400078e0004 */
[----:B------:R-:W-:Y:S01]  /*69960*/  IMAD.MOV.U32 R3, RZ, RZ, R60 ;  /* 0x000000ffff037224 */ /* 0x000fe200078e003c */
[----:B0-----:R-:W3:Y:S04]  /*69970*/  LDL.LU.64 R34, [R1+0x58d0] ;  /* 0x0058d00001227983 */ /* 0x001ee80000300a00 */
[----:B------:R-:W3:Y:S04]  /*69980*/  LDL.LU.64 R32, [R1+0x58c8] ;  /* 0x0058c80001207983 */ /* 0x000ee80000300a00 */
[----:B------:R-:W-:Y:S04]  /*69990*/  STL.64 [R1+0xd30], R40 ;  /* 0x000d302801007387 */ /* 0x000fe80000100a00 */
[----:B------:R0:W-:Y:S01]  /*699a0*/  STL.64 [R1+0xd38], R42 ;  /* 0x000d382a01007387 */ /* 0x0001e20000100a00 */
[----:B------:R-:W-:-:S03]  /*699b0*/  IMAD.MOV.U32 R4, RZ, RZ, R61 ;  /* 0x000000ffff047224 */ /* 0x000fc600078e003d */
[----:B0-----:R-:W4:Y:S04]  /*699c0*/  LDL.LU.64 R42, [R1+0x58c0] ;  /* 0x0058c000012a7983 */ /* 0x001f280000300a00 */
[----:B------:R-:W4:Y:S04]  /*699d0*/  LDL.LU.64 R40, [R1+0x58b8] ;  /* 0x0058b80001287983 */ /* 0x000f280000300a00 */
[----:B------:R-:W3:Y:S04]  /*699e0*/  LDL.LU.64 R46, [R1+0x58b0] ;  /* 0x0058b000012e7983 */ /* 0x000ee80000300a00 */
[----:B------:R-:W-:Y:S04]  /*699f0*/  STL.64 [R1+0xd20], R48 ;  /* 0x000d203001007387 */ /* 0x000fe80000100a00 */
[----:B------:R0:W-:Y:S04]  /*69a00*/  STL.64 [R1+0xd28], R50 ;  /* 0x000d283201007387 */ /* 0x0001e80000100a00 */
[----:B0-----:R-:W2:Y:S04]  /*69a10*/  LDL.LU.64 R50, [R1+0x58a8] ;  /* 0x0058a80001327983 */ /* 0x001ea80000300a00 */
[----:B------:R-:W4:Y:S04]  /*69a20*/  LDL.LU.64 R48, [R1+0x58a0] ;  /* 0x0058a00001307983 */ /* 0x000f280000300a00 */
[----:B------:R-:W3:Y:S04]  /*69a30*/  LDL.LU.64 R60, [R1+0x5898] ;  /* 0x00589800013c7983 */ /* 0x000ee80000300a00 */
        /* <DEDUP_REMOVED lines=11> */
[----:B------:R-:W2:Y:S04]  /*69af0*/  LDL.LU.64 R56, [R1+0x5888] ;  /* 0x0058880001387983 */ /* 0x000ea80000300a00 */
[----:B------:R-:W-:Y:S01]  /*69b00*/  STL.64 [R1+0x57a8], R60 ;  /* 0x0057a83c01007387 */ /* 0x000fe20000100a00 */
        /* <DEDUP_REMOVED lines=11> */
[----:B------:R4:W-:Y:S01]  /*69bc0*/  STL.64 [R1+0xcf8], R6 ;  /* 0x000cf80601007387 */ /* 0x0009e20000100a00 */
[C---:B---3--:R-:W-:Y:S06]  /*69bd0*/  HMMA.16816.F32 R24, R28.reuse, R54, R24 ;  /* 0x000000361c18723c */ /* 0x048fec0000001818 */
[C---:B----4-:R-:W-:Y:S01]  /*69be0*/  HMMA.16816.F32 R4, R28.reuse, R52, R8 ;  /* 0x000000341c04723c */ /* 0x050fe20000001808 */
        /* <DEDUP_REMOVED lines=70> */
[----:B----4-:R-:W-:-:S15]  /*6a050*/  HMMA.16816.F32 R36, R28, R40, R36 ;  /* 0x000000281c24723c */ /* 0x010fde0000001824 */
[----:B------:R-:W-:-:S08]  /*6a060*/  NOP ;  /* 0x0000000000007918 */ /* 0x000fd00000000000 */
[----:B------:R-:W-:Y:S04]  /*6a070*/  STL.64 [R1+0xc70], R36 ;  /* 0x000c702401007387 */ /* 0x000fe80000100a00 */
[----:B------:R0:W-:Y:S04]  /*6a080*/  STL.64 [R1+0xc78], R38 ;  /* 0x000c782601007387 */ /* 0x0001e80000100a00 */
[----:B0-----:R-:W2:Y:S04]  /*6a090*/  LDL.LU.64 R38, [R1+0x5870] ;  /* 0x0058700001267983 */ /* 0x001ea80000300a00 */
[----:B------:R-:W3:Y:S04]  /*6a0a0*/  LDL.LU.64 R36, [R1+0x5868] ;  /* 0x0058680001247983 */ /* 0x000ee80000300a00 */
        /* <DEDUP_REMOVED lines=68> */
[----:B---3--:R-:W-:-:S15]  /*6a4f0*/  HMMA.16816.F32 R16, R28, R12, R44 ;  /* 0x0000000c1c10723c */ /* 0x008fde000000182c */
        /* <DEDUP_REMOVED lines=12> */
[----:B------:R-:W-:-:S13]  /*6a5c0*/  STL.64 [R1+0x57d8], R10 ;  /* 0x0057d80a01007387 */ /* 0x000fda0000100a00 */
[----:B------:R-:W-:Y:S04]  /*6a5d0*/  STL.64 [R1+0xbb0], R12 ;  /* 0x000bb00c01007387 */ /* 0x000fe80000100a00 */
[----:B------:R-:W-:Y:S04]  /*6a5e0*/  STL.64 [R1+0xbb8], R14 ;  /* 0x000bb80e01007387 */ /* 0x000fe80000100a00 */
[----:B------:R-:W-:Y:S04]  /*6a5f0*/  STL [R1+0x57d0], R8 ;  /* 0x0057d00801007387 */ /* 0x000fe80000100800 */
        /* <DEDUP_REMOVED lines=8> */
[----:B------:R-:W-:Y:S01]  /*6a680*/  IMAD.MOV.U32 R18, RZ, RZ, R7 ;  /* 0x000000ffff127224 */ /* 0x000fe200078e0007 */
[----:B---3--:R-:W-:Y:S04]  /*6a690*/  STL.64 [R1+0x57e8], R42 ;  /* 0x0057e82a01007387 */ /* 0x008fe80000100a00 */
[----:B--2---:R0:W-:Y:S04]  /*6a6a0*/  STL.64 [R1+0x57e0], R40 ;  /* 0x0057e02801007387 */ /* 0x0041e80000100a00 */
[----:B------:R-:W2:Y:S04]  /*6a6b0*/  LDL.LU R3, [R1+0x5800] ;  /* 0x0058000001037983 */ /* 0x000ea80000300800 */
[----:B------:R-:W3:Y:S04]  /*6a6c0*/  LDL.LU R4, [R1+0x57fc] ;  /* 0x0057fc0001047983 */ /* 0x000ee80000300800 */
[----:B------:R-:W3:Y:S04]  /*6a6d0*/  LDL.LU R5, [R1+0x57f8] ;  /* 0x0057f80001057983 */ /* 0x000ee80000300800 */
[----:B------:R-:W4:Y:S04]  /*6a6e0*/  LDL.LU R6, [R1+0x57f4] ;  /* 0x0057f40001067983 */ /* 0x000f280000300800 */
        /* <DEDUP_REMOVED lines=15> */
[----:B------:R-:W3:Y:S04]  /*6a7e0*/  LDL.LU R42, [R1+0xb98] ;  /* 0x000b9800012a7983 */ /* 0x000ee80000300800 */
[----:B------:R-:W3:Y:S04]  /*6a7f0*/  LDL.LU R43, [R1+0xb9c] ;  /* 0x000b9c00012b7983 */ /* 0x000ee80000300800 */
[----:B------:R-:W2:Y:S04]  /*6a800*/  LDL.LU R8, [R1+0x710] ;  /* 0x0007100001087983 */ /* 0x000ea80000300800 */
[----:B------:R-:W2:Y:S04]  /*6a810*/  LDL.LU R9, [R1+0x714] ;  /* 0x0007140001097983 */ /* 0x000ea80000300800 */
[----:B------:R-:W2:Y:S04]  /*6a820*/  LDL.LU R10, [R1+0x718] ;  /* 0x00071800010a7983 */ /* 0x000ea80000300800 */
[----:B------:R-:W2:Y:S04]  /*6a830*/  LDL.LU R11, [R1+0x71c] ;  /* 0x00071c00010b7983 */ /* 0x000ea80000300800 */
[----:B------:R-:W2:Y:S01]  /*6a840*/  LDL.LU R52, [R1+0xb80] ;  /* 0x000b800001347983 */ /* 0x000ea20000300800 */
[----:B------:R-:W-:-:S03]  /*6a850*/  IMAD R24, R24, 0x100, R54 ;  /* 0x0000010018187824 */ /* 0x000fc600078e0236 */
[----:B------:R-:W2:Y:S01]  /*6a860*/  LDL.LU R53, [R1+0xb84] ;  /* 0x000b840001357983 */ /* 0x000ea20000300800 */
[----:B------:R-:W-:-:S03]  /*6a870*/  IMAD R25, R25, 0x100, R55 ;  /* 0x0000010019197824 */ /* 0x000fc600078e0237 */
[----:B------:R-:W2:Y:S01]  /*6a880*/  LDL.LU R54, [R1+0xb88] ;  /* 0x000b880001367983 */ /* 0x000ea20000300800 */
[----:B------:R-:W-:Y:S02]  /*6a890*/  IMAD R26, R26, 0x100, R60 ;  /* 0x000001001a1a7824 */ /* 0x000fe400078e023c */
[----:B------:R-:W-:Y:S01]  /*6a8a0*/  IMAD R27, R27, 0x100, R61 ;  /* 0x000001001b1b7824 */ /* 0x000fe200078e023d */
[----:B------:R-:W2:Y:S04]  /*6a8b0*/  LDL.LU R55, [R1+0xb8c] ;  /* 0x000b8c0001377983 */ /* 0x000ea80000300800 */
[----:B------:R-:W2:Y:S04]  /*6a8c0*/  LDL.64 R60, [R1+0x20] ;  /* 0x00002000013c7983 */ /* 0x000ea80000100a00 */
        /* <DEDUP_REMOVED lines=25> */
[----:B------:R-:W3:Y:S04]  /*6aa60*/  LDL.LU.64 R40, [R1+0x57e0] ;  /* 0x0057e00001287983 */ /* 0x000ee80000300a00 */
[----:B------:R0:W-:Y:S04]  /*6aa70*/  STL.64 [R1+0x56e0], R6 ;  /* 0x0056e00601007387 */ /* 0x0001e80000100a00 */
[----:B0-----:R-:W4:Y:S01]  /*6aa80*/  LDL.64 R6, [R1+0x30] ;  /* 0x0000300001067983 */ /* 0x001f220000100a00 */
[----:B--2---:R-:W-:Y:S03]  /*6aa90*/  HMMA.16816.F32 R28, R28, R2, R8 ;  /* 0x000000021c1c723c */ /* 0x004fe60000001808 */
[----:B------:R-:W-:Y:S04]  /*6aaa0*/  STL.64 [R1+0x56d8], R4 ;  /* 0x0056d80401007387 */ /* 0x000fe80000100a00 */
[----:B------:R-:W2:Y:S04]  /*6aab0*/  LDL.LU.64 R10, [R1+0x57d8] ;  /* 0x0057d800010a7983 */ /* 0x000ea80000300a00 */
[----:B------:R-:W3:Y:S01]  /*6aac0*/  LDL.LU R8, [R1+0x57d0] ;  /* 0x0057d00001087983 */ /* 0x000ee20000300800 */
[----:B------:R-:W-:-:S11]  /*6aad0*/  F2FP.F16.E4M3.UNPACK_B R24, R24 ;  /* 0x00000018ff18723e */ /* 0x000fd600020006ff */
[----:B------:R0:W-:Y:S04]  /*6aae0*/  STL.64 [R1+0x710], R28 ;  /* 0x0007101c01007387 */ /* 0x0001e80000100a00 */
[----:B------:R1:W-:Y:S04]  /*6aaf0*/  STL.64 [R1+0x718], R30 ;  /* 0x0007181e01007387 */ /* 0x0003e80000100a00 */
[----:B0-----:R-:W2:Y:S04]  /*6ab00*/  LDL.LU R28, [R1+0xb60] ;  /* 0x000b6000011c7983 */ /* 0x001ea80000300800 */
[----:B------:R-:W2:Y:S04]  /*6ab10*/  LDL.LU R29, [R1+0xb64] ;  /* 0x000b6400011d7983 */ /* 0x000ea80000300800 */
[----:B-1----:R-:W2:Y:S04]  /*6ab20*/  LDL.LU R30, [R1+0xb68] ;  /* 0x000b6800011e7983 */ /* 0x002ea80000300800 */
[----:B------:R-:W2:Y:S01]  /*6ab30*/  LDL.LU R31, [R1+0xb6c] ;  /* 0x000b6c00011f7983 */ /* 0x000ea20000300800 */
[----:B------:R-:W-:-:S02]  /*6ab40*/  F2FP.F16.E4M3.UNPACK_B R25, R25 ;  /* 0x00000019ff19723e */ /* 0x000fc400020006ff */
[----:B------:R-:W-:Y:S02]  /*6ab50*/  F2FP.F16.E4M3.UNPACK_B R26, R26 ;  /* 0x0000001aff1a723e */ /* 0x000fe400020006ff */
[----:B------:R-:W-:-:S07]  /*6ab60*/  F2FP.F16.E4M3.UNPACK_B R27, R27 ;  /* 0x0000001bff1b723e */ /* 0x000fce00020006ff */
[C---:B------:R-:W-:Y:S06]  /*6ab70*/  HMMA.16816.F32 R56, R24.reuse, R60, R56 ;  /* 0x0000003c1838723c */ /* 0x040fec0000001838 */
[----:B------:R-:W-:Y:S01]  /*6ab80*/  IMAD.MOV.U32 R5, RZ, RZ, R61 ;  /* 0x000000ffff057224 */ /* 0x000fe200078e003d */
[----:B----4-:R-:W-:Y:S06]  /*6ab90*/  HMMA.16816.F32 R52, R24, R6, R52 ;  /* 0x000000061834723c */ /* 0x010fec0000001834 */
[----:B------:R-:W-:-:S02]  /*6aba0*/  IMAD.MOV.U32 R4, RZ, RZ, R6 ;  /* 0x000000ffff047224 */ /* 0x000fc400078e0006 */
[----:B------:R-:W-:-:S15]  /*6abb0*/  IMAD.MOV.U32 R6, RZ, RZ, R60 ;  /* 0x000000ffff067224 */ /* 0x000fde00078e003c */
        /* <DEDUP_REMOVED lines=8> */
[----:B------:R-:W4:Y:S01]  /*6ac40*/  LDL.LU.64 R60, [R1+0x57a8] ;  /* 0x0057a800013c7983 */ /* 0x000f220000300a00 */
[----:B--2---:R-:W-:Y:S01]  /*6ac50*/  HMMA.16816.F32 R28, R24, R16, R28 ;  /* 0x00000010181c723c */ /* 0x004fe2000000181c */
[----:B------:R-:W-:-:S05]  /*6ac60*/  IMAD.MOV.U32 R19, RZ, RZ, R0 ;  /* 0x000000ffff137224 */ /* 0x000fca00078e0000 */
[----:B------:R-:W-:-:S15]  /*6ac70*/  IMAD.MOV.U32 R9, RZ, RZ, R16 ;  /* 0x000000ffff097224 */ /* 0x000fde00078e0010 */
[----:B------:R-:W-:-:S02]  /*6ac80*/  NOP ;  /* 0x0000000000007918 */ /* 0x000fc40000000000 */
[----:B------:R-:W-:Y:S04]  /*6ac90*/  STL.64 [R1+0xb60], R28 ;  /* 0x000b601c01007387 */ /* 0x000fe80000100a00 */
[----:B------:R-:W-:Y:S04]  /*6aca0*/  STL.64 [R1+0xb68], R30 ;  /* 0x000b681e01007387 */ /* 0x000fe80000100a00 */
[----:B------:R-:W-:Y:S04]  /*6acb0*/  STL.64 [R1+0x57a0], R10 ;  /* 0x0057a00a01007387 */ /* 0x000fe80000100a00 */
[----:B---3--:R0:W-:Y:S02]  /*6acc0*/  STL.64 [R1+0x5798], R8 ;  /* 0x0057980801007387 */ /* 0x0081e40000100a00 */
[----:B0-----:R-:W-:Y:S01]  /*6acd0*/  HMMA.16816.F32 R8, R24, R18, R12 ;  /* 0x000000121808723c */ /* 0x001fe2000000180c */
[----:B------:R-:W-:-:S02]  /*6ace0*/  IMAD.MOV.U32 R0, RZ, RZ, R7 ;  /* 0x000000ffff007224 */ /* 0x000fc400078e0007 */
[----:B------:R-:W-:-:S03]  /*6acf0*/  IMAD.MOV.U32 R7, RZ, RZ, R17 ;  /* 0x000000ffff077224 */ /* 0x000fc600078e0011 */
[C---:B------:R-:W-:Y:S06]  /*6ad00*/  HMMA.16816.F32 R16, R24.reuse, R36, R20 ;  /* 0x000000241810723c */ /* 0x040fec0000001814 */
[C---:B------:R-:W-:Y:S11]  /*6ad10*/  HMMA.16816.F32 R12, R24.reuse, R38, R32 ;  /* 0x00000026180c723c */ /* 0x040ff60000001820 */
[----:B------:R-:W-:Y:S04]  /*6ad20*/  STL.64 [R1+0xb50], R8 ;  /* 0x000b500801007387 */ /* 0x000fe80000100a00 */
[----:B------:R4:W-:Y:S04]  /*6ad30*/  STL.64 [R1+0xb58], R10 ;  /* 0x000b580a01007387 */ /* 0x0009e80000100a00 */
[----:B------:R-:W-:Y:S04]  /*6ad40*/  STL.64 [R1+0xb40], R16 ;  /* 0x000b401001007387 */ /* 0x000fe80000100a00 */
[----:B------:R0:W-:Y:S04]  /*6ad50*/  STL.64 [R1+0xb48], R18 ;  /* 0x000b481201007387 */ /* 0x0001e80000100a00 */
[----:B------:R-:W2:Y:S04]  /*6ad60*/  LDL.LU R28, [R1+0xa30] ;  /* 0x000a3000011c7983 */ /* 0x000ea80000300800 */
[----:B------:R1:W-:Y:S04]  /*6ad70*/  STL.64 [R1+0xb30], R12 ;  /* 0x000b300c01007387 */ /* 0x0003e80000100a00 */
[----:B------:R3:W-:Y:S01]  /*6ad80*/  STL.64 [R1+0xb38], R14 ;  /* 0x000b380e01007387 */ /* 0x0007e20000100a00 */
[C---:B----4-:R-:W-:Y:S06]  /*6ad90*/  HMMA.16816.F32 R8, R24.reuse, R60, R40 ;  /* 0x0000003c1808723c */ /* 0x050fec0000001828 */
[----:B0-----:R-:W-:-:S15]  /*6ada0*/  HMMA.16816.F32 R16, R24, R58, R44 ;  /* 0x0000003a1810723c */ /* 0x001fde000000182c */
[----:B------:R-:W-:-:S02]  /*6adb0*/  NOP ;  /* 0x0000000000007918 */ /* 0x000fc40000000000 */
[----:B------:R-:W-:Y:S04]  /*6adc0*/  STL.64 [R1+0xb20], R8 ;  /* 0x000b200801007387 */ /* 0x000fe80000100a00 */
[----:B------:R0:W-:Y:S04]  /*6add0*/  STL.64 [R1+0xb28], R10 ;  /* 0x000b280a01007387 */ /* 0x0001e80000100a00 */
[----:B------:R-:W2:Y:S04]  /*6ade0*/  LDL.LU R29, [R1+0xa34] ;  /* 0x000a3400011d7983 */ /* 0x000ea80000300800 */
[----:B------:R-:W2:Y:S04]  /*6adf0*/  LDL.LU R30, [R1+0xa38] ;  /* 0x000a3800011e7983 */ /* 0x000ea80000300800 */
[----:B------:R-:W2:Y:S04]  /*6ae00*/  LDL.LU R31, [R1+0xa3c] ;  /* 0x000a3c00011f7983 */ /* 0x000ea80000300800 */
[----:B-1----:R-:W4:Y:S04]  /*6ae10*/  LDL.LU R12, [R1+0xa20] ;  /* 0x000a2000010c7983 */ /* 0x002f280000300800 */
[----:B------:R-:W4:Y:S04]  /*6ae20*/  LDL.LU R13, [R1+0xa24] ;  /* 0x000a2400010d7983 */ /* 0x000f280000300800 */
[----:B---3--:R-:W4:Y:S04]  /*6ae30*/  LDL.LU R14, [R1+0xa28] ;  /* 0x000a2800010e7983 */ /* 0x008f280000300800 */
[----:B------:R-:W4:Y:S01]  /*6ae40*/  LDL.LU R15, [R1+0xa2c] ;  /* 0x000a2c00010f7983 */ /* 0x000f220000300800 */
[C---:B0-----:R-:W-:Y:S03]  /*6ae50*/  HMMA.16816.F32 R8, R24.reuse, R56, R48 ;  /* 0x000000381808723c */ /* 0x041fe60000001830 */
[----:B------:R-:W-:Y:S04]  /*6ae60*/  STL.64 [R1+0x5698], R60 ;  /* 0x0056983c01007387 */ /* 0x000fe80000100a00 */
[----:B------:R-:W3:Y:S04]  /*6ae70*/  LDL.LU R48, [R1+0xae0] ;  /* 0x000ae00001307983 */ /* 0x000ee80000300800 */
[----:B------:R-:W-:Y:S04]  /*6ae80*/  STL.64 [R1+0xb10], R16 ;  /* 0x000b101001007387 */ /* 0x000fe80000100a00 */
[----:B------:R-:W-:Y:S08]  /*6ae90*/  STL.64 [R1+0xb18], R18 ;  /* 0x000b181201007387 */ /* 0x000ff00000100a00 */
[----:B------:R0:W-:Y:S04]  /*6aea0*/  STL.64 [R1+0xb00], R8 ;  /* 0x000b000801007387 */ /* 0x0001e80000100a00 */
[----:B------:R1:W-:Y:S04]  /*6aeb0*/  STL.64 [R1+0xb08], R10 ;  /* 0x000b080a01007387 */ /* 0x0003e80000100a00 */
[----:B------:R-:W3:Y:S04]  /*6aec0*/  LDL.LU R49, [R1+0xae4] ;  /* 0x000ae40001317983 */ /* 0x000ee80000300800 */
[----:B------:R-:W3:Y:S04]  /*6aed0*/  LDL.LU R50, [R1+0xae8] ;  /* 0x000ae80001327983 */ /* 0x000ee80000300800 */
[----:B------:R-:W3:Y:S04]  /*6aee0*/  LDL.LU R51, [R1+0xaec] ;  /* 0x000aec0001337983 */ /* 0x000ee80000300800 */
[----:B0-----:R-:W2:Y:S04]  /*6aef0*/  LDL.LU R8, [R1+0xaf0] ;  /* 0x000af00001087983 */ /* 0x001ea80000300800 */
[----:B------:R-:W2:Y:S04]  /*6af00*/  LDL.LU R9, [R1+0xaf4] ;  /* 0x000af40001097983 */ /* 0x000ea80000300800 */
[----:B-1----:R-:W2:Y:S04]  /*6af10*/  LDL.LU R10, [R1+0xaf8] ;  /* 0x000af800010a7983 */ /* 0x002ea80000300800 */
        /* <DEDUP_REMOVED lines=97> */
[C---:B--2---:R-:W-:Y:S06]  /*6b530*/  HMMA.16816.F32 R44, R24.reuse, R38, R44 ;  /* 0x00000026182c723c */ /* 0x044fec000000182c */
        /* <DEDUP_REMOVED lines=13> */
[----:B------:R-:W-:Y:S04]  /*6b610*/  STL.64 [R1+0xa58], R42 ;  /* 0x000a582a01007387 */ /* 0x000fe80000100a00 */
[----:B------:R-:W-:Y:S04]  /*6b620*/  STL.64 [R1+0x5678], R32 ;  /* 0x0056782001007387 */ /* 0x000fe80000100a00 */
[----:B------:R0:W-:Y:S04]  /*6b630*/  STL.64 [R1+0xa40], R36 ;  /* 0x000a402401007387 */ /* 0x0001e80000100a00 */
[----:B------:R1:W-:Y:S04]  /*6b640*/  STL.64 [R1+0xa48], R38 ;  /* 0x000a482601007387 */ /* 0x0003e80000100a00 */
[----:B------:R-:W2:Y:S04]  /*6b650*/  LDL.LU R56, [R1+0x970] ;  /* 0x0009700001387983 */ /* 0x000ea80000300800 */
[----:B------:R-:W-:Y:S04]  /*6b660*/  STL.64 [R1+0xa30], R28 ;  /* 0x000a301c01007387 */ /* 0x000fe80000100a00 */
[----:B------:R-:W-:Y:S04]  /*6b670*/  STL.64 [R1+0xa38], R30 ;  /* 0x000a381e01007387 */ /* 0x000fe80000100a00 */
[----:B------:R3:W-:Y:S04]  /*6b680*/  STL.64 [R1+0xa20], R12 ;  /* 0x000a200c01007387 */ /* 0x0007e80000100a00 */
[----:B------:R4:W-:Y:S04]  /*6b690*/  STL.64 [R1+0xa28], R14 ;  /* 0x000a280e01007387 */ /* 0x0009e80000100a00 */
        /* <DEDUP_REMOVED lines=17> */
[----:B0-----:R-:W3:Y:S04]  /*6b7b0*/  LDL.LU R36, [R1+0x9a0] ;  /* 0x0009a00001247983 */ /* 0x001ee80000300800 */
[----:B------:R-:W3:Y:S04]  /*6b7c0*/  LDL.LU R37, [R1+0x9a4] ;  /* 0x0009a40001257983 */ /* 0x000ee80000300800 */
        /* <DEDUP_REMOVED lines=8> */
[----:B----4-:R-:W3:Y:S04]  /*6b850*/  LDL.LU R14, [R1+0xa08] ;  /* 0x000a0800010e7983 */ /* 0x010ee80000300800 */
        /* <DEDUP_REMOVED lines=48> */
[----:B------:R-:W2:Y:S01]  /*6bb60*/  LDL.LU.64 R12, [R1+0x5708] ;  /* 0x00570800010c7983 */ /* 0x000ea20000300a00 */
[C---:B----4-:R-:W-:Y:S03]  /*6bb70*/  HMMA.16816.F32 R4, R24.reuse, R10, R4 ;  /* 0x0000000a1804723c */ /* 0x050fe60000001804 */
[----:B------:R-:W-:Y:S04]  /*6bb80*/  STL.64 [R1+0x5610], R18 ;  /* 0x0056101201007387 */ /* 0x000fe80000100a00 */
[----:B------:R0:W-:Y:S04]  /*6bb90*/  STL.64 [R1+0x5608], R16 ;  /* 0x0056081001007387 */ /* 0x0001e80000100a00 */
[----:B0-----:R-:W4:Y:S04]  /*6bba0*/  LDL.LU R16, [R1+0x2130] ;  /* 0x0021300001107983 */ /* 0x001f280000300800 */
[----:B------:R-:W4:Y:S04]  /*6bbb0*/  LDL.LU R17, [R1+0x2134] ;  /* 0x0021340001117983 */ /* 0x000f280000300800 */
[----:B------:R-:W4:Y:S04]  /*6bbc0*/  LDL.LU R18, [R1+0x2138] ;  /* 0x0021380001127983 */ /* 0x000f280000300800 */
[----:B------:R-:W4:Y:S01]  /*6bbd0*/  LDL.LU R19, [R1+0x213c] ;  /* 0x00213c0001137983 */ /* 0x000f220000300800 */
[----:B------:R-:W-:Y:S01]  /*6bbe0*/  IMAD R28, R28, 0x100, R9 ;  /* 0x000001001c1c7824 */ /* 0x000fe200078e0209 */
        /* <DEDUP_REMOVED lines=10> */
[----:B------:R-:W2:Y:S04]  /*6bc90*/  LDL.LU.64 R56, [R1+0x56e8] ;  /* 0x0056e80001387983 */ /* 0x000ea80000300a00 */
[----:B------:R-:W-:Y:S04]  /*6bca0*/  STL.64 [R1+0x55f0], R14 ;  /* 0x0055f00e01007387 */ /* 0x000fe80000100a00 */
[----:B------:R0:W-:Y:S04]  /*6bcb0*/  STL.64 [R1+0x55e8], R12 ;  /* 0x0055e80c01007387 */ /* 0x0001e80000100a00 */
[----:B0-----:R-:W4:Y:S04]  /*6bcc0*/  LDL.LU R12, [R1+0x9c0] ;  /* 0x0009c000010c7983 */ /* 0x001f280000300800 */
[----:B------:R-:W4:Y:S04]  /*6bcd0*/  LDL.LU R13, [R1+0x9c4] ;  /* 0x0009c400010d7983 */ /* 0x000f280000300800 */
[----:B------:R-:W4:Y:S04]  /*6bce0*/  LDL.LU R14, [R1+0x9c8] ;  /* 0x0009c800010e7983 */ /* 0x000f280000300800 */
[----:B------:R-:W4:Y:S04]  /*6bcf0*/  LDL.LU R15, [R1+0x9cc] ;  /* 0x0009cc00010f7983 */ /* 0x000f280000300800 */
[----:B------:R-:W-:Y:S04]  /*6bd00*/  STL.64 [R1+0x9d0], R4 ;  /* 0x0009d00401007387 */ /* 0x000fe80000100a00 */
[----:B------:R0:W-:Y:S04]  /*6bd10*/  STL.64 [R1+0x9d8], R6 ;  /* 0x0009d80601007387 */ /* 0x0001e80000100a00 */
[----:B0-----:R-:W3:Y:S04]  /*6bd20*/  LDL.LU.64 R6, [R1+0x56e0] ;  /* 0x0056e00001067983 */ /* 0x001ee80000300a00 */
[----:B------:R-:W2:Y:S04]  /*6bd30*/  LDL.LU.64 R4, [R1+0x56d8] ;  /* 0x0056d80001047983 */ /* 0x000ea80000300a00 */
[----:B------:R-:W4:Y:S04]  /*6bd40*/  LDL.LU R9, [R1+0x56d0] ;  /* 0x0056d00001097983 */ /* 0x000f280000300800 */
[----:B------:R-:W-:Y:S01]  /*6bd50*/  STL.64 [R1+0x5600], R10 ;  /* 0x0056000a01007387 */ /* 0x000fe20000100a00 */
[----:B------:R-:W-:-:S02]  /*6bd60*/  IMAD R29, R29, 0x100, R40 ;  /* 0x000001001d1d7824 */ /* 0x000fc400078e0228 */
[----:B------:R-:W-:Y:S02]  /*6bd70*/  IMAD R30, R30, 0x100, R41 ;  /* 0x000001001e1e7824 */ /* 0x000fe400078e0229 */
[----:B------:R-:W-:Y:S01]  /*6bd80*/  IMAD R31, R0, 0x100, R31 ;  /* 0x00000100001f7824 */ /* 0x000fe200078e021f */
[----:B------:R-:W-:Y:S02]  /*6bd90*/  F2FP.F16.E4M3.UNPACK_B R28, R28 ;  /* 0x0000001cff1c723e */ /* 0x000fe400020006ff */
[----:B------:R-:W-:Y:S02]  /*6bda0*/  F2FP.F16.E4M3.UNPACK_B R29, R29 ;  /* 0x0000001dff1d723e */ /* 0x000fe400020006ff */
[----:B------:R-:W-:Y:S02]  /*6bdb0*/  F2FP.F16.E4M3.UNPACK_B R30, R30 ;  /* 0x0000001eff1e723e */ /* 0x000fe400020006ff */
[----:B------:R-:W-:Y:S01]  /*6bdc0*/  F2FP.F16.E4M3.UNPACK_B R31, R31 ;  /* 0x0000001fff1f723e */ /* 0x000fe200020006ff */
[C---:B----4-:R-:W-:Y:S06]  /*6bdd0*/  HMMA.16816.F32 R12, R24.reuse, R8, R12 ;  /* 0x00000008180c723c */ /* 0x050fec000000180c */
[----:B------:R2:W-:Y:S02]  /*6bde0*/  STL.64 [R1+0x55f8], R8 ;  /* 0x0055f80801007387 */ /* 0x0005e40000100a00 */
[----:B--2---:R-:W-:-:S15]  /*6bdf0*/  HMMA.16816.F32 R8, R24, R4, R20 ;  /* 0x000000041808723c */ /* 0x004fde0000001814 */
[----:B------:R-:W-:Y:S04]  /*6be00*/  STL.64 [R1+0x9c0], R12 ;  /* 0x0009c00c01007387 */ /* 0x000fe80000100a00 */
[----:B------:R3:W-:Y:S02]  /*6be10*/  STL.64 [R1+0x9c8], R14 ;  /* 0x0009c80e01007387 */ /* 0x0007e40000100a00 */
[----:B---3--:R-:W-:-:S15]  /*6be20*/  HMMA.16816.F32 R12, R24, R6, R16 ;  /* 0x00000006180c723c */ /* 0x008fde0000001810 */
[----:B------:R-:W-:-:S08]  /*6be30*/  NOP ;  /* 0x0000000000007918 */ /* 0x000fd00000000000 */
[----:B------:R-:W-:Y:S04]  /*6be40*/  STL.64 [R1+0x2130], R12 ;  /* 0x0021300c01007387 */ /* 0x000fe80000100a00 */
[----:B------:R-:W-:Y:S04]  /*6be50*/  STL.64 [R1+0x2138], R14 ;  /* 0x0021380e01007387 */ /* 0x000fe80000100a00 */
[----:B------:R-:W-:Y:S04]  /*6be60*/  STL.64 [R1+0x5620], R6 ;  /* 0x0056200601007387 */ /* 0x000fe80000100a00 */
[----:B------:R-:W-:Y:S04]  /*6be70*/  STL.64 [R1+0x5618], R4 ;  /* 0x0056180401007387 */ /* 0x000fe80000100a00 */
[----:B------:R-:W-:Y:S04]  /*6be80*/  STL.64 [R1+0x2120], R8 ;  /* 0x0021200801007387 */ /* 0x000fe80000100a00 */
[----:B------:R0:W-:Y:S02]  /*6be90*/  STL.64 [R1+0x2128], R10 ;  /* 0x0021280a01007387 */ /* 0x0001e40000100a00 */
[----:B0-----:R-:W-:Y:S06]  /*6bea0*/  HMMA.16816.F32 R8, R24, R2, R32 ;  /* 0x000000021808723c */ /* 0x001fec0000001820 */
[C---:B------:R-:W-:Y:S06]  /*6beb0*/  HMMA.16816.F32 R4, R28.reuse, R42, R36 ;  /* 0x0000002a1c04723c */ /* 0x040fec0000001824 */
[C---:B------:R-:W-:Y:S11]  /*6bec0*/  HMMA.16816.F32 R12, R28.reuse, R52, R44 ;  /* 0x000000341c0c723c */ /* 0x040ff6000000182c */
[----:B------:R-:W-:Y:S04]  /*6bed0*/  STL.64 [R1+0x9b0], R8 ;  /* 0x0009b00801007387 */ /* 0x000fe80000100a00 */
[----:B------:R0:W-:Y:S04]  /*6bee0*/  STL.64 [R1+0x9b8], R10 ;  /* 0x0009b80a01007387 */ /* 0x0001e80000100a00 */
[----:B------:R-:W-:Y:S04]  /*6bef0*/  STL.64 [R1+0x9a0], R4 ;  /* 0x0009a00401007387 */ /* 0x000fe80000100a00 */
[----:B------:R1:W-:Y:S01]  /*6bf00*/  STL.64 [R1+0x9a8], R6 ;  /* 0x0009a80601007387 */ /* 0x0003e20000100a00 */
[C---:B0-----:R-:W-:Y:S06]  /*6bf10*/  HMMA.16816.F32 R8, R28.reuse, R54, R48 ;  /* 0x000000361c08723c */ /* 0x041fec0000001830 */
[----:B-1----:R-:W-:Y:S01]  /*6bf20*/  HMMA.16816.F32 R4, R28, R60, R56 ;  /* 0x0000003c1c04723c */ /* 0x002fe20000001838 */
[----:B------:R0:W-:Y:S04]  /*6bf30*/  STL.64 [R1+0x990], R12 ;  /* 0x0009900c01007387 */ /* 0x0001e80000100a00 */
[----:B------:R1:W-:-:S12]  /*6bf40*/  STL.64 [R1+0x998], R14 ;  /* 0x0009980e01007387 */ /* 0x0003d80000100a00 */
[----:B------:R-:W-:Y:S04]  /*6bf50*/  STL.64 [R1+0x980], R8 ;  /* 0x0009800801007387 */ /* 0x000fe80000100a00 */
[----:B------:R-:W-:Y:S04]  /*6bf60*/  STL.64 [R1+0x988], R10 ;  /* 0x0009880a01007387 */ /* 0x000fe80000100a00 */
[----:B0-----:R-:W2:Y:S04]  /*6bf70*/  LDL.LU R12, [R1+0x870] ;  /* 0x00087000010c7983 */ /* 0x001ea80000300800 */
[----:B------:R0:W-:Y:S04]  /*6bf80*/  STL.64 [R1+0x970], R4 ;  /* 0x0009700401007387 */ /* 0x0001e80000100a00 */
[----:B------:R3:W-:Y:S04]  /*6bf90*/  STL.64 [R1+0x978], R6 ;  /* 0x0009780601007387 */ /* 0x0007e80000100a00 */
[----:B------:R-:W2:Y:S04]  /*6bfa0*/  LDL.LU R13, [R1+0x874] ;  /* 0x00087400010d7983 */ /* 0x000ea80000300800 */
[----:B-1----:R-:W4:Y:S04]  /*6bfb0*/  LDL.LU R14, [R1+0x878] ;  /* 0x00087800010e7983 */ /* 0x002f280000300800 */
[----:B------:R-:W4:Y:S04]  /*6bfc0*/  LDL.LU R15, [R1+0x87c] ;  /* 0x00087c00010f7983 */ /* 0x000f280000300800 */
[----:B----4-:R1:W-:Y:S04]  /*6bfd0*/  STL.64 [R1+0x56b8], R14 ;  /* 0x0056b80e01007387 */ /* 0x0103e80000100a00 */
[----:B--2---:R-:W-:Y:S04]  /*6bfe0*/  STL.64 [R1+0x56b0], R12 ;  /* 0x0056b00c01007387 */ /* 0x004fe80000100a00 */
[----:B0-----:R-:W2:Y:S04]  /*6bff0*/  LDL.LU R4, [R1+0x890] ;  /* 0x0008900001047983 */ /* 0x001ea80000300800 */
[----:B------:R-:W2:Y:S04]  /*6c000*/  LDL.LU R5, [R1+0x894] ;  /* 0x0008940001057983 */ /* 0x000ea80000300800 */
[----:B---3--:R-:W3:Y:S04]  /*6c010*/  LDL.LU R6, [R1+0x898] ;  /* 0x0008980001067983 */ /* 0x008ee80000300800 */
[----:B------:R-:W3:Y:S01]  /*6c020*/  LDL.LU R7, [R1+0x89c] ;  /* 0x00089c0001077983 */ /* 0x000ee20000300800 */
[----:B------:R-:W-:-:S03]  /*6c030*/  IMAD.MOV.U32 R0, RZ, RZ, R61 ;  /* 0x000000ffff007224 */ /* 0x000fc600078e003d */
        /* <DEDUP_REMOVED lines=18> */
[----:B-1----:R-:W3:Y:S04]  /*6c160*/  LDL R14, [R1+0x8] ;  /* 0x00000800010e7983 */ /* 0x002ee80000100800 */
[----:B------:R-:W3:Y:S04]  /*6c170*/  LDL R15, [R1+0xc] ;  /* 0x00000c00010f7983 */ /* 0x000ee80000100800 */
[----:B0-----:R-:W3:Y:S04]  /*6c180*/  LDL.LU R4, [R1+0x960] ;  /* 0x0009600001047983 */ /* 0x001ee80000300800 */
[----:B------:R-:W3:Y:S04]  /*6c190*/  LDL.LU R5, [R1+0x964] ;  /* 0x0009640001057983 */ /* 0x000ee80000300800 */
[----:B------:R-:W3:Y:S04]  /*6c1a0*/  LDL.LU R6, [R1+0x968] ;  /* 0x0009680001067983 */ /* 0x000ee80000300800 */
[----:B------:R-:W3:Y:S04]  /*6c1b0*/  LDL.LU R7, [R1+0x96c] ;  /* 0x00096c0001077983 */ /* 0x000ee80000300800 */
[----:B------:R-:W2:Y:S04]  /*6c1c0*/  LDL.64 R60, [R1] ;  /* 0x00000000013c7983 */ /* 0x000ea80000100a00 */
        /* <DEDUP_REMOVED lines=28> */
[----:B------:R0:W-:Y:S01]  /*6c390*/  STL [R1+0x55e4], R0 ;  /* 0x0055e40001007387 */ /* 0x0001e20000100800 */
[C---:B---3--:R-:W-:Y:S06]  /*6c3a0*/  HMMA.16816.F32 R12, R28.reuse, R14, R4 ;  /* 0x0000000e1c0c723c */ /* 0x048fec0000001804 */
[----:B--2---:R-:W-:Y:S01]  /*6c3b0*/  HMMA.16816.F32 R20, R28, R60, R20 ;  /* 0x0000003c1c14723c */ /* 0x004fe20000001814 */
[----:B------:R-:W2:Y:S04]  /*6c3c0*/  LDL.LU.64 R6, [R1+0x56c8] ;  /* 0x0056c80001067983 */ /* 0x000ea80000300a00 */
[----:B------:R-:W2:Y:S01]  /*6c3d0*/  LDL.LU.64 R4, [R1+0x56c0] ;  /* 0x0056c00001047983 */ /* 0x000ea20000300a00 */
[----:B0-----:R-:W-:-:S11]  /*6c3e0*/  IMAD.MOV.U32 R0, RZ, RZ, R61 ;  /* 0x000000ffff007224 */ /* 0x001fd600078e003d */
        /* <DEDUP_REMOVED lines=8> */
[----:B------:R-:W4:Y:S02]  /*6c470*/  LDL.LU.64 R60, [R1+0x5698] ;  /* 0x00569800013c7983 */ /* 0x000f240000300a00 */
[----:B----4-:R-:W-:-:S15]  /*6c480*/  HMMA.16816.F32 R56, R28, R60, R56 ;  /* 0x0000003c1c38723c */ /* 0x010fde0000001838 */
[----:B------:R-:W-:-:S08]  /*6c490*/  NOP ;  /* 0x0000000000007918 */ /* 0x000fd00000000000 */
        /* <DEDUP_REMOVED lines=9> */
[----:B0-----:R-:W3:Y:S04]  /*6c530*/  LDL.LU.64 R34, [R1+0x5680] ;  /* 0x0056800001227983 */ /* 0x001ee80000300a00 */
        /* <DEDUP_REMOVED lines=159> */
[----:B------:R-:W-:Y:S01]  /*6cf30*/  STL.64 [R1+0x54b8], R14 ;  /* 0x0054b80e01007387 */ /* 0x000fe20000100a00 */
[----:B--2---:R-:W-:-:S15]  /*6cf40*/  HMMA.16816.F32 R16, R28, R12, R32 ;  /* 0x0000000c1c10723c */ /* 0x004fde0000001820 */
        /* <DEDUP_REMOVED lines=10> */
[----:B----4-:R-:W-:Y:S02]  /*6cff0*/  HMMA.16816.F32 R12, R28, R8, R40 ;  /* 0x000000081c0c723c */ /* 0x010fe40000001828 */
[----:B------:R-:W-:Y:S04]  /*6d000*/  STL.64 [R1+0x54e0], R10 ;  /* 0x0054e00a01007387 */ /* 0x000fe80000100a00 */
[----:B------:R-:W-:-:S15]  /*6d010*/  STL.64 [R1+0x54d8], R8 ;  /* 0x0054d80801007387 */ /* 0x000fde0000100a00 */
[----:B------:R-:W-:-:S02]  /*6d020*/  NOP ;  /* 0x0000000000007918 */ /* 0x000fc40000000000 */
[----:B------:R-:W-:Y:S04]  /*6d030*/  STL.64 [R1+0x7e0], R12 ;  /* 0x0007e00c01007387 */ /* 0x000fe80000100a00 */
[----:B------:R0:W-:Y:S02]  /*6d040*/  STL.64 [R1+0x7e8], R14 ;  /* 0x0007e80e01007387 */ /* 0x0001e40000100a00 */
[C---:B0-----:R-:W-:Y:S06]  /*6d050*/  HMMA.16816.F32 R12, R28.reuse, R6, R48 ;  /* 0x000000061c0c723c */ /* 0x041fec0000001830 */
[----:B------:R-:W-:-:S15]  /*6d060*/  HMMA.16816.F32 R8, R28, R4, R52 ;  /* 0x000000041c08723c */ /* 0x000fde0000001834 */
[----:B------:R-:W-:-:S02]  /*6d070*/  NOP ;  /* 0x0000000000007918 */ /* 0x000fc40000000000 */
[----:B------:R-:W-:Y:S04]  /*6d080*/  STL.64 [R1+0x2110], R12 ;  /* 0x0021100c01007387 */ /* 0x000fe80000100a00 */
[----:B------:R-:W-:Y:S04]  /*6d090*/  STL.64 [R1+0x2118], R14 ;  /* 0x0021180e01007387 */ /* 0x000fe80000100a00 */
[----:B------:R-:W-:Y:S04]  /*6d0a0*/  STL.64 [R1+0x5500], R6 ;  /* 0x0055000601007387 */ /* 0x000fe80000100a00 */
[----:B------:R0:W-:Y:S02]  /*6d0b0*/  STL.64 [R1+0x54f8], R4 ;  /* 0x0054f80401007387 */ /* 0x0001e40000100a00 */
[----:B0-----:R-:W-:Y:S02]  /*6d0c0*/  HMMA.16816.F32 R4, R28, R2, R56 ;  /* 0x000000021c04723c */ /* 0x001fe40000001838 */
[----:B------:R0:W-:Y:S04]  /*6d0d0*/  STL.64 [R1+0x2100], R8 ;  /* 0x0021000801007387 */ /* 0x0001e80000100a00 */
[----:B------:R1:W-:Y:S04]  /*6d0e0*/  STL.64 [R1+0x2108], R10 ;  /* 0x0021080a01007387 */ /* 0x0003e80000100a00 */
[----:B------:R-:W2:-:S13]  /*6d0f0*/  LDL.LU R12, [R1+0x690] ;  /* 0x00069000010c7983 */ /* 0x000e9a0000300800 */
[----:B------:R-:W-:Y:S04]  /*6d100*/  STL.64 [R1+0x7d0], R4 ;  /* 0x0007d00401007387 */ /* 0x000fe80000100a00 */
[----:B------:R3:W-:Y:S04]  /*6d110*/  STL.64 [R1+0x7d8], R6 ;  /* 0x0007d80601007387 */ /* 0x0007e80000100a00 */
[----:B------:R-:W2:Y:S04]  /*6d120*/  LDL.LU R13, [R1+0x694] ;  /* 0x00069400010d7983 */ /* 0x000ea80000300800 */
[----:B------:R-:W4:Y:S04]  /*6d130*/  LDL.LU R14, [R1+0x698] ;  /* 0x00069800010e7983 */ /* 0x000f280000300800 */
[----:B------:R-:W4:Y:S04]  /*6d140*/  LDL.LU R15, [R1+0x69c] ;  /* 0x00069c00010f7983 */ /* 0x000f280000300800 */
[----:B----4-:R-:W-:Y:S04]  /*6d150*/  STL.64 [R1+0x55c8], R14 ;  /* 0x0055c80e01007387 */ /* 0x010fe80000100a00 */
[----:B--2---:R2:W-:Y:S04]  /*6d160*/  STL.64 [R1+0x55c0], R12 ;  /* 0x0055c00c01007387 */ /* 0x0045e80000100a00 */
[----:B0-----:R-:W4:Y:S04]  /*6d170*/  LDL.LU R8, [R1+0x6a0] ;  /* 0x0006a00001087983 */ /* 0x001f280000300800 */
[----:B------:R-:W4:Y:S04]  /*6d180*/  LDL.LU R9, [R1+0x6a4] ;  /* 0x0006a40001097983 */ /* 0x000f280000300800 */
[----:B-1----:R-:W2:Y:S04]  /*6d190*/  LDL.LU R10, [R1+0x6a8] ;  /* 0x0006a800010a7983 */ /* 0x002ea80000300800 */
[----:B------:R-:W2:Y:S01]  /*6d1a0*/  LDL.LU R11, [R1+0x6ac] ;  /* 0x0006ac00010b7983 */ /* 0x000ea20000300800 */
[----:B---3--:R-:W-:-:S02]  /*6d1b0*/  IMAD.MOV.U32 R7, RZ, RZ, R0 ;  /* 0x000000ffff077224 */ /* 0x008fc400078e0000 */
[----:B------:R-:W-:Y:S02]  /*6d1c0*/  IMAD R26, R26, 0x100, R46 ;  /* 0x000001001a1a7824 */ /* 0x000fe400078e022e */
[----:B------:R-:W-:Y:S02]  /*6d1d0*/  IMAD R27, R27, 0x100, R47 ;  /* 0x000001001b1b7824 */ /* 0x000fe400078e022f */
[----:B------:R-:W-:Y:S02]  /*6d1e0*/  IMAD R24, R24, 0x100, R44 ;  /* 0x0000010018187824 */ /* 0x000fe400078e022c */
[----:B------:R-:W-:Y:S01]  /*6d1f0*/  IMAD R25, R25, 0x100, R45 ;  /* 0x0000010019197824 */ /* 0x000fe200078e022d */
[----:B--2---:R-:W-:Y:S04]  /*6d200*/  STL.64 [R1+0x55d8], R10 ;  /* 0x0055d80a01007387 */ /* 0x004fe80000100a00 */
[----:B----4-:R0:W-:Y:S04]  /*6d210*/  STL.64 [R1+0x55d0], R8 ;  /* 0x0055d00801007387 */ /* 0x0101e80000100a00 */
[----:B------:R-:W2:Y:S04]  /*6d220*/  LDL.LU R6, [R1] ;  /* 0x0000000001067983 */ /* 0x000ea80000300800 */
[----:B------:R-:W3:Y:S04]  /*6d230*/  LDL.LU R0, [R1+0x55e4] ;  /* 0x0055e40001007983 */ /* 0x000ee80000300800 */
[----:B------:R-:W4:Y:S04]  /*6d240*/  LDL.LU R16, [R1+0x680] ;  /* 0x0006800001107983 */ /* 0x000f280000300800 */
[----:B------:R-:W4:Y:S04]  /*6d250*/  LDL.LU R17, [R1+0x684] ;  /* 0x0006840001117983 */ /* 0x000f280000300800 */
[----:B------:R-:W4:Y:S04]  /*6d260*/  LDL.LU R18, [R1+0x688] ;  /* 0x0006880001127983 */ /* 0x000f280000300800 */
[----:B------:R-:W4:Y:S04]  /*6d270*/  LDL.LU R19, [R1+0x68c] ;  /* 0x00068c0001137983 */ /* 0x000f280000300800 */
        /* <DEDUP_REMOVED lines=10> */
[----:B0-----:R-:W2:Y:S04]  /*6d320*/  LDL.LU R8, [R1+0x700] ;  /* 0x0007000001087983 */ /* 0x001ea80000300800 */
[----:B------:R-:W2:Y:S04]  /*6d330*/  LDL.LU R9, [R1+0x704] ;  /* 0x0007040001097983 */ /* 0x000ea80000300800 */
[----:B------:R-:W2:Y:S04]  /*6d340*/  LDL.LU R10, [R1+0x708] ;  /* 0x00070800010a7983 */ /* 0x000ea80000300800 */
[----:B------:R-:W2:Y:S04]  /*6d350*/  LDL.LU R11, [R1+0x70c] ;  /* 0x00070c00010b7983 */ /* 0x000ea80000300800 */
[----:B------:R-:W4:Y:S04]  /*6d360*/  LDL.LU R28, [R1+0x6e0] ;  /* 0x0006e000011c7983 */ /* 0x000f280000300800 */
[----:B------:R-:W4:Y:S04]  /*6d370*/  LDL.LU R29, [R1+0x6e4] ;  /* 0x0006e400011d7983 */ /* 0x000f280000300800 */
[----:B------:R-:W4:Y:S04]  /*6d380*/  LDL.LU R30, [R1+0x6e8] ;  /* 0x0006e800011e7983 */ /* 0x000f280000300800 */
[----:B------:R-:W4:Y:S01]  /*6d390*/  LDL.LU R31, [R1+0x6ec] ;  /* 0x0006ec00011f7983 */ /* 0x000f220000300800 */
[----:B------:R-:W-:-:S02]  /*6d3a0*/  F2FP.F16.E4M3.UNPACK_B R24, R24 ;  /* 0x00000018ff18723e */ /* 0x000fc400020006ff */
[----:B------:R-:W-:Y:S02]  /*6d3b0*/  F2FP.F16.E4M3.UNPACK_B R25, R25 ;  /* 0x00000019ff19723e */ /* 0x000fe400020006ff */
[----:B------:R-:W-:Y:S02]  /*6d3c0*/  F2FP.F16.E4M3.UNPACK_B R26, R26 ;  /* 0x0000001aff1a723e */ /* 0x000fe400020006ff */
[----:B------:R-:W-:Y:S01]  /*6d3d0*/  F2FP.F16.E4M3.UNPACK_B R27, R27 ;  /* 0x0000001bff1b723e */ /* 0x000fe200020006ff */
[----:B------:R-:W4:Y:S04]  /*6d3e0*/  LDL.LU R58, [R1+0x8] ;  /* 0x00000800013a7983 */ /* 0x000f280000300800 */
[----:B------:R-:W4:Y:S04]  /*6d3f0*/  LDL.LU R59, [R1+0xc] ;  /* 0x00000c00013b7983 */ /* 0x000f280000300800 */
[----:B------:R-:W4:Y:S01]  /*6d400*/  LDL.LU R56, [R1+0x10] ;  /* 0x0000100001387983 */ /* 0x000f220000300800 */
[----:B---3--:R-:W-:-:S03]  /*6d410*/  IMAD.MOV.U32 R57, RZ, RZ, R0 ;  /* 0x000000ffff397224 */ /* 0x008fc600078e0000 */
        /* <DEDUP_REMOVED lines=16> */
[C---:B--2---:R-:W-:Y:S06]  /*6d520*/  HMMA.16816.F32 R8, R24.reuse, R44, R8 ;  /* 0x0000002c1808723c */ /* 0x044fec0000001808 */
[C---:B----4-:R-:W-:Y:S06]  /*6d530*/  HMMA.16816.F32 R44, R24.reuse, R46, R12 ;  /* 0x0000002e182c723c */ /* 0x050fec000000180c */
[----:B------:R-:W-:Y:S01]  /*6d540*/  HMMA.16816.F32 R28, R24, R4, R28 ;  /* 0x00000004181c723c */ /* 0x000fe2000000181c */
        /* <DEDUP_REMOVED lines=11> */
[----:B0-----:R-:W2:Y:S04]  /*6d600*/  LDL.LU.64 R10, [R1+0x55d8] ;  /* 0x0055d800010a7983 */ /* 0x001ea80000300a00 */
[----:B------:R-:W2:Y:S04]  /*6d610*/  LDL.LU.64 R8, [R1+0x55d0] ;  /* 0x0055d00001087983 */ /* 0x000ea80000300a00 */
[----:B------:R-:W4:Y:S04]  /*6d620*/  LDL.LU.64 R14, [R1+0x55c8] ;  /* 0x0055c800010e7983 */ /* 0x000f280000300a00 */
[----:B------:R-:W4:Y:S04]  /*6d630*/  LDL.LU.64 R12, [R1+0x55c0] ;  /* 0x0055c000010c7983 */ /* 0x000f280000300a00 */
[----:B------:R-:W-:Y:S04]  /*6d640*/  STL.64 [R1+0x6f0], R44 ;  /* 0x0006f02c01007387 */ /* 0x000fe80000100a00 */
[----:B------:R0:W-:Y:S04]  /*6d650*/  STL.64 [R1+0x6f8], R46 ;  /* 0x0006f82e01007387 */ /* 0x0001e80000100a00 */
[----:B0-----:R-:W4:Y:S04]  /*6d660*/  LDL.LU.64 R46, [R1+0x55b8] ;  /* 0x0055b800012e7983 */ /* 0x001f280000300a00 */
[----:B------:R-:W4:Y:S04]  /*6d670*/  LDL.LU.64 R44, [R1+0x55b0] ;  /* 0x0055b000012c7983 */ /* 0x000f280000300a00 */
[----:B------:R0:W-:Y:S04]  /*6d680*/  STL.64 [R1+0x6e0], R28 ;  /* 0x0006e01c01007387 */ /* 0x0001e80000100a00 */
[----:B------:R1:W-:Y:S04]  /*6d690*/  STL.64 [R1+0x6e8], R30 ;  /* 0x0006e81e01007387 */ /* 0x0003e80000100a00 */
[----:B0-----:R-:W2:Y:S04]  /*6d6a0*/  LDL.LU R28, [R1+0xf0] ;  /* 0x0000f000011c7983 */ /* 0x001ea80000300800 */
[----:B------:R-:W2:Y:S04]  /*6d6b0*/  LDL.LU R29, [R1+0xf4] ;  /* 0x0000f400011d7983 */ /* 0x000ea80000300800 */
[----:B-1----:R-:W4:Y:S01]  /*6d6c0*/  LDL.LU R30, [R1+0xf8] ;  /* 0x0000f800011e7983 */ /* 0x002f220000300800 */
[----:B---3--:R-:W-:-:S03]  /*6d6d0*/  IMAD.MOV.U32 R31, RZ, RZ, R0 ;  /* 0x000000ffff1f7224 */ /* 0x008fc600078e0000 */
[----:B------:R-:W3:Y:S01]  /*6d6e0*/  LDL.LU R0, [R1+0x55a8] ;  /* 0x0055a80001007983 */ /* 0x000ee20000300800 */
[C---:B------:R-:W-:Y:S06]  /*6d6f0*/  HMMA.16816.F32 R48, R24.reuse, R56, R48 ;  /* 0x000000381830723c */ /* 0x040fec0000001830 */
[C---:B------:R-:W-:Y:S01]  /*6d700*/  HMMA.16816.F32 R56, R24.reuse, R58, R52 ;  /* 0x0000003a1838723c */ /* 0x040fe20000001834 */
[----:B----4-:R-:W-:Y:S04]  /*6d710*/  STL.64 [R1+0x5520], R30 ;  /* 0x0055201e01007387 */ /* 0x010fe80000100a00 */
[----:B--2---:R0:W-:Y:S04]  /*6d720*/  STL.64 [R1+0x5518], R28 ;  /* 0x0055181c01007387 */ /* 0x0041e80000100a00 */
        /* <DEDUP_REMOVED lines=12> */
[----:B0-----:R-:W3:Y:S04]  /*6d7f0*/  LDL.LU.64 R58, [R1+0x5580] ;  /* 0x00558000013a7983 */ /* 0x001ee80000300a00 */
[----:B------:R-:W4:Y:S01]  /*6d800*/  LDL.LU.64 R56, [R1+0x5578] ;  /* 0x0055780001387983 */ /* 0x000f220000300a00 */
[C---:B--2---:R-:W-:Y:S06]  /*6d810*/  HMMA.16816.F32 R4, R24.reuse, R6, R28 ;  /* 0x000000061804723c */ /* 0x044fec000000181c */
[----:B------:R-:W-:-:S15]  /*6d820*/  HMMA.16816.F32 R28, R24, R60, R8 ;  /* 0x0000003c181c723c */ /* 0x000fde0000001808 */
[----:B------:R-:W-:-:S02]  /*6d830*/  NOP ;  /* 0x0000000000007918 */ /* 0x000fc40000000000 */
[----:B------:R-:W-:Y:S04]  /*6d840*/  STL.64 [R1+0x6b0], R4 ;  /* 0x0006b00401007387 */ /* 0x000fe80000100a00 */
[----:B------:R4:W-:Y:S01]  /*6d850*/  STL.64 [R1+0x6b8], R6 ;  /* 0x0006b80601007387 */ /* 0x0009e20000100a00 */
[C---:B---3--:R-:W-:Y:S06]  /*6d860*/  HMMA.16816.F32 R8, R24.reuse, R58, R12 ;  /* 0x0000003a1808723c */ /* 0x048fec000000180c */
[C---:B----4-:R-:W-:Y:S01]  /*6d870*/  HMMA.16816.F32 R4, R24.reuse, R56, R16 ;  /* 0x000000381804723c */ /* 0x050fe20000001810 */
[----:B------:R-:W-:Y:S04]  /*6d880*/  STL.64 [R1+0x6a0], R28 ;  /* 0x0006a01c01007387 */ /* 0x000fe80000100a00 */
[----:B------:R-:W-:Y:S04]  /*6d890*/  STL.64 [R1+0x6a8], R30 ;  /* 0x0006a81e01007387 */ /* 0x000fe80000100a00 */
[----:B------:R-:W2:Y:S08]  /*6d8a0*/  LDL.LU R56, [R1+0x110] ;  /* 0x0001100001387983 */ /* 0x000eb00000300800 */
[----:B------:R-:W-:Y:S04]  /*6d8b0*/  STL.64 [R1+0x690], R8 ;  /* 0x0006900801007387 */ /* 0x000fe80000100a00 */
[----:B------:R0:W-:Y:S04]  /*6d8c0*/  STL.64 [R1+0x698], R10 ;  /* 0x0006980a01007387 */ /* 0x0001e80000100a00 */
[----:B------:R-:W-:Y:S04]  /*6d8d0*/  STL.64 [R1+0x680], R4 ;  /* 0x0006800401007387 */ /* 0x000fe80000100a00 */
[----:B------:R1:W-:Y:S04]  /*6d8e0*/  STL.64 [R1+0x688], R6 ;  /* 0x0006880601007387 */ /* 0x0003e80000100a00 */
[----:B------:R-:W2:Y:S04]  /*6d8f0*/  LDL.LU R57, [R1+0x114] ;  /* 0x0001140001397983 */ /* 0x000ea80000300800 */
[----:B------:R-:W3:Y:S01]  /*6d900*/  LDL.LU R58, [R1+0x118] ;  /* 0x00011800013a7983 */ /* 0x000ee20000300800 */
[C---:B0-----:R-:W-:Y:S06]  /*6d910*/  HMMA.16816.F32 R8, R24.reuse, R54, R20 ;  /* 0x000000361808723c */ /* 0x041fec0000001814 */
[----:B-1----:R-:W-:Y:S01]  /*6d920*/  HMMA.16816.F32 R4, R24, R52, R32 ;  /* 0x000000341804723c */ /* 0x002fe20000001820 */
[----:B------:R-:W-:-:S02]  /*6d930*/  IMAD.MOV.U32 R59, RZ, RZ, R0 ;  /* 0x000000ffff3b7224 */ /* 0x000fc400078e0000 */
[----:B------:R-:W4:Y:S04]  /*6d940*/  LDL.LU R0, [R1+0x5574] ;  /* 0x0055740001007983 */ /* 0x000f280000300800 */
[----:B---3--:R-:W-:Y:S04]  /*6d950*/  STL.64 [R1+0x5548], R58 ;  /* 0x0055483a01007387 */ /* 0x008fe80000100a00 */
[----:B--2---:R-:W-:Y:S04]  /*6d960*/  STL.64 [R1+0x5540], R56 ;  /* 0x0055403801007387 */ /* 0x004fe80000100a00 */
[----:B------:R-:W2:Y:S04]  /*6d970*/  LDL.LU R52, [R1+0x120] ;  /* 0x0001200001347983 */ /* 0x000ea80000300800 */
[----:B------:R-:W-:Y:S04]  /*6d980*/  STL.64 [R1+0x670], R8 ;  /* 0x0006700801007387 */ /* 0x000fe80000100a00 */
[----:B------:R-:W-:Y:S04]  /*6d990*/  STL.64 [R1+0x678], R10 ;  /* 0x0006780a01007387 */ /* 0x000fe80000100a00 */
[----:B------:R-:W-:Y:S04]  /*6d9a0*/  STL.64 [R1+0x660], R4 ;  /* 0x0006600401007387 */ /* 0x000fe80000100a00 */
[----:B------:R0:W-:Y:S04]  /*6d9b0*/  STL.64 [R1+0x668], R6 ;  /* 0x0006680601007387 */ /* 0x0001e80000100a00 */
[----:B------:R-:W2:Y:S04]  /*6d9c0*/  LDL.LU R53, [R1+0x124] ;  /* 0x0001240001357983 */ /* 0x000ea80000300800 */
[----:B------:R-:W3:Y:S04]  /*6d9d0*/  LDL.LU R54, [R1+0x128] ;  /* 0x0001280001367983 */ /* 0x000ee80000300800 */
[----:B------:R-:W3:Y:S01]  /*6d9e0*/  LDL.LU R55, [R1+0x12c] ;  /* 0x00012c0001377983 */ /* 0x000ee20000300800 */
[C---:B------:R-:W-:Y:S06]  /*6d9f0*/  HMMA.16816.F32 R12, R24.reuse, R50, R36 ;  /* 0x00000032180c723c */ /* 0x040fec0000001824 */
[----:B0-----:R-:W-:Y:S01]  /*6da00*/  HMMA.16816.F32 R4, R24, R48, R40 ;  /* 0x000000301804723c */ /* 0x001fe20000001828 */
[----:B---3--:R-:W-:Y:S04]  /*6da10*/  STL.64 [R1+0x5568], R54 ;  /* 0x0055683601007387 */ /* 0x008fe80000100a00 */
[----:B--2---:R0:W-:Y:S04]  /*6da20*/  STL.64 [R1+0x5560], R52 ;  /* 0x0055603401007387 */ /* 0x0041e80000100a00 */
[----:B------:R-:W2:Y:S08]  /*6da30*/  LDL.LU R8, [R1+0x3a0] ;  /* 0x0003a00001087983 */ /* 0x000eb00000300800 */
[----:B------:R-:W-:Y:S04]  /*6da40*/  STL.64 [R1+0x650], R12 ;  /* 0x0006500c01007387 */ /* 0x000fe80000100a00 */
[----:B------:R-:W-:Y:S04]  /*6da50*/  STL.64 [R1+0x658], R14 ;  /* 0x0006580e01007387 */ /* 0x000fe80000100a00 */
        /* <DEDUP_REMOVED lines=33> */
[----:B-1----:R-:W2:Y:S04]  /*6dc70*/  LDL.LU R4, [R1+0x3e0] ;  /* 0x0003e00001047983 */ /* 0x002ea80000300800 */
[----:B------:R-:W2:Y:S04]  /*6dc80*/  LDL.LU R5, [R1+0x3e4] ;  /* 0x0003e40001057983 */ /* 0x000ea80000300800 */
        /* <DEDUP_REMOVED lines=13> */
[----:B----4-:R-:W-:-:S03]  /*6dd60*/  IMAD.MOV.U32 R51, RZ, RZ, R0 ;  /* 0x000000ffff337224 */ /* 0x010fc600078e0000 */
[----:B------:R-:W4:Y:S01]  /*6dd70*/  LDL.LU R0, [R1+0x5570] ;  /* 0x0055700001007983 */ /* 0x000f220000300800 */
[C---:B--2---:R-:W-:Y:S06]  /*6dd80*/  HMMA.16816.F32 R52, R24.reuse, R46, R52 ;  /* 0x0000002e1834723c */ /* 0x044fec0000001834 */
[----:B------:R-:W-:-:S15]  /*6dd90*/  HMMA.16816.F32 R44, R24, R44, R40 ;  /* 0x0000002c182c723c */ /* 0x000fde0000001828 */
[----:B------:R-:W-:-:S02]  /*6dda0*/  NOP ;  /* 0x0000000000007918 */ /* 0x000fc40000000000 */
[----:B------:R-:W-:Y:S04]  /*6ddb0*/  STL.64 [R1+0x630], R52 ;  /* 0x0006303401007387 */ /* 0x000fe80000100a00 */
[----:B------:R0:W-:Y:S04]  /*6ddc0*/  STL.64 [R1+0x638], R54 ;  /* 0x0006383601007387 */ /* 0x0001e80000100a00 */
[----:B0-----:R-:W2:Y:S04]  /*6ddd0*/  LDL.LU.64 R54, [R1+0x5568] ;  /* 0x0055680001367983 */ /* 0x001ea80000300a00 */
[----:B------:R-:W2:Y:S04]  /*6dde0*/  LDL.LU.64 R52, [R1+0x5560] ;  /* 0x0055600001347983 */ /* 0x000ea80000300a00 */
[----:B------:R-:W3:Y:S04]  /*6ddf0*/  LDL.LU.64 R42, [R1+0x5558] ;  /* 0x00555800012a7983 */ /* 0x000ee80000300a00 */
[----:B------:R-:W4:Y:S04]  /*6de00*/  LDL.LU.64 R40, [R1+0x5550] ;  /* 0x0055500001287983 */ /* 0x000f280000300a00 */
[----:B------:R0:W-:Y:S04]  /*6de10*/  STL.64 [R1+0x620], R44 ;  /* 0x0006202c01007387 */ /* 0x0001e80000100a00 */
[----:B------:R1:W-:Y:S04]  /*6de20*/  STL.64 [R1+0x628], R46 ;  /* 0x0006282e01007387 */ /* 0x0003e80000100a00 */
[----:B0-----:R-:W2:Y:S04]  /*6de30*/  LDL.LU R44, [R1+0x190] ;  /* 0x00019000012c7983 */ /* 0x001ea80000300800 */
[----:B------:R-:W2:Y:S04]  /*6de40*/  LDL.LU R45, [R1+0x194] ;  /* 0x00019400012d7983 */ /* 0x000ea80000300800 */
[----:B-1----:R-:W2:Y:S04]  /*6de50*/  LDL.LU R46, [R1+0x198] ;  /* 0x00019800012e7983 */ /* 0x002ea80000300800 */
[----:B------:R-:W2:Y:S01]  /*6de60*/  LDL.LU R47, [R1+0x19c] ;  /* 0x00019c00012f7983 */ /* 0x000ea20000300800 */
[C---:B---3--:R-:W-:Y:S06]  /*6de70*/  HMMA.16816.F32 R56, R24.reuse, R42, R56 ;  /* 0x0000002a1838723c */ /* 0x048fec0000001838 */
[----:B----4-:R-:W-:-:S15]  /*6de80*/  HMMA.16816.F32 R40, R24, R40, R36 ;  /* 0x000000281828723c */ /* 0x010fde0000001824 */
[----:B------:R-:W-:-:S02]  /*6de90*/  NOP ;  /* 0x0000000000007918 */ /* 0x000fc40000000000 */
[----:B------:R-:W-:Y:S04]  /*6dea0*/  STL.64 [R1+0x610], R56 ;  /* 0x0006103801007387 */ /* 0x000fe80000100a00 */
[----:B------:R0:W-:Y:S04]  /*6deb0*/  STL.64 [R1+0x618], R58 ;  /* 0x0006183a01007387 */ /* 0x0001e80000100a00 */
[----:B0-----:R-:W3:Y:S04]  /*6dec0*/  LDL.LU.64 R58, [R1+0x5548] ;  /* 0x00554800013a7983 */ /* 0x001ee80000300a00 */
[----:B------:R-:W3:Y:S04]  /*6ded0*/  LDL.LU.64 R56, [R1+0x5540] ;  /* 0x0055400001387983 */ /* 0x000ee80000300a00 */
[----:B------:R-:W4:Y:S04]  /*6dee0*/  LDL.LU.64 R38, [R1+0x5538] ;  /* 0x0055380001267983 */ /* 0x000f280000300a00 */
[----:B------:R-:W2:Y:S04]  /*6def0*/  LDL.LU.64 R36, [R1+0x5530] ;  /* 0x0055300001247983 */ /* 0x000ea80000300a00 */
[----:B------:R0:W-:Y:S04]  /*6df00*/  STL.64 [R1+0x600], R40 ;  /* 0x0006002801007387 */ /* 0x0001e80000100a00 */
[----:B------:R1:W-:Y:S04]  /*6df10*/  STL.64 [R1+0x608], R42 ;  /* 0x0006082a01007387 */ /* 0x0003e80000100a00 */
[----:B0-----:R-:W3:Y:S04]  /*6df20*/  LDL.LU R40, [R1+0x1b0] ;  /* 0x0001b00001287983 */ /* 0x001ee80000300800 */
[----:B------:R-:W3:Y:S04]  /*6df30*/  LDL.LU R41, [R1+0x1b4] ;  /* 0x0001b40001297983 */ /* 0x000ee80000300800 */
[----:B-1----:R-:W3:Y:S01]  /*6df40*/  LDL.LU R42, [R1+0x1b8] ;  /* 0x0001b800012a7983 */ /* 0x002ee20000300800 */
[----:B------:R-:W-:-:S03]  /*6df50*/  IMAD.MOV.U32 R43, RZ, RZ, R0 ;  /* 0x000000ffff2b7224 */ /* 0x000fc600078e0000 */
[----:B------:R-:W3:Y:S01]  /*6df60*/  LDL.LU R0, [R1+0x5528] ;  /* 0x0055280001007983 */ /* 0x000ee20000300800 */
[C---:B----4-:R-:W-:Y:S06]  /*6df70*/  HMMA.16816.F32 R28, R24.reuse, R38, R28 ;  /* 0x00000026181c723c */ /* 0x050fec000000181c */
[----:B--2---:R-:W-:-:S15]  /*6df80*/  HMMA.16816.F32 R36, R24, R36, R32 ;  /* 0x000000241824723c */ /* 0x004fde0000001820 */
[----:B------:R-:W-:-:S02]  /*6df90*/  NOP ;  /* 0x0000000000007918 */ /* 0x000fc40000000000 */
[----:B------:R-:W-:Y:S04]  /*6dfa0*/  STL.64 [R1+0x5f0], R28 ;  /* 0x0005f01c01007387 */ /* 0x000fe80000100a00 */
[----:B------:R0:W-:Y:S04]  /*6dfb0*/  STL.64 [R1+0x5f8], R30 ;  /* 0x0005f81e01007387 */ /* 0x0001e80000100a00 */
[----:B0-----:R-:W2:Y:S04]  /*6dfc0*/  LDL.LU.64 R30, [R1+0x5520] ;  /* 0x00552000011e7983 */ /* 0x001ea80000300a00 */
[----:B------:R-:W2:Y:S04]  /*6dfd0*/  LDL.LU.64 R28, [R1+0x5518] ;  /* 0x00551800011c7983 */ /* 0x000ea80000300a00 */
[----:B------:R-:W4:Y:S04]  /*6dfe0*/  LDL.LU.64 R34, [R1+0x5510] ;  /* 0x0055100001227983 */ /* 0x000f280000300a00 */
[----:B------:R-:W3:Y:S04]  /*6dff0*/  LDL.LU.64 R32, [R1+0x5508] ;  /* 0x0055080001207983 */ /* 0x000ee80000300a00 */
[----:B------:R0:W-:Y:S04]  /*6e000*/  STL.64 [R1+0x410], R36 ;  /* 0x0004102401007387 */ /* 0x0001e80000100a00 */
[----:B------:R1:W-:Y:S04]  /*6e010*/  STL.64 [R1+0x418], R38 ;  /* 0x0004182601007387 */ /* 0x0003e80000100a00 */
[----:B0-----:R-:W2:Y:S04]  /*6e020*/  LDL.LU R36, [R1+0x1f0] ;  /* 0x0001f00001247983 */ /* 0x001ea80000300800 */
[----:B------:R-:W2:Y:S04]  /*6e030*/  LDL.LU R37, [R1+0x1f4] ;  /* 0x0001f40001257983 */ /* 0x000ea80000300800 */
[----:B-1----:R-:W2:Y:S04]  /*6e040*/  LDL.LU R38, [R1+0x1f8] ;  /* 0x0001f80001267983 */ /* 0x002ea80000300800 */
        /* <DEDUP_REMOVED lines=8> */
[----:B------:R-:W2:Y:S04]  /*6e0d0*/  LDL.LU R35, [R1+0x2408] ;  /* 0x0024080001237983 */ /* 0x000ea80000300800 */
[----:B------:R-:W-:Y:S04]  /*6e0e0*/  STL.64 [R1+0x3c0], R20 ;  /* 0x0003c01401007387 */ /* 0x000fe80000100a00 */
[----:B------:R0:W-:Y:S04]  /*6e0f0*/  STL.64 [R1+0x3c8], R22 ;  /* 0x0003c81601007387 */ /* 0x0001e80000100a00 */
[----:B0-----:R-:W3:Y:S04]  /*6e100*/  LDL.LU.64 R22, [R1+0x54f0] ;  /* 0x0054f00001167983 */ /* 0x001ee80000300a00 */
[----:B------:R-:W4:Y:S01]  /*6e110*/  LDL.LU.64 R20, [R1+0x54e8] ;  /* 0x0054e80001147983 */ /* 0x000f220000300a00 */
[C---:B---3--:R-:W-:Y:S06]  /*6e120*/  HMMA.16816.F32 R8, R24.reuse, R22, R8 ;  /* 0x000000161808723c */ /* 0x048fec0000001808 */
[----:B----4-:R-:W-:-:S15]  /*6e130*/  HMMA.16816.F32 R20, R24, R20, R16 ;  /* 0x000000141814723c */ /* 0x010fde0000001810 */
        /* <DEDUP_REMOVED lines=9> */
[----:B0-----:R-:W3:Y:S04]  /*6e1d0*/  LDL.LU R20, [R1+0x210] ;  /* 0x0002100001147983 */ /* 0x001ee80000300800 */
[----:B------:R-:W3:Y:S04]  /*6e1e0*/  LDL.LU R21, [R1+0x214] ;  /* 0x0002140001157983 */ /* 0x000ee80000300800 */
[----:B-1----:R-:W3:Y:S01]  /*6e1f0*/  LDL.LU R22, [R1+0x218] ;  /* 0x0002180001167983 */ /* 0x002ee20000300800 */
[----:B------:R-:W-:-:S03]  /*6e200*/  IMAD.MOV.U32 R23, RZ, RZ, R0 ;  /* 0x000000ffff177224 */ /* 0x000fc600078e0000 */
[----:B------:R1:W5:Y:S01]  /*6e210*/  LDL.LU R0, [R1+0x54c0] ;  /* 0x0054c00001007983 */ /* 0x0003620000300800 */
[----:B--2---:R-:W-:-:S15]  /*6e220*/  HMMA.16816.F32 R12, R24, R18, R12 ;  /* 0x00000012180c723c */ /* 0x004fde000000180c */
[----:B------:R-:W-:-:S08]  /*6e230*/  NOP ;  /* 0x0000000000007918 */ /* 0x000fd00000000000 */
[----:B------:R-:W-:Y:S04]  /*6e240*/  STL.64 [R1+0x230], R12 ;  /* 0x0002300c01007387 */ /* 0x000fe80000100a00 */
[----:B------:R0:W-:Y:S04]  /*6e250*/  STL.64 [R1+0x238], R14 ;  /* 0x0002380e01007387 */ /* 0x0001e80000100a00 */
[----:B0-----:R-:W2:Y:S04]  /*6e260*/  LDL.LU.64 R14, [R1+0x54b8] ;  /* 0x0054b800010e7983 */ /* 0x001ea80000300a00 */
[----:B------:R-:W4:Y:S01]  /*6e270*/  LDL.LU.64 R12, [R1+0x54b0] ;  /* 0x0054b000010c7983 */ /* 0x000f220000300a00 */
[----:B---3--:R-:W-:-:S15]  /*6e280*/  HMMA.16816.F32 R20, R24, R16, R20 ;  /* 0x000000101814723c */ /* 0x008fde0000001814 */
[----:B------:R-:W-:-:S08]  /*6e290*/  NOP ;  /* 0x0000000000007918 */ /* 0x000fd00000000000 */
[----:B------:R-:W-:Y:S04]  /*6e2a0*/  STL.64 [R1+0x210], R20 ;  /* 0x0002101401007387 */ /* 0x000fe80000100a00 */
[----:B------:R0:W-:Y:S02]  /*6e2b0*/  STL.64 [R1+0x218], R22 ;  /* 0x0002181601007387 */ /* 0x0001e40000100a00 */
[----:B0-----:R-:W-:Y:S01]  /*6e2c0*/  HMMA.16816.F32 R20, R24, R10, R44 ;  /* 0x0000000a1814723c */ /* 0x001fe2000000182c */
[----:B------:R-:W-:-:S05]  /*6e2d0*/  VIADD R35, R35, 0x1 ;  /* 0x0000000123237836 */ /* 0x000fca0000000000 */
[C---:B--2---:R-:W-:Y:S06]  /*6e2e0*/  HMMA.16816.F32 R16, R24.reuse, R14, R36 ;  /* 0x0000000e1810723c */ /* 0x044fec0000001824 */
[----:B----4-:R-:W-:-:S15]  /*6e2f0*/  HMMA.16816.F32 R12, R24, R12, R40 ;  /* 0x0000000c180c723c */ /* 0x010fde0000001828 */
[----:B------:R-:W-:-:S02]  /*6e300*/  NOP ;  /* 0x0000000000007918 */ /* 0x000fc40000000000 */
[----:B------:R-:W-:Y:S04]  /*6e310*/  STL.64 [R1+0x1f0], R16 ;  /* 0x0001f01001007387 */ /* 0x000fe80000100a00 */
[----:B------:R0:W-:Y:S04]  /*6e320*/  STL.64 [R1+0x1f8], R18 ;  /* 0x0001f81201007387 */ /* 0x0001e80000100a00 */
[----:B------:R-:W-:Y:S04]  /*6e330*/  STL.64 [R1+0x1b0], R12 ;  /* 0x0001b00c01007387 */ /* 0x000fe80000100a00 */
[----:B------:R2:W-:Y:S01]  /*6e340*/  STL.64 [R1+0x1b8], R14 ;  /* 0x0001b80e01007387 */ /* 0x0005e20000100a00 */
[C---:B0-----:R-:W-:Y:S06]  /*6e350*/  HMMA.16816.F32 R16, R24.reuse, R8, R48 ;  /* 0x000000081810723c */ /* 0x041fec0000001830 */
[C---:B--2---:R-:W-:Y:S06]  /*6e360*/  HMMA.16816.F32 R12, R24.reuse, R6, R52 ;  /* 0x00000006180c723c */ /* 0x044fec0000001834 */
[C---:B------:R-:W-:Y:S06]  /*6e370*/  HMMA.16816.F32 R8, R24.reuse, R4, R56 ;  /* 0x000000041808723c */ /* 0x040fec0000001838 */
[----:B------:R-:W-:Y:S01]  /*6e380*/  HMMA.16816.F32 R4, R24, R2, R28 ;  /* 0x000000021804723c */ /* 0x000fe2000000181c */
[----:B------:R-:W-:Y:S04]  /*6e390*/  STL.64 [R1+0x190], R20 ;  /* 0x0001901401007387 */ /* 0x000fe80000100a00 */
[----:B------:R-:W-:Y:S01]  /*6e3a0*/  STL.64 [R1+0x198], R22 ;  /* 0x0001981601007387 */ /* 0x000fe20000100a00 */
[----:B------:R-:W0:Y:S03]  /*6e3b0*/  LDC R31, c[0x0][0x230] ;  /* 0x00008c00ff1f7b82 */ /* 0x000e260000000800 */
[----:B------:R-:W-:Y:S04]  /*6e3c0*/  STL.64 [R1+0x160], R16 ;  /* 0x0001601001007387 */ /* 0x000fe80000100a00 */
[----:B------:R-:W-:Y:S04]  /*6e3d0*/  STL.64 [R1+0x168], R18 ;  /* 0x0001681201007387 */ /* 0x000fe80000100a00 */
[----:B------:R-:W-:Y:S04]  /*6e3e0*/  STL.64 [R1+0x120], R12 ;  /* 0x0001200c01007387 */ /* 0x000fe80000100a00 */
[----:B------:R-:W-:Y:S04]  /*6e3f0*/  STL.64 [R1+0x128], R14 ;  /* 0x0001280e01007387 */ /* 0x000fe80000100a00 */
[----:B------:R-:W-:Y:S04]  /*6e400*/  STL.64 [R1+0x110], R8 ;  /* 0x0001100801007387 */ /* 0x000fe80000100a00 */
[----:B------:R-:W-:Y:S04]  /*6e410*/  STL.64 [R1+0x118], R10 ;  /* 0x0001180a01007387 */ /* 0x000fe80000100a00 */
[----:B------:R-:W2:Y:S04]  /*6e420*/  LDL.LU R36, [R1+0x23a4] ;  /* 0x0023a40001247983 */ /* 0x000ea80000300800 */
[----:B------:R-:W3:Y:S04]  /*6e430*/  LDL.LU R37, [R1+0x239c] ;  /* 0x00239c0001257983 */ /* 0x000ee80000300800 */
[----:B------:R4:W-:Y:S04]  /*6e440*/  STL.64 [R1+0xf0], R4 ;  /* 0x0000f00401007387 */ /* 0x0009e80000100a00 */
[----:B------:R-:W-:Y:S04]  /*6e450*/  STL.64 [R1+0xf8], R6 ;  /* 0x0000f80601007387 */ /* 0x000fe80000100a00 */
[----:B------:R1:W-:Y:S04]  /*6e460*/  STL [R1+0x2408], R35 ;  /* 0x0024082301007387 */ /* 0x0003e80000100800 */
        /* <DEDUP_REMOVED lines=21> */
[----:B0-----:R-:W-:-:S03]  /*6e5c0*/  VIADD R31, R31, 0x1f ;  /* 0x0000001f1f1f7836 */ /* 0x001fc60000000000 */
[----:B------:R-:W3:Y:S04]  /*6e5d0*/  LDL.LU R59, [R1+0x2c3c] ;  /* 0x002c3c00013b7983 */ /* 0x000ee80000300800 */
[----:B------:R-:W3:Y:S04]  /*6e5e0*/  LDL.LU R60, [R1+0x2c60] ;  /* 0x002c6000013c7983 */ /* 0x000ee80000300800 */
[----:B------:R-:W3:Y:S04]  /*6e5f0*/  LDL.LU R61, [R1+0x2c34] ;  /* 0x002c3400013d7983 */ /* 0x000ee80000300800 */
[----:B------:R-:W3:Y:S01]  /*6e600*/  LDL.LU R28, [R1+0x2c58] ;  /* 0x002c5800011c7983 */ /* 0x000ee20000300800 */
[----:B----4-:R-:W-:-:S03]  /*6e610*/  SHF.R.S32.HI R4, RZ, 0x1f, R31 ;  /* 0x0000001fff047819 */ /* 0x010fc6000001141f */
[----:B------:R-:W4:Y:S04]  /*6e620*/  LDL.LU R29, [R1+0x2c2c] ;  /* 0x002c2c00011d7983 */ /* 0x000f280000300800 */
[----:B------:R-:W4:Y:S01]  /*6e630*/  LDL.LU R30, [R1+0x2c50] ;  /* 0x002c5000011e7983 */ /* 0x000f220000300800 */
[----:B------:R-:W-:-:S03]  /*6e640*/  LEA.HI R4, R4, R31, RZ, 0x5 ;  /* 0x0000001f04047211 */ /* 0x000fc600078f28ff */
[----:B------:R-:W4:Y:S01]  /*6e650*/  LDL.LU R31, [R1+0x2c24] ;  /* 0x002c2400011f7983 */ /* 0x000f220000300800 */
[----:B------:R-:W-:-:S04]  /*6e660*/  SHF.R.S32.HI R4, RZ, 0x5, R4 ;  /* 0x00000005ff047819 */ /* 0x000fc80000011404 */
[----:B------:R-:W-:Y:S02]  /*6e670*/  ISETP.NE.U32.AND P0, PT, R35, R4, PT ;  /* 0x000000042300720c */ /* 0x000fe40003f05070 */
[----:B--2---:R-:W-:Y:S02]  /*6e680*/  IADD3 R36, P6, R36, UR30, RZ ;  /* 0x0000001e24247c10 */ /* 0x004fe4000ffde0ff */
[----:B---3--:R-:W-:Y:S02]  /*6e690*/  IADD3 R37, P1, R37, UR30, RZ ;  /* 0x0000001e25257c10 */ /* 0x008fe4000ff3e0ff */
[----:B------:R-:W-:Y:S02]  /*6e6a0*/  IADD3 R38, P2, R38, UR30, RZ ;  /* 0x0000001e26267c10 */ /* 0x000fe4000ff5e0ff */
[----:B------:R-:W-:Y:S02]  /*6e6b0*/  IADD3 R39, P3, R39, UR30, RZ ;  /* 0x0000001e27277c10 */ /* 0x000fe4000ff7e0ff */
[----:B------:R-:W-:Y:S01]  /*6e6c0*/  IADD3 R40, P4, R40, UR30, RZ ;  /* 0x0000001e28287c10 */ /* 0x000fe2000ff9e0ff */
[----:B------:R0:W-:Y:S01]  /*6e6d0*/  STL [R1+0x23a4], R36 ;  /* 0x0023a42401007387 */ /* 0x0001e20000100800 */
[----:B------:R-:W-:-:S03]  /*6e6e0*/  IADD3 R41, P5, R41, UR30, RZ ;  /* 0x0000001e29297c10 */ /* 0x000fc6000ffbe0ff */
[----:B------:R2:W-:Y:S01]  /*6e6f0*/  STL [R1+0x239c], R37 ;  /* 0x00239c2501007387 */ /* 0x0005e20000100800 */
[----:B------:R-:W-:-:S03]  /*6e700*/  IADD3.X R42, R42, UR39, RZ, P6, !PT ;  /* 0x000000272a2a7c10 */ /* 0x000fc6000b7fe4ff */
        /* <DEDUP_REMOVED lines=40> */
[----:B------:R3:W-:Y:S04]  /*6e990*/  STL [R1+0x2c68], R58 ;  /* 0x002c683a01007387 */ /* 0x0007e80000100800 */
[----:B------:R3:W-:Y:S01]  /*6e9a0*/  STL [R1+0x2c3c], R59 ;  /* 0x002c3c3b01007387 */ /* 0x0007e20000100800 */
[----:B----4-:R-:W-:-:S03]  /*6e9b0*/  IADD3 R29, P4, R29, UR30, RZ ;  /* 0x0000001e1d1d7c10 */ /* 0x010fc6000ff9e0ff */
[----:B------:R4:W-:Y:S01]  /*6e9c0*/  STL [R1+0x2c60], R60 ;  /* 0x002c603c01007387 */ /* 0x0009e20000100800 */
[----:B------:R-:W-:-:S03]  /*6e9d0*/  IADD3.X R30, R30, UR39, RZ, P5, !PT ;  /* 0x000000271e1e7c10 */ /* 0x000fc6000affe4ff */
[----:B------:R4:W-:Y:S04]  /*6e9e0*/  STL [R1+0x2c34], R61 ;  /* 0x002c343d01007387 */ /* 0x0009e80000100800 */
[----:B------:R4:W-:Y:S01]  /*6e9f0*/  STL [R1+0x2c58], R28 ;  /* 0x002c581c01007387 */ /* 0x0009e20000100800 */
[----:B------:R-:W-:-:S03]  /*6ea00*/  IADD3 R31, P5, R31, UR30, RZ ;  /* 0x0000001e1f1f7c10 */ /* 0x000fc6000ffbe0ff */
[----:B-1----:R-:W4:Y:S04]  /*6ea10*/  LDL.LU R35, [R1+0x2c48] ;  /* 0x002c480001237983 */ /* 0x002f280000300800 */
[----:B------:R1:W-:Y:S04]  /*6ea20*/  STL [R1+0x2c2c], R29 ;  /* 0x002c2c1d01007387 */ /* 0x0003e80000100800 */
[----:B0-----:R-:W4:Y:S04]  /*6ea30*/  LDL.LU R36, [R1+0x2c1c] ;  /* 0x002c1c0001247983 */ /* 0x001f280000300800 */
[----:B------:R0:W-:Y:S04]  /*6ea40*/  STL [R1+0x2c50], R30 ;  /* 0x002c501e01007387 */ /* 0x0001e80000100800 */
[----:B--2---:R-:W2:Y:S04]  /*6ea50*/  LDL.LU R37, [R1+0x2c40] ;  /* 0x002c400001257983 */ /* 0x004ea80000300800 */
[----:B------:R0:W-:Y:S04]  /*6ea60*/  STL [R1+0x2c24], R31 ;  /* 0x002c241f01007387 */ /* 0x0001e80000100800 */
        /* <DEDUP_REMOVED lines=22> */
[----:B----4-:R-:W4:Y:S04]  /*6ebd0*/  LDL.LU R60, [R1+0x2bbc] ;  /* 0x002bbc00013c7983 */ /* 0x010f280000300800 */
[----:B------:R-:W4:Y:S04]  /*6ebe0*/  LDL.LU R61, [R1+0x2be0] ;  /* 0x002be000013d7983 */ /* 0x000f280000300800 */
[----:B------:R-:W4:Y:S04]  /*6ebf0*/  LDL.LU R28, [R1+0x2bb4] ;  /* 0x002bb400011c7983 */ /* 0x000f280000300800 */
[----:B-1----:R-:W4:Y:S04]  /*6ec00*/  LDL.LU R29, [R1+0x2bd8] ;  /* 0x002bd800011d7983 */ /* 0x002f280000300800 */
[----:B0-----:R-:W4:Y:S04]  /*6ec10*/  LDL.LU R30, [R1+0x2bac] ;  /* 0x002bac00011e7983 */ /* 0x001f280000300800 */
[----:B------:R-:W4:Y:S01]  /*6ec20*/  LDL.LU R31, [R1+0x2bd0] ;  /* 0x002bd000011f7983 */ /* 0x000f220000300800 */
[----:B------:R-:W-:-:S02]  /*6ec30*/  IADD3.X R35, R35, UR39, RZ, P6, !PT ;  /* 0x0000002723237c10 */ /* 0x000fc4000b7fe4ff */
[----:B------:R-:W-:Y:S02]  /*6ec40*/  IADD3 R36, P6, R36, UR30, RZ ;  /* 0x0000001e24247c10 */ /* 0x000fe4000ffde0ff */
[----:B--2---:R-:W-:Y:S02]  /*6ec50*/  IADD3.X R37, R37, UR39, RZ, P1, !PT ;  /* 0x0000002725257c10 */ /* 0x004fe40008ffe4ff */
[----:B---3--:R-:W-:Y:S02]  /*6ec60*/  IADD3 R38, P1, R38, UR30, RZ ;  /* 0x0000001e26267c10 */ /* 0x008fe4000ff3e0ff */
[----:B------:R-:W-:Y:S01]  /*6ec70*/  IADD3.X R39, R39, UR39, RZ, P2, !PT ;  /* 0x0000002727277c10 */ /* 0x000fe200097fe4ff */
        /* <DEDUP_REMOVED lines=41> */
[----:B----4-:R-:W-:-:S03]  /*6ef10*/  IADD3 R60, P6, R60, UR30, RZ ;  /* 0x0000001e3c3c7c10 */ /* 0x010fc6000ffde0ff */
[----:B------:R4:W-:Y:S01]  /*6ef20*/  STL [R1+0x2bcc], R56 ;  /* 0x002bcc3801007387 */ /* 0x0009e20000100800 */
[----:B------:R-:W-:-:S03]  /*6ef30*/  IADD3.X R61, R61, UR39, RZ, P1, !PT ;  /* 0x000000273d3d7c10 */ /* 0x000fc60008ffe4ff */
[----:B------:R4:W-:Y:S01]  /*6ef40*/  STL [R1+0x2bf0], R57 ;  /* 0x002bf03901007387 */ /* 0x0009e20000100800 */
[----:B------:R-:W-:-:S03]  /*6ef50*/  IADD3 R28, P1, R28, UR30, RZ ;  /* 0x0000001e1c1c7c10 */ /* 0x000fc6000ff3e0ff */
[----:B------:R4:W-:Y:S04]  /*6ef60*/  STL [R1+0x2bc4], R58 ;  /* 0x002bc43a01007387 */ /* 0x0009e80000100800 */
[----:B------:R4:W-:Y:S01]  /*6ef70*/  STL [R1+0x2be8], R59 ;  /* 0x002be83b01007387 */ /* 0x0009e20000100800 */
[----:B------:R-:W-:-:S03]  /*6ef80*/  IADD3.X R29, R29, UR39, RZ, P2, !PT ;  /* 0x000000271d1d7c10 */ /* 0x000fc600097fe4ff */
[----:B------:R4:W-:Y:S01]  /*6ef90*/  STL [R1+0x2bbc], R60 ;  /* 0x002bbc3c01007387 */ /* 0x0009e20000100800 */
[----:B------:R-:W-:-:S03]  /*6efa0*/  IADD3 R30, P2, R30, UR30, RZ ;  /* 0x0000001e1e1e7c10 */ /* 0x000fc6000ff5e0ff */
[----:B------:R4:W-:Y:S04]  /*6efb0*/  STL [R1+0x2be0], R61 ;  /* 0x002be03d01007387 */ /* 0x0009e80000100800 */
[----:B------:R4:W-:Y:S01]  /*6efc0*/  STL [R1+0x2bb4], R28 ;  /* 0x002bb41c01007387 */ /* 0x0009e20000100800 */
[----:B------:R-:W-:-:S03]  /*6efd0*/  IADD3.X R31, R31, UR39, RZ, P3, !PT ;  /* 0x000000271f1f7c10 */ /* 0x000fc60009ffe4ff */
[----:B0-----:R-:W4:Y:S04]  /*6efe0*/  LDL.LU R35, [R1+0x2ba4] ;  /* 0x002ba40001237983 */ /* 0x001f280000300800 */
[----:B------:R0:W-:Y:S04]  /*6eff0*/  STL [R1+0x2bd8], R29 ;  /* 0x002bd81d01007387 */ /* 0x0001e80000100800 */
[----:B-1----:R-:W4:Y:S04]  /*6f000*/  LDL.LU R36, [R1+0x2bc8] ;  /* 0x002bc80001247983 */ /* 0x002f280000300800 */
        /* <DEDUP_REMOVED lines=30> */
[----:B------:R-:W4:Y:S01]  /*6f1f0*/  LDL.LU R31, [R1+0x2b2c] ;  /* 0x002b2c00011f7983 */ /* 0x000f220000300800 */
[----:B------:R-:W-:-:S02]  /*6f200*/  IADD3 R35, P3, R35, UR30, RZ ;  /* 0x0000001e23237c10 */ /* 0x000fc4000ff7e0ff */
[----:B------:R-:W-:Y:S02]  /*6f210*/  IADD3.X R36, R36, UR39, RZ, P4, !PT ;  /* 0x0000002724247c10 */ /* 0x000fe4000a7fe4ff */
[----:B--2---:R-:W-:Y:S02]  /*6f220*/  IADD3 R37, P4, R37, UR30, RZ ;  /* 0x0000001e25257c10 */ /* 0x004fe4000ff9e0ff */
[----:B---3--:R-:W-:Y:S02]  /*6f230*/  IADD3.X R38, R38, UR39, RZ, P5, !PT ;  /* 0x0000002726267c10 */ /* 0x008fe4000affe4ff */
[----:B------:R-:W-:Y:S01]  /*6f240*/  IADD3 R39, P5, R39, UR30, RZ ;  /* 0x0000001e27277c10 */ /* 0x000fe2000ffbe0ff */
        /* <DEDUP_REMOVED lines=33> */
[----:B----4-:R-:W-:-:S03]  /*6f460*/  IADD3.X R56, R56, UR39, RZ, P2, !PT ;  /* 0x0000002738387c10 */ /* 0x010fc600097fe4ff */
        /* <DEDUP_REMOVED lines=14> */
[----:B------:R-:W-:-:S03]  /*6f550*/  IADD3 R29, P5, R29, UR30, RZ ;  /* 0x0000001e1d1d7c10 */ /* 0x000fc6000ffbe0ff */
[----:B------:R4:W-:Y:S01]  /*6f560*/  STL [R1+0x2b68], R60 ;  /* 0x002b683c01007387 */ /* 0x0009e20000100800 */
[----:B------:R-:W-:-:S03]  /*6f570*/  IADD3.X R30, R30, UR39, RZ, P6, !PT ;  /* 0x000000271e1e7c10 */ /* 0x000fc6000b7fe4ff */
[----:B------:R4:W-:Y:S04]  /*6f580*/  STL [R1+0x2b3c], R61 ;  /* 0x002b3c3d01007387 */ /* 0x0009e80000100800 */
[----:B------:R4:W-:Y:S01]  /*6f590*/  STL [R1+0x2b60], R28 ;  /* 0x002b601c01007387 */ /* 0x0009e20000100800 */
[----:B------:R-:W-:-:S03]  /*6f5a0*/  IADD3 R31, P6, R31, UR30, RZ ;  /* 0x0000001e1f1f7c10 */ /* 0x000fc6000ffde0ff */
        /* <DEDUP_REMOVED lines=410> */
[----:B----4-:R-:W-:Y:S01]  /*70f50*/  IADD3.X R39, R39, UR39, RZ, P5, !PT ;  /* 0x0000002727277c10 */ /* 0x010fe2000affe4ff */
        /* <DEDUP_REMOVED lines=92> */
[----:B----4-:R-:W-:Y:S01]  /*71520*/  IADD3 R39, P2, R39, UR30, RZ ;  /* 0x0000001e27277c10 */ /* 0x010fe2000ff5e0ff */
        /* <DEDUP_REMOVED lines=2232> */
[----:B------:R-:W-:Y:S01]  /*7a0b0*/  STL [R1+0x3418], R35 ;  /* 0x0034182301007387 */ /* 0x000fe20000100800 */
[----:B------:R-:W-:-:S03]  /*7a0c0*/  IADD3.X R40, R40, UR48, RZ, P3, !PT ;  /* 0x0000003028287c10 */ /* 0x000fc60009ffe4ff */
[----:B------:R-:W-:Y:S01]  /*7a0d0*/  STL [R1+0x33bc], R36 ;  /* 0x0033bc2401007387 */ /* 0x000fe20000100800 */
[----:B------:R-:W-:-:S03]  /*7a0e0*/  IADD3 R41, P3, R41, UR7, RZ ;  /* 0x0000000729297c10 */ /* 0x000fc6000ff7e0ff */
        /* <DEDUP_REMOVED lines=43> */
[----:B------:R-:W-:-:S03]  /*7a3a0*/  IADD3.X R31, R31, UR48, RZ, P5, !PT ;  /* 0x000000301f1f7c10 */ /* 0x000fc6000affe4ff */
[----:B------:R-:W-:Y:S01]  /*7a3b0*/  STL [R1+0x3458], R59 ;  /* 0x0034583b01007387 */ /* 0x000fe20000100800 */
[----:B------:R-:W-:-:S03]  /*7a3c0*/  IADD3.X R29, R29, UR48, RZ, P3, !PT ;  /* 0x000000301d1d7c10 */ /* 0x000fc60009ffe4ff */
[----:B------:R-:W-:Y:S01]  /*7a3d0*/  STL [R1+0x341c], R60 ;  /* 0x00341c3c01007387 */ /* 0x000fe20000100800 */
[----:B------:R-:W-:-:S03]  /*7a3e0*/  IADD3.X R30, R30, UR48, RZ, P4, !PT ;  /* 0x000000301e1e7c10 */ /* 0x000fc6000a7fe4ff */
[----:B------:R-:W-:Y:S04]  /*7a3f0*/  STL [R1+0x3454], R61 ;  /* 0x0034543d01007387 */ /* 0x000fe80000100800 */
[----:B------:R-:W-:Y:S04]  /*7a400*/  STL [R1+0x3424], R28 ;  /* 0x0034241c01007387 */ /* 0x000fe80000100800 */
[----:B------:R-:W-:Y:S04]  /*7a410*/  STL [R1+0x343c], R31 ;  /* 0x00343c1f01007387 */ /* 0x000fe80000100800 */
[----:B------:R-:W-:Y:S04]  /*7a420*/  STL [R1+0x342c], R29 ;  /* 0x00342c1d01007387 */ /* 0x000fe80000100800 */
[----:B------:R0:W-:Y:S04]  /*7a430*/  STL [R1+0x3434], R30 ;  /* 0x0034341e01007387 */ /* 0x0001e80000100800 */
[----:B0-----:R-:W2:Y:S04]  /*7a440*/  LDL.LU R30, [R1+0x3444] ;  /* 0x00344400011e7983 */ /* 0x001ea80000300800 */
[----:B------:R-:W3:Y:S01]  /*7a450*/  LDL.LU R31, [R1+0x344c] ;  /* 0x00344c00011f7983 */ /* 0x000ee20000300800 */
[----:B--2---:R-:W-:-:S02]  /*7a460*/  IADD3.X R30, R30, UR48, RZ, P6, !PT ;  /* 0x000000301e1e7c10 */ /* 0x004fc4000b7fe4ff */
[----:B---3--:R-:W-:-:S05]  /*7a470*/  IADD3.X R31, R31, UR48, RZ, P1, !PT ;  /* 0x000000301f1f7c10 */ /* 0x008fca0008ffe4ff */
[----:B------:R1:W-:Y:S04]  /*7a480*/  STL [R1+0x344c], R31 ;  /* 0x00344c1f01007387 */ /* 0x0003e80000100800 */
[----:B------:R1:W-:Y:S01]  /*7a490*/  STL [R1+0x3444], R30 ;  /* 0x0034441e01007387 */ /* 0x0003e20000100800 */
[----:B------:R-:W-:Y:S05]  /*7a4a0*/  @P0 BRA `(.L_x_1) ;  /* 0xfffffb64002c0947 */ /* 0x000fea000383ffff */
.L_x_0:
[----:B0-----:R-:W2:Y:S01]  /*7a4b0*/  LDL R2, [R1+0x1d0] ;  /* 0x0001d00001027983 */ /* 0x001ea20000100800 */
[----:B-----5:R-:W-:Y:S01]  /*7a4c0*/  MOV R0, UR5 ;  /* 0x0000000500007c02 */ /* 0x020fe20008000f00 */
[----:B------:R-:W-:Y:S01]  /*7a4d0*/  ULDC UR6, c[0x0][0x248] ;  /* 0x0000920000067ab9 */ /* 0x000fe20000000800 */
[----:B------:R-:W-:Y:S01]  /*7a4e0*/  MOV R3, UR4 ;  /* 0x0000000400037c02 */ /* 0x000fe20008000f00 */
[----:B------:R-:W-:Y:S01]  /*7a4f0*/  STL [R1+0x5658], R18 ;  /* 0x0056581201007387 */ /* 0x000fe20000100800 */
[----:B------:R-:W-:Y:S01]  /*7a500*/  ULDC.64 UR8, c[0x0][0x228] ;  /* 0x00008a0000087ab9 */ /* 0x000fe20000000a00 */
[----:B------:R-:W-:Y:S01]  /*7a510*/  LOP3.LUT R59, R59, 0xffffff7f, RZ, 0xc0, !PT ;  /* 0xffffff7f3b3b7812 */ /* 0x000fe200078ec0ff */
[----:B------:R-:W-:Y:S01]  /*7a520*/  ULDC UR7, c[0x0][0x248] ;  /* 0x0000920000077ab9 */ /* 0x000fe20000000800 */
[----:B------:R-:W-:Y:S01]  /*7a530*/  STL [R1+0x54d8], R60 ;  /* 0x0054d83c01007387 */ /* 0x000fe20000100800 */
[----:B------:R-:W-:Y:S01]  /*7a540*/  LOP3.LUT R17, R17, 0xfffffdff, RZ, 0xc0, !PT ;  /* 0xfffffdff11117812 */ /* 0x000fe200078ec0ff */
[----:B------:R-:W-:Y:S01]  /*7a550*/  ULDC.64 UR10, c[0x0][0x220] ;  /* 0x00008800000a7ab9 */ /* 0x000fe20000000a00 */
[----:B------:R-:W-:Y:S01]  /*7a560*/  ULDC UR12, c[0x0][0x248] ;  /* 0x00009200000c7ab9 */ /* 0x000fe20000000800 */
[----:B------:R2:W-:Y:S01]  /*7a570*/  STL [R1+0x433c], R0 ;  /* 0x00433c0001007387 */ /* 0x0005e20000100800 */
[----:B------:R-:W-:Y:S01]  /*7a580*/  ULDC UR16, c[0x0][0x248] ;  /* 0x0000920000107ab9 */ /* 0x000fe20000000800 */
[----:B------:R-:W-:Y:S01]  /*7a590*/  ULDC UR19, c[0x0][0x248] ;  /* 0x0000920000137ab9 */ /* 0x000fe20000000800 */
[----:B------:R-:W-:Y:S01]  /*7a5a0*/  ULDC UR22, c[0x0][0x248] ;  /* 0x0000920000167ab9 */ /* 0x000fe20000000800 */
[----:B------:R-:W-:Y:S01]  /*7a5b0*/  STL [R1+0x4338], R3 ;  /* 0x0043380301007387 */ /* 0x000fe20000100800 */
[----:B------:R-:W-:Y:S01]  /*7a5c0*/  ULDC UR25, c[0x0][0x248] ;  /* 0x0000920000197ab9 */ /* 0x000fe20000000800 */
[----:B------:R-:W-:Y:S01]  /*7a5d0*/  ULDC UR28, c[0x0][0x248] ;  /* 0x00009200001c7ab9 */ /* 0x000fe20000000800 */
[----:B------:R-:W-:Y:S01]  /*7a5e0*/  ULDC UR31, c[0x0][0x248] ;  /* 0x00009200001f7ab9 */ /* 0x000fe20000000800 */
[----:B------:R-:W3:Y:S01]  /*7a5f0*/  LDL.LU R11, [R1+0x148] ;  /* 0x00014800010b7983 */ /* 0x000ee20000300800 */
[----:B------:R-:W-:Y:S01]  /*7a600*/  ULDC UR34, c[0x0][0x248] ;  /* 0x0000920000227ab9 */ /* 0x000fe20000000800 */
[----:B------:R-:W-:Y:S01]  /*7a610*/  ULDC UR37, c[0x0][0x248] ;  /* 0x0000920000257ab9 */ /* 0x000fe20000000800 */
[----:B------:R-:W-:Y:S01]  /*7a620*/  ULDC UR40, c[0x0][0x248] ;  /* 0x0000920000287ab9 */ /* 0x000fe20000000800 */
[----:B------:R-:W3:Y:S01]  /*7a630*/  LDL.LU R10, [R1+0x14c] ;  /* 0x00014c00010a7983 */ /* 0x000ee20000300800 */
[----:B------:R-:W-:Y:S01]  /*7a640*/  ULDC UR43, c[0x0][0x248] ;  /* 0x00009200002b7ab9 */ /* 0x000fe20000000800 */
        /* <DEDUP_REMOVED lines=29> */
[----:B------:R-:W-:Y:S01]  /*7a820*/  ULDC.64 UR54, c[0x0][0x228] ;  /* 0x00008a0000367ab9 */ /* 0x000fe20000000a00 */
[----:B--2---:R-:W-:Y:S01]  /*7a830*/  IMAD R0, R2, UR6, RZ ;  /* 0x0000000602007c24 */ /* 0x004fe2000f8e02ff */
[----:B------:R-:W-:-:S04]  /*7a840*/  ULDC UR6, c[0x0][0x248] ;  /* 0x0000920000067ab9 */ /* 0x000fc80000000800 */
[----:B------:R0:W-:Y:S02]  /*7a850*/  STL [R1+0x41f8], R0 ;  /* 0x0041f80001007387 */ /* 0x0001e40000100800 */
[----:B0-----:R-:W-:Y:S01]  /*7a860*/  VIADD R0, R0, UR6 ;  /* 0x0000000600007c36 */ /* 0x001fe20008000000 */
[----:B------:R-:W-:-:S04]  /*7a870*/  ULDC UR6, c[0x0][0x248] ;  /* 0x0000920000067ab9 */ /* 0x000fc80000000800 */
[----:B------:R0:W-:Y:S02]  /*7a880*/  STL [R1+0x21cc], R0 ;  /* 0x0021cc0001007387 */ /* 0x0001e40000100800 */
[----:B0-----:R-:W-:Y:S01]  /*7a890*/  VIADD R0, R0, UR6 ;  /* 0x0000000600007c36 */ /* 0x001fe20008000000 */
[----:B------:R-:W-:-:S04]  /*7a8a0*/  ULDC UR6, c[0x0][0x248] ;  /* 0x0000920000067ab9 */ /* 0x000fc80000000800 */
[----:B------:R0:W-:Y:S04]  /*7a8b0*/  STL [R1+0x2194], R0 ;  /* 0x0021940001007387 */ /* 0x0001e80000100800 */
[----:B------:R-:W2:Y:S04]  /*7a8c0*/  LDL.LU R9, [R1+0x170] ;  /* 0x0001700001097983 */ /* 0x000ea80000300800 */
[----:B------:R-:W2:Y:S01]  /*7a8d0*/  LDL.LU R8, [R1+0x174] ;  /* 0x0001740001087983 */ /* 0x000ea20000300800 */
[----:B0-----:R-:W-:Y:S01]  /*7a8e0*/  VIADD R0, R0, UR6 ;  /* 0x0000000600007c36 */ /* 0x001fe20008000000 */
[----:B------:R-:W-:-:S04]  /*7a8f0*/  ULDC UR6, c[0x0][0x248] ;  /* 0x0000920000067ab9 */ /* 0x000fc80000000800 */
[----:B------:R0:W-:Y:S02]  /*7a900*/  STL [R1+0x2190], R0 ;  /* 0x0021900001007387 */ /* 0x0001e40000100800 */
[----:B0-----:R-:W-:Y:S01]  /*7a910*/  VIADD R0, R0, UR6 ;  /* 0x0000000600007c36 */ /* 0x001fe20008000000 */
[----:B------:R-:W-:-:S04]  /*7a920*/  ULDC UR6, c[0x0][0x248] ;  /* 0x0000920000067ab9 */ /* 0x000fc80000000800 */
[----:B------:R0:W-:Y:S04]  /*7a930*/  STL [R1+0x218c], R0 ;  /* 0x00218c0001007387 */ /* 0x0001e80000100800 */
[----:B------:R-:W4:Y:S04]  /*7a940*/  LDL.LU R26, [R1+0x178] ;  /* 0x00017800011a7983 */ /* 0x000f280000300800 */
[----:B------:R-:W4:Y:S01]  /*7a950*/  LDL.LU R25, [R1+0x17c] ;  /* 0x00017c0001197983 */ /* 0x000f220000300800 */
[----:B0-----:R-:W-:Y:S01]  /*7a960*/  VIADD R0, R0, UR6 ;  /* 0x0000000600007c36 */ /* 0x001fe20008000000 */
[----:B------:R-:W-:-:S02]  /*7a970*/  ULDC UR6, c[0x0][0x248] ;  /* 0x0000920000067ab9 */ /* 0x000fc40000000800 */
[----:B------:R-:W4:Y:S04]  /*7a980*/  LDL.LU R24, [R1+0x1a0] ;  /* 0x0001a00001187983 */ /* 0x000f280000300800 */
[----:B------:R0:W-:Y:S04]  /*7a990*/  STL [R1+0x2188], R0 ;  /* 0x0021880001007387 */ /* 0x0001e80000100800 */
[----:B------:R-:W4:Y:S04]  /*7a9a0*/  LDL.LU R23, [R1+0x1a4] ;  /* 0x0001a40001177983 */ /* 0x000f280000300800 */
[----:B------:R-:W4:Y:S04]  /*7a9b0*/  LDL.LU R22, [R1+0x1a8] ;  /* 0x0001a80001167983 */ /* 0x000f280000300800 */
[----:B------:R-:W4:Y:S01]  /*7a9c0*/  LDL.LU R21, [R1+0x1ac] ;  /* 0x0001ac0001157983 */ /* 0x000f220000300800 */
[----:B0-----:R-:W-:Y:S01]  /*7a9d0*/  VIADD R0, R0, UR6 ;  /* 0x0000000600007c36 */ /* 0x001fe20008000000 */
[----:B------:R-:W-:-:S02]  /*7a9e0*/  ULDC UR6, c[0x0][0x248] ;  /* 0x0000920000067ab9 */ /* 0x000fc40000000800 */
[----:B------:R-:W4:Y:S04]  /*7a9f0*/  LDL.LU R7, [R1+0x1e0] ;  /* 0x0001e00001077983 */ /* 0x000f280000300800 */
[----:B------:R-:W4:Y:S04]  /*7aa00*/  LDL.LU R6, [R1+0x1e4] ;  /* 0x0001e40001067983 */ /* 0x000f280000300800 */
[----:B------:R-:W4:Y:S04]  /*7aa10*/  LDL.LU R5, [R1+0x1e8] ;  /* 0x0001e80001057983 */ /* 0x000f280000300800 */
[----:B------:R-:W4:Y:S04]  /*7aa20*/  LDL.LU R4, [R1+0x1ec] ;  /* 0x0001ec0001047983 */ /* 0x000f280000300800 */
[----:B------:R3:W-:Y:S04]  /*7aa30*/  STL [R1+0x2184], R0 ;  /* 0x0021840001007387 */ /* 0x0007e80000100800 */
[----:B------:R-:W4:Y:S04]  /*7aa40*/  LDL.LU R19, [R1+0x1c0] ;  /* 0x0001c00001137983 */ /* 0x000f280000300800 */
[----:B------:R-:W4:Y:S04]  /*7aa50*/  LDL.LU R16, [R1+0x1c4] ;  /* 0x0001c40001107983 */ /* 0x000f280000300800 */
[----:B------:R-:W4:Y:S04]  /*7aa60*/  LDL.LU R3, [R1+0x1c8] ;  /* 0x0001c80001037983 */ /* 0x000f280000300800 */
[----:B------:R-:W4:Y:S01]  /*7aa70*/  LDL.LU R2, [R1+0x1cc] ;  /* 0x0001cc0001027983 */ /* 0x000f220000300800 */
[----:B------:R-:W-:Y:S01]  /*7aa80*/  VIADD R20, R0, UR6 ;  /* 0x0000000600147c36 */ /* 0x000fe20008000000 */
[----:B---3--:R-:W-:Y:S01]  /*7aa90*/  F2FP.SATFINITE.E4M3.F32.PACK_AB_MERGE_C R0, R10, R11, RZ ;  /* 0x0000000b0a00723e */ /* 0x008fe200048070ff */
[----:B------:R-:W-:Y:S01]  /*7aaa0*/  ULDC UR6, c[0x0][0x248] ;  /* 0x0000920000067ab9 */ /* 0x000fe20000000800 */
[----:B------:R-:W3:Y:S04]  /*7aab0*/  LDL.LU R15, [R1+0x200] ;  /* 0x00020000010f7983 */ /* 0x000ee80000300800 */
[----:B------:R-:W3:Y:S04]  /*7aac0*/  LDL.LU R14, [R1+0x204] ;  /* 0x00020400010e7983 */ /* 0x000ee80000300800 */
[----:B------:R0:W-:Y:S04]  /*7aad0*/  STL [R1+0x5318], R0 ;  /* 0x0053180001007387 */ /* 0x0001e80000100800 */
[----:B------:R-:W3:Y:S04]  /*7aae0*/  LDL.LU R13, [R1+0x208] ;  /* 0x00020800010d7983 */ /* 0x000ee80000300800 */
[----:B------:R-:W3:Y:S01]  /*7aaf0*/  LDL.LU R12, [R1+0x20c] ;  /* 0x00020c00010c7983 */ /* 0x000ee20000300800 */
[----:B0-----:R-:W-:Y:S01]  /*7ab00*/  VIADD R0, R20, UR6 ;  /* 0x0000000614007c36 */ /* 0x001fe20008000000 */
[----:B------:R-:W-:-:S02]  /*7ab10*/  ULDC UR6, c[0x0][0x248] ;  /* 0x0000920000067ab9 */ /* 0x000fc40000000800 */
[----:B------:R-:W-:Y:S04]  /*7ab20*/  STL [R1+0x565c], R20 ;  /* 0x00565c1401007387 */ /* 0x000fe80000100800 */
[----:B------:R-:W3:Y:S04]  /*7ab30*/  LDL.LU R11, [R1+0x220] ;  /* 0x00022000010b7983 */ /* 0x000ee80000300800 */
[----:B------:R0:W-:Y:S02]  /*7ab40*/  STL [R1+0x217c], R0 ;  /* 0x00217c0001007387 */ /* 0x0001e40000100800 */
[----:B0-----:R-:W-:Y:S01]  /*7ab50*/  VIADD R0, R0, UR6 ;  /* 0x0000000600007c36 */ /* 0x001fe20008000000 */
[----:B------:R-:W-:Y:S01]  /*7ab60*/  ULDC UR6, c[0x0][0x248] ;  /* 0x0000920000067ab9 */ /* 0x000fe20000000800 */
[----:B--2---:R-:W-:-:S05]  /*7ab70*/  F2FP.SATFINITE.E4M3.F32.PACK_AB_MERGE_C R8, R8, R9, RZ ;  /* 0x000000090808723e */ /* 0x004fca00048070ff */
[----:B------:R0:W-:Y:S04]  /*7ab80*/  STL [R1+0x528c], R8 ;  /* 0x00528c0801007387 */ /* 0x0001e80000100800 */
[----:B------:R-:W2:Y:S04]  /*7ab90*/  LDL.LU R10, [R1+0x224] ;  /* 0x00022400010a7983 */ /* 0x000ea80000300800 */
[----:B------:R-:W2:Y:S04]  /*7aba0*/  LDL.LU R9, [R1+0x228] ;  /* 0x0002280001097983 */ /* 0x000ea80000300800 */
[----:B0-----:R-:W2:Y:S01]  /*7abb0*/  LDL.LU R8, [R1+0x22c] ;  /* 0x00022c0001087983 */ /* 0x001ea20000300800 */
[----:B----4-:R-:W-:-:S05]  /*7abc0*/  F2FP.SATFINITE.E4M3.F32.PACK_AB_MERGE_C R18, R25, R26, RZ ;  /* 0x0000001a1912723e */ /* 0x010fca00048070ff */
[----:B------:R0:W-:Y:S01]  /*7abd0*/  STL [R1+0x52a0], R18 ;  /* 0x0052a01201007387 */ /* 0x0001e20000100800 */
[----:B------:R-:W-:-:S05]  /*7abe0*/  F2FP.SATFINITE.E4M3.F32.PACK_AB_MERGE_C R20, R23, R24, RZ ;  /* 0x000000181714723e */ /* 0x000fca00048070ff */
[----:B------:R-:W-:Y:S01]  /*7abf0*/  STL [R1+0x5228], R20 ;  /* 0x0052281401007387 */ /* 0x000fe20000100800 */
[----:B0-----:R-:W-:-:S03]  /*7ac00*/  F2FP.SATFINITE.E4M3.F32.PACK_AB_MERGE_C R18, R21, R22, RZ ;  /* 0x000000161512723e */ /* 0x001fc600048070ff */
[----:B------:R0:W-:Y:S04]  /*7ac10*/  STL [R1+0x2178], R0 ;  /* 0x0021780001007387 */ /* 0x0001e80000100800 */
[----:B------:R4:W-:Y:S01]  /*7ac20*/  STL [R1+0x523c], R18 ;  /* 0x00523c1201007387 */ /* 0x0009e20000100800 */
[----:B0-----:R-:W-:Y:S01]  /*7ac30*/  VIADD R0, R0, UR6 ;  /* 0x0000000600007c36 */ /* 0x001fe20008000000 */
[----:B------:R-:W-:Y:S01]  /*7ac40*/  ULDC UR6, c[0x0][0x248] ;  /* 0x0000920000067ab9 */ /* 0x000fe20000000800 */
[----:B----4-:R-:W-:Y:S02]  /*7ac50*/  F2FP.SATFINITE.E4M3.F32.PACK_AB_MERGE_C R18, R6, R7, RZ ;  /* 0x000000070612723e */ /* 0x010fe400048070ff */
[----:B------:R-:W4:Y:S01]  /*7ac60*/  LDL.LU R7, [R1+0x240] ;  /* 0x0002400001077983 */ /* 0x000f220000300800 */
[----:B------:R-:W-:Y:S01]  /*7ac70*/  VIADD R20, R0, UR6 ;  /* 0x0000000600147c36 */ /* 0x000fe20008000000 */
[----:B------:R-:W-:-:S02]  /*7ac80*/  ULDC UR6, c[0x0][0x248] ;  /* 0x0000920000067ab9 */ /* 0x000fc40000000800 */
[----:B------:R-:W4:Y:S04]  /*7ac90*/  LDL.LU R6, [R1+0x244] ;  /* 0x0002440001067983 */ /* 0x000f280000300800 */
[----:B------:R0:W-:Y:S04]  /*7aca0*/  STL [R1+0x51c8], R18 ;  /* 0x0051c81201007387 */ /* 0x0001e80000100800 */
[----:B------:R1:W-:Y:S01]  /*7acb0*/  STL [R1+0x2174], R0 ;  /* 0x0021740001007387 */ /* 0x0003e20000100800 */
[----:B0-----:R-:W-:-:S03]  /*7acc0*/  F2FP.SATFINITE.E4M3.F32.PACK_AB_MERGE_C R18, R4, R5, RZ ;  /* 0x000000050412723e */ /* 0x001fc600048070ff */
[----:B------:R-:W4:Y:S01]  /*7acd0*/  LDL.LU R5, [R1+0x248] ;  /* 0x0002480001057983 */ /* 0x000f220000300800 */
[----:B-1----:R-:W-:-:S03]  /*7ace0*/  F2FP.SATFINITE.E4M3.F32.PACK_AB_MERGE_C R0, R16, R19, RZ ;  /* 0x000000131000723e */ /* 0x002fc600048070ff */
[----:B------:R-:W4:Y:S01]  /*7acf0*/  LDL.LU R4, [R1+0x24c] ;  /* 0x00024c0001047983 */ /* 0x000f220000300800 */
[----:B------:R-:W-:-:S03]  /*7ad00*/  F2FP.SATFINITE.E4M3.F32.PACK_AB_MERGE_C R2, R2, R3, RZ ;  /* 0x000000030202723e */ /* 0x000fc600048070ff */
[----:B------:R-:W-:Y:S04]  /*7ad10*/  STL [R1+0x51d8], R18 ;  /* 0x0051d81201007387 */ /* 0x000fe80000100800 */
[----:B------:R0:W-:Y:S04]  /*7ad20*/  STL [R1+0x517c], R0 ;  /* 0x00517c0001007387 */ /* 0x0001e80000100800 */
[----:B------:R-:W4:Y:S01]  /*7ad30*/  LDL.LU R3, [R1+0x250] ;  /* 0x0002500001037983 */ /* 0x000f220000300800 */
[----:B0-----:R-:W-:-:S03]  /*7ad40*/  VIADD R0, R20, UR6 ;  /* 0x0000000614007c36 */ /* 0x001fc60008000000 */
[----:B------:R0:W-:Y:S01]  /*7ad50*/  STL [R1+0x51a0], R2 ;  /* 0x0051a00201007387 */ /* 0x0001e20000100800 */
[----:B---3--:R-:W-:Y:S01]  /*7ad60*/  F2FP.SATFINITE.E4M3.F32.PACK_AB_MERGE_C R14, R14, R15, RZ ;  /* 0x0000000f0e0e723e */ /* 0x008fe200048070ff */
[----:B------:R-:W-:Y:S02]  /*7ad70*/  ULDC UR6, c[0x0][0x248] ;  /* 0x0000920000067ab9 */ /* 0x000fe40000000800 */
[----:B0-----:R-:W3:Y:S04]  /*7ad80*/  LDL.LU R2, [R1+0x254] ;  /* 0x0002540001027983 */ /* 0x001ee80000300800 */
[----:B------:R-:W-:Y:S04]  /*7ad90*/  STL [R1+0x216c], R0 ;  /* 0x00216c0001007387 */ /* 0x000fe80000100800 */
[----:B------:R0:W-:Y:S04]  /*7ada0*/  STL [R1+0x5664], R20 ;  /* 0x0056641401007387 */ /* 0x0001e80000100800 */
[----:B0-----:R-:W3:Y:S01]  /*7adb0*/  LDL.LU R20, [R1+0x216c] ;  /* 0x00216c0001147983 */ /* 0x001ee20000300800 */
[----:B------:R-:W-:-:S03]  /*7adc0*/  F2FP.SATFINITE.E4M3.F32.PACK_AB_MERGE_C R0, R12, R13, RZ ;  /* 0x0000000d0c00723e */ /* 0x000fc600048070ff */
[----:B------:R-:W-:Y:S01]  /*7add0*/  STL [R1+0x5128], R14 ;  /* 0x0051280e01007387 */ /* 0x000fe20000100800 */
[----:B--2---:R-:W-:Y:S02]  /*7ade0*/  F2FP.SATFINITE.E4M3.F32.PACK_AB_MERGE_C R10, R10, R11, RZ ;  /* 0x0000000b0a0a723e */ /* 0x004fe400048070ff */
[----:B----4-:R-:W-:Y:S02]  /*7adf0*/  F2FP.SATFINITE.E4M3.F32.PACK_AB_MERGE_C R6, R6, R7, RZ ;  /* 0x000000070606723e */ /* 0x010fe400048070ff */
[----:B------:R-:W-:Y:S01]  /*7ae00*/  F2FP.SATFINITE.E4M3.F32.PACK_AB_MERGE_C R4, R4, R5, RZ ;  /* 0x000000050404723e */ /* 0x000fe200048070ff */
[----:B---3--:R-:W-:Y:S04]  /*7ae10*/  STL [R1+0x5670], R20 ;  /* 0x0056701401007387 */ /* 0x008fe80000100800 */
[----:B------:R0:W-:Y:S04]  /*7ae20*/  STL [R1+0x513c], R0 ;  /* 0x00513c0001007387 */ /* 0x0001e80000100800 */
[----:B------:R1:W-:Y:S04]  /*7ae30*/  STL [R1+0x50a0], R10 ;  /* 0x0050a00a01007387 */ /* 0x0003e80000100800 */
[----:B------:R-:W2:Y:S01]  /*7ae40*/  LDL.LU R28, [R1+0x258] ;  /* 0x00025800011c7983 */ /* 0x000ea20000300800 */
[----:B0-----:R-:W-:-:S03]  /*7ae50*/  F2FP.SATFINITE.E4M3.F32.PACK_AB_MERGE_C R0, R8, R9, RZ ;  /* 0x000000090800723e */ /* 0x001fc600048070ff */
[----:B------:R-:W2:Y:S04]  /*7ae60*/  LDL.LU R27, [R1+0x25c] ;  /* 0x00025c00011b7983 */ /* 0x000ea80000300800 */
[----:B------:R0:W-:Y:S04]  /*7ae70*/  STL [R1+0x50ac], R0 ;  /* 0x0050ac0001007387 */ /* 0x0001e80000100800 */
[----:B------:R-:W3:Y:S04]  /*7ae80*/  LDL.LU R13, [R1+0x260] ;  /* 0x00026000010d7983 */ /* 0x000ee80000300800 */
[----:B------:R-:W3:Y:S04]  /*7ae90*/  LDL.LU R12, [R1+0x264] ;  /* 0x00026400010c7983 */ /* 0x000ee80000300800 */
[----:B------:R-:W4:Y:S04]  /*7aea0*/  LDL.LU R11, [R1+0x268] ;  /* 0x00026800010b7983 */ /* 0x000f280000300800 */
[----:B-1----:R-:W4:Y:S04]  /*7aeb0*/  LDL.LU R10, [R1+0x26c] ;  /* 0x00026c00010a7983 */ /* 0x002f280000300800 */
[----:B------:R-:W4:Y:S04]  /*7aec0*/  LDL.LU R9, [R1+0x270] ;  /* 0x0002700001097983 */ /* 0x000f280000300800 */
[----:B------:R-:W4:Y:S01]  /*7aed0*/  LDL.LU R8, [R1+0x274] ;  /* 0x0002740001087983 */ /* 0x000f220000300800 */
[----:B------:R-:W-:Y:S01]  /*7aee0*/  VIADD R18, R20, UR6 ;  /* 0x0000000614127c36 */ /* 0x000fe20008000000 */
[----:B------:R-:W-:-:S03]  /*7aef0*/  ULDC UR6, c[0x0][0x248] ;  /* 0x0000920000067ab9 */ /* 0x000fc60000000800 */
[----:B0-----:R-:W-:Y:S01]  /*7af00*/  VIADD R0, R18, UR6 ;  /* 0x0000000612007c36 */ /* 0x001fe20008000000 */
[----:B------:R-:W-:Y:S01]  /*7af10*/  STL [R1+0x5688], R18 ;  /* 0x0056881201007387 */ /* 0x000fe20000100800 */
[----:B------:R-:W-:-:S03]  /*7af20*/  ULDC UR6, c[0x0][0x248] ;  /* 0x0000920000067ab9 */ /* 0x000fc60000000800 */
[----:B------:R0:W-:Y:S04]  /*7af30*/  STL [R1+0x2164], R0 ;  /* 0x0021640001007387 */ /* 0x0001e80000100800 */
[----:B------:R1:W-:Y:S04]  /*7af40*/  STL [R1+0x5024], R6 ;  /* 0x0050240601007387 */ /* 0x0003e80000100800 */
[----:B------:R-:W4:Y:S01]  /*7af50*/  LDL.LU R26, [R1+0x278] ;  /* 0x00027800011a7983 */ /* 0x000f220000300800 */
[----:B0-----:R-:W-:Y:S01]  /*7af60*/  VIADD R0, R0, UR6 ;  /* 0x0000000600007c36 */ /* 0x001fe20008000000 */
[----:B------:R-:W-:-:S02]  /*7af70*/  F2FP.SATFINITE.E4M3.F32.PACK_AB_MERGE_C R2, R2, R3, RZ ;  /* 0x000000030202723e */ /* 0x000fc400048070ff */
[----:B------:R0:W-:Y:S01]  /*7af80*/  STL [R1+0x503c], R4 ;  /* 0x00503c0401007387 */ /* 0x0001e20000100800 */
[----:B------:R-:W-:-:S03]  /*7af90*/  ULDC UR6, c[0x0][0x248] ;  /* 0x0000920000067ab9 */ /* 0x000fc60000000800 */
[----:B------:R-:W4:Y:S04]  /*7afa0*/  LDL.LU R25, [R1+0x27c] ;  /* 0x00027c0001197983 */ /* 0x000f280000300800 */
[----:B------:R-:W4:Y:S04]  /*7afb0*/  LDL.LU R24, [R1+0x280] ;  /* 0x0002800001187983 */ /* 0x000f280000300800 */
[----:B------:R-:W-:Y:S04]  /*7afc0*/  STL [R1+0x240], R0 ;  /* 0x0002400001007387 */ /* 0x000fe80000100800 */
[----:B------:R-:W4:Y:S04]  /*7afd0*/  LDL.LU R23, [R1+0x284] ;  /* 0x0002840001177983 */ /* 0x000f280000300800 */
        /* <DEDUP_REMOVED lines=8> */
[----:B-1----:R-:W4:Y:S04]  /*7b060*/  LDL.LU R6, [R1+0x2a4] ;  /* 0x0002a40001067983 */ /* 0x002f280000300800 */
[----:B------:R-:W4:Y:S04]  /*7b070*/  LDL.LU R5, [R1+0x2a8] ;  /* 0x0002a80001057983 */ /* 0x000f280000300800 */
[----:B0-----:R-:W4:Y:S04]  /*7b080*/  LDL.LU R4, [R1+0x2ac] ;  /* 0x0002ac0001047983 */ /* 0x001f280000300800 */
[----:B------:R-:W4:Y:S04]  /*7b090*/  LDL.LU R3, [R1+0x2b0] ;  /* 0x0002b00001037983 */ /* 0x000f280000300800 */
[----:B------:R-:W4:Y:S01]  /*7b0a0*/  LDL.LU R2, [R1+0x2b4] ;  /* 0x0002b40001027983 */ /* 0x000f220000300800 */
[----:B------:R-:W-:Y:S01]  /*7b0b0*/  VIADD R0, R0, UR6 ;  /* 0x0000000600007c36 */ /* 0x000fe20008000000 */
[----:B------:R-:W-:Y:S01]  /*7b0c0*/  ULDC UR6, c[0x0][0x248] ;  /* 0x0000920000067ab9 */ /* 0x000fe20000000800 */
[----:B--2---:R-:W-:-:S05]  /*7b0d0*/  F2FP.SATFINITE.E4M3.F32.PACK_AB_MERGE_C R18, R27, R28, RZ ;  /* 0x0000001c1b12723e */ /* 0x004fca00048070ff */
[----:B------:R-:W-:Y:S01]  /*7b0e0*/  STL [R1+0x4fdc], R18 ;  /* 0x004fdc1201007387 */ /* 0x000fe20000100800 */
[----:B---3--:R-:W-:-:S05]  /*7b0f0*/  F2FP.SATFINITE.E4M3.F32.PACK_AB_MERGE_C R12, R12, R13, RZ ;  /* 0x0000000d0c0c723e */ /* 0x008fca00048070ff */
[----:B------:R-:W-:Y:S01]  /*7b100*/  STL [R1+0x4f44], R12 ;  /* 0x004f440c01007387 */ /* 0x000fe20000100800 */
[----:B----4-:R-:W-:-:S03]  /*7b110*/  F2FP.SATFINITE.E4M3.F32.PACK_AB_MERGE_C R10, R10, R11, RZ ;  /* 0x0000000b0a0a723e */ /* 0x010fc600048070ff */
[----:B------:R0:W-:Y:S04]  /*7b120*/  STL [R1+0x22c], R0 ;  /* 0x00022c0001007387 */ /* 0x0001e80000100800 */
[----:B------:R1:W-:Y:S01]  /*7b130*/  STL [R1+0x4f54], R10 ;  /* 0x004f540a01007387 */ /* 0x0003e20000100800 */
[----:B------:R-:W-:-:S03]  /*7b140*/  F2FP.SATFINITE.E4M3.F32.PACK_AB_MERGE_C R8, R8, R9, RZ ;  /* 0x000000090808723e */ /* 0x000fc600048070ff */
[----:B------:R-:W2:Y:S01]  /*7b150*/  LDL.LU R13, [R1+0x2b8] ;  /* 0x0002b800010d7983 */ /* 0x000ea20000300800 */
[----:B0-----:R-:W-:Y:S01]  /*7b160*/  VIADD R0, R0, UR6 ;  /* 0x0000000600007c36 */ /* 0x001fe20008000000 */
[----:B------:R-:W-:Y:S02]  /*7b170*/  ULDC UR6, c[0x0][0x248] ;  /* 0x0000920000067ab9 */ /* 0x000fe40000000800 */
[----:B------:R-:W2:Y:S04]  /*7b180*/  LDL.LU R12, [R1+0x2bc] ;  /* 0x0002bc00010c7983 */ /* 0x000ea80000300800 */
[----:B------:R0:W-:Y:S04]  /*7b190*/  STL [R1+0x4ebc], R8 ;  /* 0x004ebc0801007387 */ /* 0x0001e80000100800 */
[----:B------:R3:W-:Y:S04]  /*7b1a0*/  STL [R1+0x228], R0 ;  /* 0x0002280001007387 */ /* 0x0007e80000100800 */
[----:B------:R-:W4:Y:S04]  /*7b1b0*/  LDL.LU R11, [R1+0x2c0] ;  /* 0x0002c000010b7983 */ /* 0x000f280000300800 */
[----:B-1----:R-:W4:Y:S04]  /*7b1c0*/  LDL.LU R10, [R1+0x2c4] ;  /* 0x0002c400010a7983 */ /* 0x002f280000300800 */
[----:B------:R-:W4:Y:S04]  /*7b1d0*/  LDL.LU R9, [R1+0x2c8] ;  /* 0x0002c80001097983 */ /* 0x000f280000300800 */
[----:B0-----:R-:W4:Y:S01]  /*7b1e0*/  LDL.LU R8, [R1+0x2cc] ;  /* 0x0002cc0001087983 */ /* 0x001f220000300800 */
[----:B------:R-:W-:Y:S01]  /*7b1f0*/  F2FP.SATFINITE.E4M3.F32.PACK_AB_MERGE_C R18, R25, R26, RZ ;  /* 0x0000001a1912723e */ /* 0x000fe200048070ff */
[----:B------:R-:W-:Y:S01]  /*7b200*/  VIADD R20, R0, UR6 ;  /* 0x0000000600147c36 */ /* 0x000fe20008000000 */
[----:B------:R-:W-:Y:S01]  /*7b210*/  ULDC UR6, c[0x0][0x248] ;  /* 0x0000920000067ab9 */ /* 0x000fe20000000800 */
[----:B---3--:R-:W-:-:S02]  /*7b220*/  F2FP.SATFINITE.E4M3.F32.PACK_AB_MERGE_C R0, R23, R24, RZ ;  /* 0x000000181700723e */ /* 0x008fc400048070ff */
[----:B------:R0:W-:Y:S04]  /*7b230*/  STL [R1+0x4ed0], R18 ;  /* 0x004ed01201007387 */ /* 0x0001e80000100800 */
[----:B------:R1:W-:Y:S01]  /*7b240*/  STL [R1+0x4e8c], R0 ;  /* 0x004e8c0001007387 */ /* 0x0003e20000100800 */
[----:B0-----:R-:W-:-:S03]  /*7b250*/  F2FP.SATFINITE.E4M3.F32.PACK_AB_MERGE_C R18, R21, R22, RZ ;  /* 0x000000161512723e */ /* 0x001fc600048070ff */
[----:B------:R-:W-:Y:S01]  /*7b260*/  STL [R1+0x567c], R20 ;  /* 0x00567c1401007387 */ /* 0x000fe20000100800 */
[----:B-1----:R-:W-:Y:S01]  /*7b270*/  VIADD R0, R20, UR6 ;  /* 0x0000000614007c36 */ /* 0x002fe20008000000 */
[----:B------:R-:W-:Y:S01]  /*7b280*/  F2FP.SATFINITE.E4M3.F32.PACK_AB_MERGE_C R16, R16, R19, RZ ;  /* 0x000000131010723e */ /* 0x000fe200048070ff */
[----:B------:R-:W-:Y:S01]  /*7b290*/  ULDC UR6, c[0x0][0x248] ;  /* 0x0000920000067ab9 */ /* 0x000fe20000000800 */
[----:B------:R-:W-:Y:S01]  /*7b2a0*/  STL [R1+0x4e90], R18 ;  /* 0x004e901201007387 */ /* 0x000fe20000100800 */
[----:B------:R-:W-:Y:S01]  /*7b2b0*/  VIADD R24, R0, UR6 ;  /* 0x0000000600187c36 */ /* 0x000fe20008000000 */
[----:B------:R-:W-:Y:S02]  /*7b2c0*/  ULDC UR6, c[0x0][0x248] ;  /* 0x0000920000067ab9 */ /* 0x000fe40000000800 */
[----:B------:R0:W-:Y:S01]  /*7b2d0*/  STL [R1+0x220], R0 ;  /* 0x0002200001007387 */ /* 0x0001e20000100800 */
[----:B------:R-:W-:-:S03]  /*7b2e0*/  F2FP.SATFINITE.E4M3.F32.PACK_AB_MERGE_C R14, R14, R15, RZ ;  /* 0x0000000f0e0e723e */ /* 0x000fc600048070ff */
[----:B------:R-:W-:Y:S01]  /*7b2f0*/  STL [R1+0x4e7c], R16 ;  /* 0x004e7c1001007387 */ /* 0x000fe20000100800 */
[----:B------:R-:W-:-:S03]  /*7b300*/  F2FP.SATFINITE.E4M3.F32.PACK_AB_MERGE_C R6, R6, R7, RZ ;  /* 0x000000070606723e */ /* 0x000fc600048070ff */
[----:B------:R-:W-:Y:S04]  /*7b310*/  STL [R1+0x4e84], R14 ;  /* 0x004e840e01007387 */ /* 0x000fe80000100800 */
[----:B------:R1:W-:Y:S01]  /*7b320*/  STL [R1+0x4dbc], R6 ;  /* 0x004dbc0601007387 */ /* 0x0003e20000100800 */
[----:B0-----:R-:W-:-:S03]  /*7b330*/  F2FP.SATFINITE.E4M3.F32.PACK_AB_MERGE_C R0, R4, R5, RZ ;  /* 0x000000050400723e */ /* 0x001fc600048070ff */
[----:B------:R-:W-:Y:S04]  /*7b340*/  STL [R1+0x5668], R24 ;  /* 0x0056681801007387 */ /* 0x000fe80000100800 */
[----:B------:R0:W-:Y:S04]  /*7b350*/  STL [R1+0x4e78], R0 ;  /* 0x004e780001007387 */ /* 0x0001e80000100800 */
[----:B------:R-:W3:Y:S04]  /*7b360*/  LDL.LU R7, [R1+0x2d0] ;  /* 0x0002d00001077983 */ /* 0x000ee80000300800 */
[----:B-1----:R-:W3:Y:S01]  /*7b370*/  LDL.LU R6, [R1+0x2d4] ;  /* 0x0002d40001067983 */ /* 0x002ee20000300800 */
[----:B0-----:R-:W-:-:S05]  /*7b380*/  F2FP.SATFINITE.E4M3.F32.PACK_AB_MERGE_C R0, R2, R3, RZ ;  /* 0x000000030200723e */ /* 0x001fca00048070ff */
[----:B------:R0:W-:Y:S04]  /*7b390*/  STL [R1+0x4dac], R0 ;  /* 0x004dac0001007387 */ /* 0x0001e80000100800 */
[----:B------:R-:W3:Y:S04]  /*7b3a0*/  LDL.LU R5, [R1+0x2d8] ;  /* 0x0002d80001057983 */ /* 0x000ee80000300800 */
[----:B------:R-:W3:Y:S04]  /*7b3b0*/  LDL.LU R4, [R1+0x2dc] ;  /* 0x0002dc0001047983 */ /* 0x000ee80000300800 */
[----:B------:R-:W3:Y:S04]  /*7b3c0*/  LDL.LU R3, [R1+0x2e0] ;  /* 0x0002e00001037983 */ /* 0x000ee80000300800 */
[----:B------:R-:W3:Y:S01]  /*7b3d0*/  LDL.LU R2, [R1+0x2e4] ;  /* 0x0002e40001027983 */ /* 0x000ee20000300800 */
[----:B------:R-:W-:Y:S01]  /*7b3e0*/  VIADD R60, R24, UR6 ;  /* 0x00000006183c7c36 */ /* 0x000fe20008000000 */
[----:B------:R-:W-:-:S03]  /*7b3f0*/  ULDC UR6, c[0x0][0x248] ;  /* 0x0000920000067ab9 */ /* 0x000fc60000000800 */
[----:B0-----:R-:W-:Y:S01]  /*7b400*/  VIADD R0, R60, UR6 ;  /* 0x000000063c007c36 */ /* 0x001fe20008000000 */
[----:B------:R-:W-:Y:S01]  /*7b410*/  STL [R1+0x208], R60 ;  /* 0x0002083c01007387 */ /* 0x000fe20000100800 */
[----:B------:R-:W-:Y:S01]  /*7b420*/  ULDC UR6, c[0x0][0x248] ;  /* 0x0000920000067ab9 */ /* 0x000fe20000000800 */
[----:B--2---:R-:W-:-:S05]  /*7b430*/  F2FP.SATFINITE.E4M3.F32.PACK_AB_MERGE_C R12, R12, R13, RZ ;  /* 0x0000000d0c0c723e */ /* 0x004fca00048070ff */
[----:B------:R-:W-:Y:S01]  /*7b440*/  STL [R1+0x4db4], R12 ;  /* 0x004db40c01007387 */ /* 0x000fe20000100800 */
[----:B----4-:R-:W-:-:S05]  /*7b450*/  F2FP.SATFINITE.E4M3.F32.PACK_AB_MERGE_C R10, R10, R11, RZ ;  /* 0x0000000b0a0a723e */ /* 0x010fca00048070ff */
[----:B------:R-:W-:Y:S01]  /*7b460*/  STL [R1+0x4d9c], R10 ;  /* 0x004d9c0a01007387 */ /* 0x000fe20000100800 */
[----:B------:R-:W-:-:S03]  /*7b470*/  F2FP.SATFINITE.E4M3.F32.PACK_AB_MERGE_C R8, R8, R9, RZ ;  /* 0x000000090808723e */ /* 0x000fc600048070ff */
[----:B------:R0:W-:Y:S04]  /*7b480*/  STL [R1+0x204], R0 ;  /* 0x0002040001007387 */ /* 0x0001e80000100800 */
[----:B------:R1:W-:Y:S04]  /*7b490*/  STL [R1+0x4da0], R8 ;  /* 0x004da00801007387 */ /* 0x0003e80000100800 */
[----:B------:R-:W2:Y:S01]  /*7b4a0*/  LDL.LU R31, [R1+0x2e8] ;  /* 0x0002e800011f7983 */ /* 0x000ea20000300800 */
[----:B0-----:R-:W-:Y:S01]  /*7b4b0*/  VIADD R0, R0, UR6 ;  /* 0x0000000600007c36 */ /* 0x001fe20008000000 */
[----:B------:R-:W-:-:S02]  /*7b4c0*/  ULDC UR6, c[0x0][0x248] ;  /* 0x0000920000067ab9 */ /* 0x000fc40000000800 */
[----:B------:R-:W2:Y:S04]  /*7b4d0*/  LDL.LU R30, [R1+0x2ec] ;  /* 0x0002ec00011e7983 */ /* 0x000ea80000300800 */
        /* <DEDUP_REMOVED lines=15> */
[----:B---3--:R-:W-:-:S03]  /*7b5d0*/  F2FP.SATFINITE.E4M3.F32.PACK_AB_MERGE_C R6, R6, R7, RZ ;  /* 0x000000070606723e */ /* 0x008fc600048070ff */
[----:B------:R-:W3:Y:S04]  /*7b5e0*/  LDL.LU R11, [R1+0x328] ;  /* 0x00032800010b7983 */ /* 0x000ee80000300800 */
[----:B------:R-:W3:Y:S01]  /*7b5f0*/  LDL.LU R10, [R1+0x32c] ;  /* 0x00032c00010a7983 */ /* 0x000ee20000300800 */
[----:B------:R-:W-:-:S03]  /*7b600*/  F2FP.SATFINITE.E4M3.F32.PACK_AB_MERGE_C R4, R4, R5, RZ ;  /* 0x000000050404723e */ /* 0x000fc600048070ff */
[----:B------:R-:W3:Y:S04]  /*7b610*/  LDL.LU R9, [R1+0x330] ;  /* 0x0003300001097983 */ /* 0x000ee80000300800 */
[----:B-1----:R-:W3:Y:S01]  /*7b620*/  LDL.LU R8, [R1+0x334] ;  /* 0x0003340001087983 */ /* 0x002ee20000300800 */
[----:B------:R-:W-:Y:S01]  /*7b630*/  F2FP.SATFINITE.E4M3.F32.PACK_AB_MERGE_C R2, R2, R3, RZ ;  /* 0x000000030202723e */ /* 0x000fe200048070ff */
[----:B0-----:R-:W-:Y:S01]  /*7b640*/  VIADD R0, R0, UR6 ;  /* 0x0000000600007c36 */ /* 0x001fe20008000000 */
[----:B------:R-:W-:Y:S01]  /*7b650*/  ULDC UR6, c[0x0][0x248] ;  /* 0x0000920000067ab9 */ /* 0x000fe20000000800 */
[----:B------:R0:W-:Y:S04]  /*7b660*/  STL [R1+0x4d8c], R6 ;  /* 0x004d8c0601007387 */ /* 0x0001e80000100800 */
[----:B------:R1:W-:Y:S04]  /*7b670*/  STL [R1+0x4d90], R4 ;  /* 0x004d900401007387 */ /* 0x0003e80000100800 */
[----:B------:R-:W3:Y:S04]  /*7b680*/  LDL.LU R7, [R1+0x338] ;  /* 0x0003380001077983 */ /* 0x000ee80000300800 */
[----:B0-----:R-:W3:Y:S04]  /*7b690*/  LDL.LU R6, [R1+0x33c] ;  /* 0x00033c0001067983 */ /* 0x001ee80000300800 */
[----:B------:R0:W-:Y:S04]  /*7b6a0*/  STL [R1+0x4d80], R2 ;  /* 0x004d800201007387 */ /* 0x0001e80000100800 */
[----:B------:R0:W-:Y:S04]  /*7b6b0*/  STL [R1+0x1ec], R0 ;  /* 0x0001ec0001007387 */ /* 0x0001e80000100800 */
[----:B------:R-:W3:Y:S04]  /*7b6c0*/  LDL.LU R5, [R1+0x340] ;  /* 0x0003400001057983 */ /* 0x000ee80000300800 */
[----:B-1----:R-:W3:Y:S04]  /*7b6d0*/  LDL.LU R4, [R1+0x344] ;  /* 0x0003440001047983 */ /* 0x002ee80000300800 */
[----:B------:R-:W3:Y:S04]  /*7b6e0*/  LDL.LU R3, [R1+0x348] ;  /* 0x0003480001037983 */ /* 0x000ee80000300800 */
[----:B0-----:R-:W3:Y:S01]  /*7b6f0*/  LDL.LU R2, [R1+0x34c] ;  /* 0x00034c0001027983 */ /* 0x001ee20000300800 */
[----:B------:R-:W-:Y:S01]  /*7b700*/  VIADD R0, R0, UR6 ;  /* 0x0000000600007c36 */ /* 0x000fe20008000000 */
[----:B------:R-:W-:Y:S01]  /*7b710*/  ULDC UR6, c[0x0][0x248] ;  /* 0x0000920000067ab9 */ /* 0x000fe20000000800 */
[----:B--2---:R-:W-:-:S05]  /*7b720*/  F2FP.SATFINITE.E4M3.F32.PACK_AB_MERGE_C R18, R30, R31, RZ ;  /* 0x0000001f1e12723e */ /* 0x004fca00048070ff */
[----:B------:R0:W-:Y:S01]  /*7b730*/  STL [R1+0x4d84], R18 ;  /* 0x004d841201007387 */ /* 0x0001e20000100800 */
[----:B----4-:R-:W-:-:S05]  /*7b740*/  F2FP.SATFINITE.E4M3.F32.PACK_AB_MERGE_C R20, R28, R29, RZ ;  /* 0x0000001d1c14723e */ /* 0x010fca00048070ff */
[----:B------:R1:W-:Y:S01]  /*7b750*/  STL [R1+0x4d70], R20 ;  /* 0x004d701401007387 */ /* 0x0003e20000100800 */
[----:B0-----:R-:W-:-:S03]  /*7b760*/  F2FP.SATFINITE.E4M3.F32.PACK_AB_MERGE_C R18, R26, R27, RZ ;  /* 0x0000001b1a12723e */ /* 0x001fc600048070ff */
[----:B------:R0:W-:Y:S01]  /*7b770*/  STL [R1+0x1e8], R0 ;  /* 0x0001e80001007387 */ /* 0x0001e20000100800 */
[----:B-1----:R-:W-:Y:S01]  /*7b780*/  F2FP.SATFINITE.E4M3.F32.PACK_AB_MERGE_C R20, R23, R25, RZ ;  /* 0x000000191714723e */ /* 0x002fe200048070ff */
[----:B0-----:R-:W-:Y:S02]  /*7b790*/  VIADD R0, R0, UR6 ;  /* 0x0000000600007c36 */ /* 0x001fe40008000000 */
[----:B------:R0:W-:Y:S01]  /*7b7a0*/  STL [R1+0x4d78], R18 ;  /* 0x004d781201007387 */ /* 0x0001e20000100800 */
[----:B------:R-:W-:-:S03]  /*7b7b0*/  ULDC UR6, c[0x0][0x248] ;  /* 0x0000920000067ab9 */ /* 0x000fc60000000800 */
[----:B------:R-:W-:Y:S04]  /*7b7c0*/  STL [R1+0x4d60], R20 ;  /* 0x004d601401007387 */ /* 0x000fe80000100800 */
[----:B------:R1:W-:Y:S01]  /*7b7d0*/  STL [R1+0x1e4], R0 ;  /* 0x0001e40001007387 */ /* 0x0003e20000100800 */
[----:B0-----:R-:W-:Y:S02]  /*7b7e0*/  F2FP.SATFINITE.E4M3.F32.PACK_AB_MERGE_C R18, R21, R22, RZ ;  /* 0x000000161512723e */ /* 0x001fe400048070ff */
[----:B------:R-:W-:-:S03]  /*7b7f0*/  F2FP.SATFINITE.E4M3.F32.PACK_AB_MERGE_C R16, R16, R19, RZ ;  /* 0x000000131010723e */ /* 0x000fc600048070ff */
[----:B------:R-:W-:Y:S01]  /*7b800*/  STL [R1+0x4d68], R18 ;  /* 0x004d681201007387 */ /* 0x000fe20000100800 */
[----:B-1----:R-:W-:Y:S01]  /*7b810*/  VIADD R0, R0, UR6 ;  /* 0x0000000600007c36 */ /* 0x002fe20008000000 */
[----:B------:R-:W-:Y:S01]  /*7b820*/  ULDC UR6, c[0x0][0x248] ;  /* 0x0000920000067ab9 */ /* 0x000fe20000000800 */
[----:B------:R-:W-:Y:S01]  /*7b830*/  F2FP.SATFINITE.E4M3.F32.PACK_AB_MERGE_C R14, R14, R15, RZ ;  /* 0x0000000f0e0e723e */ /* 0x000fe200048070ff */
[----:B------:R-:W-:Y:S04]  /*7b840*/  STL [R1+0x4d50], R16 ;  /* 0x004d501001007387 */ /* 0x000fe80000100800 */
[----:B------:R0:W-:Y:S01]  /*7b850*/  STL [R1+0x1e0], R0 ;  /* 0x0001e00001007387 */ /* 0x0001e20000100800 */
[----:B------:R-:W-:-:S03]  /*7b860*/  F2FP.SATFINITE.E4M3.F32.PACK_AB_MERGE_C R12, R12, R13, RZ ;  /* 0x0000000d0c0c723e */ /* 0x000fc600048070ff */
[----:B------:R-:W-:Y:S01]  /*7b870*/  STL [R1+0x4d58], R14 ;  /* 0x004d580e01007387 */ /* 0x000fe20000100800 */
[----:B0-----:R-:W-:Y:S01]  /*7b880*/  VIADD R0, R0, UR6 ;  /* 0x0000000600007c36 */ /* 0x001fe20008000000 */
[----:B---3--:R-:W-:Y:S01]  /*7b890*/  F2FP.SATFINITE.E4M3.F32.PACK_AB_MERGE_C R10, R10, R11, RZ ;  /* 0x0000000b0a0a723e */ /* 0x008fe200048070ff */
[----:B------:R-:W-:Y:S01]  /*7b8a0*/  ULDC UR6, c[0x0][0x248] ;  /* 0x0000920000067ab9 */ /* 0x000fe20000000800 */
[----:B------:R-:W-:Y:S04]  /*7b8b0*/  STL [R1+0x4d44], R12 ;  /* 0x004d440c01007387 */ /* 0x000fe80000100800 */
[----:B------:R0:W-:Y:S01]  /*7b8c0*/  STL [R1+0x1dc], R0 ;  /* 0x0001dc0001007387 */ /* 0x0001e20000100800 */
[----:B------:R-:W-:-:S03]  /*7b8d0*/  F2FP.SATFINITE.E4M3.F32.PACK_AB_MERGE_C R8, R8, R9, RZ ;  /* 0x000000090808723e */ /* 0x000fc600048070ff */
[----:B------:R1:W-:Y:S04]  /*7b8e0*/  STL [R1+0x4d4c], R10 ;  /* 0x004d4c0a01007387 */ /* 0x0003e80000100800 */
[----:B------:R-:W2:Y:S01]  /*7b8f0*/  LDL.LU R13, [R1+0x350] ;  /* 0x00035000010d7983 */ /* 0x000ea20000300800 */
[----:B0-----:R-:W-:Y:S01]  /*7b900*/  VIADD R0, R0, UR6 ;  /* 0x0000000600007c36 */ /* 0x001fe20008000000 */
[----:B------:R-:W-:Y:S02]  /*7b910*/  ULDC UR6, c[0x0][0x248] ;  /* 0x0000920000067ab9 */ /* 0x000fe40000000800 */
[----:B------:R-:W2:Y:S04]  /*7b920*/  LDL.LU R12, [R1+0x354] ;  /* 0x00035400010c7983 */ /* 0x000ea80000300800 */
[----:B------:R0:W-:Y:S04]  /*7b930*/  STL [R1+0x4d38], R8 ;  /* 0x004d380801007387 */ /* 0x0001e80000100800 */
[----:B------:R3:W-:Y:S01]  /*7b940*/  STL [R1+0x1d8], R0 ;  /* 0x0001d80001007387 */ /* 0x0007e20000100800 */
[----:B------:R-:W-:-:S03]  /*7b950*/  F2FP.SATFINITE.E4M3.F32.PACK_AB_MERGE_C R6, R6, R7, RZ ;  /* 0x000000070606723e */ /* 0x000fc600048070ff */
[----:B------:R-:W4:Y:S04]  /*7b960*/  LDL.LU R11, [R1+0x358] ;  /* 0x00035800010b7983 */ /* 0x000f280000300800 */
[----:B-1----:R-:W4:Y:S04]  /*7b970*/  LDL.LU R10, [R1+0x35c] ;  /* 0x00035c00010a7983 */ /* 0x002f280000300800 */
[----:B------:R-:W4:Y:S01]  /*7b980*/  LDL.LU R9, [R1+0x360] ;  /* 0x0003600001097983 */ /* 0x000f220000300800 */
[----:B------:R-:W-:-:S03]  /*7b990*/  F2FP.SATFINITE.E4M3.F32.PACK_AB_MERGE_C R4, R4, R5, RZ ;  /* 0x000000050404723e */ /* 0x000fc600048070ff */
[----:B0-----:R-:W4:Y:S01]  /*7b9a0*/  LDL.LU R8, [R1+0x364] ;  /* 0x0003640001087983 */ /* 0x001f220000300800 */
[----:B------:R-:W-:Y:S01]  /*7b9b0*/  VIADD R26, R0, UR6 ;  /* 0x00000006001a7c36 */ /* 0x000fe20008000000 */
[----:B------:R-:W-:Y:S02]  /*7b9c0*/  ULDC UR6, c[0x0][0x248] ;  /* 0x0000920000067ab9 */ /* 0x000fe40000000800 */
[----:B------:R0:W-:Y:S01]  /*7b9d0*/  STL [R1+0x4d40], R6 ;  /* 0x004d400601007387 */ /* 0x0001e20000100800 */
[----:B---3--:R-:W-:-:S03]  /*7b9e0*/  F2FP.SATFINITE.E4M3.F32.PACK_AB_MERGE_C R0, R2, R3, RZ ;  /* 0x000000030200723e */ /* 0x008fc600048070ff */
[----:B------:R1:W-:Y:S04]  /*7b9f0*/  STL [R1+0x4d28], R4 ;  /* 0x004d280401007387 */ /* 0x0003e80000100800 */
[----:B------:R-:W3:Y:S04]  /*7ba00*/  LDL.LU R30, [R1+0x368] ;  /* 0x00036800011e7983 */ /* 0x000ee80000300800 */
[----:B------:R-:W3:Y:S04]  /*7ba10*/  LDL.LU R29, [R1+0x36c] ;  /* 0x00036c00011d7983 */ /* 0x000ee80000300800 */
        /* <DEDUP_REMOVED lines=10> */
[----:B0-----:R-:W3:Y:S04]  /*7bac0*/  LDL.LU R6, [R1+0x3b4] ;  /* 0x0003b40001067983 */ /* 0x001ee80000300800 */
[----:B------:R-:W3:Y:S04]  /*7bad0*/  LDL.LU R15, [R1+0x3b8] ;  /* 0x0003b800010f7983 */ /* 0x000ee80000300800 */
[----:B------:R-:W3:Y:S04]  /*7bae0*/  LDL.LU R14, [R1+0x3bc] ;  /* 0x0003bc00010e7983 */ /* 0x000ee80000300800 */
[----:B------:R-:W3:Y:S04]  /*7baf0*/  LDL.LU R5, [R1+0x3d0] ;  /* 0x0003d00001057983 */ /* 0x000ee80000300800 */
[----:B-1----:R-:W3:Y:S04]  /*7bb00*/  LDL.LU R4, [R1+0x3d4] ;  /* 0x0003d40001047983 */ /* 0x002ee80000300800 */
[----:B------:R-:W3:Y:S04]  /*7bb10*/  LDL.LU R3, [R1+0x3d8] ;  /* 0x0003d80001037983 */ /* 0x000ee80000300800 */
[----:B------:R-:W3:Y:S01]  /*7bb20*/  LDL.LU R2, [R1+0x3dc] ;  /* 0x0003dc0001027983 */ /* 0x000ee20000300800 */
[----:B------:R-:W-:Y:S01]  /*7bb30*/  VIADD R0, R26, UR6 ;  /* 0x000000061a007c36 */ /* 0x000fe20008000000 */
[----:B------:R-:W-:-:S02]  /*7bb40*/  ULDC UR6, c[0x0][0x248] ;  /* 0x0000920000067ab9 */ /* 0x000fc40000000800 */
[----:B------:R-:W-:Y:S01]  /*7bb50*/  STL [R1+0x1d4], R26 ;  /* 0x0001d41a01007387 */ /* 0x000fe20000100800 */
[----:B--2---:R-:W-:-:S05]  /*7bb60*/  F2FP.SATFINITE.E4M3.F32.PACK_AB_MERGE_C R12, R12, R13, RZ ;  /* 0x0000000d0c0c723e */ /* 0x004fca00048070ff */
[----:B------:R-:W-:Y:S04]  /*7bb70*/  STL [R1+0x4d18], R12 ;  /* 0x004d180c01007387 */ /* 0x000fe80000100800 */
[----:B------:R0:W-:Y:S01]  /*7bb80*/  STL [R1+0x1cc], R0 ;  /* 0x0001cc0001007387 */ /* 0x0001e20000100800 */
[----:B----4-:R-:W-:Y:S01]  /*7bb90*/  F2FP.SATFINITE.E4M3.F32.PACK_AB_MERGE_C R10, R10, R11, RZ ;  /* 0x0000000b0a0a723e */ /* 0x010fe200048070ff */
[----:B0-----:R-:W-:Y:S01]  /*7bba0*/  VIADD R0, R0, UR6 ;  /* 0x0000000600007c36 */ /* 0x001fe20008000000 */
[----:B------:R-:W-:-:S03]  /*7bbb0*/  ULDC UR6, c[0x0][0x248] ;  /* 0x0000920000067ab9 */ /* 0x000fc60000000800 */
[----:B------:R0:W-:Y:S01]  /*7bbc0*/  STL [R1+0x4d20], R10 ;  /* 0x004d200a01007387 */ /* 0x0001e20000100800 */
[----:B------:R-:W-:-:S03]  /*7bbd0*/  F2FP.SATFINITE.E4M3.F32.PACK_AB_MERGE_C R8, R8, R9, RZ ;  /* 0x000000090808723e */ /* 0x000fc600048070ff */
[----:B------:R-:W2:Y:S04]  /*7bbe0*/  LDL.LU R13, [R1+0x400] ;  /* 0x00040000010d7983 */ /* 0x000ea80000300800 */
[----:B------:R-:W2:Y:S04]  /*7bbf0*/  LDL.LU R12, [R1+0x404] ;  /* 0x00040400010c7983 */ /* 0x000ea80000300800 */
[----:B------:R-:W-:Y:S04]  /*7bc00*/  STL [R1+0x4d10], R8 ;  /* 0x004d100801007387 */ /* 0x000fe80000100800 */
[----:B------:R1:W-:Y:S01]  /*7bc10*/  STL [R1+0x1c8], R0 ;  /* 0x0001c80001007387 */ /* 0x0003e20000100800 */
[----:B---3--:R-:W-:-:S03]  /*7bc20*/  F2FP.SATFINITE.E4M3.F32.PACK_AB_MERGE_C R18, R29, R30, RZ ;  /* 0x0000001e1d12723e */ /* 0x008fc600048070ff */
[----:B------:R-:W3:Y:S04]  /*7bc30*/  LDL.LU R11, [R1+0x408] ;  /* 0x00040800010b7983 */ /* 0x000ee80000300800 */
[----:B0-----:R-:W3:Y:S01]  /*7bc40*/  LDL.LU R10, [R1+0x40c] ;  /* 0x00040c00010a7983 */ /* 0x001ee20000300800 */
[----:B-1----:R-:W-:Y:S01]  /*7bc50*/  VIADD R0, R0, UR6 ;  /* 0x0000000600007c36 */ /* 0x002fe20008000000 */
[----:B------:R-:W-:Y:S02]  /*7bc60*/  ULDC UR6, c[0x0][0x248] ;  /* 0x0000920000067ab9 */ /* 0x000fe40000000800 */
[----:B------:R-:W4:Y:S01]  /*7bc70*/  LDL.LU R9, [R1+0x3f0] ;  /* 0x0003f00001097983 */ /* 0x000f220000300800 */
[----:B------:R-:W-:-:S03]  /*7bc80*/  F2FP.SATFINITE.E4M3.F32.PACK_AB_MERGE_C R20, R27, R28, RZ ;  /* 0x0000001c1b14723e */ /* 0x000fc600048070ff */
[----:B------:R-:W4:Y:S04]  /*7bc90*/  LDL.LU R8, [R1+0x3f4] ;  /* 0x0003f40001087983 */ /* 0x000f280000300800 */
[----:B------:R0:W-:Y:S04]  /*7bca0*/  STL [R1+0x4d08], R18 ;  /* 0x004d081201007387 */ /* 0x0001e80000100800 */
[----:B------:R-:W-:Y:S01]  /*7bcb0*/  STL [R1+0x4d04], R20 ;  /* 0x004d041401007387 */ /* 0x000fe20000100800 */
[----:B0-----:R-:W-:-:S03]  /*7bcc0*/  F2FP.SATFINITE.E4M3.F32.PACK_AB_MERGE_C R18, R23, R25, RZ ;  /* 0x000000191712723e */ /* 0x001fc600048070ff */
[----:B------:R0:W-:Y:S04]  /*7bcd0*/  STL [R1+0x1c4], R0 ;  /* 0x0001c40001007387 */ /* 0x0001e80000100800 */
[----:B------:R1:W-:Y:S01]  /*7bce0*/  STL [R1+0x4cfc], R18 ;  /* 0x004cfc1201007387 */ /* 0x0003e20000100800 */
[----:B------:R-:W-:Y:S01]  /*7bcf0*/  F2FP.SATFINITE.E4M3.F32.PACK_AB_MERGE_C R16, R16, R19, RZ ;  /* 0x000000131010723e */ /* 0x000fe200048070ff */
[----:B0-----:R-:W-:Y:S01]  /*7bd00*/  VIADD R0, R0, UR6 ;  /* 0x0000000600007c36 */ /* 0x001fe20008000000 */
[----:B------:R-:W-:Y:S01]  /*7bd10*/  ULDC UR6, c[0x0][0x248] ;  /* 0x0000920000067ab9 */ /* 0x000fe20000000800 */
[----:B-1----:R-:W-:-:S05]  /*7bd20*/  F2FP.SATFINITE.E4M3.F32.PACK_AB_MERGE_C R18, R21, R22, RZ ;  /* 0x000000161512723e */ /* 0x002fca00048070ff */
[----:B------:R-:W-:Y:S04]  /*7bd30*/  STL [R1+0x4cf0], R18 ;  /* 0x004cf01201007387 */ /* 0x000fe80000100800 */
[----:B------:R-:W-:Y:S04]  /*7bd40*/  STL [R1+0x1c0], R0 ;  /* 0x0001c00001007387 */ /* 0x000fe80000100800 */
[----:B------:R0:W-:Y:S02]  /*7bd50*/  STL [R1+0x4cf4], R16 ;  /* 0x004cf41001007387 */ /* 0x0001e40000100800 */
[----:B0-----:R-:W-:-:S02]  /*7bd60*/  F2FP.SATFINITE.E4M3.F32.PACK_AB_MERGE_C R16, R6, R7, RZ ;  /* 0x000000070610723e */ /* 0x001fc400048070ff */
[----:B------:R-:W4:Y:S04]  /*7bd70*/  LDL.LU R7, [R1+0x3f8] ;  /* 0x0003f80001077983 */ /* 0x000f280000300800 */
[----:B------:R-:W4:Y:S01]  /*7bd80*/  LDL.LU R6, [R1+0x3fc] ;  /* 0x0003fc0001067983 */ /* 0x000f220000300800 */
[----:B------:R-:W-:Y:S01]  /*7bd90*/  VIADD R0, R0, UR6 ;  /* 0x0000000600007c36 */ /* 0x000fe20008000000 */
[----:B------:R-:W-:Y:S01]  /*7bda0*/  F2FP.SATFINITE.E4M3.F32.PACK_AB_MERGE_C R14, R14, R15, RZ ;  /* 0x0000000f0e0e723e */ /* 0x000fe200048070ff */
[----:B------:R-:W-:Y:S01]  /*7bdb0*/  ULDC UR6, c[0x0][0x248] ;  /* 0x0000920000067ab9 */ /* 0x000fe20000000800 */
[----:B------:R-:W-:Y:S01]  /*7bdc0*/  F2FP.SATFINITE.E4M3.F32.PACK_AB_MERGE_C R4, R4, R5, RZ ;  /* 0x000000050404723e */ /* 0x000fe200048070ff */
[----:B------:R-:W-:Y:S01]  /*7bdd0*/  STL [R1+0x4ce0], R16 ;  /* 0x004ce01001007387 */ /* 0x000fe20000100800 */
[----:B------:R-:W-:Y:S01]  /*7bde0*/  VIADD R61, R0, UR6 ;  /* 0x00000006003d7c36 */ /* 0x000fe20008000000 */
[----:B------:R-:W-:-:S02]  /*7bdf0*/  ULDC UR6, c[0x0][0x248] ;  /* 0x0000920000067ab9 */ /* 0x000fc40000000800 */
[----:B------:R0:W-:Y:S04]  /*7be00*/  STL [R1+0x1ac], R0 ;  /* 0x0001ac0001007387 */ /* 0x0001e80000100800 */
[----:B------:R-:W-:Y:S04]  /*7be10*/  STL [R1+0x4ce4], R14 ;  /* 0x004ce40e01007387 */ /* 0x000fe80000100800 */
[----:B------:R1:W-:Y:S01]  /*7be20*/  STL [R1+0x4cd4], R4 ;  /* 0x004cd40401007387 */ /* 0x0003e20000100800 */
[----:B0-----:R-:W-:-:S03]  /*7be30*/  F2FP.SATFINITE.E4M3.F32.PACK_AB_MERGE_C R0, R2, R3, RZ ;  /* 0x000000030200723e */ /* 0x001fc600048070ff */
[----:B------:R-:W4:Y:S04]  /*7be40*/  LDL.LU R5, [R1+0x5e0] ;  /* 0x0005e00001057983 */ /* 0x000f280000300800 */
[----:B-1----:R-:W4:Y:S04]  /*7be50*/  LDL.LU R4, [R1+0x5e4] ;  /* 0x0005e40001047983 */ /* 0x002f280000300800 */
[----:B------:R0:W-:Y:S04]  /*7be60*/  STL [R1+0x4cd8], R0 ;  /* 0x004cd80001007387 */ /* 0x0001e80000100800 */
[----:B------:R-:W4:Y:S04]  /*7be70*/  LDL.LU R3, [R1+0x5e8] ;  /* 0x0005e80001037983 */ /* 0x000f280000300800 */
[----:B------:R-:W4:Y:S01]  /*7be80*/  LDL.LU R2, [R1+0x5ec] ;  /* 0x0005ec0001027983 */ /* 0x000f220000300800 */
[----:B0-----:R-:W-:Y:S01]  /*7be90*/  VIADD R0, R61, UR6 ;  /* 0x000000063d007c36 */ /* 0x001fe20008000000 */
[----:B------:R-:W-:-:S02]  /*7bea0*/  ULDC UR6, c[0x0][0x248] ;  /* 0x0000920000067ab9 */ /* 0x000fc40000000800 */
[----:B------:R-:W-:Y:S01]  /*7beb0*/  STL [R1+0x1a8], R61 ;  /* 0x0001a83d01007387 */ /* 0x000fe20000100800 */
[----:B--2---:R-:W-:-:S05]  /*7bec0*/  F2FP.SATFINITE.E4M3.F32.PACK_AB_MERGE_C R12, R12, R13, RZ ;  /* 0x0000000d0c0c723e */ /* 0x004fca00048070ff */
[----:B------:R-:W-:Y:S04]  /*7bed0*/  STL [R1+0x4ccc], R12 ;  /* 0x004ccc0c01007387 */ /* 0x000fe80000100800 */
[----:B------:R0:W-:Y:S01]  /*7bee0*/  STL [R1+0x1a4], R0 ;  /* 0x0001a40001007387 */ /* 0x0001e20000100800 */
[----:B---3--:R-:W-:Y:S01]  /*7bef0*/  F2FP.SATFINITE.E4M3.F32.PACK_AB_MERGE_C R10, R10, R11, RZ ;  /* 0x0000000b0a0a723e */ /* 0x008fe200048070ff */
[----:B0-----:R-:W-:Y:S01]  /*7bf00*/  VIADD R0, R0, UR6 ;  /* 0x0000000600007c36 */ /* 0x001fe20008000000 */
[----:B------:R-:W-:-:S03]  /*7bf10*/  ULDC UR6, c[0x0][0x248] ;  /* 0x0000920000067ab9 */ /* 0x000fc60000000800 */
[----:B------:R0:W-:Y:S01]  /*7bf20*/  STL [R1+0x4cd0], R10 ;  /* 0x004cd00a01007387 */ /* 0x0001e20000100800 */
[----:B----4-:R-:W-:-:S03]  /*7bf30*/  F2FP.SATFINITE.E4M3.F32.PACK_AB_MERGE_C R8, R8, R9, RZ ;  /* 0x000000090808723e */ /* 0x010fc600048070ff */
[----:B------:R-:W2:Y:S04]  /*7bf40*/  LDL.LU R30, [R1+0x5d0] ;  /* 0x0005d000011e7983 */ /* 0x000ea80000300800 */
[----:B------:R-:W2:Y:S04]  /*7bf50*/  LDL.LU R29, [R1+0x5d4] ;  /* 0x0005d400011d7983 */ /* 0x000ea80000300800 */
[----:B------:R1:W-:Y:S04]  /*7bf60*/  STL [R1+0x4cc0], R8 ;  /* 0x004cc00801007387 */ /* 0x0003e80000100800 */
        /* <DEDUP_REMOVED lines=12> */
[----:B------:R-:W-:-:S03]  /*7c030*/  F2FP.SATFINITE.E4M3.F32.PACK_AB_MERGE_C R6, R6, R7, RZ ;  /* 0x000000070606723e */ /* 0x000fc600048070ff */
[----:B------:R-:W4:Y:S04]  /*7c040*/  LDL.LU R12, [R1+0x5a4] ;  /* 0x0005a400010c7983 */ /* 0x000f280000300800 */
[----:B------:R3:W-:Y:S04]  /*7c050*/  STL [R1+0x4cc4], R6 ;  /* 0x004cc40601007387 */ /* 0x0007e80000100800 */
[----:B------:R-:W4:Y:S04]  /*7c060*/  LDL.LU R11, [R1+0x5a8] ;  /* 0x0005a800010b7983 */ /* 0x000f280000300800 */
[----:B0-----:R-:W4:Y:S01]  /*7c070*/  LDL.LU R10, [R1+0x5ac] ;  /* 0x0005ac00010a7983 */ /* 0x001f220000300800 */
[----:B------:R-:W-:Y:S01]  /*7c080*/  VIADD R58, R0, UR6 ;  /* 0x00000006003a7c36 */ /* 0x000fe20008000000 */
[----:B------:R-:W-:-:S02]  /*7c090*/  ULDC UR6, c[0x0][0x248] ;  /* 0x0000920000067ab9 */ /* 0x000fc40000000800 */
[----:B------:R-:W4:Y:S04]  /*7c0a0*/  LDL.LU R9, [R1+0x590] ;  /* 0x0005900001097983 */ /* 0x000f280000300800 */
[----:B-1----:R-:W4:Y:S01]  /*7c0b0*/  LDL.LU R8, [R1+0x594] ;  /* 0x0005940001087983 */ /* 0x002f220000300800 */
[----:B---3--:R-:W-:-:S03]  /*7c0c0*/  F2FP.SATFINITE.E4M3.F32.PACK_AB_MERGE_C R0, R4, R5, RZ ;  /* 0x000000050400723e */ /* 0x008fc600048070ff */
[----:B------:R-:W3:Y:S04]  /*7c0d0*/  LDL.LU R7, [R1+0x598] ;  /* 0x0005980001077983 */ /* 0x000ee80000300800 */
[----:B------:R-:W3:Y:S04]  /*7c0e0*/  LDL.LU R6, [R1+0x59c] ;  /* 0x00059c0001067983 */ /* 0x000ee80000300800 */
[----:B------:R0:W-:Y:S04]  /*7c0f0*/  STL [R1+0x52c0], R0 ;  /* 0x0052c00001007387 */ /* 0x0001e80000100800 */
[----:B------:R-:W3:Y:S04]  /*7c100*/  LDL.LU R5, [R1+0x580] ;  /* 0x0005800001057983 */ /* 0x000ee80000300800 */
[----:B------:R-:W3:Y:S01]  /*7c110*/  LDL.LU R4, [R1+0x584] ;  /* 0x0005840001047983 */ /* 0x000ee20000300800 */
[----:B0-----:R-:W-:-:S05]  /*7c120*/  F2FP.SATFINITE.E4M3.F32.PACK_AB_MERGE_C R0, R2, R3, RZ ;  /* 0x000000030200723e */ /* 0x001fca00048070ff */
[----:B------:R0:W-:Y:S04]  /*7c130*/  STL [R1+0x52d8], R0 ;  /* 0x0052d80001007387 */ /* 0x0001e80000100800 */
[----:B------:R-:W3:Y:S04]  /*7c140*/  LDL.LU R3, [R1+0x588] ;  /* 0x0005880001037983 */ /* 0x000ee80000300800 */
[----:B------:R-:W3:Y:S01]  /*7c150*/  LDL.LU R2, [R1+0x58c] ;  /* 0x00058c0001027983 */ /* 0x000ee20000300800 */
[----:B0-----:R-:W-:Y:S01]  /*7c160*/  VIADD R0, R58, UR6 ;  /* 0x000000063a007c36 */ /* 0x001fe20008000000 */
[----:B------:R-:W-:-:S02]  /*7c170*/  ULDC UR6, c[0x0][0x248] ;  /* 0x0000920000067ab9 */ /* 0x000fc40000000800 */
[----:B------:R-:W-:Y:S04]  /*7c180*/  STL [R1+0x18c], R58 ;  /* 0x00018c3a01007387 */ /* 0x000fe80000100800 */
[----:B------:R-:W-:Y:S04]  /*7c190*/  STL [R1+0x56ac], R58 ;  /* 0x0056ac3a01007387 */ /* 0x000fe80000100800 */
[----:B------:R0:W-:Y:S02]  /*7c1a0*/  STL [R1+0x188], R0 ;  /* 0x0001880001007387 */ /* 0x0001e40000100800 */
[----:B0-----:R-:W-:Y:S01]  /*7c1b0*/  VIADD R0, R0, UR6 ;  /* 0x0000000600007c36 */ /* 0x001fe20008000000 */
[----:B------:R-:W-:-:S03]  /*7c1c0*/  ULDC UR6, c[0x0][0x248] ;  /* 0x0000920000067ab9 */ /* 0x000fc60000000800 */
[----:B------:R-:W-:Y:S01]  /*7c1d0*/  VIADD R57, R0, UR6 ;  /* 0x0000000600397c36 */ /* 0x000fe20008000000 */
[----:B------:R-:W-:Y:S01]  /*7c1e0*/  ULDC UR6, c[0x0][0x248] ;  /* 0x0000920000067ab9 */ /* 0x000fe20000000800 */
[----:B--2---:R-:W-:-:S05]  /*7c1f0*/  F2FP.SATFINITE.E4M3.F32.PACK_AB_MERGE_C R18, R29, R30, RZ ;  /* 0x0000001e1d12723e */ /* 0x004fca00048070ff */
[----:B------:R4:W-:Y:S02]  /*7c200*/  STL [R1+0x5264], R18 ;  /* 0x0052641201007387 */ /* 0x0009e40000100800 */
[----:B----4-:R-:W-:Y:S02]  /*7c210*/  F2FP.SATFINITE.E4M3.F32.PACK_AB_MERGE_C R18, R27, R28, RZ ;  /* 0x0000001c1b12723e */ /* 0x010fe400048070ff */
[----:B------:R-:W-:-:S03]  /*7c220*/  F2FP.SATFINITE.E4M3.F32.PACK_AB_MERGE_C R20, R23, R25, RZ ;  /* 0x000000191714723e */ /* 0x000fc600048070ff */
[----:B------:R0:W-:Y:S04]  /*7c230*/  STL [R1+0x5270], R18 ;  /* 0x0052701201007387 */ /* 0x0001e80000100800 */
[----:B------:R-:W-:Y:S04]  /*7c240*/  STL [R1+0x51f0], R20 ;  /* 0x0051f01401007387 */ /* 0x000fe80000100800 */
[----:B------:R1:W-:Y:S01]  /*7c250*/  STL [R1+0x184], R0 ;  /* 0x0001840001007387 */ /* 0x0003e20000100800 */
[----:B0-----:R-:W-:Y:S02]  /*7c260*/  F2FP.SATFINITE.E4M3.F32.PACK_AB_MERGE_C R18, R21, R22, RZ ;  /* 0x000000161512723e */ /* 0x001fe400048070ff */
[----:B-1----:R-:W-:-:S03]  /*7c270*/  F2FP.SATFINITE.E4M3.F32.PACK_AB_MERGE_C R0, R16, R19, RZ ;  /* 0x000000131000723e */ /* 0x002fc600048070ff */
[----:B------:R-:W-:Y:S01]  /*7c280*/  STL [R1+0x5208], R18 ;  /* 0x0052081201007387 */ /* 0x000fe20000100800 */
[----:B------:R-:W-:-:S03]  /*7c290*/  F2FP.SATFINITE.E4M3.F32.PACK_AB_MERGE_C R14, R14, R15, RZ ;  /* 0x0000000f0e0e723e */ /* 0x000fc600048070ff */
[----:B------:R0:W-:Y:S04]  /*7c2a0*/  STL [R1+0x5198], R0 ;  /* 0x0051980001007387 */ /* 0x0001e80000100800 */
[----:B------:R-:W-:Y:S01]  /*7c2b0*/  STL [R1+0x180], R57 ;  /* 0x0001803901007387 */ /* 0x000fe20000100800 */
[----:B------:R-:W-:Y:S01]  /*7c2c0*/  F2FP.SATFINITE.E4M3.F32.PACK_AB_MERGE_C R12, R12, R13, RZ ;  /* 0x0000000d0c0c723e */ /* 0x000fe200048070ff */
[----:B0-----:R-:W-:Y:S02]  /*7c2d0*/  VIADD R0, R57, UR6 ;  /* 0x0000000639007c36 */ /* 0x001fe40008000000 */
[----:B------:R-:W-:Y:S01]  /*7c2e0*/  STL [R1+0x51ac], R14 ;  /* 0x0051ac0e01007387 */ /* 0x000fe20000100800 */
[----:B------:R-:W-:-:S03]  /*7c2f0*/  ULDC UR6, c[0x0][0x248] ;  /* 0x0000920000067ab9 */ /* 0x000fc60000000800 */
[----:B------:R-:W-:Y:S01]  /*7c300*/  STL [R1+0x5140], R12 ;  /* 0x0051400c01007387 */ /* 0x000fe20000100800 */
[----:B------:R-:W-:-:S03]  /*7c310*/  F2FP.SATFINITE.E4M3.F32.PACK_AB_MERGE_C R10, R10, R11, RZ ;  /* 0x0000000b0a0a723e */ /* 0x000fc600048070ff */
[----:B------:R0:W-:Y:S04]  /*7c320*/  STL [R1+0x17c], R0 ;  /* 0x00017c0001007387 */ /* 0x0001e80000100800 */
[----:B------:R1:W-:Y:S01]  /*7c330*/  STL [R1+0x52f8], R10 ;  /* 0x0052f80a01007387 */ /* 0x0003e20000100800 */
[----:B0-----:R-:W-:Y:S01]  /*7c340*/  VIADD R0, R0, UR6 ;  /* 0x0000000600007c36 */ /* 0x001fe20008000000 */
[----:B------:R-:W-:Y:S01]  /*7c350*/  ULDC UR6, c[0x0][0x248] ;  /* 0x0000920000067ab9 */ /* 0x000fe20000000800 */
[----:B-1----:R-:W-:Y:S02]  /*7c360*/  F2FP.SATFINITE.E4M3.F32.PACK_AB_MERGE_C R10, R8, R9, RZ ;  /* 0x00000009080a723e */ /* 0x002fe400048070ff */
[----:B------:R-:W2:Y:S04]  /*7c370*/  LDL.LU R9, [R1+0x570] ;  /* 0x0005700001097983 */ /* 0x000ea80000300800 */
[----:B------:R-:W2:Y:S04]  /*7c380*/  LDL.LU R8, [R1+0x574] ;  /* 0x0005740001087983 */ /* 0x000ea80000300800 */
[----:B------:R3:W-:Y:S01]  /*7c390*/  STL [R1+0x50e8], R10 ;  /* 0x0050e80a01007387 */ /* 0x0007e20000100800 */
[----:B------:R-:W-:Y:S01]  /*7c3a0*/  VIADD R56, R0, UR6 ;  /* 0x0000000600387c36 */ /* 0x000fe20008000000 */
[----:B------:R-:W-:-:S02]  /*7c3b0*/  ULDC UR6, c[0x0][0x248] ;  /* 0x0000920000067ab9 */ /* 0x000fc40000000800 */
[----:B------:R0:W-:Y:S01]  /*7c3c0*/  STL [R1+0x178], R0 ;  /* 0x0001780001007387 */ /* 0x0001e20000100800 */
[----:B---3--:R-:W-:-:S03]  /*7c3d0*/  F2FP.SATFINITE.E4M3.F32.PACK_AB_MERGE_C R10, R6, R7, RZ ;  /* 0x00000007060a723e */ /* 0x008fc600048070ff */
[----:B------:R-:W3:Y:S01]  /*7c3e0*/  LDL.LU R7, [R1+0x578] ;  /* 0x0005780001077983 */ /* 0x000ee20000300800 */
[----:B0-----:R-:W-:-:S03]  /*7c3f0*/  F2FP.SATFINITE.E4M3.F32.PACK_AB_MERGE_C R0, R4, R5, RZ ;  /* 0x000000050400723e */ /* 0x001fc600048070ff */
[----:B------:R-:W3:Y:S04]  /*7c400*/  LDL.LU R6, [R1+0x57c] ;  /* 0x00057c0001067983 */ /* 0x000ee80000300800 */
[----:B------:R-:W-:Y:S04]  /*7c410*/  STL [R1+0x5104], R10 ;  /* 0x0051040a01007387 */ /* 0x000fe80000100800 */
[----:B------:R-:W4:Y:S04]  /*7c420*/  LDL.LU R30, [R1+0x560] ;  /* 0x00056000011e7983 */ /* 0x000f280000300800 */
[----:B------:R-:W4:Y:S04]  /*7c430*/  LDL.LU R29, [R1+0x564] ;  /* 0x00056400011d7983 */ /* 0x000f280000300800 */
[----:B------:R0:W-:Y:S04]  /*7c440*/  STL [R1+0x5068], R0 ;  /* 0x0050680001007387 */ /* 0x0001e80000100800 */
[----:B------:R-:W4:Y:S01]  /*7c450*/  LDL.LU R4, [R1+0x568] ;  /* 0x0005680001047983 */ /* 0x000f220000300800 */
[----:B0-----:R-:W-:-:S03]  /*7c460*/  F2FP.SATFINITE.E4M3.F32.PACK_AB_MERGE_C R0, R2, R3, RZ ;  /* 0x000000030200723e */ /* 0x001fc600048070ff */
        /* <DEDUP_REMOVED lines=16> */
[----:B0-----:R-:W-:Y:S01]  /*7c570*/  VIADD R0, R56, UR6 ;  /* 0x0000000638007c36 */ /* 0x001fe20008000000 */
[----:B------:R-:W-:-:S02]  /*7c580*/  ULDC UR6, c[0x0][0x248] ;  /* 0x0000920000067ab9 */ /* 0x000fc40000000800 */
[----:B------:R-:W4:Y:S04]  /*7c590*/  LDL.LU R5, [R1+0x528] ;  /* 0x0005280001057983 */ /* 0x000f280000300800 */
[----:B------:R-:W4:Y:S04]  /*7c5a0*/  LDL.LU R2, [R1+0x52c] ;  /* 0x00052c0001027983 */ /* 0x000f280000300800 */
[----:B------:R-:W-:Y:S04]  /*7c5b0*/  STL [R1+0x174], R56 ;  /* 0x0001743801007387 */ /* 0x000fe80000100800 */
[----:B------:R-:W-:Y:S04]  /*7c5c0*/  STL [R1+0x56a8], R56 ;  /* 0x0056a83801007387 */ /* 0x000fe80000100800 */
[----:B------:R0:W-:Y:S02]  /*7c5d0*/  STL [R1+0x170], R0 ;  /* 0x0001700001007387 */ /* 0x0001e40000100800 */
[----:B0-----:R-:W-:Y:S01]  /*7c5e0*/  VIADD R0, R0, UR6 ;  /* 0x0000000600007c36 */ /* 0x001fe20008000000 */
[----:B------:R-:W-:Y:S01]  /*7c5f0*/  ULDC UR6, c[0x0][0x248] ;  /* 0x0000920000067ab9 */ /* 0x000fe20000000800 */
[----:B--2---:R-:W-:-:S05]  /*7c600*/  F2FP.SATFINITE.E4M3.F32.PACK_AB_MERGE_C R8, R8, R9, RZ ;  /* 0x000000090808723e */ /* 0x004fca00048070ff */
[----:B------:R0:W-:Y:S04]  /*7c610*/  STL [R1+0x4fc8], R8 ;  /* 0x004fc80801007387 */ /* 0x0001e80000100800 */
[----:B------:R-:W2:Y:S04]  /*7c620*/  LDL.LU R9, [R1+0x510] ;  /* 0x0005100001097983 */ /* 0x000ea80000300800 */
[----:B0-----:R-:W2:Y:S01]  /*7c630*/  LDL.LU R8, [R1+0x514] ;  /* 0x0005140001087983 */ /* 0x001ea20000300800 */
[----:B---3--:R-:W-:-:S05]  /*7c640*/  F2FP.SATFINITE.E4M3.F32.PACK_AB_MERGE_C R6, R6, R7, RZ ;  /* 0x000000070606723e */ /* 0x008fca00048070ff */
[----:B------:R0:W-:Y:S04]  /*7c650*/  STL [R1+0x4fec], R6 ;  /* 0x004fec0601007387 */ /* 0x0001e80000100800 */
[----:B------:R-:W3:Y:S01]  /*7c660*/  LDL.LU R7, [R1+0x518] ;  /* 0x0005180001077983 */ /* 0x000ee20000300800 */
[----:B----4-:R-:W-:-:S03]  /*7c670*/  F2FP.SATFINITE.E4M3.F32.PACK_AB_MERGE_C R18, R29, R30, RZ ;  /* 0x0000001e1d12723e */ /* 0x010fc600048070ff */
[----:B0-----:R-:W3:Y:S04]  /*7c680*/  LDL.LU R6, [R1+0x51c] ;  /* 0x00051c0001067983 */ /* 0x001ee80000300800 */
[----:B------:R-:W-:Y:S04]  /*7c690*/  STL [R1+0x15c], R0 ;  /* 0x00015c0001007387 */ /* 0x000fe80000100800 */
[----:B------:R-:W-:Y:S01]  /*7c6a0*/  STL [R1+0x4f40], R18 ;  /* 0x004f401201007387 */ /* 0x000fe20000100800 */
[----:B------:R-:W-:-:S03]  /*7c6b0*/  F2FP.SATFINITE.E4M3.F32.PACK_AB_MERGE_C R3, R3, R4, RZ ;  /* 0x000000040303723e */ /* 0x000fc600048070ff */
[----:B------:R-:W4:Y:S04]  /*7c6c0*/  LDL.LU R4, [R1+0x500] ;  /* 0x0005000001047983 */ /* 0x000f280000300800 */
[----:B------:R0:W-:Y:S04]  /*7c6d0*/  STL [R1+0x5300], R3 ;  /* 0x0053000301007387 */ /* 0x0001e80000100800 */
[----:B0-----:R-:W4:Y:S01]  /*7c6e0*/  LDL.LU R3, [R1+0x504] ;  /* 0x0005040001037983 */ /* 0x001f220000300800 */
[----:B------:R-:W-:Y:S01]  /*7c6f0*/  VIADD R55, R0, UR6 ;  /* 0x0000000600377c36 */ /* 0x000fe20008000000 */
[----:B------:R-:W-:Y:S01]  /*7c700*/  F2FP.SATFINITE.E4M3.F32.PACK_AB_MERGE_C R0, R27, R28, RZ ;  /* 0x0000001c1b00723e */ /* 0x000fe200048070ff */
[----:B------:R-:W-:Y:S01]  /*7c710*/  ULDC UR6, c[0x0][0x248] ;  /* 0x0000920000067ab9 */ /* 0x000fe20000000800 */
[----:B------:R-:W-:-:S03]  /*7c720*/  F2FP.SATFINITE.E4M3.F32.PACK_AB_MERGE_C R18, R23, R25, RZ ;  /* 0x000000191712723e */ /* 0x000fc600048070ff */
[----:B------:R0:W-:Y:S04]  /*7c730*/  STL [R1+0x4edc], R0 ;  /* 0x004edc0001007387 */ /* 0x0001e80000100800 */
[----:B------:R-:W-:Y:S04]  /*7c740*/  STL [R1+0x158], R55 ;  /* 0x0001583701007387 */ /* 0x000fe80000100800 */
[----:B------:R1:W-:Y:S01]  /*7c750*/  STL [R1+0x4ef4], R18 ;  /* 0x004ef41201007387 */ /* 0x0003e20000100800 */
[----:B0-----:R-:W-:Y:S01]  /*7c760*/  VIADD R0, R55, UR6 ;  /* 0x0000000637007c36 */ /* 0x001fe20008000000 */
[----:B------:R-:W-:Y:S01]  /*7c770*/  ULDC UR6, c[0x0][0x248] ;  /* 0x0000920000067ab9 */ /* 0x000fe20000000800 */
[----:B------:R-:W-:-:S02]  /*7c780*/  F2FP.SATFINITE.E4M3.F32.PACK_AB_MERGE_C R16, R16, R19, RZ ;  /* 0x000000131010723e */ /* 0x000fc400048070ff */
[----:B-1----:R-:W-:Y:S02]  /*7c790*/  F2FP.SATFINITE.E4M3.F32.PACK_AB_MERGE_C R18, R21, R22, RZ ;  /* 0x000000161512723e */ /* 0x002fe400048070ff */
[----:B------:R-:W-:-:S03]  /*7c7a0*/  F2FP.SATFINITE.E4M3.F32.PACK_AB_MERGE_C R14, R14, R15, RZ ;  /* 0x0000000f0e0e723e */ /* 0x000fc600048070ff */
[----:B------:R-:W-:Y:S04]  /*7c7b0*/  STL [R1+0x4e94], R18 ;  /* 0x004e941201007387 */ /* 0x000fe80000100800 */
[----:B------:R0:W-:Y:S01]  /*7c7c0*/  STL [R1+0x154], R0 ;  /* 0x0001540001007387 */ /* 0x0001e20000100800 */
[----:B------:R-:W-:-:S03]  /*7c7d0*/  F2FP.SATFINITE.E4M3.F32.PACK_AB_MERGE_C R12, R12, R13, RZ ;  /* 0x0000000d0c0c723e */ /* 0x000fc600048070ff */
[----:B------:R-:W-:Y:S01]  /*7c7e0*/  STL [R1+0x4ea0], R16 ;  /* 0x004ea01001007387 */ /* 0x000fe20000100800 */
[----:B0-----:R-:W-:Y:S01]  /*7c7f0*/  VIADD R0, R0, UR6 ;  /* 0x0000000600007c36 */ /* 0x001fe20008000000 */
[----:B------:R-:W-:Y:S01]  /*7c800*/  F2FP.SATFINITE.E4M3.F32.PACK_AB_MERGE_C R10, R10, R11, RZ ;  /* 0x0000000b0a0a723e */ /* 0x000fe200048070ff */
[----:B------:R-:W-:Y:S01]  /*7c810*/  ULDC UR6, c[0x0][0x248] ;  /* 0x0000920000067ab9 */ /* 0x000fe20000000800 */
[----:B------:R-:W-:Y:S01]  /*7c820*/  STL [R1+0x4e80], R14 ;  /* 0x004e800e01007387 */ /* 0x000fe20000100800 */
[----:B------:R-:W-:Y:S01]  /*7c830*/  VIADD R54, R0, UR6 ;  /* 0x0000000600367c36 */ /* 0x000fe20008000000 */
[----:B------:R-:W-:Y:S02]  /*7c840*/  ULDC UR6, c[0x0][0x248] ;  /* 0x0000920000067ab9 */ /* 0x000fe40000000800 */
[----:B------:R0:W-:Y:S04]  /*7c850*/  STL [R1+0x150], R0 ;  /* 0x0001500001007387 */ /* 0x0001e80000100800 */
[----:B------:R-:W-:Y:S04]  /*7c860*/  STL [R1+0x4e88], R12 ;  /* 0x004e880c01007387 */ /* 0x000fe80000100800 */
[----:B------:R-:W-:Y:S01]  /*7c870*/  STL [R1+0x4e74], R10 ;  /* 0x004e740a01007387 */ /* 0x000fe20000100800 */
[----:B0-----:R-:W-:-:S03]  /*7c880*/  F2FP.SATFINITE.E4M3.F32.PACK_AB_MERGE_C R0, R2, R5, RZ ;  /* 0x000000050200723e */ /* 0x001fc600048070ff */
[----:B------:R-:W4:Y:S04]  /*7c890*/  LDL.LU R5, [R1+0x508] ;  /* 0x0005080001057983 */ /* 0x000f280000300800 */
[----:B------:R-:W4:Y:S04]  /*7c8a0*/  LDL.LU R2, [R1+0x50c] ;  /* 0x00050c0001027983 */ /* 0x000f280000300800 */
[----:B------:R0:W-:Y:S04]  /*7c8b0*/  STL [R1+0x5314], R0 ;  /* 0x0053140001007387 */ /* 0x0001e80000100800 */
[----:B------:R-:W-:Y:S01]  /*7c8c0*/  STL [R1+0x14c], R54 ;  /* 0x00014c3601007387 */ /* 0x000fe20000100800 */
[----:B0-----:R-:W-:-:S03]  /*7c8d0*/  VIADD R0, R54, UR6 ;  /* 0x0000000636007c36 */ /* 0x001fc60008000000 */
[----:B------:R-:W-:Y:S01]  /*7c8e0*/  STL [R1+0x56a4], R54 ;  /* 0x0056a43601007387 */ /* 0x000fe20000100800 */
[----:B------:R-:W-:-:S03]  /*7c8f0*/  ULDC UR6, c[0x0][0x248] ;  /* 0x0000920000067ab9 */ /* 0x000fc60000000800 */
[----:B------:R0:W-:Y:S02]  /*7c900*/  STL [R1+0x148], R0 ;  /* 0x0001480001007387 */ /* 0x0001e40000100800 */
[----:B0-----:R-:W-:Y:S01]  /*7c910*/  VIADD R0, R0, UR6 ;  /* 0x0000000600007c36 */ /* 0x001fe20008000000 */
[----:B------:R-:W-:Y:S01]  /*7c920*/  ULDC UR6, c[0x0][0x248] ;  /* 0x0000920000067ab9 */ /* 0x000fe20000000800 */
[----:B--2---:R-:W-:-:S05]  /*7c930*/  F2FP.SATFINITE.E4M3.F32.PACK_AB_MERGE_C R8, R8, R9, RZ ;  /* 0x000000090808723e */ /* 0x004fca00048070ff */
[----:B------:R-:W-:Y:S04]  /*7c940*/  STL [R1+0x4db0], R8 ;  /* 0x004db00801007387 */ /* 0x000fe80000100800 */
[----:B------:R-:W2:Y:S01]  /*7c950*/  LDL.LU R34, [R1+0x4f0] ;  /* 0x0004f00001227983 */ /* 0x000ea20000300800 */
[----:B---3--:R-:W-:-:S05]  /*7c960*/  F2FP.SATFINITE.E4M3.F32.PACK_AB_MERGE_C R6, R6, R7, RZ ;  /* 0x000000070606723e */ /* 0x008fca00048070ff */
[----:B------:R-:W-:Y:S04]  /*7c970*/  STL [R1+0x4db8], R6 ;  /* 0x004db80601007387 */ /* 0x000fe80000100800 */
[----:B------:R-:W2:Y:S04]  /*7c980*/  LDL.LU R33, [R1+0x4f4] ;  /* 0x0004f40001217983 */ /* 0x000ea80000300800 */
[----:B------:R-:W3:Y:S04]  /*7c990*/  LDL.LU R32, [R1+0x4f8] ;  /* 0x0004f80001207983 */ /* 0x000ee80000300800 */
[----:B------:R-:W-:Y:S04]  /*7c9a0*/  STL [R1+0x13c], R0 ;  /* 0x00013c0001007387 */ /* 0x000fe80000100800 */
[----:B------:R-:W3:Y:S04]  /*7c9b0*/  LDL.LU R31, [R1+0x4fc] ;  /* 0x0004fc00011f7983 */ /* 0x000ee80000300800 */
[----:B------:R-:W3:Y:S01]  /*7c9c0*/  LDL.LU R30, [R1+0x4e0] ;  /* 0x0004e000011e7983 */ /* 0x000ee20000300800 */
[----:B----4-:R-:W-:-:S03]  /*7c9d0*/  F2FP.SATFINITE.E4M3.F32.PACK_AB_MERGE_C R3, R3, R4, RZ ;  /* 0x000000040303723e */ /* 0x010fc600048070ff */
        /* <DEDUP_REMOVED lines=17> */
[----:B0-----:R-:W4:Y:S01]  /*7caf0*/  LDL.LU R3, [R1+0x4a4] ;  /* 0x0004a40001037983 */ /* 0x001f220000300800 */
[----:B------:R-:W-:-:S03]  /*7cb00*/  F2FP.SATFINITE.E4M3.F32.PACK_AB_MERGE_C R2, R2, R5, RZ ;  /* 0x000000050202723e */ /* 0x000fc600048070ff */
[----:B------:R-:W4:Y:S04]  /*7cb10*/  LDL.LU R9, [R1+0x4a8] ;  /* 0x0004a80001097983 */ /* 0x000f280000300800 */
[----:B------:R0:W-:Y:S04]  /*7cb20*/  STL [R1+0x4da8], R2 ;  /* 0x004da80201007387 */ /* 0x0001e80000100800 */
[----:B------:R-:W4:Y:S04]  /*7cb30*/  LDL.LU R8, [R1+0x4ac] ;  /* 0x0004ac0001087983 */ /* 0x000f280000300800 */
[----:B------:R-:W4:Y:S04]  /*7cb40*/  LDL.LU R7, [R1+0x490] ;  /* 0x0004900001077983 */ /* 0x000f280000300800 */
[----:B------:R-:W4:Y:S04]  /*7cb50*/  LDL.LU R6, [R1+0x494] ;  /* 0x0004940001067983 */ /* 0x000f280000300800 */
[----:B------:R-:W4:Y:S04]  /*7cb60*/  LDL.LU R5, [R1+0x498] ;  /* 0x0004980001057983 */ /* 0x000f280000300800 */
[----:B0-----:R-:W4:Y:S01]  /*7cb70*/  LDL.LU R2, [R1+0x49c] ;  /* 0x00049c0001027983 */ /* 0x001f220000300800 */
[----:B------:R-:W-:Y:S01]  /*7cb80*/  VIADD R53, R0, UR6 ;  /* 0x0000000600357c36 */ /* 0x000fe20008000000 */
[----:B------:R-:W-:Y:S01]  /*7cb90*/  ULDC UR6, c[0x0][0x248] ;  /* 0x0000920000067ab9 */ /* 0x000fe20000000800 */
[----:B--2---:R-:W-:-:S05]  /*7cba0*/  F2FP.SATFINITE.E4M3.F32.PACK_AB_MERGE_C R0, R33, R34, RZ ;  /* 0x000000222100723e */ /* 0x004fca00048070ff */
[----:B------:R0:W-:Y:S01]  /*7cbb0*/  STL [R1+0x4d94], R0 ;  /* 0x004d940001007387 */ /* 0x0001e20000100800 */
[----:B---3--:R-:W-:-:S03]  /*7cbc0*/  F2FP.SATFINITE.E4M3.F32.PACK_AB_MERGE_C R18, R31, R32, RZ ;  /* 0x000000201f12723e */ /* 0x008fc600048070ff */
[----:B------:R-:W-:Y:S01]  /*7cbd0*/  STL [R1+0x138], R53 ;  /* 0x0001383501007387 */ /* 0x000fe20000100800 */
[----:B0-----:R-:W-:Y:S01]  /*7cbe0*/  VIADD R0, R53, UR6 ;  /* 0x0000000635007c36 */ /* 0x001fe20008000000 */
[----:B------:R-:W-:Y:S02]  /*7cbf0*/  ULDC UR6, c[0x0][0x248] ;  /* 0x0000920000067ab9 */ /* 0x000fe40000000800 */
[----:B------:R0:W-:Y:S01]  /*7cc00*/  STL [R1+0x4d98], R18 ;  /* 0x004d981201007387 */ /* 0x0001e20000100800 */
[----:B----4-:R-:W-:-:S05]  /*7cc10*/  F2FP.SATFINITE.E4M3.F32.PACK_AB_MERGE_C R20, R29, R30, RZ ;  /* 0x0000001e1d14723e */ /* 0x010fca00048070ff */
[----:B------:R-:W-:Y:S04]  /*7cc20*/  STL [R1+0x4d88], R20 ;  /* 0x004d881401007387 */ /* 0x000fe80000100800 */
[----:B------:R1:W-:Y:S01]  /*7cc30*/  STL [R1+0x134], R0 ;  /* 0x0001340001007387 */ /* 0x0003e20000100800 */
[----:B0-----:R-:W-:Y:S01]  /*7cc40*/  F2FP.SATFINITE.E4M3.F32.PACK_AB_MERGE_C R18, R27, R28, RZ ;  /* 0x0000001c1b12723e */ /* 0x001fe200048070ff */
[----:B-1----:R-:W-:Y:S01]  /*7cc50*/  VIADD R0, R0, UR6 ;  /* 0x0000000600007c36 */ /* 0x002fe20008000000 */
[----:B------:R-:W-:-:S03]  /*7cc60*/  F2FP.SATFINITE.E4M3.F32.PACK_AB_MERGE_C R20, R23, R25, RZ ;  /* 0x000000191714723e */ /* 0x000fc600048070ff */
[----:B------:R0:W-:Y:S01]  /*7cc70*/  STL [R1+0x52cc], R18 ;  /* 0x0052cc1201007387 */ /* 0x0001e20000100800 */
[----:B------:R-:W-:Y:S02]  /*7cc80*/  ULDC UR6, c[0x0][0x248] ;  /* 0x0000920000067ab9 */ /* 0x000fe40000000800 */
[----:B------:R-:W-:Y:S01]  /*7cc90*/  VIADD R52, R0, UR6 ;  /* 0x0000000600347c36 */ /* 0x000fe20008000000 */
[----:B------:R-:W-:Y:S01]  /*7cca0*/  STL [R1+0x4d74], R20 ;  /* 0x004d741401007387 */ /* 0x000fe20000100800 */
[----:B------:R-:W-:-:S03]  /*7ccb0*/  ULDC UR6, c[0x0][0x248] ;  /* 0x0000920000067ab9 */ /* 0x000fc60000000800 */
        /* <DEDUP_REMOVED lines=10> */
[----:B------:R-:W-:Y:S01]  /*7cd60*/  ULDC UR6, c[0x0][0x248] ;  /* 0x0000920000067ab9 */ /* 0x000fe20000000800 */
[----:B------:R-:W-:-:S02]  /*7cd70*/  F2FP.SATFINITE.E4M3.F32.PACK_AB_MERGE_C R10, R10, R11, RZ ;  /* 0x0000000b0a0a723e */ /* 0x000fc400048070ff */
[----:B------:R-:W-:Y:S04]  /*7cd80*/  STL [R1+0x4d54], R12 ;  /* 0x004d540c01007387 */ /* 0x000fe80000100800 */
[----:B------:R-:W-:Y:S04]  /*7cd90*/  STL [R1+0x108], R0 ;  /* 0x0001080001007387 */ /* 0x000fe80000100800 */
[----:B------:R0:W-:Y:S02]  /*7cda0*/  STL [R1+0x4d5c], R10 ;  /* 0x004d5c0a01007387 */ /* 0x0001e40000100800 */
[----:B0-----:R-:W-:-:S02]  /*7cdb0*/  F2FP.SATFINITE.E4M3.F32.PACK_AB_MERGE_C R10, R3, R4, RZ ;  /* 0x00000004030a723e */ /* 0x001fc400048070ff */
[----:B------:R-:W2:Y:S04]  /*7cdc0*/  LDL.LU R4, [R1+0x480] ;  /* 0x0004800001047983 */ /* 0x000ea80000300800 */
[----:B------:R-:W2:Y:S01]  /*7cdd0*/  LDL.LU R3, [R1+0x484] ;  /* 0x0004840001037983 */ /* 0x000ea20000300800 */
        /* <DEDUP_REMOVED lines=9> */
[----:B------:R-:W-:Y:S01]  /*7ce70*/  STL [R1+0x4d3c], R6 ;  /* 0x004d3c0601007387 */ /* 0x000fe20000100800 */
[----:B0-----:R-:W-:-:S03]  /*7ce80*/  F2FP.SATFINITE.E4M3.F32.PACK_AB_MERGE_C R0, R2, R5, RZ ;  /* 0x000000050200723e */ /* 0x001fc600048070ff */
[----:B------:R-:W3:Y:S04]  /*7ce90*/  LDL.LU R34, [R1+0x488] ;  /* 0x0004880001227983 */ /* 0x000ee80000300800 */
[----:B------:R-:W3:Y:S04]  /*7cea0*/  LDL.LU R33, [R1+0x48c] ;  /* 0x00048c0001217983 */ /* 0x000ee80000300800 */
        /* <DEDUP_REMOVED lines=11> */
[----:B------:R-:W4:Y:S04]  /*7cf60*/  LDL.LU R21, [R1+0x458] ;  /* 0x0004580001157983 */ /* 0x000f280000300800 */
[----:B------:R-:W4:Y:S04]  /*7cf70*/  LDL.LU R19, [R1+0x45c] ;  /* 0x00045c0001137983 */ /* 0x000f280000300800 */
[----:B------:R-:W4:Y:S04]  /*7cf80*/  LDL R16, [R1+0x440] ;  /* 0x0004400001107983 */ /* 0x000f280000100800 */
[----:B------:R-:W4:Y:S04]  /*7cf90*/  LDL R15, [R1+0x444] ;  /* 0x00044400010f7983 */ /* 0x000f280000100800 */
[----:B------:R-:W4:Y:S04]  /*7cfa0*/  LDL R14, [R1+0x448] ;  /* 0x00044800010e7983 */ /* 0x000f280000100800 */
[----:B------:R-:W4:Y:S04]  /*7cfb0*/  LDL R13, [R1+0x44c] ;  /* 0x00044c00010d7983 */ /* 0x000f280000100800 */
[----:B------:R-:W4:Y:S04]  /*7cfc0*/  LDL R11, [R1+0x430] ;  /* 0x00043000010b7983 */ /* 0x000f280000100800 */
[----:B------:R-:W4:Y:S01]  /*7cfd0*/  LDL R10, [R1+0x434] ;  /* 0x00043400010a7983 */ /* 0x000f220000100800 */
[----:B0-----:R-:W-:Y:S01]  /*7cfe0*/  VIADD R0, R51, UR6 ;  /* 0x0000000633007c36 */ /* 0x001fe20008000000 */
[----:B------:R-:W-:-:S02]  /*7cff0*/  ULDC UR6, c[0x0][0x248] ;  /* 0x0000920000067ab9 */ /* 0x000fc40000000800 */
[----:B------:R-:W4:Y:S04]  /*7d000*/  LDL R6, [R1+0x438] ;  /* 0x0004380001067983 */ /* 0x000f280000100800 */
[----:B------:R-:W4:Y:S04]  /*7d010*/  LDL R2, [R1+0x43c] ;  /* 0x00043c0001027983 */ /* 0x000f280000100800 */
[----:B------:R-:W-:Y:S04]  /*7d020*/  STL [R1+0x100], R51 ;  /* 0x0001003301007387 */ /* 0x000fe80000100800 */
[----:B------:R-:W4:Y:S04]  /*7d030*/  LDL R9, [R1+0x420] ;  /* 0x0004200001097983 */ /* 0x000f280000100800 */
[----:B------:R-:W4:Y:S01]  /*7d040*/  LDL R8, [R1+0x424] ;  /* 0x0004240001087983 */ /* 0x000f220000100800 */
[----:B--2---:R-:W-:-:S05]  /*7d050*/  F2FP.SATFINITE.E4M3.F32.PACK_AB_MERGE_C R3, R3, R4, RZ ;  /* 0x000000040303723e */ /* 0x004fca00048070ff */
[----:B------:R0:W-:Y:S04]  /*7d060*/  STL [R1+0x4d2c], R3 ;  /* 0x004d2c0301007387 */ /* 0x0001e80000100800 */
[----:B------:R1:W-:Y:S04]  /*7d070*/  STL [R1+0xec], R0 ;  /* 0x0000ec0001007387 */ /* 0x0003e80000100800 */
[----:B------:R-:W2:Y:S04]  /*7d080*/  LDL R7, [R1+0x428] ;  /* 0x0004280001077983 */ /* 0x000ea80000100800 */
[----:B------:R-:W2:Y:S04]  /*7d090*/  LDL R5, [R1+0x42c] ;  /* 0x00042c0001057983 */ /* 0x000ea80000100800 */
[----:B------:R-:W2:Y:S04]  /*7d0a0*/  LDL.LU R4, [R1+0x20f0] ;  /* 0x0020f00001047983 */ /* 0x000ea80000300800 */
[----:B0-----:R-:W2:Y:S01]  /*7d0b0*/  LDL.LU R3, [R1+0x20f4] ;  /* 0x0020f40001037983 */ /* 0x001ea20000300800 */
[----:B---3--:R-:W-:Y:S01]  /*7d0c0*/  F2FP.SATFINITE.E4M3.F32.PACK_AB_MERGE_C R18, R33, R34, RZ ;  /* 0x000000222112723e */ /* 0x008fe200048070ff */
[----:B-1----:R-:W-:Y:S01]  /*7d0d0*/  VIADD R0, R0, UR6 ;  /* 0x0000000600007c36 */ /* 0x002fe20008000000 */
[----:B------:R-:W-:-:S03]  /*7d0e0*/  ULDC UR6, c[0x0][0x248] ;  /* 0x0000920000067ab9 */ /* 0x000fc60000000800 */
[----:B------:R0:W-:Y:S01]  /*7d0f0*/  STL [R1+0x4d34], R18 ;  /* 0x004d341201007387 */ /* 0x0001e20000100800 */
[----:B----4-:R-:W-:-:S05]  /*7d100*/  F2FP.SATFINITE.E4M3.F32.PACK_AB_MERGE_C R20, R31, R32, RZ ;  /* 0x000000201f14723e */ /* 0x010fca00048070ff */
[----:B------:R-:W-:Y:S01]  /*7d110*/  STL [R1+0x4d1c], R20 ;  /* 0x004d1c1401007387 */ /* 0x000fe20000100800 */
[----:B0-----:R-:W-:-:S03]  /*7d120*/  F2FP.SATFINITE.E4M3.F32.PACK_AB_MERGE_C R18, R29, R30, RZ ;  /* 0x0000001e1d12723e */ /* 0x001fc600048070ff */
[----:B------:R0:W-:Y:S04]  /*7d130*/  STL [R1+0xe8], R0 ;  /* 0x0000e80001007387 */ /* 0x0001e80000100800 */
[----:B------:R1:W-:Y:S01]  /*7d140*/  STL [R1+0x4d24], R18 ;  /* 0x004d241201007387 */ /* 0x0003e20000100800 */
[----:B------:R-:W-:Y:S01]  /*7d150*/  VIADD R50, R0, UR6 ;  /* 0x0000000600327c36 */ /* 0x000fe20008000000 */
[----:B------:R-:W-:Y:S02]  /*7d160*/  ULDC UR6, c[0x0][0x248] ;  /* 0x0000920000067ab9 */ /* 0x000fe40000000800 */
[----:B0-----:R-:W3:Y:S01]  /*7d170*/  LDL.LU R0, [R1+0x375c] ;  /* 0x00375c0001007983 */ /* 0x001ee20000300800 */
[----:B-1----:R-:W-:-:S05]  /*7d180*/  F2FP.SATFINITE.E4M3.F32.PACK_AB_MERGE_C R18, R27, R28, RZ ;  /* 0x0000001c1b12723e */ /* 0x002fca00048070ff */
[----:B------:R0:W-:Y:S01]  /*7d190*/  STL [R1+0x4d0c], R18 ;  /* 0x004d0c1201007387 */ /* 0x0001e20000100800 */
[----:B------:R-:W-:-:S03]  /*7d1a0*/  F2FP.SATFINITE.E4M3.F32.PACK_AB_MERGE_C R20, R22, R23, RZ ;  /* 0x000000171614723e */ /* 0x000fc600048070ff */
[----:B------:R-:W-:Y:S01]  /*7d1b0*/  STL [R1+0xe4], R50 ;  /* 0x0000e43201007387 */ /* 0x000fe20000100800 */
[----:B0-----:R-:W-:Y:S01]  /*7d1c0*/  F2FP.SATFINITE.E4M3.F32.PACK_AB_MERGE_C R18, R12, R25, RZ ;  /* 0x000000190c12723e */ /* 0x001fe200048070ff */
[----:B------:R-:W-:Y:S01]  /*7d1d0*/  VIADD R12, R50, UR6 ;  /* 0x00000006320c7c36 */ /* 0x000fe20008000000 */
[----:B------:R-:W-:-:S03]  /*7d1e0*/  ULDC UR6, c[0x0][0x248] ;  /* 0x0000920000067ab9 */ /* 0x000fc60000000800 */
[----:B------:R0:W-:Y:S04]  /*7d1f0*/  STL [R1+0x4d14], R18 ;  /* 0x004d141201007387 */ /* 0x0001e80000100800 */
[----:B------:R-:W-:Y:S01]  /*7d200*/  STL [R1+0x4cf8], R20 ;  /* 0x004cf81401007387 */ /* 0x000fe20000100800 */
[----:B------:R-:W-:Y:S02]  /*7d210*/  F2FP.SATFINITE.E4M3.F32.PACK_AB_MERGE_C R15, R15, R16, RZ ;  /* 0x000000100f0f723e */ /* 0x000fe400048070ff */
[----:B------:R-:W-:Y:S01]  /*7d220*/  F2FP.SATFINITE.E4M3.F32.PACK_AB_MERGE_C R13, R13, R14, RZ ;  /* 0x0000000e0d0d723e */ /* 0x000fe200048070ff */
[----:B------:R1:W-:Y:S01]  /*7d230*/  STL [R1+0xe0], R12 ;  /* 0x0000e00c01007387 */ /* 0x0003e20000100800 */
[----:B0-----:R-:W-:Y:S02]  /*7d240*/  F2FP.SATFINITE.E4M3.F32.PACK_AB_MERGE_C R18, R19, R21, RZ ;  /* 0x000000151312723e */ /* 0x001fe400048070ff */
[----:B------:R-:W-:-:S02]  /*7d250*/  F2FP.SATFINITE.E4M3.F32.PACK_AB_MERGE_C R10, R10, R11, RZ ;  /* 0x0000000b0a0a723e */ /* 0x000fc400048070ff */
[----:B------:R-:W-:Y:S01]  /*7d260*/  F2FP.SATFINITE.E4M3.F32.PACK_AB_MERGE_C R2, R2, R6, RZ ;  /* 0x000000060202723e */ /* 0x000fe200048070ff */
[----:B-1----:R-:W-:Y:S01]  /*7d270*/  VIADD R12, R12, UR6 ;  /* 0x000000060c0c7c36 */ /* 0x002fe20008000000 */
[----:B------:R-:W-:Y:S01]  /*7d280*/  STL [R1+0x4d00], R18 ;  /* 0x004d001201007387 */ /* 0x000fe20000100800 */
[----:B------:R-:W-:Y:S01]  /*7d290*/  ULDC UR6, c[0x0][0x248] ;  /* 0x0000920000067ab9 */ /* 0x000fe20000000800 */
[----:B------:R-:W-:Y:S02]  /*7d2a0*/  F2FP.SATFINITE.E4M3.F32.PACK_AB_MERGE_C R8, R8, R9, RZ ;  /* 0x000000090808723e */ /* 0x000fe400048070ff */
[----:B------:R-:W-:Y:S01]  /*7d2b0*/  STL [R1+0x4ce8], R15 ;  /* 0x004ce80f01007387 */ /* 0x000fe20000100800 */
[----:B------:R-:W-:Y:S01]  /*7d2c0*/  VIADD R49, R12, UR6 ;  /* 0x000000060c317c36 */ /* 0x000fe20008000000 */
[----:B------:R-:W-:Y:S01]  /*7d2d0*/  ULDC UR6, c[0x0][0x248] ;  /* 0x0000920000067ab9 */ /* 0x000fe20000000800 */
[----:B------:R-:W-:Y:S01]  /*7d2e0*/  IMAD.U32 R27, RZ, RZ, UR8 ;  /* 0x00000008ff1b7e24 */ /* 0x000fe2000f8e00ff */
[----:B------:R0:W-:Y:S01]  /*7d2f0*/  STL [R1+0xdc], R12 ;  /* 0x0000dc0c01007387 */ /* 0x0001e20000100800 */
[----:B------:R-:W-:Y:S01]  /*7d300*/  UMOV UR4, UR9 ;  /* 0x0000000900047c82 */ /* 0x000fe20008000000 */
[----:B------:R-:W-:Y:S01]  /*7d310*/  ULDC.64 UR8, c[0x0][0x228] ;  /* 0x00008a0000087ab9 */ /* 0x000fe20000000a00 */
[----:B------:R-:W1:Y:S01]  /*7d320*/  LDC R16, c[0x0][0x244] ;  /* 0x00009100ff107b82 */ /* 0x000e620000000800 */
[----:B------:R-:W-:Y:S04]  /*7d330*/  STL [R1+0x4cec], R13 ;  /* 0x004cec0d01007387 */ /* 0x000fe80000100800 */
[----:B------:R4:W-:Y:S03]  /*7d340*/  STL [R1+0x4cc8], R10 ;  /* 0x004cc80a01007387 */ /* 0x0009e60000100800 */
[----:B0-----:R-:W0:Y:S01]  /*7d350*/  LDC R12, c[0x0][0x244] ;  /* 0x00009100ff0c7b82 */ /* 0x001e220000000800 */
[----:B------:R-:W3:Y:S04]  /*7d360*/  LDL.LU R6, [R1+0x3760] ;  /* 0x0037600001067983 */ /* 0x000ee80000300800 */
[----:B------:R-:W-:Y:S01]  /*7d370*/  STL [R1+0xd8], R49 ;  /* 0x0000d83101007387 */ /* 0x000fe20000100800 */
[----:B--2---:R-:W-:-:S03]  /*7d380*/  F2FP.SATFINITE.E4M3.F32.PACK_AB_MERGE_C R5, R5, R7, RZ ;  /* 0x000000070505723e */ /* 0x004fc600048070ff */
[----:B------:R2:W-:Y:S01]  /*7d390*/  STL [R1+0x4cdc], R2 ;  /* 0x004cdc0201007387 */ /* 0x0005e20000100800 */
[----:B------:R-:W-:Y:S01]  /*7d3a0*/  F2FP.SATFINITE.E4M3.F32.PACK_AB_MERGE_C R3, R3, R4, RZ ;  /* 0x000000040303723e */ /* 0x000fe200048070ff */
[----:B------:R-:W-:Y:S01]  /*7d3b0*/  UMOV UR5, UR8 ;  /* 0x0000000800057c82 */ /* 0x000fe20008000000 */
[----:B----4-:R-:W4:Y:S01]  /*7d3c0*/  LDC R10, c[0x0][0x244] ;  /* 0x00009100ff0a7b82 */ /* 0x010f220000000800 */
[----:B--2---:R-:W-:Y:S01]  /*7d3d0*/  VIADD R2, R49, UR6 ;  /* 0x0000000631027c36 */ /* 0x004fe20008000000 */
[----:B------:R-:W-:Y:S01]  /*7d3e0*/  STL [R1+0x4cbc], R8 ;  /* 0x004cbc0801007387 */ /* 0x000fe20000100800 */
[----:B------:R-:W-:-:S03]  /*7d3f0*/  ULDC UR6, c[0x0][0x248] ;  /* 0x0000920000067ab9 */ /* 0x000fc60000000800 */
[----:B------:R-:W-:Y:S02]  /*7d400*/  STL [R1+0xd4], R2 ;  /* 0x0000d40201007387 */ /* 0x000fe40000100800 */
[----:B------:R-:W2:Y:S02]  /*7d410*/  LDC R4, c[0x0][0x244] ;  /* 0x00009100ff047b82 */ /* 0x000ea40000000800 */
[----:B------:R1:W-:Y:S06]  /*7d420*/  STL [R1+0x52a4], R5 ;  /* 0x0052a40501007387 */ /* 0x0003ec0000100800 */
[----:B------:R-:W0:Y:S01]  /*7d430*/  LDC R15, c[0x0][0x244] ;  /* 0x00009100ff0f7b82 */ /* 0x000e220000000800 */
[----:B-1----:R-:W4:Y:S01]  /*7d440*/  LDL.LU R5, [R1+0x3764] ;  /* 0x0037640001057983 */ /* 0x002f220000300800 */
[----:B------:R-:W-:Y:S01]  /*7d450*/  VIADD R2, R2, UR6 ;  /* 0x0000000602027c36 */ /* 0x000fe20008000000 */
[----:B------:R-:W-:-:S02]  /*7d460*/  ULDC UR6, c[0x0][0x248] ;  /* 0x0000920000067ab9 */ /* 0x000fc40000000800 */
[----:B------:R1:W-:Y:S01]  /*7d470*/  STL [R1+0x4cb8], R3 ;  /* 0x004cb80301007387 */ /* 0x0003e20000100800 */
[----:B---3--:R-:W-:-:S03]  /*7d480*/  ISETP.GE.AND P0, PT, R0, UR4, PT ;  /* 0x0000000400007c0c */ /* 0x008fc6000bf06270 */
[----:B------:R3:W-:Y:S01]  /*7d490*/  STL [R1+0xd0], R2 ;  /* 0x0000d00201007387 */ /* 0x0007e20000100800 */
[----:B------:R-:W-:Y:S01]  /*7d4a0*/  MOV R7, UR5 ;  /* 0x0000000500077c02 */ /* 0x000fe20008000f00 */
[----:B------:R-:W0:Y:S02]  /*7d4b0*/  LDC R8, c[0x0][0x244] ;  /* 0x00009100ff087b82 */ /* 0x000e240000000800 */
[----:B------:R-:W-:Y:S04]  /*7d4c0*/  STL [R1+0x5680], R27 ;  /* 0x0056801b01007387 */ /* 0x000fe80000100800 */
[----:B-1----:R-:W2:Y:S01]  /*7d4d0*/  LDL.LU R3, [R1+0x3768] ;  /* 0x0037680001037983 */ /* 0x002ea20000300800 */
[----:B------:R-:W-:Y:S01]  /*7d4e0*/  VIADD R48, R2, UR6 ;  /* 0x0000000602307c36 */ /* 0x000fe20008000000 */
[----:B------:R-:W-:Y:S01]  /*7d4f0*/  UMOV UR4, UR9 ;  /* 0x0000000900047c82 */ /* 0x000fe20008000000 */
[----:B------:R-:W-:Y:S01]  /*7d500*/  ULDC.64 UR8, c[0x0][0x228] ;  /* 0x00008a0000087ab9 */ /* 0x000fe20000000a00 */
[----:B---3--:R-:W3:Y:S01]  /*7d510*/  LDL R2, [R1+0x2140] ;  /* 0x0021400001027983 */ /* 0x008ee20000100800 */
[----:B------:R-:W-:Y:S01]  /*7d520*/  @P0 LOP3.LUT R59, R59, 0x80, RZ, 0xfc, !PT ;  /* 0x000000803b3b0812 */ /* 0x000fe200078efcff */
[----:B------:R-:W-:Y:S01]  /*7d530*/  UMOV UR5, UR9 ;  /* 0x0000000900057c82 */ /* 0x000fe20008000000 */
[----:B------:R-:W-:-:S02]  /*7d540*/  ULDC UR6, c[0x0][0x248] ;  /* 0x0000920000067ab9 */ /* 0x000fc40000000800 */
[----:B------:R-:W-:Y:S01]  /*7d550*/  VIADD R0, R48, UR6 ;  /* 0x0000000630007c36 */ /* 0x000fe20008000000 */
[----:B------:R-:W-:Y:S01]  /*7d560*/  STL [R1+0xcc], R48 ;  /* 0x0000cc3001007387 */ /* 0x000fe20000100800 */
[----:B------:R-:W-:-:S03]  /*7d570*/  ULDC UR6, c[0x0][0x248] ;  /* 0x0000920000067ab9 */ /* 0x000fc60000000800 */
[----:B------:R-:W-:Y:S04]  /*7d580*/  STL [R1+0x55ac], R59 ;  /* 0x0055ac3b01007387 */ /* 0x000fe80000100800 */
[----:B------:R-:W-:Y:S04]  /*7d590*/  STL [R1+0x56a0], R48 ;  /* 0x0056a03001007387 */ /* 0x000fe80000100800 */
[----:B------:R1:W-:Y:S04]  /*7d5a0*/  STL [R1+0xc8], R0 ;  /* 0x0000c80001007387 */ /* 0x0003e80000100800 */
[----:B------:R-:W-:Y:S01]  /*7d5b0*/  STL [R1+0x500], R7 ;  /* 0x0005000701007387 */ /* 0x000fe20000100800 */
[----:B-1----:R-:W-:Y:S01]  /*7d5c0*/  VIADD R0, R0, UR7 ;  /* 0x0000000700007c36 */ /* 0x002fe20008000000 */
[----:B------:R-:W-:-:S03]  /*7d5d0*/  ULDC UR7, c[0x0][0x248] ;  /* 0x0000920000077ab9 */ /* 0x000fc60000000800 */
[----:B------:R-:W-:Y:S01]  /*7d5e0*/  VIADD R47, R0, UR6 ;  /* 0x00000006002f7c36 */ /* 0x000fe20008000000 */
[----:B------:R-:W-:Y:S01]  /*7d5f0*/  ULDC UR6, c[0x0][0x248] ;  /* 0x0000920000067ab9 */ /* 0x000fe20000000800 */
[----:B------:R-:W-:Y:S01]  /*7d600*/  ISETP.GE.AND P0, PT, R6, UR4, PT ;  /* 0x0000000406007c0c */ /* 0x000fe2000bf06270 */
[----:B------:R-:W-:Y:S01]  /*7d610*/  UMOV UR4, UR8 ;  /* 0x0000000800047c82 */ /* 0x000fe20008000000 */
[----:B------:R-:W-:Y:S01]  /*7d620*/  ULDC.64 UR8, c[0x0][0x228] ;  /* 0x00008a0000087ab9 */ /* 0x000fe20000000a00 */
[----:B------:R1:W-:Y:S01]  /*7d630*/  STL [R1+0xc4], R0 ;  /* 0x0000c40001007387 */ /* 0x0003e20000100800 */
[----:B------:R-:W0:Y:S09]  /*7d640*/  LDC R6, c[0x0][0x244] ;  /* 0x00009100ff067b82 */ /* 0x000e320000000800 */
[----:B------:R-:W-:-:S04]  /*7d650*/  @P0 LOP3.LUT R17, R17, 0x200, RZ, 0xfc, !PT ;  /* 0x0000020011110812 */ /* 0x000fc800078efcff */
[----:B------:R-:W-:Y:S01]  /*7d660*/  LOP3.LUT R17, R17, 0xfffffeff, RZ, 0xc0, !PT ;  /* 0xfffffeff11117812 */ /* 0x000fe200078ec0ff */
[----:B-1----:R-:W-:Y:S01]  /*7d670*/  VIADD R0, R47, UR6 ;  /* 0x000000062f007c36 */ /* 0x002fe20008000000 */
[----:B------:R-:W-:Y:S01]  /*7d680*/  STL [R1+0xc0], R47 ;  /* 0x0000c02f01007387 */ /* 0x000fe20000100800 */
[----:B------:R-:W-:-:S03]  /*7d690*/  ULDC UR6, c[0x0][0x244] ;  /* 0x0000910000067ab9 */ /* 0x000fc60000000800 */
[----:B------:R1:W-:Y:S01]  /*7d6a0*/  STL [R1+0xbc], R0 ;  /* 0x0000bc0001007387 */ /* 0x0003e20000100800 */
[----:B------:R-:W-:Y:S01]  /*7d6b0*/  UMOV UR53, UR8 ;  /* 0x0000000800357c82 */ /* 0x000fe20008000000 */
[----:B-1----:R-:W-:Y:S01]  /*7d6c0*/  VIADD R0, R0, UR7 ;  /* 0x0000000700007c36 */ /* 0x002fe20008000000 */
[----:B------:R-:W-:-:S03]  /*7d6d0*/  ULDC UR7, c[0x0][0x248] ;  /* 0x0000920000077ab9 */ /* 0x000fc60000000800 */
[----:B------:R-:W-:Y:S01]  /*7d6e0*/  VIADD R46, R0, UR7 ;  /* 0x00000007002e7c36 */ /* 0x000fe20008000000 */
[----:B------:R-:W-:Y:S01]  /*7d6f0*/  ULDC UR7, c[0x0][0x248] ;  /* 0x0000920000077ab9 */ /* 0x000fe20000000800 */
[----:B----4-:R-:W-:Y:S01]  /*7d700*/  ISETP.GE.AND P0, PT, R5, UR5, PT ;  /* 0x0000000505007c0c */ /* 0x010fe2000bf06270 */
[----:B------:R-:W-:Y:S01]  /*7d710*/  UMOV UR5, UR9 ;  /* 0x0000000900057c82 */ /* 0x000fe20008000000 */
[----:B------:R-:W-:-:S11]  /*7d720*/  ULDC.64 UR8, c[0x0][0x220] ;  /* 0x0000880000087ab9 */ /* 0x000fd60000000a00 */
[----:B------:R-:W-:Y:S02]  /*7d730*/  @P0 LOP3.LUT R17, R17, 0x100, RZ, 0xfc, !PT ;  /* 0x0000010011110812 */ /* 0x000fe400078efcff */
[----:B--2---:R-:W-:Y:S02]  /*7d740*/  ISETP.GE.AND P0, PT, R3, UR5, PT ;  /* 0x0000000503007c0c */ /* 0x004fe4000bf06270 */
[----:B------:R-:W-:Y:S01]  /*7d750*/  LOP3.LUT R17, R17, 0xffffff7f, RZ, 0xc0, !PT ;  /* 0xffffff7f11117812 */ /* 0x000fe200078ec0ff */
[----:B---3--:R-:W-:Y:S01]  /*7d760*/  IMAD R2, R2, UR6, RZ ;  /* 0x0000000602027c24 */ /* 0x008fe2000f8e02ff */
[----:B------:R-:W-:-:S09]  /*7d770*/  ULDC UR6, c[0x0][0x248] ;  /* 0x0000920000067ab9 */ /* 0x000fd20000000800 */
[----:B------:R-:W-:-:S05]  /*7d780*/  @P0 LOP3.LUT R17, R17, 0x80, RZ, 0xfc, !PT ;  /* 0x0000008011110812 */ /* 0x000fca00078efcff */
[----:B------:R1:W-:Y:S01]  /*7d790*/  STL [R1+0x54f0], R17 ;  /* 0x0054f01101007387 */ /* 0x0003e20000100800 */
[----:B------:R-:W-:Y:S01]  /*7d7a0*/  VIADD R3, R46, UR6 ;  /* 0x000000062e037c36 */ /* 0x000fe20008000000 */
[----:B------:R-:W-:Y:S01]  /*7d7b0*/  ULDC UR6, c[0x0][0x248] ;  /* 0x0000920000067ab9 */ /* 0x000fe20000000800 */
[----:B------:R-:W-:Y:S01]  /*7d7c0*/  IMAD R4, R4, 0x20, R2 ;  /* 0x0000002004047824 */ /* 0x000fe200078e0202 */
[----:B-1----:R-:W2:Y:S04]  /*7d7d0*/  LDL.LU R17, [R1+0x204] ;  /* 0x0002040001117983 */ /* 0x002ea80000300800 */
[----:B------:R1:W-:Y:S04]  /*7d7e0*/  STL [R1+0xb8], R0 ;  /* 0x0000b80001007387 */ /* 0x0003e80000100800 */
[----:B------:R-:W-:Y:S01]  /*7d7f0*/  STL [R1+0xb4], R46 ;  /* 0x0000b42e01007387 */ /* 0x000fe20000100800 */
[----:B-1----:R-:W-:-:S04]  /*7d800*/  IADD3 R0, P0, R2, UR8, RZ ;  /* 0x0000000802007c10 */ /* 0x002fc8000ff1e0ff */
[----:B------:R-:W-:Y:S01]  /*7d810*/  LEA.HI.X.SX32 R2, R2, UR9, 0x1, P0 ;  /* 0x0000000902027c11 */ /* 0x000fe200080f0eff */
[----:B------:R1:W-:Y:S01]  /*7d820*/  STL [R1+0x5660], R0 ;  /* 0x0056600001007387 */ /* 0x0003e20000100800 */
[----:B------:R-:W-:-:S03]  /*7d830*/  ULDC.64 UR8, c[0x0][0x220] ;  /* 0x0000880000087ab9 */ /* 0x000fc60000000a00 */
[----:B------:R-:W-:Y:S04]  /*7d840*/  STL [R1+0x569c], R46 ;  /* 0x00569c2e01007387 */ /* 0x000fe80000100800 */
[----:B------:R3:W-:Y:S01]  /*7d850*/  STL [R1+0xb0], R3 ;  /* 0x0000b00301007387 */ /* 0x0007e20000100800 */
[----:B-1----:R-:W-:Y:S01]  /*7d860*/  VIADD R0, R3, UR6 ;  /* 0x0000000603007c36 */ /* 0x002fe20008000000 */
[----:B------:R-:W-:Y:S02]  /*7d870*/  ULDC UR6, c[0x0][0x248] ;  /* 0x0000920000067ab9 */ /* 0x000fe40000000800 */
[----:B------:R-:W-:Y:S01]  /*7d880*/  STL [R1+0x566c], R2 ;  /* 0x00566c0201007387 */ /* 0x000fe20000100800 */
[----:B------:R-:W-:Y:S01]  /*7d890*/  VIADD R45, R0, UR6 ;  /* 0x00000006002d7c36 */ /* 0x000fe20008000000 */
[----:B------:R-:W-:Y:S01]  /*7d8a0*/  ULDC UR6, c[0x0][0x248] ;  /* 0x0000920000067ab9 */ /* 0x000fe20000000800 */
[----:B---3--:R-:W-:Y:S01]  /*7d8b0*/  IADD3 R3, P0, R4, UR8, RZ ;  /* 0x0000000804037c10 */ /* 0x008fe2000ff1e0ff */
[----:B0-----:R-:W-:Y:S01]  /*7d8c0*/  IMAD R6, R6, 0x20, R4 ;  /* 0x0000002006067824 */ /* 0x001fe200078e0204 */
[----:B------:R0:W-:Y:S02]  /*7d8d0*/  STL [R1+0xac], R0 ;  /* 0x0000ac0001007387 */ /* 0x0001e40000100800 */
[----:B------:R-:W-:Y:S01]  /*7d8e0*/  LEA.HI.X.SX32 R4, R4, UR9, 0x1, P0 ;  /* 0x0000000904047c11 */ /* 0x000fe200080f0eff */
[----:B------:R-:W-:Y:S01]  /*7d8f0*/  ULDC.64 UR8, c[0x0][0x220] ;  /* 0x0000880000087ab9 */ /* 0x000fe20000000a00 */
[----:B------:R-:W-:Y:S01]  /*7d900*/  STL [R1+0x5674], R3 ;  /* 0x0056740301007387 */ /* 0x000fe20000100800 */
[----:B0-----:R-:W-:-:S03]  /*7d910*/  VIADD R0, R45, UR7 ;  /* 0x000000072d007c36 */ /* 0x001fc60008000000 */
[----:B------:R-:W-:Y:S01]  /*7d920*/  STL [R1+0xa8], R45 ;  /* 0x0000a82d01007387 */ /* 0x000fe20000100800 */
[----:B------:R-:W-:-:S03]  /*7d930*/  ULDC UR7, c[0x0][0x248] ;  /* 0x0000920000077ab9 */ /* 0x000fc60000000800 */
[----:B------:R-:W-:Y:S01]  /*7d940*/  STL [R1+0x5678], R4 ;  /* 0x0056780401007387 */ /* 0x000fe20000100800 */
[----:B------:R-:W-:-:S03]  /*7d950*/  IADD3 R5, P0, R6, UR8, RZ ;  /* 0x0000000806057c10 */ /* 0x000fc6000ff1e0ff */
[----:B------:R0:W-:Y:S01]  /*7d960*/  STL [R1+0xa4], R0 ;  /* 0x0000a40001007387 */ /* 0x0001e20000100800 */
[----:B------:R-:W-:Y:S01]  /*7d970*/  IMAD R8, R8, 0x20, R6 ;  /* 0x0000002008087824 */ /* 0x000fe200078e0206 */
[----:B------:R-:W-:Y:S01]  /*7d980*/  LEA.HI.X.SX32 R6, R6, UR9, 0x1, P0 ;  /* 0x0000000906067c11 */ /* 0x000fe200080f0eff */
[----:B------:R-:W-:Y:S01]  /*7d990*/  ULDC.64 UR8, c[0x0][0x220] ;  /* 0x0000880000087ab9 */ /* 0x000fe20000000a00 */
[----:B0-----:R-:W-:Y:S01]  /*7d9a0*/  VIADD R0, R0, UR6 ;  /* 0x0000000600007c36 */ /* 0x001fe20008000000 */
[----:B------:R-:W-:-:S03]  /*7d9b0*/  ULDC UR6, c[0x0][0x248] ;  /* 0x0000920000067ab9 */ /* 0x000fc60000000800 */
[----:B------:R-:W-:Y:S01]  /*7d9c0*/  VIADD R44, R0, UR7 ;  /* 0x00000007002c7c36 */ /* 0x000fe20008000000 */
[----:B------:R0:W-:Y:S01]  /*7d9d0*/  STL [R1+0xa0], R0 ;  /* 0x0000a00001007387 */ /* 0x0001e20000100800 */
[----:B------:R-:W-:-:S03]  /*7d9e0*/  ULDC UR7, c[0x0][0x248] ;  /* 0x0000920000077ab9 */ /* 0x000fc60000000800 */
[----:B------:R-:W-:Y:S04]  /*7d9f0*/  STL [R1+0x5684], R5 ;  /* 0x0056840501007387 */ /* 0x000fe80000100800 */
[----:B------:R-:W-:Y:S01]  /*7da00*/  STL [R1+0x9c], R44 ;  /* 0x00009c2c01007387 */ /* 0x000fe20000100800 */
[----:B0-----:R-:W-:Y:S01]  /*7da10*/  VIADD R0, R44, UR6 ;  /* 0x000000062c007c36 */ /* 0x001fe20008000000 */
[----:B------:R-:W-:Y:S02]  /*7da20*/  ULDC UR6, c[0x0][0x248] ;  /* 0x0000920000067ab9 */ /* 0x000fe40000000800 */
[----:B------:R-:W-:Y:S04]  /*7da30*/  STL [R1+0x568c], R6 ;  /* 0x00568c0601007387 */ /* 0x000fe80000100800 */
[----:B------:R-:W-:Y:S04]  /*7da40*/  STL [R1+0x5698], R44 ;  /* 0x0056982c01007387 */ /* 0x000fe80000100800 */
[----:B------:R0:W-:Y:S01]  /*7da50*/  STL [R1+0x98], R0 ;  /* 0x0000980001007387 */ /* 0x0001e20000100800 */
[----:B------:R-:W-:Y:S01]  /*7da60*/  IADD3 R7, P0, R8, UR8, RZ ;  /* 0x0000000808077c10 */ /* 0x000fe2000ff1e0ff */
[----:B------:R-:W-:-:S02]  /*7da70*/  IMAD R10, R10, 0x20, R8 ;  /* 0x000000200a0a7824 */ /* 0x000fc400078e0208 */
[----:B0-----:R-:W-:Y:S01]  /*7da80*/  VIADD R0, R0, UR6 ;  /* 0x0000000600007c36 */ /* 0x001fe20008000000 */
[----:B------:R-:W-:-:S03]  /*7da90*/  ULDC UR6, c[0x0][0x248] ;  /* 0x0000920000067ab9 */ /* 0x000fc60000000800 */
[----:B------:R-:W-:Y:S01]  /*7daa0*/  VIADD R43, R0, UR7 ;  /* 0x00000007002b7c36 */ /* 0x000fe20008000000 */
[----:B------:R0:W-:Y:S01]  /*7dab0*/  STL [R1+0x94], R0 ;  /* 0x0000940001007387 */ /* 0x0001e20000100800 */
[----:B------:R-:W-:Y:S01]  /*7dac0*/  LEA.HI.X.SX32 R8, R8, UR9, 0x1, P0 ;  /* 0x0000000908087c11 */ /* 0x000fe200080f0eff */
[----:B------:R-:W-:Y:S02]  /*7dad0*/  ULDC.64 UR8, c[0x0][0x220] ;  /* 0x0000880000087ab9 */ /* 0x000fe40000000a00 */
[----:B------:R-:W-:Y:S01]  /*7dae0*/  STL [R1+0x5690], R7 ;  /* 0x0056900701007387 */ /* 0x000fe20000100800 */
[----:B0-----:R-:W-:-:S03]  /*7daf0*/  VIADD R0, R43, UR6 ;  /* 0x000000062b007c36 */ /* 0x001fc60008000000 */
[----:B------:R-:W-:Y:S01]  /*7db00*/  STL [R1+0x90], R43 ;  /* 0x0000902b01007387 */ /* 0x000fe20000100800 */
[----:B------:R-:W-:-:S03]  /*7db10*/  ULDC UR6, c[0x0][0x248] ;  /* 0x0000920000067ab9 */ /* 0x000fc60000000800 */
[----:B------:R0:W-:Y:S04]  /*7db20*/  STL [R1+0x5694], R8 ;  /* 0x0056940801007387 */ /* 0x0001e80000100800 */
[----:B------:R1:W-:Y:S04]  /*7db30*/  STL [R1+0x8c], R0 ;  /* 0x00008c0001007387 */ /* 0x0003e80000100800 */
[----:B------:R-:W3:Y:S04]  /*7db40*/  LDL R2, [R1+0x200] ;  /* 0x0002000001027983 */ /* 0x000ee80000100800 */
[----:B------:R-:W4:Y:S01]  /*7db50*/  LDL R58, [R1+0x1ec] ;  /* 0x0001ec00013a7983 */ /* 0x000f220000100800 */
[----:B0-----:R-:W-:Y:S01]  /*7db60*/  VIADD R8, R0, UR6 ;  /* 0x0000000600087c36 */ /* 0x001fe20008000000 */
[----:B------:R-:W-:Y:S01]  /*7db70*/  ULDC UR6, c[0x0][0x248] ;  /* 0x0000920000067ab9 */ /* 0x000fe20000000800 */
[----:B------:R-:W-:Y:S01]  /*7db80*/  IADD3 R9, P0, R10, UR8, RZ ;  /* 0x000000080a097c10 */ /* 0x000fe2000ff1e0ff */
[----:B------:R-:W-:Y:S01]  /*7db90*/  IMAD R12, R12, 0x20, R10 ;  /* 0x000000200c0c7824 */ /* 0x000fe200078e020a */
[----:B------:R-:W-:Y:S01]  /*7dba0*/  ULDC UR8, c[0x0][0x248] ;  /* 0x0000920000087ab9 */ /* 0x000fe20000000800 */
[----:B------:R-:W-:Y:S01]  /*7dbb0*/  VIADD R42, R8, UR6 ;  /* 0x00000006082a7c36 */ /* 0x000fe20008000000 */
[----:B------:R-:W-:Y:S01]  /*7dbc0*/  ULDC.64 UR6, c[0x0][0x220] ;  /* 0x0000880000067ab9 */ /* 0x000fe20000000a00 */
[----:B------:R-:W-:Y:S01]  /*7dbd0*/  LEA.HI.X.SX32 R10, R10, UR9, 0x1, P0 ;  /* 0x000000090a0a7c11 */ /* 0x000fe200080f0eff */
[----:B------:R-:W4:Y:S01]  /*7dbe0*/  LDL R46, [R1+0x1e4] ;  /* 0x0001e400012e7983 */ /* 0x000f220000100800 */
[----:B------:R-:W-:Y:S01]  /*7dbf0*/  VIADD R7, R42, UR8 ;  /* 0x000000082a077c36 */ /* 0x000fe20008000000 */
[C---:B------:R-:W-:Y:S01]  /*7dc00*/  IADD3 R11, P0, R12.reuse, UR6, RZ ;  /* 0x000000060c0b7c10 */ /* 0x040fe2000ff1e0ff */
[----:B------:R-:W-:Y:S01]  /*7dc10*/  ULDC UR6, c[0x0][0x248] ;  /* 0x0000920000067ab9 */ /* 0x000fe20000000800 */
[----:B------:R-:W-:Y:S01]  /*7dc20*/  IMAD R15, R15, 0x20, R12 ;  /* 0x000000200f0f7824 */ /* 0x000fe200078e020c */
[----:B------:R-:W-:Y:S01]  /*7dc30*/  ULDC.64 UR8, c[0x0][0x220] ;  /* 0x0000880000087ab9 */ /* 0x000fe20000000a00 */
[----:B------:R-:W-:Y:S01]  /*7dc40*/  VIADD R6, R7, UR6 ;  /* 0x0000000607067c36 */ /* 0x000fe20008000000 */
[----:B------:R-:W-:Y:S01]  /*7dc50*/  ULDC UR6, c[0x0][0x248] ;  /* 0x0000920000067ab9 */ /* 0x000fe20000000800 */
[----:B------:R-:W-:Y:S01]  /*7dc60*/  LEA.HI.X.SX32 R12, R12, UR7, 0x1, P0 ;  /* 0x000000070c0c7c11 */ /* 0x000fe200080f0eff */
[----:B------:R-:W-:Y:S01]  /*7dc70*/  ULDC UR7, c[0x0][0x248] ;  /* 0x0000920000077ab9 */ /* 0x000fe20000000800 */
[----:B------:R-:W-:Y:S01]  /*7dc80*/  VIADD R41, R6, UR6 ;  /* 0x0000000606297c36 */ /* 0x000fe20008000000 */
[----:B------:R-:W-:Y:S01]  /*7dc90*/  ULDC UR6, c[0x0][0x248] ;  /* 0x0000920000067ab9 */ /* 0x000fe20000000800 */
[----:B------:R-:W4:Y:S02]  /*7dca0*/  LDL R3, [R1+0x1e0] ;  /* 0x0001e00001037983 */ /* 0x000f240000100800 */
        /* <DEDUP_REMOVED lines=8> */
[----:B------:R-:W-:Y:S01]  /*7dd30*/  IMAD R16, R16, 0x20, R15 ;  /* 0x0000002010107824 */ /* 0x000fe200078e020f */
[----:B------:R-:W4:Y:S01]  /*7dd40*/  LDL R5, [R1+0x1c4] ;  /* 0x0001c40001057983 */ /* 0x000f220000100800 */
[----:B-1----:R-:W-:Y:S01]  /*7dd50*/  VIADD R0, R40, UR7 ;  /* 0x0000000728007c36 */ /* 0x002fe20008000000 */
[----:B------:R-:W-:-:S02]  /*7dd60*/  ULDC UR7, c[0x0][0x248] ;  /* 0x0000920000077ab9 */ /* 0x000fc40000000800 */
[----:B------:R-:W-:Y:S01]  /*7dd70*/  IADD3 R14, P0, R16, UR8, RZ ;  /* 0x00000008100e7c10 */ /* 0x000fe2000ff1e0ff */
[----:B------:R-:W-:Y:S01]  /*7dd80*/  VIADD R39, R0, UR6 ;  /* 0x0000000600277c36 */ /* 0x000fe20008000000 */
[----:B------:R-:W-:Y:S01]  /*7dd90*/  ULDC UR8, c[0x0][0x248] ;  /* 0x0000920000087ab9 */ /* 0x000fe20000000800 */
[----:B------:R-:W-:Y:S01]  /*7dda0*/  IADD3 R13, P1, R15, UR10, RZ ;  /* 0x0000000a0f0d7c10 */ /* 0x000fe2000ff3e0ff */
[----:B------:R-:W-:Y:S01]  /*7ddb0*/  ULDC UR10, c[0x0][0x248] ;  /* 0x00009200000a7ab9 */ /* 0x000fe20000000800 */
[----:B------:R-:W-:Y:S01]  /*7ddc0*/  VIADD R38, R39, UR8 ;  /* 0x0000000827267c36 */ /* 0x000fe20008000000 */
[----:B------:R-:W-:Y:S01]  /*7ddd0*/  LEA.HI.X.SX32 R16, R16, UR9, 0x1, P0 ;  /* 0x0000000910107c11 */ /* 0x000fe200080f0eff */
[----:B------:R-:W-:Y:S01]  /*7dde0*/  ULDC UR9, c[0x0][0x248] ;  /* 0x0000920000097ab9 */ /* 0x000fe20000000800 */
[----:B------:R-:W-:Y:S01]  /*7ddf0*/  LEA.HI.X.SX32 R15, R15, UR11, 0x1, P1 ;  /* 0x0000000b0f0f7c11 */ /* 0x000fe200088f0eff */
[----:B------:R-:W-:Y:S01]  /*7de00*/  VIADD R37, R38, UR9 ;  /* 0x0000000926257c36 */ /* 0x000fe20008000000 */
[----:B------:R-:W-:Y:S01]  /*7de10*/  ULDC UR11, c[0x0][0x248] ;  /* 0x00009200000b7ab9 */ /* 0x000fe20000000800 */
[----:B------:R-:W-:Y:S01]  /*7de20*/  STL [R1+0x88], R8 ;  /* 0x0000880801007387 */ /* 0x000fe20000100800 */
[----:B------:R-:W-:Y:S01]  /*7de30*/  SHF.R.S32.HI R60, RZ, 0x1f, R60 ;  /* 0x0000001fff3c7819 */ /* 0x000fe2000001143c */
[----:B------:R-:W-:Y:S01]  /*7de40*/  VIADD R36, R37, UR7 ;  /* 0x0000000725247c36 */ /* 0x000fe20008000000 */
[----:B------:R-:W-:Y:S01]  /*7de50*/  SHF.R.S32.HI R52, RZ, 0x1f, R52 ;  /* 0x0000001fff347819 */ /* 0x000fe20000011434 */
[----:B------:R-:W-:Y:S01]  /*7de60*/  STL [R1+0x84], R42 ;  /* 0x0000842a01007387 */ /* 0x000fe20000100800 */
[----:B------:R-:W-:Y:S01]  /*7de70*/  SHF.R.S32.HI R50, RZ, 0x1f, R50 ;  /* 0x0000001fff327819 */ /* 0x000fe20000011432 */
[----:B------:R-:W-:Y:S01]  /*7de80*/  VIADD R35, R36, UR10 ;  /* 0x0000000a24237c36 */ /* 0x000fe20008000000 */
[----:B------:R-:W-:Y:S01]  /*7de90*/  ULDC UR9, c[0x0][0x248] ;  /* 0x0000920000097ab9 */ /* 0x000fe20000000800 */
[----:B------:R-:W-:Y:S01]  /*7dea0*/  STL [R1+0x80], R7 ;  /* 0x0000800701007387 */ /* 0x000fe20000100800 */
[----:B------:R-:W-:Y:S01]  /*7deb0*/  ULDC UR10, c[0x0][0x248] ;  /* 0x00009200000a7ab9 */ /* 0x000fe20000000800 */
        /* <DEDUP_REMOVED lines=13> */
[----:B------:R-:W-:-:S03]  /*7df90*/  ULDC UR19, c[0x0][0x248] ;  /* 0x0000920000137ab9 */ /* 0x000fc60000000800 */
[----:B------:R-:W-:Y:S01]  /*7dfa0*/  VIADD R30, R31, UR22 ;  /* 0x000000161f1e7c36 */ /* 0x000fe20008000000 */
[----:B------:R-:W-:Y:S01]  /*7dfb0*/  STL [R1+0x70], R4 ;  /* 0x0000700401007387 */ /* 0x000fe20000100800 */
[----:B------:R-:W-:Y:S02]  /*7dfc0*/  ULDC UR22, c[0x0][0x248] ;  /* 0x0000920000167ab9 */ /* 0x000fe40000000800 */
[----:B------:R-:W-:Y:S01]  /*7dfd0*/  VIADD R29, R30, UR25 ;  /* 0x000000191e1d7c36 */ /* 0x000fe20008000000 */
[----:B------:R-:W-:Y:S01]  /*7dfe0*/  STL [R1+0x6c], R40 ;  /* 0x00006c2801007387 */ /* 0x000fe20000100800 */
[----:B------:R-:W-:Y:S02]  /*7dff0*/  ULDC UR25, c[0x0][0x248] ;  /* 0x0000920000197ab9 */ /* 0x000fe40000000800 */
[----:B------:R-:W-:Y:S01]  /*7e000*/  VIADD R27, R29, UR28 ;  /* 0x0000001c1d1b7c36 */ /* 0x000fe20008000000 */
[----:B------:R-:W-:Y:S01]  /*7e010*/  STL [R1+0x68], R0 ;  /* 0x0000680001007387 */ /* 0x000fe20000100800 */
[----:B------:R-:W-:-:S03]  /*7e020*/  ULDC UR28, c[0x0][0x248] ;  /* 0x00009200001c7ab9 */ /* 0x000fc60000000800 */
[----:B------:R-:W-:Y:S01]  /*7e030*/  STL [R1+0x64], R39 ;  /* 0x0000642701007387 */ /* 0x000fe20000100800 */
[----:B------:R-:W-:Y:S01]  /*7e040*/  VIADD R25, R27, UR31 ;  /* 0x0000001f1b197c36 */ /* 0x000fe20008000000 */
[----:B------:R-:W-:Y:S02]  /*7e050*/  ULDC UR31, c[0x0][0x248] ;  /* 0x00009200001f7ab9 */ /* 0x000fe40000000800 */
[----:B------:R-:W-:Y:S04]  /*7e060*/  STL [R1+0x60], R38 ;  /* 0x0000602601007387 */ /* 0x000fe80000100800 */
[----:B------:R-:W-:Y:S04]  /*7e070*/  STL [R1+0x5c], R37 ;  /* 0x00005c2501007387 */ /* 0x000fe80000100800 */
[----:B------:R-:W-:Y:S04]  /*7e080*/  STL [R1+0x58], R36 ;  /* 0x0000582401007387 */ /* 0x000fe80000100800 */
[----:B------:R-:W-:Y:S01]  /*7e090*/  STL [R1+0x54], R35 ;  /* 0x0000542301007387 */ /* 0x000fe20000100800 */
[----:B------:R-:W-:Y:S01]  /*7e0a0*/  VIADD R22, R25, UR34 ;  /* 0x0000002219167c36 */ /* 0x000fe20008000000 */
[----:B------:R-:W-:-:S02]  /*7e0b0*/  ULDC UR34, c[0x0][0x248] ;  /* 0x0000920000227ab9 */ /* 0x000fc40000000800 */
        /* <DEDUP_REMOVED lines=9> */
[----:B------:R-:W4:Y:S04]  /*7e150*/  LDL R54, [R1+0x1c0] ;  /* 0x0001c00001367983 */ /* 0x000f280000100800 */
[----:B------:R-:W-:Y:S04]  /*7e160*/  STL [R1+0x55b0], R60 ;  /* 0x0055b03c01007387 */ /* 0x000fe80000100800 */
[----:B------:R-:W4:Y:S04]  /*7e170*/  LDL R48, [R1+0x1ac] ;  /* 0x0001ac0001307983 */ /* 0x000f280000100800 */
[----:B--2---:R4:W-:Y:S01]  /*7e180*/  STL [R1+0x54f4], R17 ;  /* 0x0054f41101007387 */ /* 0x0049e20000100800 */
[----:B---3--:R-:W-:-:S02]  /*7e190*/  SHF.R.S32.HI R2, RZ, 0x1f, R2 ;  /* 0x0000001fff027819 */ /* 0x008fc40000011402 */
[----:B----4-:R-:W-:Y:S02]  /*7e1a0*/  SHF.R.S32.HI R17, RZ, 0x1f, R58 ;  /* 0x0000001fff117819 */ /* 0x010fe4000001143a */
[----:B------:R-:W2:Y:S04]  /*7e1b0*/  LDL R58, [R1+0x1a4] ;  /* 0x0001a400013a7983 */ /* 0x000ea80000100800 */
[----:B------:R-:W-:Y:S04]  /*7e1c0*/  STL [R1+0x248], R2 ;  /* 0x0002480201007387 */ /* 0x000fe80000100800 */
[----:B------:R0:W-:Y:S04]  /*7e1d0*/  STL [R1+0x54f8], R17 ;  /* 0x0054f81101007387 */ /* 0x0001e80000100800 */
[----:B0-----:R-:W3:Y:S02]  /*7e1e0*/  LDL R17, [R1+0x1e8] ;  /* 0x0001e80001117983 */ /* 0x001ee40000100800 */
[----:B---3--:R-:W-:-:S05]  /*7e1f0*/  SHF.R.S32.HI R17, RZ, 0x1f, R17 ;  /* 0x0000001fff117819 */ /* 0x008fca0000011411 */
[----:B------:R0:W-:Y:S02]  /*7e200*/  STL [R1+0x54fc], R17 ;  /* 0x0054fc1101007387 */ /* 0x0001e40000100800 */
[----:B0-----:R-:W-:Y:S02]  /*7e210*/  SHF.R.S32.HI R17, RZ, 0x1f, R46 ;  /* 0x0000001fff117819 */ /* 0x001fe4000001142e */
[----:B------:R-:W3:Y:S04]  /*7e220*/  LDL R46, [R1+0x188] ;  /* 0x00018800012e7983 */ /* 0x000ee80000100800 */
[----:B------:R0:W-:Y:S02]  /*7e230*/  STL [R1+0x254], R17 ;  /* 0x0002541101007387 */ /* 0x0001e40000100800 */
[----:B0-----:R-:W-:-:S05]  /*7e240*/  SHF.R.S32.HI R17, RZ, 0x1f, R3 ;  /* 0x0000001fff117819 */ /* 0x001fca0000011403 */
[----:B------:R0:W-:Y:S04]  /*7e250*/  STL [R1+0x5500], R17 ;  /* 0x0055001101007387 */ /* 0x0001e80000100800 */
[----:B0-----:R-:W4:Y:S01]  /*7e260*/  LDL R17, [R1+0x1dc] ;  /* 0x0001dc0001117983 */ /* 0x001f220000100800 */
[----:B------:R-:W-:Y:S02]  /*7e270*/  SHF.R.S32.HI R56, RZ, 0x1f, R56 ;  /* 0x0000001fff387819 */ /* 0x000fe40000011438 */
[----:B----4-:R-:W-:-:S05]  /*7e280*/  SHF.R.S32.HI R17, RZ, 0x1f, R17 ;  /* 0x0000001fff117819 */ /* 0x010fca0000011411 */
[----:B------:R0:W-:Y:S04]  /*7e290*/  STL [R1+0x5504], R17 ;  /* 0x0055041101007387 */ /* 0x0001e80000100800 */
[----:B------:R1:W-:Y:S01]  /*7e2a0*/  STL [R1+0x260], R56 ;  /* 0x0002603801007387 */ /* 0x0003e20000100800 */
[----:B0-----:R-:W-:-:S03]  /*7e2b0*/  SHF.R.S32.HI R17, RZ, 0x1f, R26 ;  /* 0x0000001fff117819 */ /* 0x001fc6000001141a */
[----:B-1----:R-:W4:Y:S04]  /*7e2c0*/  LDL R56, [R1+0x17c] ;  /* 0x00017c0001387983 */ /* 0x002f280000100800 */
[----:B------:R0:W-:Y:S02]  /*7e2d0*/  STL [R1+0x5508], R17 ;  /* 0x0055081101007387 */ /* 0x0001e40000100800 */
[----:B0-----:R-:W-:Y:S02]  /*7e2e0*/  SHF.R.S32.HI R17, RZ, 0x1f, R44 ;  /* 0x0000001fff117819 */ /* 0x001fe4000001142c */
[----:B------:R-:W4:Y:S04]  /*7e2f0*/  LDL R44, [R1+0x170] ;  /* 0x00017000012c7983 */ /* 0x000f280000100800 */
[----:B------:R0:W-:Y:S04]  /*7e300*/  STL [R1+0x550c], R17 ;  /* 0x00550c1101007387 */ /* 0x0001e80000100800 */
[----:B0-----:R-:W3:Y:S01]  /*7e310*/  LDL R17, [R1+0x1c8] ;  /* 0x0001c80001117983 */ /* 0x001ee20000100800 */
[----:B------:R-:W-:-:S02]  /*7e320*/  SHF.R.S32.HI R48, RZ, 0x1f, R48 ;  /* 0x0000001fff307819 */ /* 0x000fc40000011430 */
[----:B--2---:R-:W-:Y:S02]  /*7e330*/  SHF.R.S32.HI R58, RZ, 0x1f, R58 ;  /* 0x0000001fff3a7819 */ /* 0x004fe4000001143a */
[----:B---3--:R-:W-:-:S05]  /*7e340*/  SHF.R.S32.HI R17, RZ, 0x1f, R17 ;  /* 0x0000001fff117819 */ /* 0x008fca0000011411 */
[----:B------:R0:W-:Y:S02]  /*7e350*/  STL [R1+0x26c], R17 ;  /* 0x00026c1101007387 */ /* 0x0001e40000100800 */
[----:B0-----:R-:W-:-:S05]  /*7e360*/  SHF.R.S32.HI R17, RZ, 0x1f, R5 ;  /* 0x0000001fff117819 */ /* 0x001fca0000011405 */
[----:B------:R0:W-:Y:S02]  /*7e370*/  STL [R1+0x5510], R17 ;  /* 0x0055101101007387 */ /* 0x0001e40000100800 */
[----:B0-----:R-:W-:Y:S02]  /*7e380*/  SHF.R.S32.HI R17, RZ, 0x1f, R54 ;  /* 0x0000001fff117819 */ /* 0x001fe40000011436 */
[----:B------:R-:W2:Y:S04]  /*7e390*/  LDL R54, [R1+0x154] ;  /* 0x0001540001367983 */ /* 0x000ea80000100800 */
[----:B------:R0:W-:Y:S04]  /*7e3a0*/  STL [R1+0x5514], R17 ;  /* 0x0055141101007387 */ /* 0x0001e80000100800 */
[----:B------:R1:W-:Y:S01]  /*7e3b0*/  STL [R1+0x278], R48 ;  /* 0x0002783001007387 */ /* 0x0003e20000100800 */
[----:B0-----:R-:W-:-:S03]  /*7e3c0*/  SHF.R.S32.HI R17, RZ, 0x1f, R61 ;  /* 0x0000001fff117819 */ /* 0x001fc6000001143d */
[----:B-1----:R-:W3:Y:S04]  /*7e3d0*/  LDL R48, [R1+0x148] ;  /* 0x0001480001307983 */ /* 0x002ee80000100800 */
[----:B------:R0:W-:Y:S04]  /*7e3e0*/  STL [R1+0x5518], R17 ;  /* 0x0055181101007387 */ /* 0x0001e80000100800 */
[----:B0-----:R-:W4:Y:S04]  /*7e3f0*/  LDL R17, [R1+0x1a0] ;  /* 0x0001a00001117983 */ /* 0x001f280000100800 */
[----:B------:R0:W-:Y:S04]  /*7e400*/  STL [R1+0x280], R58 ;  /* 0x0002803a01007387 */ /* 0x0001e80000100800 */
[----:B0-----:R-:W2:Y:S01]  /*7e410*/  LDL.LU R58, [R1+0x56ac] ;  /* 0x0056ac00013a7983 */ /* 0x001ea20000300800 */
[----:B----4-:R-:W-:-:S05]  /*7e420*/  SHF.R.S32.HI R17, RZ, 0x1f, R17 ;  /* 0x0000001fff117819 */ /* 0x010fca0000011411 */
[----:B------:R2:W-:Y:S02]  /*7e430*/  STL [R1+0x551c], R17 ;  /* 0x00551c1101007387 */ /* 0x0005e40000100800 */
[----:B--2---:R-:W-:-:S05]  /*7e440*/  SHF.R.S32.HI R17, RZ, 0x1f, R58 ;  /* 0x0000001fff117819 */ /* 0x004fca000001143a */
[----:B------:R0:W-:Y:S02]  /*7e450*/  STL [R1+0x288], R17 ;  /* 0x0002881101007387 */ /* 0x0001e40000100800 */
[----:B0-----:R-:W-:Y:S02]  /*7e460*/  SHF.R.S32.HI R17, RZ, 0x1f, R46 ;  /* 0x0000001fff117819 */ /* 0x001fe4000001142e */
[----:B------:R-:W2:Y:S04]  /*7e470*/  LDL R46, [R1+0x130] ;  /* 0x00013000012e7983 */ /* 0x000ea80000100800 */
[----:B------:R0:W-:Y:S04]  /*7e480*/  STL [R1+0x5520], R17 ;  /* 0x0055201101007387 */ /* 0x0001e80000100800 */
[----:B0-----:R-:W4:Y:S01]  /*7e490*/  LDL R17, [R1+0x184] ;  /* 0x0001840001117983 */ /* 0x001f220000100800 */
[----:B------:R-:W-:-:S02]  /*7e4a0*/  SHF.R.S32.HI R56, RZ, 0x1f, R56 ;  /* 0x0000001fff387819 */ /* 0x000fc40000011438 */
[----:B----4-:R-:W-:-:S05]  /*7e4b0*/  SHF.R.S32.HI R17, RZ, 0x1f, R17 ;  /* 0x0000001fff117819 */ /* 0x010fca0000011411 */
[----:B------:R0:W-:Y:S02]  /*7e4c0*/  STL [R1+0x290], R17 ;  /* 0x0002901101007387 */ /* 0x0001e40000100800 */
[----:B0-----:R-:W-:-:S05]  /*7e4d0*/  SHF.R.S32.HI R17, RZ, 0x1f, R57 ;  /* 0x0000001fff117819 */ /* 0x001fca0000011439 */
[----:B------:R0:W-:Y:S04]  /*7e4e0*/  STL [R1+0x5524], R17 ;  /* 0x0055241101007387 */ /* 0x0001e80000100800 */
[----:B0-----:R-:W4:Y:S04]  /*7e4f0*/  LDL R17, [R1+0x178] ;  /* 0x0001780001117983 */ /* 0x001f280000100800 */
[----:B------:R0:W-:Y:S04]  /*7e500*/  STL [R1+0x298], R56 ;  /* 0x0002983801007387 */ /* 0x0001e80000100800 */
[----:B0-----:R-:W3:Y:S01]  /*7e510*/  LDL.LU R56, [R1+0x56a8] ;  /* 0x0056a80001387983 */ /* 0x001ee20000300800 */
[----:B----4-:R-:W-:-:S05]  /*7e520*/  SHF.R.S32.HI R17, RZ, 0x1f, R17 ;  /* 0x0000001fff117819 */ /* 0x010fca0000011411 */
[----:B------:R3:W-:Y:S02]  /*7e530*/  STL [R1+0x5528], R17 ;  /* 0x0055281101007387 */ /* 0x0007e40000100800 */
[----:B---3--:R-:W-:-:S05]  /*7e540*/  SHF.R.S32.HI R17, RZ, 0x1f, R56 ;  /* 0x0000001fff117819 */ /* 0x008fca0000011438 */
[----:B------:R0:W-:Y:S02]  /*7e550*/  STL [R1+0x2a0], R17 ;  /* 0x0002a01101007387 */ /* 0x0001e40000100800 */
[----:B0-----:R-:W-:Y:S02]  /*7e560*/  SHF.R.S32.HI R17, RZ, 0x1f, R44 ;  /* 0x0000001fff117819 */ /* 0x001fe4000001142c */
[----:B------:R-:W3:Y:S04]  /*7e570*/  LDL R44, [R1+0xe8] ;  /* 0x0000e800012c7983 */ /* 0x000ee80000100800 */
        /* <DEDUP_REMOVED lines=17> */
[----:B0-----:R-:W4:Y:S02]  /*7e690*/  LDL R17, [R1+0x13c] ;  /* 0x00013c0001117983 */ /* 0x001f240000100800 */
[----:B----4-:R-:W-:-:S05]  /*7e6a0*/  SHF.R.S32.HI R17, RZ, 0x1f, R17 ;  /* 0x0000001fff117819 */ /* 0x010fca0000011411 */
[----:B------:R0:W-:Y:S02]  /*7e6b0*/  STL [R1+0x2c0], R17 ;  /* 0x0002c01101007387 */ /* 0x0001e40000100800 */
[----:B0-----:R-:W-:-:S05]  /*7e6c0*/  SHF.R.S32.HI R17, RZ, 0x1f, R53 ;  /* 0x0000001fff117819 */ /* 0x001fca0000011435 */
[----:B------:R0:W-:Y:S04]  /*7e6d0*/  STL [R1+0x553c], R17 ;  /* 0x00553c1101007387 */ /* 0x0001e80000100800 */
[----:B0-----:R-:W4:Y:S02]  /*7e6e0*/  LDL R17, [R1+0x134] ;  /* 0x0001340001117983 */ /* 0x001f240000100800 */
[----:B----4-:R-:W-:-:S05]  /*7e6f0*/  SHF.R.S32.HI R17, RZ, 0x1f, R17 ;  /* 0x0000001fff117819 */ /* 0x010fca0000011411 */
[----:B------:R0:W-:Y:S02]  /*7e700*/  STL [R1+0x2c8], R17 ;  /* 0x0002c81101007387 */ /* 0x0001e40000100800 */
[----:B0-----:R-:W-:-:S05]  /*7e710*/  SHF.R.S32.HI R17, RZ, 0x1f, R46 ;  /* 0x0000001fff117819 */ /* 0x001fca000001142e */
[----:B------:R0:W-:Y:S04]  /*7e720*/  STL [R1+0x5540], R17 ;  /* 0x0055401101007387 */ /* 0x0001e80000100800 */
[----:B------:R-:W4:Y:S04]  /*7e730*/  LDL R46, [R1+0xbc] ;  /* 0x0000bc00012e7983 */ /* 0x000f280000100800 */
[----:B0-----:R-:W3:Y:S04]  /*7e740*/  LDL R17, [R1+0x108] ;  /* 0x0001080001117983 */ /* 0x001ee80000100800 */
[----:B------:R-:W-:Y:S01]  /*7e750*/  STL [R1+0x2d0], R52 ;  /* 0x0002d03401007387 */ /* 0x000fe20000100800 */
[----:B---3--:R-:W-:-:S05]  /*7e760*/  SHF.R.S32.HI R17, RZ, 0x1f, R17 ;  /* 0x0000001fff117819 */ /* 0x008fca0000011411 */
[----:B------:R0:W-:Y:S04]  /*7e770*/  STL [R1+0x5544], R17 ;  /* 0x0055441101007387 */ /* 0x0001e80000100800 */
[----:B0-----:R-:W3:Y:S02]  /*7e780*/  LDL R17, [R1+0x104] ;  /* 0x0001040001117983 */ /* 0x001ee40000100800 */
[----:B---3--:R-:W-:-:S05]  /*7e790*/  SHF.R.S32.HI R17, RZ, 0x1f, R17 ;  /* 0x0000001fff117819 */ /* 0x008fca0000011411 */
[----:B------:R0:W-:Y:S02]  /*7e7a0*/  STL [R1+0x2d8], R17 ;  /* 0x0002d81101007387 */ /* 0x0001e40000100800 */
[----:B0-----:R-:W-:-:S05]  /*7e7b0*/  SHF.R.S32.HI R17, RZ, 0x1f, R51 ;  /* 0x0000001fff117819 */ /* 0x001fca0000011433 */
[----:B------:R0:W-:Y:S04]  /*7e7c0*/  STL [R1+0x5548], R17 ;  /* 0x0055481101007387 */ /* 0x0001e80000100800 */
[----:B0-----:R-:W3:Y:S02]  /*7e7d0*/  LDL R17, [R1+0xec] ;  /* 0x0000ec0001117983 */ /* 0x001ee40000100800 */
[----:B---3--:R-:W-:-:S05]  /*7e7e0*/  SHF.R.S32.HI R17, RZ, 0x1f, R17 ;  /* 0x0000001fff117819 */ /* 0x008fca0000011411 */
[----:B------:R0:W-:Y:S02]  /*7e7f0*/  STL [R1+0x2e0], R17 ;  /* 0x0002e01101007387 */ /* 0x0001e40000100800 */
[----:B0-----:R-:W-:-:S05]  /*7e800*/  SHF.R.S32.HI R17, RZ, 0x1f, R44 ;  /* 0x0000001fff117819 */ /* 0x001fca000001142c */
[----:B------:R0:W-:Y:S04]  /*7e810*/  STL [R1+0x554c], R17 ;  /* 0x00554c1101007387 */ /* 0x0001e80000100800 */
[----:B------:R-:W3:Y:S04]  /*7e820*/  LDL R44, [R1+0xa4] ;  /* 0x0000a400012c7983 */ /* 0x000ee80000100800 */
[----:B0-----:R-:W2:Y:S04]  /*7e830*/  LDL R17, [R1+0xe0] ;  /* 0x0000e00001117983 */ /* 0x001ea80000100800 */
[----:B------:R-:W-:Y:S01]  /*7e840*/  STL [R1+0x2e8], R50 ;  /* 0x0002e83201007387 */ /* 0x000fe20000100800 */
[----:B--2---:R-:W-:-:S05]  /*7e850*/  SHF.R.S32.HI R17, RZ, 0x1f, R17 ;  /* 0x0000001fff117819 */ /* 0x004fca0000011411 */
[----:B------:R0:W-:Y:S04]  /*7e860*/  STL [R1+0x5550], R17 ;  /* 0x0055501101007387 */ /* 0x0001e80000100800 */
[----:B0-----:R-:W2:Y:S02]  /*7e870*/  LDL R17, [R1+0xdc] ;  /* 0x0000dc0001117983 */ /* 0x001ea40000100800 */
[----:B--2---:R-:W-:-:S05]  /*7e880*/  SHF.R.S32.HI R17, RZ, 0x1f, R17 ;  /* 0x0000001fff117819 */ /* 0x004fca0000011411 */
[----:B------:R0:W-:Y:S02]  /*7e890*/  STL [R1+0x2f0], R17 ;  /* 0x0002f01101007387 */ /* 0x0001e40000100800 */
[----:B0-----:R-:W-:-:S05]  /*7e8a0*/  SHF.R.S32.HI R17, RZ, 0x1f, R49 ;  /* 0x0000001fff117819 */ /* 0x001fca0000011431 */
[----:B------:R0:W-:Y:S04]  /*7e8b0*/  STL [R1+0x5554], R17 ;  /* 0x0055541101007387 */ /* 0x0001e80000100800 */
[----:B0-----:R-:W2:Y:S01]  /*7e8c0*/  LDL R17, [R1+0xd0] ;  /* 0x0000d00001117983 */ /* 0x001ea20000100800 */
[----:B------:R-:W-:-:S05]  /*7e8d0*/  SHF.R.S32.HI R48, RZ, 0x1f, R48 ;  /* 0x0000001fff307819 */ /* 0x000fca0000011430 */
[----:B------:R0:W-:Y:S04]  /*7e8e0*/  STL [R1+0x2f8], R48 ;  /* 0x0002f83001007387 */ /* 0x0001e80000100800 */
[----:B0-----:R-:W4:Y:S01]  /*7e8f0*/  LDL.LU R48, [R1+0x56a0] ;  /* 0x0056a00001307983 */ /* 0x001f220000300800 */
[----:B--2---:R-:W-:-:S05]  /*7e900*/  SHF.R.S32.HI R17, RZ, 0x1f, R17 ;  /* 0x0000001fff117819 */ /* 0x004fca0000011411 */
[----:B------:R0:W-:Y:S04]  /*7e910*/  STL [R1+0x5558], R17 ;  /* 0x0055581101007387 */ /* 0x0001e80000100800 */
[----:B0-----:R-:W2:Y:S01]  /*7e920*/  LDL R17, [R1+0xc8] ;  /* 0x0000c80001117983 */ /* 0x001ea20000100800 */
[----:B----4-:R-:W-:-:S05]  /*7e930*/  SHF.R.S32.HI R48, RZ, 0x1f, R48 ;  /* 0x0000001fff307819 */ /* 0x010fca0000011430 */
        /* <DEDUP_REMOVED lines=25> */
[----:B---3--:R-:W-:-:S05]  /*7ead0*/  SHF.R.S32.HI R44, RZ, 0x1f, R44 ;  /* 0x0000001fff2c7819 */ /* 0x008fca000001142c */
[----:B------:R0:W-:Y:S04]  /*7eae0*/  STL [R1+0x328], R44 ;  /* 0x0003282c01007387 */ /* 0x0001e80000100800 */
[----:B0-----:R-:W3:Y:S01]  /*7eaf0*/  LDL.LU R44, [R1+0x5698] ;  /* 0x00569800012c7983 */ /* 0x001ee20000300800 */
[----:B--2---:R-:W-:-:S05]  /*7eb00*/  SHF.R.S32.HI R17, RZ, 0x1f, R17 ;  /* 0x0000001fff117819 */ /* 0x004fca0000011411 */
[----:B------:R0:W-:Y:S04]  /*7eb10*/  STL [R1+0x5570], R17 ;  /* 0x0055701101007387 */ /* 0x0001e80000100800 */
[----:B0-----:R-:W2:Y:S01]  /*7eb20*/  LDL R17, [R1+0x98] ;  /* 0x0000980001117983 */ /* 0x001ea20000100800 */
[----:B---3--:R-:W-:-:S05]  /*7eb30*/  SHF.R.S32.HI R44, RZ, 0x1f, R44 ;  /* 0x0000001fff2c7819 */ /* 0x008fca000001142c */
        /* <DEDUP_REMOVED lines=9> */
[----:B------:R-:W-:Y:S01]  /*7ebd0*/  VIADD R24, R22, UR37 ;  /* 0x0000002516187c36 */ /* 0x000fe20008000000 */
[----:B------:R-:W-:-:S03]  /*7ebe0*/  ULDC UR37, c[0x0][0x248] ;  /* 0x0000920000257ab9 */ /* 0x000fc60000000800 */
        /* <DEDUP_REMOVED lines=13> */
[----:B------:R-:W-:Y:S01]  /*7ecc0*/  UMOV UR5, UR55 ;  /* 0x0000003700057c82 */ /* 0x000fe20008000000 */
[----:B------:R-:W-:Y:S02]  /*7ecd0*/  ULDC UR6, c[0x0][0x248] ;  /* 0x0000920000067ab9 */ /* 0x000fe40000000800 */
[----:B------:R-:W-:-:S04]  /*7ece0*/  VIADD R2, R60, UR7 ;  /* 0x000000073c027c36 */ /* 0x000fc80008000000 */
[----:B------:R-:W-:-:S04]  /*7ecf0*/  VIADD R3, R2, UR8 ;  /* 0x0000000802037c36 */ /* 0x000fc80008000000 */
[----:B------:R-:W-:-:S04]  /*7ed00*/  VIADD R26, R3, UR11 ;  /* 0x0000000b031a7c36 */ /* 0x000fc80008000000 */
[----:B------:R-:W-:-:S04]  /*7ed10*/  VIADD R5, R26, UR12 ;  /* 0x0000000c1a057c36 */ /* 0x000fc80008000000 */
[----:B------:R-:W-:-:S04]  /*7ed20*/  VIADD R61, R5, UR14 ;  /* 0x0000000e053d7c36 */ /* 0x000fc80008000000 */
[----:B------:R-:W-:-:S04]  /*7ed30*/  VIADD R58, R61, UR16 ;  /* 0x000000103d3a7c36 */ /* 0x000fc80008000000 */
[----:B------:R-:W-:-:S04]  /*7ed40*/  VIADD R57, R58, UR18 ;  /* 0x000000123a397c36 */ /* 0x000fc80008000000 */
[----:B------:R-:W-:Y:S01]  /*7ed50*/  VIADD R56, R57, UR17 ;  /* 0x0000001139387c36 */ /* 0x000fe20008000000 */
[----:B------:R-:W-:Y:S01]  /*7ed60*/  UMOV UR52, UR54 ;  /* 0x0000003600347c82 */ /* 0x000fe20008000000 */
[----:B------:R-:W-:Y:S02]  /*7ed70*/  ULDC.64 UR16, c[0x0][0x228] ;  /* 0x00008a0000107ab9 */ /* 0x000fe40000000a00 */
[----:B------:R-:W-:-:S04]  /*7ed80*/  VIADD R55, R56, UR21 ;  /* 0x0000001538377c36 */ /* 0x000fc80008000000 */
[----:B------:R-:W-:Y:S01]  /*7ed90*/  VIADD R54, R55, UR20 ;  /* 0x0000001437367c36 */ /* 0x000fe20008000000 */
[----:B------:R-:W-:-:S03]  /*7eda0*/  ULDC.64 UR20, c[0x0][0x228] ;  /* 0x00008a0000147ab9 */ /* 0x000fc60000000a00 */
[----:B------:R-:W-:Y:S01]  /*7edb0*/  VIADD R53, R54, UR19 ;  /* 0x0000001336357c36 */ /* 0x000fe20008000000 */
[----:B------:R-:W-:Y:S01]  /*7edc0*/  ULDC.64 UR18, c[0x0][0x228] ;  /* 0x00008a0000127ab9 */ /* 0x000fe20000000a00 */
[----:B--2---:R-:W-:-:S05]  /*7edd0*/  SHF.R.S32.HI R17, RZ, 0x1f, R17 ;  /* 0x0000001fff117819 */ /* 0x004fca0000011411 */
[----:B------:R0:W-:Y:S02]  /*7ede0*/  STL [R1+0x340], R17 ;  /* 0x0003401101007387 */ /* 0x0001e40000100800 */
[----:B0-----:R-:W-:Y:S02]  /*7edf0*/  SHF.R.S32.HI R17, RZ, 0x1f, R8 ;  /* 0x0000001fff117819 */ /* 0x001fe40000011408 */
[----:B------:R-:W2:Y:S04]  /*7ee00*/  LDL.LU R8, [R1+0x5694] ;  /* 0x0056940001087983 */ /* 0x000ea80000300800 */
[----:B------:R0:W-:Y:S02]  /*7ee10*/  STL [R1+0x557c], R17 ;  /* 0x00557c1101007387 */ /* 0x0001e40000100800 */
[----:B0-----:R-:W-:-:S05]  /*7ee20*/  SHF.R.S32.HI R17, RZ, 0x1f, R42 ;  /* 0x0000001fff117819 */ /* 0x001fca000001142a */
[----:B------:R0:W-:Y:S02]  /*7ee30*/  STL [R1+0x348], R17 ;  /* 0x0003481101007387 */ /* 0x0001e40000100800 */
[----:B0-----:R-:W-:Y:S02]  /*7ee40*/  SHF.R.S32.HI R17, RZ, 0x1f, R7 ;  /* 0x0000001fff117819 */ /* 0x001fe40000011407 */
[----:B------:R-:W3:Y:S04]  /*7ee50*/  LDL.LU R7, [R1+0x5690] ;  /* 0x0056900001077983 */ /* 0x000ee80000300800 */
[----:B------:R0:W-:Y:S02]  /*7ee60*/  STL [R1+0x5580], R17 ;  /* 0x0055801101007387 */ /* 0x0001e40000100800 */
[----:B0-----:R-:W-:-:S02]  /*7ee70*/  SHF.R.S32.HI R17, RZ, 0x1f, R6 ;  /* 0x0000001fff117819 */ /* 0x001fc40000011406 */
[----:B------:R-:W4:Y:S04]  /*7ee80*/  LDL.LU R6, [R1+0x568c] ;  /* 0x00568c0001067983 */ /* 0x000f280000300800 */
[----:B------:R0:W-:Y:S02]  /*7ee90*/  STL [R1+0x350], R17 ;  /* 0x0003501101007387 */ /* 0x0001e40000100800 */
[----:B0-----:R-:W-:-:S05]  /*7eea0*/  SHF.R.S32.HI R17, RZ, 0x1f, R41 ;  /* 0x0000001fff117819 */ /* 0x001fca0000011429 */
[----:B------:R0:W-:Y:S02]  /*7eeb0*/  STL [R1+0x5584], R17 ;  /* 0x0055841101007387 */ /* 0x0001e40000100800 */
[----:B0-----:R-:W-:Y:S02]  /*7eec0*/  SHF.R.S32.HI R17, RZ, 0x1f, R18 ;  /* 0x0000001fff117819 */ /* 0x001fe40000011412 */
[----:B------:R-:W2:Y:S04]  /*7eed0*/  LDL.LU R18, [R1+0x5688] ;  /* 0x0056880001127983 */ /* 0x000ea80000300800 */
[----:B------:R0:W-:Y:S02]  /*7eee0*/  STL [R1+0x358], R17 ;  /* 0x0003581101007387 */ /* 0x0001e40000100800 */
[----:B0-----:R-:W-:-:S02]  /*7eef0*/  SHF.R.S32.HI R17, RZ, 0x1f, R4 ;  /* 0x0000001fff117819 */ /* 0x001fc40000011404 */
[----:B------:R-:W-:-:S03]  /*7ef00*/  SHF.R.S32.HI R4, RZ, 0x1f, R40 ;  /* 0x0000001fff047819 */ /* 0x000fc60000011428 */
[----:B------:R0:W-:Y:S04]  /*7ef10*/  STL [R1+0x5588], R17 ;  /* 0x0055881101007387 */ /* 0x0001e80000100800 */
[----:B------:R-:W-:Y:S01]  /*7ef20*/  STL [R1+0x360], R4 ;  /* 0x0003600401007387 */ /* 0x000fe20000100800 */
[----:B0-----:R-:W-:Y:S02]  /*7ef30*/  SHF.R.S32.HI R17, RZ, 0x1f, R0 ;  /* 0x0000001fff117819 */ /* 0x001fe40000011400 */
[----:B------:R-:W-:-:S03]  /*7ef40*/  SHF.R.S32.HI R0, RZ, 0x1f, R39 ;  /* 0x0000001fff007819 */ /* 0x000fc60000011427 */
[----:B------:R0:W-:Y:S02]  /*7ef50*/  STL [R1+0x558c], R17 ;  /* 0x00558c1101007387 */ /* 0x0001e40000100800 */
[----:B0-----:R-:W-:-:S05]  /*7ef60*/  SHF.R.S32.HI R17, RZ, 0x1f, R38 ;  /* 0x0000001fff117819 */ /* 0x001fca0000011426 */
[----:B------:R0:W-:Y:S04]  /*7ef70*/  STL [R1+0x5590], R17 ;  /* 0x0055901101007387 */ /* 0x0001e80000100800 */
[----:B------:R1:W-:Y:S01]  /*7ef80*/  STL [R1+0x368], R0 ;  /* 0x0003680001007387 */ /* 0x0003e20000100800 */
[----:B0-----:R-:W-:Y:S02]  /*7ef90*/  SHF.R.S32.HI R17, RZ, 0x1f, R36 ;  /* 0x0000001fff117819 */ /* 0x001fe40000011424 */
[----:B-1----:R-:W-:-:S03]  /*7efa0*/  SHF.R.S32.HI R0, RZ, 0x1f, R37 ;  /* 0x0000001fff007819 */ /* 0x002fc60000011425 */
[----:B------:R0:W-:Y:S04]  /*7efb0*/  STL [R1+0x5594], R17 ;  /* 0x0055941101007387 */ /* 0x0001e80000100800 */
[----:B------:R1:W-:Y:S01]  /*7efc0*/  STL [R1+0x370], R0 ;  /* 0x0003700001007387 */ /* 0x0003e20000100800 */
[----:B0-----:R-:W-:Y:S02]  /*7efd0*/  SHF.R.S32.HI R17, RZ, 0x1f, R34 ;  /* 0x0000001fff117819 */ /* 0x001fe40000011422 */
[----:B-1----:R-:W-:-:S05]  /*7efe0*/  SHF.R.S32.HI R0, RZ, 0x1f, R35 ;  /* 0x0000001fff007819 */ /* 0x002fca0000011423 */
[----:B------:R0:W-:Y:S04]  /*7eff0*/  STL [R1+0x378], R0 ;  /* 0x0003780001007387 */ /* 0x0001e80000100800 */
[----:B------:R1:W-:Y:S01]  /*7f000*/  STL [R1+0x5598], R17 ;  /* 0x0055981101007387 */ /* 0x0003e20000100800 */
[----:B0-----:R-:W-:Y:S02]  /*7f010*/  SHF.R.S32.HI R0, RZ, 0x1f, R33 ;  /* 0x0000001fff007819 */ /* 0x001fe40000011421 */
[----:B-1----:R-:W-:-:S05]  /*7f020*/  SHF.R.S32.HI R17, RZ, 0x1f, R32 ;  /* 0x0000001fff117819 */ /* 0x002fca0000011420 */
        /* <DEDUP_REMOVED lines=10> */
[----:B------:R-:W-:Y:S02]  /*7f0d0*/  SHF.R.S32.HI R27, RZ, 0x1f, R5 ;  /* 0x0000001fff1b7819 */ /* 0x000fe40000011405 */
[----:B0-----:R-:W-:Y:S02]  /*7f0e0*/  SHF.R.S32.HI R0, RZ, 0x1f, R25 ;  /* 0x0000001fff007819 */ /* 0x001fe40000011419 */
[----:B-1----:R-:W-:-:S05]  /*7f0f0*/  SHF.R.S32.HI R17, RZ, 0x1f, R22 ;  /* 0x0000001fff117819 */ /* 0x002fca0000011416 */
[----:B------:R-:W-:Y:S04]  /*7f100*/  STL.64 [R1+0x5650], R16 ;  /* 0x0056501001007387 */ /* 0x000fe80000100a00 */
[----:B------:R-:W-:Y:S04]  /*7f110*/  STL [R1+0x3b8], R0 ;  /* 0x0003b80001007387 */ /* 0x000fe80000100800 */
[----:B------:R0:W-:Y:S01]  /*7f120*/  STL.64 [R1+0x55b8], R56 ;  /* 0x0055b83801007387 */ /* 0x0001e20000100a00 */
[----:B------:R-:W-:Y:S01]  /*7f130*/  SHF.R.S32.HI R29, RZ, 0x1f, R20 ;  /* 0x0000001fff1d7819 */ /* 0x000fe20000011414 */
[----:B0-----:R-:W-:-:S02]  /*7f140*/  IMAD.MOV.U32 R56, RZ, RZ, R5 ;  /* 0x000000ffff387224 */ /* 0x001fc400078e0005 */
[----:B------:R-:W4:Y:S01]  /*7f150*/  LDL.LU R5, [R1+0x5684] ;  /* 0x0056840001057983 */ /* 0x000f220000300800 */
[----:B------:R-:W-:-:S03]  /*7f160*/  IMAD.MOV.U32 R57, RZ, RZ, R27 ;  /* 0x000000ffff397224 */ /* 0x000fc600078e001b */
[----:B------:R-:W3:Y:S04]  /*7f170*/  LDL.LU R27, [R1+0x5680] ;  /* 0x00568000011b7983 */ /* 0x000ee80000300800 */
[----:B------:R0:W-:Y:S02]  /*7f180*/  STL.64 [R1+0x55c8], R54 ;  /* 0x0055c83601007387 */ /* 0x0001e40000100a00 */
[----:B0-----:R-:W-:Y:S02]  /*7f190*/  IMAD.MOV.U32 R54, RZ, RZ, R20 ;  /* 0x000000ffff367224 */ /* 0x001fe400078e0014 */
[----:B------:R-:W4:Y:S01]  /*7f1a0*/  LDL.LU R20, [R1+0x567c] ;  /* 0x00567c0001147983 */ /* 0x000f220000300800 */
[----:B------:R-:W-:-:S04]  /*7f1b0*/  VIADD R52, R53, UR24 ;  /* 0x0000001835347c36 */ /* 0x000fc80008000000 */
[----:B------:R-:W-:-:S04]  /*7f1c0*/  VIADD R51, R52, UR23 ;  /* 0x0000001734337c36 */ /* 0x000fc80008000000 */
[----:B------:R-:W-:Y:S01]  /*7f1d0*/  VIADD R50, R51, UR22 ;  /* 0x0000001633327c36 */ /* 0x000fe20008000000 */
[----:B------:R-:W-:Y:S01]  /*7f1e0*/  SHF.R.S32.HI R4, RZ, 0x1f, R28 ;  /* 0x0000001fff047819 */ /* 0x000fe2000001141c */
[----:B------:R-:W-:Y:S01]  /*7f1f0*/  STL.64 [R1+0x55d0], R52 ;  /* 0x0055d03401007387 */ /* 0x000fe20000100a00 */
[----:B------:R-:W-:Y:S01]  /*7f200*/  SHF.R.S32.HI R22, RZ, 0x1f, R3 ;  /* 0x0000001fff167819 */ /* 0x000fe20000011403 */
[----:B------:R-:W-:Y:S01]  /*7f210*/  VIADD R49, R50, UR27 ;  /* 0x0000001b32317c36 */ /* 0x000fe20008000000 */
[----:B------:R-:W-:Y:S01]  /*7f220*/  SHF.R.S32.HI R0, RZ, 0x1f, R2 ;  /* 0x0000001fff007819 */ /* 0x000fe20000011402 */
[----:B------:R0:W-:Y:S01]  /*7f230*/  STL.64 [R1+0x55d8], R50 ;  /* 0x0055d83201007387 */ /* 0x0001e20000100a00 */
[----:B--2---:R-:W-:Y:S01]  /*7f240*/  IMAD.MOV.U32 R17, RZ, RZ, R18 ;  /* 0x000000ffff117224 */ /* 0x004fe200078e0012 */
[----:B------:R-:W-:Y:S01]  /*7f250*/  SHF.R.S32.HI R25, RZ, 0x1f, R26 ;  /* 0x0000001fff197819 */ /* 0x000fe2000001141a */
[----:B------:R-:W-:Y:S01]  /*7f260*/  VIADD R48, R49, UR26 ;  /* 0x0000001a31307c36 */ /* 0x000fe20008000000 */
[----:B------:R-:W-:Y:S01]  /*7f270*/  SHF.R.S32.HI R16, RZ, 0x1f, R21 ;  /* 0x0000001fff107819 */ /* 0x000fe20000011415 */
[----:B0-----:R-:W-:Y:S01]  /*7f280*/  IMAD.MOV.U32 R51, RZ, RZ, R4 ;  /* 0x000000ffff337224 */ /* 0x001fe200078e0004 */
[----:B------:R-:W-:Y:S01]  /*7f290*/  ULDC.64 UR22, c[0x0][0x228] ;  /* 0x00008a0000167ab9 */ /* 0x000fe20000000a00 */
[----:B------:R-:W2:Y:S01]  /*7f2a0*/  LDL.LU R4, [R1+0x5678] ;  /* 0x0056780001047983 */ /* 0x000ea20000300800 */
[----:B------:R-:W-:-:S02]  /*7f2b0*/  IMAD.MOV.U32 R50, RZ, RZ, R3 ;  /* 0x000000ffff327224 */ /* 0x000fc400078e0003 */
[----:B------:R-:W-:Y:S01]  /*7f2c0*/  IMAD.MOV.U32 R53, RZ, RZ, R54 ;  /* 0x000000ffff357224 */ /* 0x000fe200078e0036 */
[----:B------:R-:W2:Y:S01]  /*7f2d0*/  LDL.LU R3, [R1+0x5674] ;  /* 0x0056740001037983 */ /* 0x000ea20000300800 */
[----:B------:R-:W-:Y:S01]  /*7f2e0*/  SHF.R.S32.HI R18, RZ, 0x1f, R23 ;  /* 0x0000001fff127819 */ /* 0x000fe20000011417 */
[----:B------:R-:W-:Y:S01]  /*7f2f0*/  IMAD.MOV.U32 R55, RZ, RZ, R29 ;  /* 0x000000ffff377224 */ /* 0x000fe200078e001d */
[----:B------:R-:W-:Y:S01]  /*7f300*/  ULDC.64 UR26, c[0x0][0x228] ;  /* 0x00008a00001a7ab9 */ /* 0x000fe20000000a00 */
[----:B------:R4:W-:Y:S02]  /*7f310*/  STL.64 [R1+0x55e0], R48 ;  /* 0x0055e03001007387 */ /* 0x0009e40000100a00 */
[----:B----4-:R-:W-:Y:S02]  /*7f320*/  IMAD.MOV.U32 R49, RZ, RZ, R20 ;  /* 0x000000ffff317224 */ /* 0x010fe400078e0014 */
[----:B------:R-:W4:Y:S01]  /*7f330*/  LDL.LU R20, [R1+0x5670] ;  /* 0x0056700001147983 */ /* 0x000f220000300800 */
[----:B------:R-:W-:Y:S01]  /*7f340*/  VIADD R47, R48, UR25 ;  /* 0x00000019302f7c36 */ /* 0x000fe20008000000 */
[----:B------:R-:W-:Y:S01]  /*7f350*/  SHF.R.S32.HI R54, RZ, 0x1f, R24 ;  /* 0x0000001fff367819 */ /* 0x000fe20000011418 */
[----:B------:R-:W-:Y:S01]  /*7f360*/  IMAD.MOV.U32 R52, RZ, RZ, R53 ;  /* 0x000000ffff347224 */ /* 0x000fe200078e0035 */
[----:B------:R-:W-:Y:S01]  /*7f370*/  ULDC.64 UR24, c[0x0][0x228] ;  /* 0x00008a0000187ab9 */ /* 0x000fe20000000a00 */
[----:B------:R-:W-:-:S04]  /*7f380*/  VIADD R46, R47, UR30 ;  /* 0x0000001e2f2e7c36 */ /* 0x000fc80008000000 */
[----:B------:R-:W-:Y:S01]  /*7f390*/  VIADD R45, R46, UR29 ;  /* 0x0000001d2e2d7c36 */ /* 0x000fe20008000000 */
[----:B------:R0:W-:Y:S03]  /*7f3a0*/  STL.64 [R1+0x55f0], R46 ;  /* 0x0055f02e01007387 */ /* 0x0001e60000100a00 */
[----:B------:R-:W-:Y:S01]  /*7f3b0*/  VIADD R44, R45, UR28 ;  /* 0x0000001c2d2c7c36 */ /* 0x000fe20008000000 */
[----:B------:R-:W-:-:S03]  /*7f3c0*/  ULDC.64 UR28, c[0x0][0x228] ;  /* 0x00008a00001c7ab9 */ /* 0x000fc60000000a00 */
[----:B------:R-:W-:Y:S02]  /*7f3d0*/  VIADD R43, R44, UR33 ;  /* 0x000000212c2b7c36 */ /* 0x000fe40008000000 */
[----:B0-----:R-:W-:Y:S02]  /*7f3e0*/  IMAD.MOV.U32 R46, RZ, RZ, R2 ;  /* 0x000000ffff2e7224 */ /* 0x001fe400078e0002 */
[----:B------:R-:W2:Y:S04]  /*7f3f0*/  LDL.LU R2, [R1+0x566c] ;  /* 0x00566c0001027983 */ /* 0x000ea80000300800 */
[----:B------:R0:W-:Y:S02]  /*7f400*/  STL.64 [R1+0x55f8], R44 ;  /* 0x0055f82c01007387 */ /* 0x0001e40000100a00 */
[----:B0-----:R-:W-:-:S02]  /*7f410*/  IMAD.MOV.U32 R44, RZ, RZ, R24 ;  /* 0x000000ffff2c7224 */ /* 0x001fc400078e0018 */
[----:B------:R-:W2:Y:S01]  /*7f420*/  LDL.LU R24, [R1+0x5668] ;  /* 0x0056680001187983 */ /* 0x000ea20000300800 */
[----:B----4-:R-:W-:-:S03]  /*7f430*/  IMAD.MOV.U32 R45, RZ, RZ, R20 ;  /* 0x000000ffff2d7224 */ /* 0x010fc600078e0014 */
[----:B------:R-:W4:Y:S01]  /*7f440*/  LDL.LU R20, [R1+0x5664] ;  /* 0x0056640001147983 */ /* 0x000f220000300800 */
[----:B------:R-:W-:Y:S01]  /*7f450*/  VIADD R42, R43, UR32 ;  /* 0x000000202b2a7c36 */ /* 0x000fe20008000000 */
[----:B------:R-:W-:-:S03]  /*7f460*/  ULDC.64 UR32, c[0x0][0x228] ;  /* 0x00008a0000207ab9 */ /* 0x000fc60000000a00 */
[----:B------:R-:W-:Y:S01]  /*7f470*/  VIADD R41, R42, UR31 ;  /* 0x0000001f2a297c36 */ /* 0x000fe20008000000 */
[----:B------:R-:W-:Y:S01]  /*7f480*/  STL.64 [R1+0x5600], R42 ;  /* 0x0056002a01007387 */ /* 0x000fe20000100a00 */
[----:B------:R-:W-:Y:S01]  /*7f490*/  IMAD.MOV.U32 R53, RZ, RZ, R54 ;  /* 0x000000ffff357224 */ /* 0x000fe200078e0036 */
[----:B------:R-:W-:Y:S01]  /*7f4a0*/  ULDC.64 UR30, c[0x0][0x228] ;  /* 0x00008a00001e7ab9 */ /* 0x000fe20000000a00 */
[----:B------:R-:W-:-:S04]  /*7f4b0*/  VIADD R40, R41, UR36 ;  /* 0x0000002429287c36 */ /* 0x000fc80008000000 */
[----:B------:R-:W-:Y:S01]  /*7f4c0*/  VIADD R39, R40, UR35 ;  /* 0x0000002328277c36 */ /* 0x000fe20008000000 */
[----:B------:R0:W-:Y:S03]  /*7f4d0*/  STL.64 [R1+0x5608], R40 ;  /* 0x0056082801007387 */ /* 0x0001e60000100a00 */
[----:B------:R-:W-:-:S04]  /*7f4e0*/  VIADD R38, R39, UR34 ;  /* 0x0000002227267c36 */ /* 0x000fc80008000000 */
[----:B------:R-:W-:Y:S02]  /*7f4f0*/  VIADD R37, R38, UR39 ;  /* 0x0000002726257c36 */ /* 0x000fe40008000000 */
[----:B0-----:R-:W-:Y:S02]  /*7f500*/  IMAD.MOV.U32 R40, RZ, RZ, R0 ;  /* 0x000000ffff287224 */ /* 0x001fe400078e0000 */
[----:B------:R-:W2:Y:S04]  /*7f510*/  LDL.LU R0, [R1+0x5660] ;  /* 0x0056600001007983 */ /* 0x000ea80000300800 */
[----:B------:R0:W-:Y:S04]  /*7f520*/  STL.64 [R1+0x5610], R38 ;  /* 0x0056102601007387 */ /* 0x0001e80000100a00 */
[----:B0-----:R-:W2:Y:S01]  /*7f530*/  LDL.LU R38, [R1+0x2164] ;  /* 0x0021640001267983 */ /* 0x001ea20000300800 */
[----:B------:R-:W-:Y:S01]  /*7f540*/  VIADD R36, R37, UR38 ;  /* 0x0000002625247c36 */ /* 0x000fe20008000000 */
[----:B------:R-:W-:-:S03]  /*7f550*/  ULDC.64 UR38, c[0x0][0x228] ;  /* 0x00008a0000267ab9 */ /* 0x000fc60000000a00 */
[----:B------:R-:W-:-:S04]  /*7f560*/  VIADD R35, R36, UR37 ;  /* 0x0000002524237c36 */ /* 0x000fc80008000000 */
[----:B------:R-:W-:Y:S02]  /*7f570*/  VIADD R34, R35, UR42 ;  /* 0x0000002a23227c36 */ /* 0x000fe40008000000 */
[----:B----4-:R-:W-:Y:S02]  /*7f580*/  IMAD.MOV.U32 R39, RZ, RZ, R20 ;  /* 0x000000ffff277224 */ /* 0x010fe400078e0014 */
[----:B------:R-:W4:Y:S04]  /*7f590*/  LDL.LU R20, [R1+0x565c] ;  /* 0x00565c0001147983 */ /* 0x000f280000300800 */
[----:B------:R0:W-:Y:S02]  /*7f5a0*/  STL.64 [R1+0x5618], R36 ;  /* 0x0056182401007387 */ /* 0x0001e40000100a00 */
[----:B0-----:R-:W-:-:S02]  /*7f5b0*/  IMAD.MOV.U32 R36, RZ, RZ, R18 ;  /* 0x000000ffff247224 */ /* 0x001fc400078e0012 */
[----:B------:R-:W4:Y:S01]  /*7f5c0*/  LDL.LU R18, [R1+0x5658] ;  /* 0x0056580001127983 */ /* 0x000f220000300800 */
[----:B------:R-:W-:-:S04]  /*7f5d0*/  VIADD R33, R34, UR41 ;  /* 0x0000002922217c36 */ /* 0x000fc80008000000 */
[----:B------:R-:W-:-:S04]  /*7f5e0*/  VIADD R32, R33, UR40 ;  /* 0x0000002821207c36 */ /* 0x000fc80008000000 */
[----:B------:R-:W-:Y:S02]  /*7f5f0*/  VIADD R31, R32, UR43 ;  /* 0x0000002b201f7c36 */ /* 0x000fe40008000000 */
[----:B------:R-:W-:Y:S02]  /*7f600*/  IMAD.MOV.U32 R54, RZ, RZ, R28 ;  /* 0x000000ffff367224 */ /* 0x000fe400078e001c */
[----:B---3--:R-:W-:Y:S02]  /*7f610*/  IMAD.MOV.U32 R48, RZ, RZ, R27 ;  /* 0x000000ffff307224 */ /* 0x008fe400078e001b */
[----:B------:R-:W-:Y:S01]  /*7f620*/  IMAD.MOV.U32 R47, RZ, RZ, R26 ;  /* 0x000000ffff2f7224 */ /* 0x000fe200078e001a */
[----:B------:R0:W-:Y:S01]  /*7f630*/  STL.64 [R1+0x5620], R34 ;  /* 0x0056202201007387 */ /* 0x0001e20000100a00 */
[----:B------:R-:W-:Y:S01]  /*7f640*/  VIADD R30, R31, UR44 ;  /* 0x0000002c1f1e7c36 */ /* 0x000fe20008000000 */
[----:B------:R-:W-:-:S03]  /*7f650*/  ULDC.64 UR42, c[0x0][0x228] ;  /* 0x00008a00002a7ab9 */ /* 0x000fc60000000a00 */
[----:B------:R-:W-:Y:S02]  /*7f660*/  VIADD R29, R30, UR45 ;  /* 0x0000002d1e1d7c36 */ /* 0x000fe40008000000 */
[----:B------:R-:W-:Y:S02]  /*7f670*/  IMAD.MOV.U32 R42, RZ, RZ, R25 ;  /* 0x000000ffff2a7224 */ /* 0x000fe400078e0019 */
[----:B--2---:R-:W-:Y:S02]  /*7f680*/  IMAD.MOV.U32 R41, RZ, RZ, R24 ;  /* 0x000000ffff297224 */ /* 0x004fe400078e0018 */
[----:B0-----:R-:W-:Y:S02]  /*7f690*/  IMAD.MOV.U32 R35, RZ, RZ, R22 ;  /* 0x000000ffff237224 */ /* 0x001fe400078e0016 */
[----:B------:R-:W-:Y:S01]  /*7f6a0*/  IMAD.MOV.U32 R37, RZ, RZ, R23 ;  /* 0x000000ffff257224 */ /* 0x000fe200078e0017 */
[----:B------:R0:W-:Y:S01]  /*7f6b0*/  STL.64 [R1+0x5628], R32 ;  /* 0x0056282001007387 */ /* 0x0001e20000100a00 */
[----:B------:R-:W-:Y:S01]  /*7f6c0*/  VIADD R28, R29, UR9 ;  /* 0x000000091d1c7c36 */ /* 0x000fe20008000000 */
[----:B------:R-:W-:Y:S01]  /*7f6d0*/  ULDC.64 UR8, c[0x0][0x228] ;  /* 0x00008a0000087ab9 */ /* 0x000fe20000000a00 */
[----:B------:R-:W-:-:S02]  /*7f6e0*/  ULDC.64 UR44, c[0x0][0x228] ;  /* 0x00008a00002c7ab9 */ /* 0x000fc40000000a00 */
[----:B------:R-:W-:-:S04]  /*7f6f0*/  VIADD R27, R28, UR46 ;  /* 0x0000002e1c1b7c36 */ /* 0x000fc80008000000 */
[----:B------:R-:W-:Y:S02]  /*7f700*/  VIADD R26, R27, UR47 ;  /* 0x0000002f1b1a7c36 */ /* 0x000fe40008000000 */
[----:B------:R-:W-:Y:S01]  /*7f710*/  IMAD.MOV.U32 R34, RZ, RZ, R35 ;  /* 0x000000ffff227224 */ /* 0x000fe200078e0023 */
[----:B------:R-:W-:Y:S01]  /*7f720*/  STL.64 [R1+0x5630], R30 ;  /* 0x0056301e01007387 */ /* 0x000fe20000100a00 */
[----:B------:R-:W-:Y:S01]  /*7f730*/  VIADD R25, R26, UR15 ;  /* 0x0000000f1a197c36 */ /* 0x000fe20008000000 */
[----:B------:R-:W-:Y:S01]  /*7f740*/  UMOV UR57, UR8 ;  /* 0x0000000800397c82 */ /* 0x000fe20008000000 */
[----:B------:R-:W-:Y:S01]  /*7f750*/  IMAD.MOV.U32 R35, RZ, RZ, R38 ;  /* 0x000000ffff237224 */ /* 0x000fe200078e0026 */
[----:B------:R-:W-:Y:S01]  /*7f760*/  ULDC.64 UR46, c[0x0][0x228] ;  /* 0x00008a00002e7ab9 */ /* 0x000fe20000000a00 */
[----:B------:R-:W-:Y:S02]  /*7f770*/  VIADD R24, R25, UR48 ;  /* 0x0000003019187c36 */ /* 0x000fe40008000000 */
[----:B0-----:R-:W-:Y:S01]  /*7f780*/  IMAD.MOV.U32 R33, RZ, RZ, R34 ;  /* 0x000000ffff217224 */ /* 0x001fe200078e0022 */
[----:B------:R0:W-:Y:S01]  /*7f790*/  STL.64 [R1+0x5638], R28 ;  /* 0x0056381c01007387 */ /* 0x0001e20000100a00 */
[----:B------:R-:W-:Y:S01]  /*7f7a0*/  IMAD.MOV.U32 R38, RZ, RZ, R40 ;  /* 0x000000ffff267224 */ /* 0x000fe200078e0028 */
[----:B------:R-:W-:Y:S01]  /*7f7b0*/  ULDC.64 UR14, c[0x0][0x228] ;  /* 0x00008a00000e7ab9 */ /* 0x000fe20000000a00 */
[----:B------:R-:W-:-:S02]  /*7f7c0*/  IMAD.MOV.U32 R40, RZ, RZ, R41 ;  /* 0x000000ffff287224 */ /* 0x000fc400078e0029 */
[----:B------:R-:W-:Y:S02]  /*7f7d0*/  IMAD.MOV.U32 R41, RZ, RZ, R42 ;  /* 0x000000ffff297224 */ /* 0x000fe400078e002a */
[----:B------:R-:W-:Y:S02]  /*7f7e0*/  IMAD.MOV.U32 R42, RZ, RZ, R44 ;  /* 0x000000ffff2a7224 */ /* 0x000fe400078e002c */
[----:B------:R-:W-:Y:S02]  /*7f7f0*/  VIADD R23, R24, UR49 ;  /* 0x0000003118177c36 */ /* 0x000fe40008000000 */
[----:B------:R-:W-:Y:S01]  /*7f800*/  IMAD.MOV.U32 R34, RZ, RZ, R35 ;  /* 0x000000ffff227224 */ /* 0x000fe200078e0023 */
[----:B------:R-:W-:Y:S01]  /*7f810*/  STL.64 [R1+0x5640], R26 ;  /* 0x0056401a01007387 */ /* 0x000fe20000100a00 */
[----:B------:R-:W-:Y:S01]  /*7f820*/  IMAD.MOV.U32 R44, RZ, RZ, R45 ;  /* 0x000000ffff2c7224 */ /* 0x000fe200078e002d */
[----:B0-----:R-:W-:Y:S01]  /*7f830*/  SHF.R.S32.HI R28, RZ, 0x1f, R25 ;  /* 0x0000001fff1c7819 */ /* 0x001fe20000011419 */
[----:B------:R-:W-:Y:S01]  /*7f840*/  IMAD.MOV.U32 R45, RZ, RZ, R47 ;  /* 0x000000ffff2d7224 */ /* 0x000fe200078e002f */
[----:B------:R-:W-:Y:S01]  /*7f850*/  ULDC.64 UR48, c[0x0][0x228] ;  /* 0x00008a0000307ab9 */ /* 0x000fe20000000a00 */
[----:B------:R-:W-:-:S02]  /*7f860*/  IMAD.MOV.U32 R47, RZ, RZ, R48 ;  /* 0x000000ffff2f7224 */ /* 0x000fc400078e0030 */
[----:B------:R-:W-:Y:S02]  /*7f870*/  IMAD.MOV.U32 R48, RZ, RZ, R50 ;  /* 0x000000ffff307224 */ /* 0x000fe400078e0032 */
[----:B------:R-:W-:Y:S02]  /*7f880*/  VIADD R22, R23, UR13 ;  /* 0x0000000d17167c36 */ /* 0x000fe40008000000 */
[----:B------:R-:W-:Y:S01]  /*7f890*/  IMAD.MOV.U32 R35, RZ, RZ, R38 ;  /* 0x000000ffff237224 */ /* 0x000fe200078e0026 */
[----:B------:R0:W-:Y:S01]  /*7f8a0*/  STL.64 [R1+0x5648], R24 ;  /* 0x0056481801007387 */ /* 0x0001e20000100a00 */
[----:B------:R-:W-:Y:S01]  /*7f8b0*/  IMAD.MOV.U32 R50, RZ, RZ, R51 ;  /* 0x000000ffff327224 */ /* 0x000fe200078e0033 */
[----:B------:R-:W-:Y:S01]  /*7f8c0*/  ULDC.64 UR12, c[0x0][0x228] ;  /* 0x00008a00000c7ab9 */ /* 0x000fe20000000a00 */
[----:B------:R-:W-:Y:S02]  /*7f8d0*/  IMAD.MOV.U32 R51, RZ, RZ, R21 ;  /* 0x000000ffff337224 */ /* 0x000fe400078e0015 */
[----:B------:R-:W-:-:S02]  /*7f8e0*/  IMAD.MOV.U32 R32, RZ, RZ, R48 ;  /* 0x000000ffff207224 */ /* 0x000fc400078e0030 */
[----:B------:R-:W-:Y:S02]  /*7f8f0*/  VIADD R21, R22, UR50 ;  /* 0x0000003216157c36 */ /* 0x000fe40008000000 */
[----:B------:R-:W-:Y:S02]  /*7f900*/  IMAD.MOV.U32 R48, RZ, RZ, R50 ;  /* 0x000000ffff307224 */ /* 0x000fe400078e0032 */
[----:B------:R-:W-:Y:S02]  /*7f910*/  IMAD.MOV.U32 R50, RZ, RZ, R51 ;  /* 0x000000ffff327224 */ /* 0x000fe400078e0033 */
[----:B------:R-:W-:Y:S02]  /*7f920*/  IMAD.MOV.U32 R38, RZ, RZ, R40 ;  /* 0x000000ffff267224 */ /* 0x000fe400078e0028 */
[----:B------:R-:W-:Y:S02]  /*7f930*/  IMAD.MOV.U32 R40, RZ, RZ, R42 ;  /* 0x000000ffff287224 */ /* 0x000fe400078e002a */
[----:B------:R-:W-:-:S02]  /*7f940*/  IMAD.MOV.U32 R31, RZ, RZ, R32 ;  /* 0x000000ffff1f7224 */ /* 0x000fc400078e0020 */
[----:B------:R-:W-:Y:S02]  /*7f950*/  IMAD.MOV.U32 R42, RZ, RZ, R45 ;  /* 0x000000ffff2a7224 */ /* 0x000fe400078e002d */
[----:B------:R-:W-:Y:S02]  /*7f960*/  IMAD.MOV.U32 R32, RZ, RZ, R48 ;  /* 0x000000ffff207224 */ /* 0x000fe400078e0030 */
[----:B------:R-:W-:Y:S02]  /*7f970*/  IMAD.MOV.U32 R45, RZ, RZ, R47 ;  /* 0x000000ffff2d7224 */ /* 0x000fe400078e002f */
[----:B------:R-:W-:Y:S02]  /*7f980*/  IMAD.MOV.U32 R48, RZ, RZ, R50 ;  /* 0x000000ffff307224 */ /* 0x000fe400078e0032 */
[----:B------:R-:W-:Y:S01]  /*7f990*/  IMAD.MOV.U32 R47, RZ, RZ, R56 ;  /* 0x000000ffff2f7224 */ /* 0x000fe200078e0038 */
[----:B------:R-:W-:Y:S01]  /*7f9a0*/  SHF.R.S32.HI R56, RZ, 0x1f, R19 ;  /* 0x0000001fff387819 */ /* 0x000fe20000011413 */
[----:B------:R-:W-:-:S02]  /*7f9b0*/  IMAD.MOV.U32 R29, RZ, RZ, R31 ;  /* 0x000000ffff1d7224 */ /* 0x000fc400078e001f */
[----:B------:R-:W-:Y:S02]  /*7f9c0*/  IMAD.MOV.U32 R30, RZ, RZ, R32 ;  /* 0x000000ffff1e7224 */ /* 0x000fe400078e0020 */
[----:B------:R-:W-:Y:S02]  /*7f9d0*/  IMAD.MOV.U32 R32, RZ, RZ, R17 ;  /* 0x000000ffff207224 */ /* 0x000fe400078e0011 */
[----:B----4-:R-:W-:Y:S02]  /*7f9e0*/  IMAD.MOV.U32 R51, RZ, RZ, R20 ;  /* 0x000000ffff337224 */ /* 0x010fe400078e0014 */
[----:B------:R-:W-:Y:S02]  /*7f9f0*/  VIADD R20, R21, UR51 ;  /* 0x0000003315147c36 */ /* 0x000fe40008000000 */
[----:B------:R-:W-:Y:S02]  /*7fa00*/  IMAD.MOV.U32 R50, RZ, RZ, R51 ;  /* 0x000000ffff327224 */ /* 0x000fe400078e0033 */
[----:B------:R-:W-:-:S02]  /*7fa10*/  IMAD.MOV.U32 R51, RZ, RZ, R19 ;  /* 0x000000ffff337224 */ /* 0x000fc400078e0013 */
[----:B------:R-:W-:Y:S01]  /*7fa20*/  VIADD R19, R20, UR10 ;  /* 0x0000000a14137c36 */ /* 0x000fe20008000000 */
[----:B------:R-:W-:Y:S01]  /*7fa30*/  ULDC.64 UR10, c[0x0][0x228] ;  /* 0x00008a00000a7ab9 */ /* 0x000fe20000000a00 */
[----:B------:R-:W-:Y:S02]  /*7fa40*/  IMAD.MOV.U32 R31, RZ, RZ, R51 ;  /* 0x000000ffff1f7224 */ /* 0x000fe400078e0033 */
[----:B------:R-:W-:Y:S01]  /*7fa50*/  IMAD.MOV.U32 R51, RZ, RZ, R16 ;  /* 0x000000ffff337224 */ /* 0x000fe200078e0010 */
[C---:B------:R-:W-:Y:S02]  /*7fa60*/  IADD3 R16, P1, R19.reuse, R9, RZ ;  /* 0x0000000913107210 */ /* 0x040fe40007f3e0ff */
[----:B0-----:R-:W-:Y:S02]  /*7fa70*/  SHF.R.S32.HI R25, RZ, 0x1f, R19 ;  /* 0x0000001fff197819 */ /* 0x001fe40000011413 */
[----:B------:R-:W-:-:S03]  /*7fa80*/  IADD3 R26, P2, R19, R7, RZ ;  /* 0x00000007131a7210 */ /* 0x000fc60007f5e0ff */
[C---:B------:R-:W-:Y:S02]  /*7fa90*/  IMAD.X R17, R25.reuse, 0x1, R10, P1 ;  /* 0x0000000119117824 */ /* 0x040fe400008e060a */
[----:B------:R-:W-:Y:S01]  /*7faa0*/  IMAD.X R27, R25, 0x1, R8, P2 ;  /* 0x00000001191b7824 */ /* 0x000fe200010e0608 */
[C---:B------:R-:W-:Y:S02]  /*7fab0*/  IADD3 R24, P0, R19.reuse, R5, RZ ;  /* 0x0000000513187210 */ /* 0x040fe40007f1e0ff */
[----:B------:R0:W-:Y:S04]  /*7fac0*/  STL.64 [R1+0x4c90], R16 ;  /* 0x004c901001007387 */ /* 0x0001e80000100a00 */
[----:B------:R1:W-:Y:S01]  /*7fad0*/  STL.64 [R1+0x4c88], R26 ;  /* 0x004c881a01007387 */ /* 0x0003e20000100a00 */
[----:B0-----:R-:W-:Y:S01]  /*7fae0*/  IADD3 R16, P1, R19, R3, RZ ;  /* 0x0000000313107210 */ /* 0x001fe20007f3e0ff */
[----:B-1----:R-:W-:-:S04]  /*7faf0*/  IMAD.MOV.U32 R27, RZ, RZ, R25 ;  /* 0x000000ffff1b7224 */ /* 0x002fc800078e0019 */
[C---:B------:R-:W-:Y:S02]  /*7fb00*/  IMAD.X R25, R27.reuse, 0x1, R6, P0 ;  /* 0x000000011b197824 */ /* 0x040fe400000e0606 */
[----:B------:R-:W-:Y:S01]  /*7fb10*/  IMAD.X R17, R27, 0x1, R4, P1 ;  /* 0x000000011b117824 */ /* 0x000fe200008e0604 */
[----:B------:R-:W-:Y:S04]  /*7fb20*/  STL.64 [R1+0x54b8], R18 ;  /* 0x0054b81201007387 */ /* 0x000fe80000100a00 */
[----:B------:R-:W-:Y:S04]  /*7fb30*/  STL.64 [R1+0x4c80], R24 ;  /* 0x004c801801007387 */ /* 0x000fe80000100a00 */
[----:B------:R0:W-:Y:S04]  /*7fb40*/  STL.64 [R1+0x4c78], R16 ;  /* 0x004c781001007387 */ /* 0x0001e80000100a00 */
[----:B0-----:R-:W2:Y:S01]  /*7fb50*/  LDL.LU.64 R16, [R1+0x5650] ;  /* 0x0056500001107983 */ /* 0x001ea20000300a00 */
[----:B------:R-:W-:-:S05]  /*7fb60*/  IADD3 R26, P2, R19, R0, RZ ;  /* 0x00000000131a7210 */ /* 0x000fca0007f5e0ff */
[----:B------:R-:W-:Y:S01]  /*7fb70*/  IMAD.X R27, R27, 0x1, R2, P2 ;  /* 0x000000011b1b7824 */ /* 0x000fe200010e0602 */
[C---:B------:R-:W-:Y:S02]  /*7fb80*/  IADD3 R24, P0, R20.reuse, R14, RZ ;  /* 0x0000000e14187210 */ /* 0x040fe40007f1e0ff */
[C---:B------:R-:W-:Y:S02]  /*7fb90*/  IADD3 R18, P1, R20.reuse, R13, RZ ;  /* 0x0000000d14127210 */ /* 0x040fe40007f3e0ff */
[----:B------:R0:W-:Y:S02]  /*7fba0*/  STL.64 [R1+0x4c70], R26 ;  /* 0x004c701a01007387 */ /* 0x0001e40000100a00 */
[----:B0-----:R-:W-:Y:S02]  /*7fbb0*/  SHF.R.S32.HI R27, RZ, 0x1f, R20 ;  /* 0x0000001fff1b7819 */ /* 0x001fe40000011414 */
[----:B------:R-:W-:-:S03]  /*7fbc0*/  IADD3 R26, P2, R20, R11, RZ ;  /* 0x0000000b141a7210 */ /* 0x000fc60007f5e0ff */
[C---:B------:R-:W-:Y:S02]  /*7fbd0*/  IMAD.X R19, R27.reuse, 0x1, R15, P1 ;  /* 0x000000011b137824 */ /* 0x040fe400008e060f */
[C---:B--2---:R-:W-:Y:S02]  /*7fbe0*/  IMAD.X R25, R27.reuse, 0x1, R16, P0 ;  /* 0x000000011b197824 */ /* 0x044fe400000e0610 */
[----:B------:R-:W-:-:S03]  /*7fbf0*/  IMAD.X R27, R27, 0x1, R12, P2 ;  /* 0x000000011b1b7824 */ /* 0x000fc600010e060c */
[----:B------:R0:W-:Y:S04]  /*7fc00*/  STL.64 [R1+0x4c68], R24 ;  /* 0x004c681801007387 */ /* 0x0001e80000100a00 */
[----:B------:R1:W-:Y:S04]  /*7fc10*/  STL.64 [R1+0x4c60], R18 ;  /* 0x004c601201007387 */ /* 0x0003e80000100a00 */
[----:B------:R2:W-:Y:S01]  /*7fc20*/  STL.64 [R1+0x4c58], R26 ;  /* 0x004c581a01007387 */ /* 0x0005e20000100a00 */
[C---:B0-----:R-:W-:Y:S02]  /*7fc30*/  IADD3 R24, P0, R20.reuse, R9, RZ ;  /* 0x0000000914187210 */ /* 0x041fe40007f1e0ff */
[----:B-1----:R-:W-:-:S02]  /*7fc40*/  IADD3 R18, P1, R20, R7, RZ ;  /* 0x0000000714127210 */ /* 0x002fc40007f3e0ff */
[----:B--2---:R-:W-:-:S05]  /*7fc50*/  SHF.R.S32.HI R27, RZ, 0x1f, R20 ;  /* 0x0000001fff1b7819 */ /* 0x004fca0000011414 */
[C---:B------:R-:W-:Y:S02]  /*7fc60*/  IMAD.X R25, R27.reuse, 0x1, R10, P0 ;  /* 0x000000011b197824 */ /* 0x040fe400000e060a */
[----:B------:R-:W-:Y:S01]  /*7fc70*/  IMAD.X R19, R27, 0x1, R8, P1 ;  /* 0x000000011b137824 */ /* 0x000fe200008e0608 */
[C---:B------:R-:W-:Y:S02]  /*7fc80*/  IADD3 R26, P2, R20.reuse, R5, RZ ;  /* 0x00000005141a7210 */ /* 0x040fe40007f5e0ff */
[----:B------:R0:W-:Y:S04]  /*7fc90*/  STL.64 [R1+0x4c50], R24 ;  /* 0x004c501801007387 */ /* 0x0001e80000100a00 */
[----:B------:R1:W-:Y:S01]  /*7fca0*/  STL.64 [R1+0x4c48], R18 ;  /* 0x004c481201007387 */ /* 0x0003e20000100a00 */
[C---:B0-----:R-:W-:Y:S01]  /*7fcb0*/  IADD3 R24, P0, R20.reuse, R3, RZ ;  /* 0x0000000314187210 */ /* 0x041fe20007f1e0ff */
[----:B-1----:R-:W-:Y:S01]  /*7fcc0*/  IMAD.MOV.U32 R19, RZ, RZ, R27 ;  /* 0x000000ffff137224 */ /* 0x002fe200078e001b */
[----:B------:R-:W-:-:S03]  /*7fcd0*/  IADD3 R18, P1, R20, R0, RZ ;  /* 0x0000000014127210 */ /* 0x000fc60007f3e0ff */
[C---:B------:R-:W-:Y:S02]  /*7fce0*/  IMAD.X R27, R19.reuse, 0x1, R6, P2 ;  /* 0x00000001131b7824 */ /* 0x040fe400010e0606 */
[C---:B------:R-:W-:Y:S02]  /*7fcf0*/  IMAD.X R25, R19.reuse, 0x1, R4, P0 ;  /* 0x0000000113197824 */ /* 0x040fe400000e0604 */
[----:B------:R-:W-:Y:S01]  /*7fd00*/  IMAD.X R19, R19, 0x1, R2, P1 ;  /* 0x0000000113137824 */ /* 0x000fe200008e0602 */
[----:B------:R0:W-:Y:S01]  /*7fd10*/  STL.64 [R1+0x4c40], R26 ;  /* 0x004c401a01007387 */ /* 0x0001e20000100a00 */
[----:B------:R-:W-:-:S03]  /*7fd20*/  SHF.R.S32.HI R20, RZ, 0x1f, R21 ;  /* 0x0000001fff147819 */ /* 0x000fc60000011415 */
[----:B------:R1:W-:Y:S04]  /*7fd30*/  STL.64 [R1+0x4c38], R24 ;  /* 0x004c381801007387 */ /* 0x0003e80000100a00 */
[----:B------:R2:W-:Y:S01]  /*7fd40*/  STL.64 [R1+0x4c30], R18 ;  /* 0x004c301201007387 */ /* 0x0005e20000100a00 */
[C---:B0-----:R-:W-:Y:S02]  /*7fd50*/  IADD3 R26, P2, R21.reuse, R14, RZ ;  /* 0x0000000e151a7210 */ /* 0x041fe40007f5e0ff */
[----:B-1----:R-:W-:-:S03]  /*7fd60*/  IADD3 R24, P0, R21, R13, RZ ;  /* 0x0000000d15187210 */ /* 0x002fc60007f1e0ff */
[C---:B------:R-:W-:Y:S01]  /*7fd70*/  IMAD.X R27, R20.reuse, 0x1, R16, P2 ;  /* 0x00000001141b7824 */ /* 0x040fe200010e0610 */
[----:B--2---:R-:W-:Y:S01]  /*7fd80*/  IADD3 R18, P1, R21, R11, RZ ;  /* 0x0000000b15127210 */ /* 0x004fe20007f3e0ff */
[----:B------:R-:W-:-:S03]  /*7fd90*/  IMAD.X R25, R20, 0x1, R15, P0 ;  /* 0x0000000114197824 */ /* 0x000fc600000e060f */
[----:B------:R0:W-:Y:S01]  /*7fda0*/  STL.64 [R1+0x4c28], R26 ;  /* 0x004c281a01007387 */ /* 0x0001e20000100a00 */
[----:B------:R-:W-:-:S03]  /*7fdb0*/  IMAD.X R19, R20, 0x1, R12, P1 ;  /* 0x0000000114137824 */ /* 0x000fc600008e060c */
[----:B------:R-:W-:Y:S04]  /*7fdc0*/  STL.64 [R1+0x4c20], R24 ;  /* 0x004c201801007387 */ /* 0x000fe80000100a00 */
[----:B------:R1:W-:Y:S01]  /*7fdd0*/  STL.64 [R1+0x4c18], R18 ;  /* 0x004c181201007387 */ /* 0x0003e20000100a00 */
[C---:B0-----:R-:W-:Y:S02]  /*7fde0*/  IADD3 R26, P2, R21.reuse, R9, RZ ;  /* 0x00000009151a7210 */ /* 0x041fe40007f5e0ff */
[----:B-1----:R-:W-:Y:S02]  /*7fdf0*/  SHF.R.S32.HI R19, RZ, 0x1f, R21 ;  /* 0x0000001fff137819 */ /* 0x002fe40000011415 */
[----:B------:R-:W-:-:S03]  /*7fe00*/  IADD3 R24, P0, R21, R7, RZ ;  /* 0x0000000715187210 */ /* 0x000fc60007f1e0ff */
[----:B------:R-:W-:Y:S01]  /*7fe10*/  IMAD.X R27, R19, 0x1, R10, P2 ;  /* 0x00000001131b7824 */ /* 0x000fe200010e060a */
[----:B------:R-:W-:Y:S01]  /*7fe20*/  IADD3 R18, P1, R21, R5, RZ ;  /* 0x0000000515127210 */ /* 0x000fe20007f3e0ff */
[----:B------:R-:W-:Y:S01]  /*7fe30*/  IMAD.X R25, R19, 0x1, R8, P0 ;  /* 0x0000000113197824 */ /* 0x000fe200000e0608 */
[C---:B------:R-:W-:Y:S02]  /*7fe40*/  IADD3 R20, P0, R21.reuse, R0, RZ ;  /* 0x0000000015147210 */ /* 0x040fe40007f1e0ff */
[----:B------:R0:W-:Y:S04]  /*7fe50*/  STL.64 [R1+0x4c10], R26 ;  /* 0x004c101a01007387 */ /* 0x0001e80000100a00 */
[----:B------:R1:W-:Y:S01]  /*7fe60*/  STL.64 [R1+0x4c08], R24 ;  /* 0x004c081801007387 */ /* 0x0003e20000100a00 */
[----:B0-----:R-:W-:Y:S01]  /*7fe70*/  IADD3 R26, P2, R21, R3, RZ ;  /* 0x00000003151a7210 */ /* 0x001fe20007f5e0ff */
[----:B------:R-:W-:-:S02]  /*7fe80*/  IMAD.MOV.U32 R21, RZ, RZ, R19 ;  /* 0x000000ffff157224 */ /* 0x000fc400078e0013 */
[----:B-1----:R-:W2:Y:S02]  /*7fe90*/  LDL.LU.64 R24, [R1+0x5648] ;  /* 0x0056480001187983 */ /* 0x002ea40000300a00 */
[C---:B------:R-:W-:Y:S02]  /*7fea0*/  IMAD.X R19, R21.reuse, 0x1, R6, P1 ;  /* 0x0000000115137824 */ /* 0x040fe400008e0606 */
[C---:B------:R-:W-:Y:S02]  /*7feb0*/  IMAD.X R27, R21.reuse, 0x1, R4, P2 ;  /* 0x00000001151b7824 */ /* 0x040fe400010e0604 */
[----:B------:R-:W-:Y:S01]  /*7fec0*/  IMAD.X R21, R21, 0x1, R2, P0 ;  /* 0x0000000115157824 */ /* 0x000fe200000e0602 */
[----:B------:R0:W-:Y:S04]  /*7fed0*/  STL.64 [R1+0x4c00], R18 ;  /* 0x004c001201007387 */ /* 0x0001e80000100a00 */
[----:B------:R1:W-:Y:S04]  /*7fee0*/  STL.64 [R1+0x4bf8], R26 ;  /* 0x004bf81a01007387 */ /* 0x0003e80000100a00 */
[----:B------:R3:W-:Y:S01]  /*7fef0*/  STL.64 [R1+0x4bf0], R20 ;  /* 0x004bf01401007387 */ /* 0x0007e20000100a00 */
[----:B0-----:R-:W-:-:S02]  /*7ff00*/  IADD3 R18, P1, R22, R14, RZ ;  /* 0x0000000e16127210 */ /* 0x001fc40007f3e0ff */
[C---:B-1----:R-:W-:Y:S02]  /*7ff10*/  IADD3 R26, P2, R22.reuse, R13, RZ ;  /* 0x0000000d161a7210 */ /* 0x042fe40007f5e0ff */
[----:B---3--:R-:W-:Y:S02]  /*7ff20*/  SHF.R.S32.HI R21, RZ, 0x1f, R22 ;  /* 0x0000001fff157819 */ /* 0x008fe40000011416 */
[----:B------:R-:W-:-:S03]  /*7ff30*/  IADD3 R20, P0, R22, R11, RZ ;  /* 0x0000000b16147210 */ /* 0x000fc60007f1e0ff */
[C---:B------:R-:W-:Y:S02]  /*7ff40*/  IMAD.X R19, R21.reuse, 0x1, R16, P1 ;  /* 0x0000000115137824 */ /* 0x040fe400008e0610 */
[C---:B------:R-:W-:Y:S02]  /*7ff50*/  IMAD.X R27, R21.reuse, 0x1, R15, P2 ;  /* 0x00000001151b7824 */ /* 0x040fe400010e060f */
[----:B------:R-:W-:Y:S01]  /*7ff60*/  IMAD.X R21, R21, 0x1, R12, P0 ;  /* 0x0000000115157824 */ /* 0x000fe200000e060c */
[----:B------:R0:W-:Y:S04]  /*7ff70*/  STL.64 [R1+0x4be8], R18 ;  /* 0x004be81201007387 */ /* 0x0001e80000100a00 */
[----:B------:R1:W-:Y:S04]  /*7ff80*/  STL.64 [R1+0x4be0], R26 ;  /* 0x004be01a01007387 */ /* 0x0003e80000100a00 */
[----:B------:R3:W-:Y:S01]  /*7ff90*/  STL.64 [R1+0x4bd8], R20 ;  /* 0x004bd81401007387 */ /* 0x0007e20000100a00 */
[----:B0-----:R-:W-:-:S02]  /*7ffa0*/  IADD3 R18, P1, R22, R9, RZ ;  /* 0x0000000916127210 */ /* 0x001fc40007f3e0ff */
[----:B-1----:R-:W-:Y:S02]  /*7ffb0*/  IADD3 R26, P2, R22, R7, RZ ;  /* 0x00000007161a7210 */ /* 0x002fe40007f5e0ff */
[----:B---3--:R-:W-:-:S05]  /*7ffc0*/  SHF.R.S32.HI R21, RZ, 0x1f, R22 ;  /* 0x0000001fff157819 */ /* 0x008fca0000011416 */
        /* <DEDUP_REMOVED lines=9> */
[----:B------:R-:W-:Y:S02]  /*80060*/  IADD3 R26, P2, R22, R0, RZ ;  /* 0x00000000161a7210 */ /* 0x000fe40007f5e0ff */
[----:B------:R0:W-:Y:S01]  /*80070*/  STL.64 [R1+0x4bc0], R20 ;  /* 0x004bc01401007387 */ /* 0x0001e20000100a00 */
[----:B------:R-:W-:-:S03]  /*80080*/  SHF.R.S32.HI R22, RZ, 0x1f, R23 ;  /* 0x0000001fff167819 */ /* 0x000fc60000011417 */
[----:B------:R1:W-:Y:S01]  /*80090*/  STL.64 [R1+0x4bb8], R18 ;  /* 0x004bb81201007387 */ /* 0x0003e20000100a00 */
[----:B------:R-:W-:Y:S01]  /*800a0*/  IMAD.X R27, R27, 0x1, R2, P2 ;  /* 0x000000011b1b7824 */ /* 0x000fe200010e0602 */
[C---:B0-----:R-:W-:Y:S02]  /*800b0*/  IADD3 R20, P0, R23.reuse, R14, RZ ;  /* 0x0000000e17147210 */ /* 0x041fe40007f1e0ff */
[----:B-1----:R-:W-:-:S03]  /*800c0*/  IADD3 R18, P1, R23, R13, RZ ;  /* 0x0000000d17127210 */ /* 0x002fc60007f3e0ff */
[C---:B------:R-:W-:Y:S01]  /*800d0*/  IMAD.X R21, R22.reuse, 0x1, R16, P0 ;  /* 0x0000000116157824 */ /* 0x040fe200000e0610 */
[----:B------:R0:W-:Y:S01]  /*800e0*/  STL.64 [R1+0x4bb0], R26 ;  /* 0x004bb01a01007387 */ /* 0x0001e20000100a00 */
[----:B------:R-:W-:-:S03]  /*800f0*/  IMAD.X R19, R22, 0x1, R15, P1 ;  /* 0x0000000116137824 */ /* 0x000fc600008e060f */
[----:B------:R1:W-:Y:S04]  /*80100*/  STL.64 [R1+0x4ba8], R20 ;  /* 0x004ba81401007387 */ /* 0x0003e80000100a00 */
[----:B------:R3:W-:Y:S01]  /*80110*/  STL.64 [R1+0x4ba0], R18 ;  /* 0x004ba01201007387 */ /* 0x0007e20000100a00 */
[C---:B0-----:R-:W-:Y:S02]  /*80120*/  IADD3 R26, P2, R23.reuse, R11, RZ ;  /* 0x0000000b171a7210 */ /* 0x041fe40007f5e0ff */
[----:B-1----:R-:W-:-:S03]  /*80130*/  IADD3 R20, P0, R23, R9, RZ ;  /* 0x0000000917147210 */ /* 0x002fc60007f1e0ff */
[C---:B------:R-:W-:Y:S01]  /*80140*/  IMAD.X R27, R22.reuse, 0x1, R12, P2 ;  /* 0x00000001161b7824 */ /* 0x040fe200010e060c */
[----:B---3--:R-:W-:Y:S01]  /*80150*/  IADD3 R18, P1, R23, R7, RZ ;  /* 0x0000000717127210 */ /* 0x008fe20007f3e0ff */
[----:B------:R-:W-:-:S03]  /*80160*/  IMAD.X R21, R22, 0x1, R10, P0 ;  /* 0x0000000116157824 */ /* 0x000fc600000e060a */
[----:B------:R0:W-:Y:S01]  /*80170*/  STL.64 [R1+0x4b98], R26 ;  /* 0x004b981a01007387 */ /* 0x0001e20000100a00 */
[----:B------:R-:W-:-:S03]  /*80180*/  IMAD.X R19, R22, 0x1, R8, P1 ;  /* 0x0000000116137824 */ /* 0x000fc600008e0608 */
[----:B------:R-:W-:Y:S04]  /*80190*/  STL.64 [R1+0x4b90], R20 ;  /* 0x004b901401007387 */ /* 0x000fe80000100a00 */
[----:B------:R1:W-:Y:S01]  /*801a0*/  STL.64 [R1+0x4b88], R18 ;  /* 0x004b881201007387 */ /* 0x0003e20000100a00 */
[----:B0-----:R-:W-:Y:S01]  /*801b0*/  IADD3 R26, P2, R23, R5, RZ ;  /* 0x00000005171a7210 */ /* 0x001fe20007f5e0ff */
[----:B-1----:R-:W-:-:S04]  /*801c0*/  IMAD.MOV.U32 R19, RZ, RZ, R22 ;  /* 0x000000ffff137224 */ /* 0x002fc800078e0016 */
[----:B------:R-:W-:-:S05]  /*801d0*/  IMAD.X R27, R19, 0x1, R6, P2 ;  /* 0x00000001131b7824 */ /* 0x000fca00010e0606 */
[----:B------:R0:W-:Y:S04]  /*801e0*/  STL.64 [R1+0x4b80], R26 ;  /* 0x004b801a01007387 */ /* 0x0001e80000100a00 */
[----:B0-----:R-:W3:Y:S01]  /*801f0*/  LDL.LU.64 R26, [R1+0x5640] ;  /* 0x00564000011a7983 */ /* 0x001ee20000300a00 */
[C---:B------:R-:W-:Y:S02]  /*80200*/  IADD3 R20, P0, R23.reuse, R3, RZ ;  /* 0x0000000317147210 */ /* 0x040fe40007f1e0ff */
[----:B------:R-:W-:-:S03]  /*80210*/  IADD3 R18, P1, R23, R0, RZ ;  /* 0x0000000017127210 */ /* 0x000fc60007f3e0ff */
[C---:B------:R-:W-:Y:S02]  /*80220*/  IMAD.X R21, R19.reuse, 0x1, R4, P0 ;  /* 0x0000000113157824 */ /* 0x040fe400000e0604 */
[----:B------:R-:W-:-:S03]  /*80230*/  IMAD.X R19, R19, 0x1, R2, P1 ;  /* 0x0000000113137824 */ /* 0x000fc600008e0602 */
[----:B------:R-:W-:Y:S04]  /*80240*/  STL.64 [R1+0x4b78], R20 ;  /* 0x004b781401007387 */ /* 0x000fe80000100a00 */
[----:B------:R0:W-:Y:S01]  /*80250*/  STL.64 [R1+0x4b70], R18 ;  /* 0x004b701201007387 */ /* 0x0001e20000100a00 */
[C---:B--2---:R-:W-:Y:S02]  /*80260*/  IADD3 R22, P2, R24.reuse, R14, RZ ;  /* 0x0000000e18167210 */ /* 0x044fe40007f5e0ff */
[----:B0-----:R-:W-:Y:S02]  /*80270*/  SHF.R.S32.HI R19, RZ, 0x1f, R24 ;  /* 0x0000001fff137819 */ /* 0x001fe40000011418 */
[C---:B------:R-:W-:Y:S02]  /*80280*/  IADD3 R20, P0, R24.reuse, R13, RZ ;  /* 0x0000000d18147210 */ /* 0x040fe40007f1e0ff */
[----:B------:R-:W-:Y:S01]  /*80290*/  IADD3 R18, P1, R24, R11, RZ ;  /* 0x0000000b18127210 */ /* 0x000fe20007f3e0ff */
[----:B------:R-:W-:-:S02]  /*802a0*/  IMAD.X R23, R19, 0x1, R16, P2 ;  /* 0x0000000113177824 */ /* 0x000fc400010e0610 */
[C---:B------:R-:W-:Y:S02]  /*802b0*/  IMAD.X R21, R19.reuse, 0x1, R15, P0 ;  /* 0x0000000113157824 */ /* 0x040fe400000e060f */
[----:B------:R-:W-:Y:S01]  /*802c0*/  IMAD.X R19, R19, 0x1, R12, P1 ;  /* 0x0000000113137824 */ /* 0x000fe200008e060c */
[----:B------:R0:W-:Y:S04]  /*802d0*/  STL.64 [R1+0x4b68], R22 ;  /* 0x004b681601007387 */ /* 0x0001e80000100a00 */
[----:B------:R1:W-:Y:S04]  /*802e0*/  STL.64 [R1+0x4b60], R20 ;  /* 0x004b601401007387 */ /* 0x0003e80000100a00 */
[----:B------:R2:W-:Y:S01]  /*802f0*/  STL.64 [R1+0x4b58], R18 ;  /* 0x004b581201007387 */ /* 0x0005e20000100a00 */
[----:B0-----:R-:W-:-:S02]  /*80300*/  IADD3 R22, P2, R24, R9, RZ ;  /* 0x0000000918167210 */ /* 0x001fc40007f5e0ff */
[----:B-1----:R-:W-:Y:S02]  /*80310*/  IADD3 R20, P0, R24, R7, RZ ;  /* 0x0000000718147210 */ /* 0x002fe40007f1e0ff */
[----:B--2---:R-:W-:-:S05]  /*80320*/  SHF.R.S32.HI R19, RZ, 0x1f, R24 ;  /* 0x0000001fff137819 */ /* 0x004fca0000011418 */
[C---:B------:R-:W-:Y:S02]  /*80330*/  IMAD.X R23, R19.reuse, 0x1, R10, P2 ;  /* 0x0000000113177824 */ /* 0x040fe400010e060a */
[----:B------:R-:W-:Y:S01]  /*80340*/  IMAD.X R21, R19, 0x1, R8, P0 ;  /* 0x0000000113157824 */ /* 0x000fe200000e0608 */
[C---:B------:R-:W-:Y:S02]  /*80350*/  IADD3 R18, P1, R24.reuse, R5, RZ ;  /* 0x0000000518127210 */ /* 0x040fe40007f3e0ff */
[----:B------:R0:W-:Y:S04]  /*80360*/  STL.64 [R1+0x4b50], R22 ;  /* 0x004b501601007387 */ /* 0x0001e80000100a00 */
[----:B------:R1:W-:Y:S01]  /*80370*/  STL.64 [R1+0x4b48], R20 ;  /* 0x004b481401007387 */ /* 0x0003e20000100a00 */
[----:B0-----:R-:W-:-:S02]  /*80380*/  IADD3 R22, P2, R24, R3, RZ ;  /* 0x0000000318167210 */ /* 0x001fc40007f5e0ff */
[----:B-1----:R-:W-:Y:S01]  /*80390*/  IADD3 R20, P0, R24, R0, RZ ;  /* 0x0000000018147210 */ /* 0x002fe20007f1e0ff */
[----:B------:R-:W-:-:S04]  /*803a0*/  IMAD.MOV.U32 R24, RZ, RZ, R19 ;  /* 0x000000ffff187224 */ /* 0x000fc800078e0013 */
[----:B------:R-:W-:-:S05]  /*803b0*/  IMAD.X R19, R24, 0x1, R6, P1 ;  /* 0x0000000118137824 */ /* 0x000fca00008e0606 */
[----:B------:R0:W-:Y:S01]  /*803c0*/  STL.64 [R1+0x4b40], R18 ;  /* 0x004b401201007387 */ /* 0x0001e20000100a00 */
[C---:B------:R-:W-:Y:S02]  /*803d0*/  IMAD.X R23, R24.reuse, 0x1, R4, P2 ;  /* 0x0000000118177824 */ /* 0x040fe400010e0604 */
[----:B------:R-:W-:Y:S01]  /*803e0*/  IMAD.X R21, R24, 0x1, R2, P0 ;  /* 0x0000000118157824 */ /* 0x000fe200000e0602 */
[C---:B0-----:R-:W-:Y:S02]  /*803f0*/  IADD3 R18, P1, R25.reuse, R14, RZ ;  /* 0x0000000e19127210 */ /* 0x041fe40007f3e0ff */
[----:B------:R0:W-:Y:S03]  /*80400*/  STL.64 [R1+0x4b38], R22 ;  /* 0x004b381601007387 */ /* 0x0001e60000100a00 */
[----:B------:R-:W-:Y:S01]  /*80410*/  IMAD.X R19, R28, 0x1, R16, P1 ;  /* 0x000000011c137824 */ /* 0x000fe200008e0610 */
[----:B------:R1:W-:Y:S04]  /*80420*/  STL.64 [R1+0x4b30], R20 ;  /* 0x004b301401007387 */ /* 0x0003e80000100a00 */
[----:B------:R2:W-:Y:S01]  /*80430*/  STL.64 [R1+0x4b28], R18 ;  /* 0x004b281201007387 */ /* 0x0005e20000100a00 */
[----:B0-----:R-:W-:-:S02]  /*80440*/  IADD3 R22, P2, R25, R13, RZ ;  /* 0x0000000d19167210 */ /* 0x001fc40007f5e0ff */
[----:B-1----:R-:W-:-:S03]  /*80450*/  IADD3 R20, P0, R25, R11, RZ ;  /* 0x0000000b19147210 */ /* 0x002fc60007f1e0ff */
[C---:B------:R-:W-:Y:S01]  /*80460*/  IMAD.X R23, R28.reuse, 0x1, R15, P2 ;  /* 0x000000011c177824 */ /* 0x040fe200010e060f */
[----:B--2---:R-:W-:Y:S01]  /*80470*/  IADD3 R18, P1, R25, R9, RZ ;  /* 0x0000000919127210 */ /* 0x004fe20007f3e0ff */
[----:B------:R-:W-:-:S03]  /*80480*/  IMAD.X R21, R28, 0x1, R12, P0 ;  /* 0x000000011c157824 */ /* 0x000fc600000e060c */
[----:B------:R0:W-:Y:S01]  /*80490*/  STL.64 [R1+0x4b20], R22 ;  /* 0x004b201601007387 */ /* 0x0001e20000100a00 */
[----:B------:R-:W-:-:S03]  /*804a0*/  IMAD.X R19, R28, 0x1, R10, P1 ;  /* 0x000000011c137824 */ /* 0x000fc600008e060a */
        /* <DEDUP_REMOVED lines=11> */
[----:B0-----:R-:W-:-:S05]  /*80560*/  IADD3 R22, P2, R25, R0, RZ ;  /* 0x0000000019167210 */ /* 0x001fca0007f5e0ff */
[----:B------:R-:W-:-:S05]  /*80570*/  IMAD.X R23, R28, 0x1, R2, P2 ;  /* 0x000000011c177824 */ /* 0x000fca00010e0602 */
[----:B------:R0:W-:Y:S01]  /*80580*/  STL.64 [R1+0x4af0], R22 ;  /* 0x004af01601007387 */ /* 0x0001e20000100a00 */
[C---:B---3--:R-:W-:Y:S02]  /*80590*/  IADD3 R20, P0, R26.reuse, R14, RZ ;  /* 0x0000000e1a147210 */ /* 0x048fe40007f1e0ff */
[----:B-1----:R-:W-:Y:S02]  /*805a0*/  SHF.R.S32.HI R18, RZ, 0x1f, R26 ;  /* 0x0000001fff127819 */ /* 0x002fe4000001141a */
[----:B------:R-:W-:-:S03]  /*805b0*/  IADD3 R24, P1, R26, R13, RZ ;  /* 0x0000000d1a187210 */ /* 0x000fc60007f3e0ff */
[----:B------:R-:W-:Y:S01]  /*805c0*/  IMAD.X R21, R18, 0x1, R16, P0 ;  /* 0x0000000112157824 */ /* 0x000fe200000e0610 */
[----:B0-----:R-:W-:Y:S01]  /*805d0*/  IADD3 R22, P2, R26, R11, RZ ;  /* 0x0000000b1a167210 */ /* 0x001fe20007f5e0ff */
[----:B------:R-:W-:-:S03]  /*805e0*/  IMAD.X R25, R18, 0x1, R15, P1 ;  /* 0x0000000112197824 */ /* 0x000fc600008e060f */
[----:B------:R0:W-:Y:S01]  /*805f0*/  STL.64 [R1+0x4ae8], R20 ;  /* 0x004ae81401007387 */ /* 0x0001e20000100a00 */
[----:B------:R-:W-:-:S03]  /*80600*/  IMAD.X R23, R18, 0x1, R12, P2 ;  /* 0x0000000112177824 */ /* 0x000fc600010e060c */
[----:B------:R1:W-:Y:S01]  /*80610*/  STL.64 [R1+0x4ae0], R24 ;  /* 0x004ae01801007387 */ /* 0x0003e20000100a00 */
[----:B0-----:R-:W-:-:S03]  /*80620*/  IADD3 R20, P0, R26, R9, RZ ;  /* 0x000000091a147210 */ /* 0x001fc60007f1e0ff */
[----:B------:R0:W-:Y:S01]  /*80630*/  STL.64 [R1+0x4ad8], R22 ;  /* 0x004ad81601007387 */ /* 0x0001e20000100a00 */
[----:B-1----:R-:W-:Y:S01]  /*80640*/  IADD3 R24, P1, R26, R7, RZ ;  /* 0x000000071a187210 */ /* 0x002fe20007f3e0ff */
[----:B------:R-:W-:-:S04]  /*80650*/  IMAD.X R21, R18, 0x1, R10, P0 ;  /* 0x0000000112157824 */ /* 0x000fc800000e060a */
[----:B------:R-:W-:Y:S01]  /*80660*/  IMAD.X R25, R18, 0x1, R8, P1 ;  /* 0x0000000112197824 */ /* 0x000fe200008e0608 */
[----:B------:R1:W-:Y:S01]  /*80670*/  STL.64 [R1+0x4ad0], R20 ;  /* 0x004ad01401007387 */ /* 0x0003e20000100a00 */
[C---:B------:R-:W-:Y:S02]  /*80680*/  IADD3 R28, P1, R26.reuse, R0, RZ ;  /* 0x000000001a1c7210 */ /* 0x040fe40007f3e0ff */
[----:B0-----:R-:W-:Y:S01]  /*80690*/  IADD3 R22, P2, R26, R5, RZ ;  /* 0x000000051a167210 */ /* 0x001fe20007f5e0ff */
[----:B------:R-:W-:Y:S02]  /*806a0*/  IMAD.MOV.U32 R19, RZ, RZ, R29 ;  /* 0x000000ffff137224 */ /* 0x000fe400078e001d */
[C---:B------:R-:W-:Y:S02]  /*806b0*/  IMAD.X R29, R18.reuse, 0x1, R2, P1 ;  /* 0x00000001121d7824 */ /* 0x040fe400008e0602 */
[----:B------:R-:W-:Y:S01]  /*806c0*/  IMAD.X R23, R18, 0x1, R6, P2 ;  /* 0x0000000112177824 */ /* 0x000fe200010e0606 */
[----:B-1----:R-:W-:Y:S01]  /*806d0*/  IADD3 R20, P0, R26, R3, RZ ;  /* 0x000000031a147210 */ /* 0x002fe20007f1e0ff */
[----:B------:R-:W-:Y:S04]  /*806e0*/  STL.64 [R1+0x4ac8], R24 ;  /* 0x004ac81801007387 */ /* 0x000fe80000100a00 */
[----:B------:R-:W-:Y:S01]  /*806f0*/  IMAD.X R21, R18, 0x1, R4, P0 ;  /* 0x0000000112157824 */ /* 0x000fe200000e0604 */
[----:B------:R-:W-:Y:S04]  /*80700*/  STL.64 [R1+0x4ac0], R22 ;  /* 0x004ac01601007387 */ /* 0x000fe80000100a00 */
[----:B------:R-:W-:Y:S04]  /*80710*/  STL.64 [R1+0x4ab8], R20 ;  /* 0x004ab81401007387 */ /* 0x000fe80000100a00 */
[----:B------:R0:W-:Y:S04]  /*80720*/  STL.64 [R1+0x4ab0], R28 ;  /* 0x004ab01c01007387 */ /* 0x0001e80000100a00 */
[----:B0-----:R-:W2:Y:S01]  /*80730*/  LDL.LU.64 R28, [R1+0x5638] ;  /* 0x00563800011c7983 */ /* 0x001ea20000300a00 */
[----:B------:R-:W-:-:S02]  /*80740*/  IADD3 R24, P2, R27, R14, RZ ;  /* 0x0000000e1b187210 */ /* 0x000fc40007f5e0ff */
[----:B------:R-:W-:Y:S02]  /*80750*/  SHF.R.S32.HI R21, RZ, 0x1f, R27 ;  /* 0x0000001fff157819 */ /* 0x000fe4000001141b */
[----:B------:R-:W-:-:S03]  /*80760*/  IADD3 R22, P0, R27, R13, RZ ;  /* 0x0000000d1b167210 */ /* 0x000fc60007f1e0ff */
[C---:B------:R-:W-:Y:S02]  /*80770*/  IMAD.X R25, R21.reuse, 0x1, R16, P2 ;  /* 0x0000000115197824 */ /* 0x040fe400010e0610 */
[----:B------:R-:W-:Y:S02]  /*80780*/  IMAD.X R23, R21, 0x1, R15, P0 ;  /* 0x0000000115177824 */ /* 0x000fe400000e060f */
[----:B------:R-:W-:Y:S01]  /*80790*/  IMAD.MOV.U32 R18, RZ, RZ, R30 ;  /* 0x000000ffff127224 */ /* 0x000fe200078e001e */
[----:B------:R-:W-:Y:S01]  /*807a0*/  IADD3 R30, P1, R27, R11, RZ ;  /* 0x0000000b1b1e7210 */ /* 0x000fe20007f3e0ff */
[----:B------:R0:W-:Y:S01]  /*807b0*/  STL.64 [R1+0x4aa8], R24 ;  /* 0x004aa81801007387 */ /* 0x0001e20000100a00 */
[----:B------:R-:W-:-:S03]  /*807c0*/  IMAD.MOV.U32 R20, RZ, RZ, R19 ;  /* 0x000000ffff147224 */ /* 0x000fc600078e0013 */
[----:B------:R1:W-:Y:S01]  /*807d0*/  STL.64 [R1+0x4aa0], R22 ;  /* 0x004aa01601007387 */ /* 0x0003e20000100a00 */
[----:B------:R-:W-:Y:S02]  /*807e0*/  IMAD.MOV.U32 R19, RZ, RZ, R31 ;  /* 0x000000ffff137224 */ /* 0x000fe400078e001f */
[----:B------:R-:W-:Y:S01]  /*807f0*/  IMAD.X R31, R21, 0x1, R12, P1 ;  /* 0x00000001151f7824 */ /* 0x000fe200008e060c */
[C---:B0-----:R-:W-:Y:S02]  /*80800*/  IADD3 R24, P2, R27.reuse, R9, RZ ;  /* 0x000000091b187210 */ /* 0x041fe40007f5e0ff */
[----:B-1----:R-:W-:-:S03]  /*80810*/  IADD3 R22, P0, R27, R7, RZ ;  /* 0x000000071b167210 */ /* 0x002fc60007f1e0ff */
[C---:B------:R-:W-:Y:S01]  /*80820*/  IMAD.X R25, R21.reuse, 0x1, R10, P2 ;  /* 0x0000000115197824 */ /* 0x040fe200010e060a */
        /* <DEDUP_REMOVED lines=9> */
[----:B------:R-:W-:-:S05]  /*808c0*/  IADD3 R24, P2, R27, R3, RZ ;  /* 0x000000031b187210 */ /* 0x000fca0007f5e0ff */
[----:B------:R-:W-:Y:S01]  /*808d0*/  IMAD.X R25, R23, 0x1, R4, P2 ;  /* 0x0000000117197824 */ /* 0x000fe200010e0604 */
[----:B------:R-:W-:-:S04]  /*808e0*/  IADD3 R22, P0, R27, R0, RZ ;  /* 0x000000001b167210 */ /* 0x000fc80007f1e0ff */
[----:B------:R0:W-:Y:S01]  /*808f0*/  STL.64 [R1+0x4a78], R24 ;  /* 0x004a781801007387 */ /* 0x0001e20000100a00 */
[----:B------:R-:W-:-:S05]  /*80900*/  IMAD.X R23, R23, 0x1, R2, P0 ;  /* 0x0000000117177824 */ /* 0x000fca00000e0602 */
[----:B------:R1:W-:Y:S01]  /*80910*/  STL.64 [R1+0x4a70], R22 ;  /* 0x004a701601007387 */ /* 0x0003e20000100a00 */
[C---:B--2---:R-:W-:Y:S02]  /*80920*/  IADD3 R26, P1, R28.reuse, R14, RZ ;  /* 0x0000000e1c1a7210 */ /* 0x044fe40007f3e0ff */
[----:B------:R-:W-:Y:S02]  /*80930*/  SHF.R.S32.HI R21, RZ, 0x1f, R28 ;  /* 0x0000001fff157819 */ /* 0x000fe4000001141c */
[----:B0-----:R-:W-:-:S03]  /*80940*/  IADD3 R24, P2, R28, R13, RZ ;  /* 0x0000000d1c187210 */ /* 0x001fc60007f5e0ff */
[C---:B------:R-:W-:Y:S02]  /*80950*/  IMAD.X R27, R21.reuse, 0x1, R16, P1 ;  /* 0x00000001151b7824 */ /* 0x040fe400008e0610 */
[C---:B------:R-:W-:Y:S01]  /*80960*/  IMAD.X R25, R21.reuse, 0x1, R15, P2 ;  /* 0x0000000115197824 */ /* 0x040fe200010e060f */
[C---:B-1----:R-:W-:Y:S02]  /*80970*/  IADD3 R22, P0, R28.reuse, R11, RZ ;  /* 0x0000000b1c167210 */ /* 0x042fe40007f1e0ff */
[----:B------:R0:W-:Y:S04]  /*80980*/  STL.64 [R1+0x4a68], R26 ;  /* 0x004a681a01007387 */ /* 0x0001e80000100a00 */
[----:B------:R1:W-:Y:S01]  /*80990*/  STL.64 [R1+0x4a60], R24 ;  /* 0x004a601801007387 */ /* 0x0003e20000100a00 */
[----:B------:R-:W-:Y:S01]  /*809a0*/  IMAD.X R23, R21, 0x1, R12, P0 ;  /* 0x0000000115177824 */ /* 0x000fe200000e060c */
[----:B0-----:R-:W-:-:S02]  /*809b0*/  IADD3 R26, P1, R28, R9, RZ ;  /* 0x000000091c1a7210 */ /* 0x001fc40007f3e0ff */
[----:B-1----:R-:W-:-:S03]  /*809c0*/  IADD3 R24, P2, R28, R7, RZ ;  /* 0x000000071c187210 */ /* 0x002fc60007f5e0ff */
[C---:B------:R-:W-:Y:S01]  /*809d0*/  IMAD.X R27, R21.reuse, 0x1, R10, P1 ;  /* 0x00000001151b7824 */ /* 0x040fe200008e060a */
[----:B------:R0:W-:Y:S01]  /*809e0*/  STL.64 [R1+0x4a58], R22 ;  /* 0x004a581601007387 */ /* 0x0001e20000100a00 */
[----:B------:R-:W-:-:S03]  /*809f0*/  IMAD.X R25, R21, 0x1, R8, P2 ;  /* 0x0000000115197824 */ /* 0x000fc600010e0608 */
[----:B------:R1:W-:Y:S04]  /*80a00*/  STL.64 [R1+0x4a50], R26 ;  /* 0x004a501a01007387 */ /* 0x0003e80000100a00 */
[----:B------:R2:W-:Y:S01]  /*80a10*/  STL.64 [R1+0x4a48], R24 ;  /* 0x004a481801007387 */ /* 0x0005e20000100a00 */
[C---:B0-----:R-:W-:Y:S02]  /*80a20*/  IADD3 R22, P0, R28.reuse, R5, RZ ;  /* 0x000000051c167210 */ /* 0x041fe40007f1e0ff */
[C---:B-1----:R-:W-:Y:S02]  /*80a30*/  IADD3 R26, P1, R28.reuse, R3, RZ ;  /* 0x000000031c1a7210 */ /* 0x042fe40007f3e0ff */
[----:B--2---:R-:W-:Y:S01]  /*80a40*/  IADD3 R24, P2, R28, R0, RZ ;  /* 0x000000001c187210 */ /* 0x004fe20007f5e0ff */
[----:B------:R-:W-:-:S04]  /*80a50*/  IMAD.MOV.U32 R28, RZ, RZ, R21 ;  /* 0x000000ffff1c7224 */ /* 0x000fc800078e0015 */
[----:B------:R-:W-:Y:S01]  /*80a60*/  IMAD.X R23, R28, 0x1, R6, P0 ;  /* 0x000000011c177824 */ /* 0x000fe200000e0606 */
[----:B------:R-:W-:-:S04]  /*80a70*/  SHF.R.S32.HI R21, RZ, 0x1f, R29 ;  /* 0x0000001fff157819 */ /* 0x000fc8000001141d */
[----:B------:R0:W-:Y:S01]  /*80a80*/  STL.64 [R1+0x4a40], R22 ;  /* 0x004a401601007387 */ /* 0x0001e20000100a00 */
[C---:B------:R-:W-:Y:S02]  /*80a90*/  IMAD.X R27, R28.reuse, 0x1, R4, P1 ;  /* 0x000000011c1b7824 */ /* 0x040fe400008e0604 */
[----:B------:R-:W-:Y:S01]  /*80aa0*/  IMAD.X R25, R28, 0x1, R2, P2 ;  /* 0x000000011c197824 */ /* 0x000fe200010e0602 */
[----:B0-----:R-:W-:Y:S02]  /*80ab0*/  IADD3 R22, P0, R29, R14, RZ ;  /* 0x0000000e1d167210 */ /* 0x001fe40007f1e0ff */
[----:B------:R0:W-:Y:S03]  /*80ac0*/  STL.64 [R1+0x4a38], R26 ;  /* 0x004a381a01007387 */ /* 0x0001e60000100a00 */
[----:B------:R-:W-:Y:S01]  /*80ad0*/  IMAD.X R23, R21, 0x1, R16, P0 ;  /* 0x0000000115177824 */ /* 0x000fe200000e0610 */
[----:B------:R1:W-:Y:S04]  /*80ae0*/  STL.64 [R1+0x4a30], R24 ;  /* 0x004a301801007387 */ /* 0x0003e80000100a00 */
[----:B------:R2:W-:Y:S01]  /*80af0*/  STL.64 [R1+0x4a28], R22 ;  /* 0x004a281601007387 */ /* 0x0005e20000100a00 */
[----:B0-----:R-:W-:-:S02]  /*80b00*/  IADD3 R26, P1, R29, R13, RZ ;  /* 0x0000000d1d1a7210 */ /* 0x001fc40007f3e0ff */
[----:B-1----:R-:W-:-:S03]  /*80b10*/  IADD3 R24, P2, R29, R11, RZ ;  /* 0x0000000b1d187210 */ /* 0x002fc60007f5e0ff */
[----:B------:R-:W-:Y:S01]  /*80b20*/  IMAD.X R27, R21, 0x1, R15, P1 ;  /* 0x00000001151b7824 */ /* 0x000fe200008e060f */
        /* <DEDUP_REMOVED lines=15> */
[----:B0-----:R-:W-:Y:S02]  /*80c20*/  IADD3 R26, P1, R29, R0, RZ ;  /* 0x000000001d1a7210 */ /* 0x001fe40007f3e0ff */
[C---:B---3--:R-:W-:Y:S02]  /*80c30*/  IADD3 R24, P2, R30.reuse, R14, RZ ;  /* 0x0000000e1e187210 */ /* 0x048fe40007f5e0ff */
[----:B-1----:R-:W-:Y:S01]  /*80c40*/  SHF.R.S32.HI R23, RZ, 0x1f, R30 ;  /* 0x0000001fff177819 */ /* 0x002fe2000001141e */
[----:B------:R-:W-:Y:S01]  /*80c50*/  IMAD.X R27, R21, 0x1, R2, P1 ;  /* 0x00000001151b7824 */ /* 0x000fe200008e0602 */
[----:B------:R-:W-:-:S03]  /*80c60*/  IADD3 R28, P0, R30, R13, RZ ;  /* 0x0000000d1e1c7210 */ /* 0x000fc60007f1e0ff */
[C---:B------:R-:W-:Y:S01]  /*80c70*/  IMAD.X R25, R23.reuse, 0x1, R16, P2 ;  /* 0x0000000117197824 */ /* 0x040fe200010e0610 */
[----:B------:R0:W-:Y:S01]  /*80c80*/  STL.64 [R1+0x49f0], R26 ;  /* 0x0049f01a01007387 */ /* 0x0001e20000100a00 */
[----:B------:R-:W-:-:S03]  /*80c90*/  IMAD.X R29, R23, 0x1, R15, P0 ;  /* 0x00000001171d7824 */ /* 0x000fc600000e060f */
[----:B------:R1:W-:Y:S01]  /*80ca0*/  STL.64 [R1+0x49e8], R24 ;  /* 0x0049e81801007387 */ /* 0x0003e20000100a00 */
[C---:B0-----:R-:W-:Y:S02]  /*80cb0*/  IADD3 R26, P1, R30.reuse, R11, RZ ;  /* 0x0000000b1e1a7210 */ /* 0x041fe40007f3e0ff */
[----:B-1----:R-:W-:-:S03]  /*80cc0*/  IADD3 R24, P2, R30, R9, RZ ;  /* 0x000000091e187210 */ /* 0x002fc60007f5e0ff */
[C---:B------:R-:W-:Y:S01]  /*80cd0*/  IMAD.X R27, R23.reuse, 0x1, R12, P1 ;  /* 0x00000001171b7824 */ /* 0x040fe200008e060c */
[----:B------:R0:W-:Y:S01]  /*80ce0*/  STL.64 [R1+0x49e0], R28 ;  /* 0x0049e01c01007387 */ /* 0x0001e20000100a00 */
[----:B------:R-:W-:-:S03]  /*80cf0*/  IMAD.X R25, R23, 0x1, R10, P2 ;  /* 0x0000000117197824 */ /* 0x000fc600010e060a */
[----:B------:R1:W-:Y:S01]  /*80d00*/  STL.64 [R1+0x49d8], R26 ;  /* 0x0049d81a01007387 */ /* 0x0003e20000100a00 */
[----:B------:R-:W-:Y:S02]  /*80d10*/  IMAD.MOV.U32 R21, RZ, RZ, R19 ;  /* 0x000000ffff157224 */ /* 0x000fe400078e0013 */
[----:B------:R-:W-:Y:S01]  /*80d20*/  IMAD.MOV.U32 R19, RZ, RZ, R32 ;  /* 0x000000ffff137224 */ /* 0x000fe200078e0020 */
[----:B------:R2:W-:Y:S01]  /*80d30*/  STL.64 [R1+0x49d0], R24 ;  /* 0x0049d01801007387 */ /* 0x0005e20000100a00 */
[C---:B0-----:R-:W-:Y:S02]  /*80d40*/  IADD3 R28, P0, R30.reuse, R7, RZ ;  /* 0x000000071e1c7210 */ /* 0x041fe40007f1e0ff */
[----:B-1----:R-:W-:-:S03]  /*80d50*/  IADD3 R26, P1, R30, R5, RZ ;  /* 0x000000051e1a7210 */ /* 0x002fc60007f3e0ff */
[C---:B------:R-:W-:Y:S01]  /*80d60*/  IMAD.X R29, R23.reuse, 0x1, R8, P0 ;  /* 0x00000001171d7824 */ /* 0x040fe200000e0608 */
[C---:B------:R-:W-:Y:S02]  /*80d70*/  IADD3 R32, P0, R30.reuse, R0, RZ ;  /* 0x000000001e207210 */ /* 0x040fe40007f1e0ff */
[----:B--2---:R-:W-:Y:S01]  /*80d80*/  IADD3 R24, P2, R30, R3, RZ ;  /* 0x000000031e187210 */ /* 0x004fe20007f5e0ff */
[----:B------:R-:W-:Y:S02]  /*80d90*/  IMAD.MOV.U32 R22, RZ, RZ, R18 ;  /* 0x000000ffff167224 */ /* 0x000fe400078e0012 */
[C---:B------:R-:W-:Y:S02]  /*80da0*/  IMAD.X R27, R23.reuse, 0x1, R6, P1 ;  /* 0x00000001171b7824 */ /* 0x040fe400008e0606 */
[----:B------:R-:W-:Y:S02]  /*80db0*/  IMAD.MOV.U32 R18, RZ, RZ, R33 ;  /* 0x000000ffff127224 */ /* 0x000fe400078e0021 */
[----:B------:R-:W-:-:S02]  /*80dc0*/  IMAD.X R25, R23, 0x1, R4, P2 ;  /* 0x0000000117197824 */ /* 0x000fc400010e0604 */
[----:B------:R-:W-:Y:S01]  /*80dd0*/  IMAD.X R33, R23, 0x1, R2, P0 ;  /* 0x0000000117217824 */ /* 0x000fe200000e0602 */
[----:B------:R-:W-:Y:S04]  /*80de0*/  STL.64 [R1+0x49c8], R28 ;  /* 0x0049c81c01007387 */ /* 0x000fe80000100a00 */
        /* <DEDUP_REMOVED lines=10> */
[----:B------:R0:W-:Y:S01]  /*80e90*/  STL.64 [R1+0x49a8], R28 ;  /* 0x0049a81c01007387 */ /* 0x0001e20000100a00 */
[----:B------:R-:W-:Y:S01]  /*80ea0*/  IMAD.MOV.U32 R22, RZ, RZ, R34 ;  /* 0x000000ffff167224 */ /* 0x000fe200078e0022 */
[----:B------:R-:W-:Y:S01]  /*80eb0*/  IADD3 R34, P0, R31, R11, RZ ;  /* 0x0000000b1f227210 */ /* 0x000fe20007f1e0ff */
[----:B------:R-:W-:Y:S01]  /*80ec0*/  IMAD.MOV.U32 R23, RZ, RZ, R21 ;  /* 0x000000ffff177224 */ /* 0x000fe200078e0015 */
[----:B------:R1:W-:Y:S01]  /*80ed0*/  STL.64 [R1+0x49a0], R26 ;  /* 0x0049a01a01007387 */ /* 0x0003e20000100a00 */
[----:B------:R-:W-:-:S02]  /*80ee0*/  IMAD.MOV.U32 R21, RZ, RZ, R18 ;  /* 0x000000ffff157224 */ /* 0x000fc400078e0012 */
[----:B------:R-:W-:Y:S01]  /*80ef0*/  IMAD.MOV.U32 R18, RZ, RZ, R35 ;  /* 0x000000ffff127224 */ /* 0x000fe200078e0023 */
[----:B0-----:R-:W-:Y:S01]  /*80f00*/  IADD3 R28, P1, R31, R9, RZ ;  /* 0x000000091f1c7210 */ /* 0x001fe20007f3e0ff */
[----:B------:R-:W-:Y:S01]  /*80f10*/  IMAD.X R35, R25, 0x1, R12, P0 ;  /* 0x0000000119237824 */ /* 0x000fe200000e060c */
        /* <DEDUP_REMOVED lines=66> */
[----:B---3--:R-:W-:Y:S02]  /*81340*/  IADD3 R28, P1, R34, R14, RZ ;  /* 0x0000000e221c7210 */ /* 0x008fe40007f3e0ff */
[----:B-1----:R-:W-:Y:S01]  /*81350*/  SHF.R.S32.HI R27, RZ, 0x1f, R34 ;  /* 0x0000001fff1b7819 */ /* 0x002fe20000011422 */
[----:B------:R-:W-:-:S04]  /*81360*/  IMAD.X R31, R25, 0x1, R2, P0 ;  /* 0x00000001191f7824 */ /* 0x000fc800000e0602 */
[C---:B------:R-:W-:Y:S01]  /*81370*/  IMAD.X R29, R27.reuse, 0x1, R16, P1 ;  /* 0x000000011b1d7824 */ /* 0x040fe200008e0610 */
[C---:B------:R-:W-:Y:S01]  /*81380*/  IADD3 R32, P2, R34.reuse, R13, RZ ;  /* 0x0000000d22207210 */ /* 0x040fe20007f5e0ff */
[----:B------:R0:W-:Y:S04]  /*81390*/  STL.64 [R1+0x48f0], R30 ;  /* 0x0048f01e01007387 */ /* 0x0001e80000100a00 */
        /* <DEDUP_REMOVED lines=16> */
[----:B------:R1:W-:Y:S01]  /*814a0*/  STL.64 [R1+0x48c0], R30 ;  /* 0x0048c01e01007387 */ /* 0x0003e20000100a00 */
[----:B------:R-:W-:Y:S02]  /*814b0*/  IMAD.MOV.U32 R26, RZ, RZ, R24 ;  /* 0x000000ffff1a7224 */ /* 0x000fe400078e0018 */
[----:B------:R-:W-:Y:S01]  /*814c0*/  IMAD.MOV.U32 R24, RZ, RZ, R21 ;  /* 0x000000ffff187224 */ /* 0x000fe200078e0015 */
[----:B------:R2:W-:Y:S01]  /*814d0*/  STL.64 [R1+0x48b8], R28 ;  /* 0x0048b81c01007387 */ /* 0x0005e20000100a00 */
[----:B------:R-:W-:Y:S01]  /*814e0*/  IMAD.MOV.U32 R21, RZ, RZ, R36 ;  /* 0x000000ffff157224 */ /* 0x000fe200078e0024 */
[C---:B------:R-:W-:Y:S02]  /*814f0*/  IADD3 R36, P1, R35.reuse, R13, RZ ;  /* 0x0000000d23247210 */ /* 0x040fe40007f3e0ff */
[----:B0-----:R-:W-:Y:S02]  /*81500*/  IADD3 R32, P2, R34, R0, RZ ;  /* 0x0000000022207210 */ /* 0x001fe40007f5e0ff */
[----:B-1----:R-:W-:-:S02]  /*81510*/  IADD3 R30, P0, R35, R14, RZ ;  /* 0x0000000e231e7210 */ /* 0x002fc40007f1e0ff */
[----:B--2---:R-:W-:Y:S01]  /*81520*/  SHF.R.S32.HI R29, RZ, 0x1f, R35 ;  /* 0x0000001fff1d7819 */ /* 0x004fe20000011423 */
[----:B------:R-:W-:Y:S02]  /*81530*/  IMAD.MOV.U32 R25, RZ, RZ, R23 ;  /* 0x000000ffff197224 */ /* 0x000fe400078e0017 */
[----:B------:R-:W-:Y:S02]  /*81540*/  IMAD.X R33, R27, 0x1, R2, P2 ;  /* 0x000000011b217824 */ /* 0x000fe400010e0602 */
[----:B------:R-:W-:Y:S02]  /*81550*/  IMAD.MOV.U32 R23, RZ, RZ, R37 ;  /* 0x000000ffff177224 */ /* 0x000fe400078e0025 */
[C---:B------:R-:W-:Y:S02]  /*81560*/  IMAD.X R31, R29.reuse, 0x1, R16, P0 ;  /* 0x000000011d1f7824 */ /* 0x040fe400000e0610 */
[----:B------:R-:W-:Y:S01]  /*81570*/  IMAD.X R37, R29, 0x1, R15, P1 ;  /* 0x000000011d257824 */ /* 0x000fe200008e060f */
[----:B------:R0:W-:Y:S04]  /*81580*/  STL.64 [R1+0x48b0], R32 ;  /* 0x0048b02001007387 */ /* 0x0001e80000100a00 */
[----:B------:R1:W-:Y:S04]  /*81590*/  STL.64 [R1+0x48a8], R30 ;  /* 0x0048a81e01007387 */ /* 0x0003e80000100a00 */
[----:B------:R2:W-:Y:S01]  /*815a0*/  STL.64 [R1+0x48a0], R36 ;  /* 0x0048a02401007387 */ /* 0x0005e20000100a00 */
[----:B0-----:R-:W-:-:S02]  /*815b0*/  IADD3 R32, P2, R35, R11, RZ ;  /* 0x0000000b23207210 */ /* 0x001fc40007f5e0ff */
[----:B-1----:R-:W-:-:S03]  /*815c0*/  IADD3 R30, P0, R35, R9, RZ ;  /* 0x00000009231e7210 */ /* 0x002fc60007f1e0ff */
[----:B------:R-:W-:Y:S01]  /*815d0*/  IMAD.X R33, R29, 0x1, R12, P2 ;  /* 0x000000011d217824 */ /* 0x000fe200010e060c */
[----:B--2---:R-:W-:Y:S01]  /*815e0*/  IADD3 R36, P1, R35, R7, RZ ;  /* 0x0000000723247210 */ /* 0x004fe20007f3e0ff */
[----:B------:R-:W-:-:S03]  /*815f0*/  IMAD.X R31, R29, 0x1, R10, P0 ;  /* 0x000000011d1f7824 */ /* 0x000fc600000e060a */
[----:B------:R-:W-:Y:S01]  /*81600*/  STL.64 [R1+0x4898], R32 ;  /* 0x0048982001007387 */ /* 0x000fe20000100a00 */
[----:B------:R-:W-:-:S03]  /*81610*/  IMAD.X R37, R29, 0x1, R8, P1 ;  /* 0x000000011d257824 */ /* 0x000fc600008e0608 */
[----:B------:R-:W-:Y:S04]  /*81620*/  STL.64 [R1+0x4890], R30 ;  /* 0x0048901e01007387 */ /* 0x000fe80000100a00 */
[----:B------:R0:W-:Y:S04]  /*81630*/  STL.64 [R1+0x4888], R36 ;  /* 0x0048882401007387 */ /* 0x0001e80000100a00 */
[----:B0-----:R-:W2:Y:S01]  /*81640*/  LDL.LU.64 R36, [R1+0x5618] ;  /* 0x0056180001247983 */ /* 0x001ea20000300a00 */
[C---:B------:R-:W-:Y:S01]  /*81650*/  IADD3 R32, P2, R35.reuse, R5, RZ ;  /* 0x0000000523207210 */ /* 0x040fe20007f5e0ff */
[----:B------:R-:W-:Y:S01]  /*81660*/  IMAD.MOV.U32 R27, RZ, RZ, R25 ;  /* 0x000000ffff1b7224 */ /* 0x000fe200078e0019 */
[----:B------:R-:W-:Y:S01]  /*81670*/  IADD3 R30, P0, R35, R3, RZ ;  /* 0x00000003231e7210 */ /* 0x000fe20007f1e0ff */
[----:B------:R-:W-:-:S02]  /*81680*/  IMAD.MOV.U32 R25, RZ, RZ, R22 ;  /* 0x000000ffff197224 */ /* 0x000fc400078e0016 */
[----:B------:R-:W-:Y:S01]  /*81690*/  IMAD.MOV.U32 R22, RZ, RZ, R38 ;  /* 0x000000ffff167224 */ /* 0x000fe200078e0026 */
[----:B------:R-:W-:Y:S01]  /*816a0*/  IADD3 R38, P1, R35, R0, RZ ;  /* 0x0000000023267210 */ /* 0x000fe20007f3e0ff */
[----:B------:R-:W-:Y:S02]  /*816b0*/  IMAD.MOV.U32 R28, RZ, RZ, R26 ;  /* 0x000000ffff1c7224 */ /* 0x000fe400078e001a */
[C---:B------:R-:W-:Y:S02]  /*816c0*/  IMAD.X R33, R29.reuse, 0x1, R6, P2 ;  /* 0x000000011d217824 */ /* 0x040fe400010e0606 */
[----:B------:R-:W-:Y:S02]  /*816d0*/  IMAD.MOV.U32 R26, RZ, RZ, R24 ;  /* 0x000000ffff1a7224 */ /* 0x000fe400078e0018 */
[----:B------:R-:W-:Y:S02]  /*816e0*/  IMAD.X R31, R29, 0x1, R4, P0 ;  /* 0x000000011d1f7824 */ /* 0x000fe400000e0604 */
[----:B------:R-:W-:-:S02]  /*816f0*/  IMAD.MOV.U32 R24, RZ, RZ, R39 ;  /* 0x000000ffff187224 */ /* 0x000fc400078e0027 */
[----:B------:R-:W-:Y:S01]  /*81700*/  IMAD.X R39, R29, 0x1, R2, P1 ;  /* 0x000000011d277824 */ /* 0x000fe200008e0602 */
[----:B------:R-:W-:Y:S04]  /*81710*/  STL.64 [R1+0x4880], R32 ;  /* 0x0048802001007387 */ /* 0x000fe80000100a00 */
[----:B------:R0:W-:Y:S04]  /*81720*/  STL.64 [R1+0x4878], R30 ;  /* 0x0048781e01007387 */ /* 0x0001e80000100a00 */
[----:B------:R1:W-:Y:S01]  /*81730*/  STL.64 [R1+0x4870], R38 ;  /* 0x0048702601007387 */ /* 0x0003e20000100a00 */
[----:B------:R-:W-:-:S02]  /*81740*/  IMAD.MOV.U32 R29, RZ, RZ, R26 ;  /* 0x000000ffff1d7224 */ /* 0x000fc400078e001a */
[----:B------:R-:W-:Y:S02]  /*81750*/  IMAD.MOV.U32 R26, RZ, RZ, R25 ;  /* 0x000000ffff1a7224 */ /* 0x000fe400078e0019 */
[----:B------:R-:W-:Y:S02]  /*81760*/  IMAD.MOV.U32 R25, RZ, RZ, R24 ;  /* 0x000000ffff197224 */ /* 0x000fe400078e0018 */
[----:B------:R-:W-:Y:S02]  /*81770*/  IMAD.MOV.U32 R24, RZ, RZ, R40 ;  /* 0x000000ffff187224 */ /* 0x000fe400078e0028 */
[----:B0-----:R-:W-:Y:S02]  /*81780*/  IMAD.MOV.U32 R30, RZ, RZ, R28 ;  /* 0x000000ffff1e7224 */ /* 0x001fe400078e001c */
[----:B------:R-:W-:Y:S02]  /*81790*/  IMAD.MOV.U32 R28, RZ, RZ, R18 ;  /* 0x000000ffff1c7224 */ /* 0x000fe400078e0012 */
[----:B------:R-:W-:Y:S01]  /*817a0*/  IMAD.MOV.U32 R18, RZ, RZ, R41 ;  /* 0x000000ffff127224 */ /* 0x000fe200078e0029 */
[----:B--2---:R-:W-:-:S02]  /*817b0*/  IADD3 R34, P2, R36, R14, RZ ;  /* 0x0000000e24227210 */ /* 0x004fc40007f5e0ff */
[----:B------:R-:W-:Y:S02]  /*817c0*/  SHF.R.S32.HI R31, RZ, 0x1f, R36 ;  /* 0x0000001fff1f7819 */ /* 0x000fe40000011424 */
[C---:B------:R-:W-:Y:S02]  /*817d0*/  IADD3 R32, P0, R36.reuse, R13, RZ ;  /* 0x0000000d24207210 */ /* 0x040fe40007f1e0ff */
[C---:B-1----:R-:W-:Y:S01]  /*817e0*/  IADD3 R38, P1, R36.reuse, R11, RZ ;  /* 0x0000000b24267210 */ /* 0x042fe20007f3e0ff */
[C---:B------:R-:W-:Y:S02]  /*817f0*/  IMAD.X R35, R31.reuse, 0x1, R16, P2 ;  /* 0x000000011f237824 */ /* 0x040fe400010e0610 */
[C---:B------:R-:W-:Y:S02]  /*81800*/  IMAD.X R33, R31.reuse, 0x1, R15, P0 ;  /* 0x000000011f217824 */ /* 0x040fe400000e060f */
[----:B------:R-:W-:Y:S01]  /*81810*/  IMAD.X R39, R31, 0x1, R12, P1 ;  /* 0x000000011f277824 */ /* 0x000fe200008e060c */
[----:B------:R-:W-:Y:S04]  /*81820*/  STL.64 [R1+0x4868], R34 ;  /* 0x0048682201007387 */ /* 0x000fe80000100a00 */
[----:B------:R-:W-:Y:S04]  /*81830*/  STL.64 [R1+0x4860], R32 ;  /* 0x0048602001007387 */ /* 0x000fe80000100a00 */
[----:B------:R0:W-:Y:S04]  /*81840*/  STL.64 [R1+0x4858], R38 ;  /* 0x0048582601007387 */ /* 0x0001e80000100a00 */
[----:B0-----:R-:W2:Y:S01]  /*81850*/  LDL.LU.64 R38, [R1+0x5610] ;  /* 0x0056100001267983 */ /* 0x001ea20000300a00 */
[----:B------:R-:W-:-:S02]  /*81860*/  IADD3 R34, P2, R36, R9, RZ ;  /* 0x0000000924227210 */ /* 0x000fc40007f5e0ff */
[C---:B------:R-:W-:Y:S02]  /*81870*/  IADD3 R32, P0, R36.reuse, R7, RZ ;  /* 0x0000000724207210 */ /* 0x040fe40007f1e0ff */
[C---:B------:R-:W-:Y:S01]  /*81880*/  IADD3 R40, P1, R36.reuse, R5, RZ ;  /* 0x0000000524287210 */ /* 0x040fe20007f3e0ff */
        /* <DEDUP_REMOVED lines=8> */
[----:B------:R-:W-:Y:S02]  /*81910*/  SHF.R.S32.HI R36, RZ, 0x1f, R37 ;  /* 0x0000001fff247819 */ /* 0x000fe40000011425 */
[----:B---3--:R-:W-:Y:S01]  /*81920*/  IADD3 R40, P1, R37, R14, RZ ;  /* 0x0000000e25287210 */ /* 0x008fe20007f3e0ff */
[C---:B------:R-:W-:Y:S02]  /*81930*/  IMAD.X R35, R31.reuse, 0x1, R4, P2 ;  /* 0x000000011f237824 */ /* 0x040fe400010e0604 */
[----:B------:R-:W-:Y:S02]  /*81940*/  IMAD.X R33, R31, 0x1, R2, P0 ;  /* 0x000000011f217824 */ /* 0x000fe400000e0602 */
[----:B------:R-:W-:Y:S01]  /*81950*/  IMAD.X R41, R36, 0x1, R16, P1 ;  /* 0x0000000124297824 */ /* 0x000fe200008e0610 */
[----:B------:R0:W-:Y:S04]  /*81960*/  STL.64 [R1+0x4838], R34 ;  /* 0x0048382201007387 */ /* 0x0001e80000100a00 */
[----:B------:R1:W-:Y:S04]  /*81970*/  STL.64 [R1+0x4830], R32 ;  /* 0x0048302001007387 */ /* 0x0003e80000100a00 */
[----:B------:R3:W-:Y:S01]  /*81980*/  STL.64 [R1+0x4828], R40 ;  /* 0x0048282801007387 */ /* 0x0007e20000100a00 */
[----:B0-----:R-:W-:-:S02]  /*81990*/  IADD3 R34, P2, R37, R13, RZ ;  /* 0x0000000d25227210 */ /* 0x001fc40007f5e0ff */
[----:B-1----:R-:W-:-:S03]  /*819a0*/  IADD3 R32, P0, R37, R11, RZ ;  /* 0x0000000b25207210 */ /* 0x002fc60007f1e0ff */
[C---:B------:R-:W-:Y:S01]  /*819b0*/  IMAD.X R35, R36.reuse, 0x1, R15, P2 ;  /* 0x0000000124237824 */ /* 0x040fe200010e060f */
[----:B---3--:R-:W-:Y:S01]  /*819c0*/  IADD3 R40, P1, R37, R9, RZ ;  /* 0x0000000925287210 */ /* 0x008fe20007f3e0ff */
[----:B------:R-:W-:-:S03]  /*819d0*/  IMAD.X R33, R36, 0x1, R12, P0 ;  /* 0x0000000124217824 */ /* 0x000fc600000e060c */
[----:B------:R-:W-:Y:S01]  /*819e0*/  STL.64 [R1+0x4820], R34 ;  /* 0x0048202201007387 */ /* 0x000fe20000100a00 */
[----:B------:R-:W-:-:S03]  /*819f0*/  IMAD.X R41, R36, 0x1, R10, P1 ;  /* 0x0000000124297824 */ /* 0x000fc600008e060a */
[----:B------:R-:W-:Y:S04]  /*81a00*/  STL.64 [R1+0x4818], R32 ;  /* 0x0048182001007387 */ /* 0x000fe80000100a00 */
[----:B------:R0:W-:Y:S04]  /*81a10*/  STL.64 [R1+0x4810], R40 ;  /* 0x0048102801007387 */ /* 0x0001e80000100a00 */
[----:B0-----:R-:W3:Y:S01]  /*81a20*/  LDL.LU.64 R40, [R1+0x5608] ;  /* 0x0056080001287983 */ /* 0x001ee20000300a00 */
[----:B------:R-:W-:Y:S01]  /*81a30*/  IMAD.MOV.U32 R31, RZ, RZ, R30 ;  /* 0x000000ffff1f7224 */ /* 0x000fe200078e001e */
[----:B------:R-:W-:Y:S01]  /*81a40*/  IADD3 R34, P2, R37, R7, RZ ;  /* 0x0000000725227210 */ /* 0x000fe20007f5e0ff */
[----:B------:R-:W-:-:S02]  /*81a50*/  IMAD.MOV.U32 R30, RZ, RZ, R28 ;  /* 0x000000ffff1e7224 */ /* 0x000fc400078e001c */
[----:B------:R-:W-:Y:S02]  /*81a60*/  IMAD.MOV.U32 R28, RZ, RZ, R24 ;  /* 0x000000ffff1c7224 */ /* 0x000fe400078e0018 */
[----:B------:R-:W-:Y:S02]  /*81a70*/  IMAD.MOV.U32 R24, RZ, RZ, R18 ;  /* 0x000000ffff187224 */ /* 0x000fe400078e0012 */
[----:B------:R-:W-:Y:S01]  /*81a80*/  IMAD.MOV.U32 R18, RZ, RZ, R42 ;  /* 0x000000ffff127224 */ /* 0x000fe200078e002a */
[C---:B------:R-:W-:Y:S01]  /*81a90*/  IADD3 R42, P1, R37.reuse, R3, RZ ;  /* 0x00000003252a7210 */ /* 0x040fe20007f3e0ff */
[----:B------:R-:W-:Y:S01]  /*81aa0*/  IMAD.X R35, R36, 0x1, R8, P2 ;  /* 0x0000000124237824 */ /* 0x000fe200010e0608 */
[----:B------:R-:W-:-:S03]  /*81ab0*/  IADD3 R32, P0, R37, R5, RZ ;  /* 0x0000000525207210 */ /* 0x000fc60007f1e0ff */
[----:B------:R-:W-:Y:S04]  /*81ac0*/  STL [R1+0x47f8], R42 ;  /* 0x0047f82a01007387 */ /* 0x000fe80000100800 */
[----:B------:R0:W-:Y:S02]  /*81ad0*/  STL.64 [R1+0x4808], R34 ;  /* 0x0048082201007387 */ /* 0x0001e40000100a00 */
[----:B0-----:R-:W-:Y:S01]  /*81ae0*/  IMAD.MOV.U32 R35, RZ, RZ, R36 ;  /* 0x000000ffff237224 */ /* 0x001fe200078e0024 */
[----:B------:R-:W-:Y:S01]  /*81af0*/  IADD3 R34, P2, R37, R0, RZ ;  /* 0x0000000025227210 */ /* 0x000fe20007f5e0ff */
[----:B------:R-:W-:Y:S02]  /*81b00*/  IMAD.MOV.U32 R37, RZ, RZ, R43 ;  /* 0x000000ffff257224 */ /* 0x000fe400078e002b */
[----:B------:R-:W-:-:S02]  /*81b10*/  IMAD.X R33, R35, 0x1, R6, P0 ;  /* 0x0000000123217824 */ /* 0x000fc400000e0606 */
[C---:B------:R-:W-:Y:S02]  /*81b20*/  IMAD.X R37, R35.reuse, 0x1, R4, P1 ;  /* 0x0000000123257824 */ /* 0x040fe400008e0604 */
[----:B------:R-:W-:Y:S02]  /*81b30*/  IMAD.X R35, R35, 0x1, R2, P2 ;  /* 0x0000000123237824 */ /* 0x000fe400010e0602 */
[----:B------:R-:W-:Y:S02]  /*81b40*/  IMAD.MOV.U32 R36, RZ, RZ, R42 ;  /* 0x000000ffff247224 */ /* 0x000fe400078e002a */
[----:B------:R-:W4:Y:S04]  /*81b50*/  LDL.LU.64 R42, [R1+0x5600] ;  /* 0x00560000012a7983 */ /* 0x000f280000300a00 */
[----:B------:R2:W-:Y:S04]  /*81b60*/  STL.64 [R1+0x4800], R32 ;  /* 0x0048002001007387 */ /* 0x0005e80000100a00 */
[----:B------:R-:W-:Y:S04]  /*81b70*/  STL [R1+0x47fc], R37 ;  /* 0x0047fc2501007387 */ /* 0x000fe80000100800 */
[----:B------:R0:W-:Y:S01]  /*81b80*/  STL.64 [R1+0x47f0], R34 ;  /* 0x0047f02201007387 */ /* 0x0001e20000100a00 */
[----:B--2---:R-:W-:-:S02]  /*81b90*/  IADD3 R32, P0, R38, R14, RZ ;  /* 0x0000000e26207210 */ /* 0x004fc40007f1e0ff */
[----:B0-----:R-:W-:Y:S02]  /*81ba0*/  SHF.R.S32.HI R35, RZ, 0x1f, R38 ;  /* 0x0000001fff237819 */ /* 0x001fe40000011426 */
        /* <DEDUP_REMOVED lines=20> */
[----:B------:R-:W-:-:S03]  /*81cf0*/  IMAD.X R33, R37, 0x1, R4, P0 ;  /* 0x0000000125217824 */ /* 0x000fc600000e0604 */
[----:B------:R0:W-:Y:S01]  /*81d00*/  STL.64 [R1+0x47c0], R34 ;  /* 0x0047c02201007387 */ /* 0x0001e20000100a00 */
[----:B------:R-:W-:-:S03]  /*81d10*/  IMAD.X R37, R37, 0x1, R2, P1 ;  /* 0x0000000125257824 */ /* 0x000fc600008e0602 */
[----:B------:R1:W-:Y:S01]  /*81d20*/  STL.64 [R1+0x47b8], R32 ;  /* 0x0047b82001007387 */ /* 0x0003e20000100a00 */
[----:B------:R-:W-:-:S03]  /*81d30*/  SHF.R.S32.HI R38, RZ, 0x1f, R39 ;  /* 0x0000001fff267819 */ /* 0x000fc60000011427 */
[----:B------:R2:W-:Y:S01]  /*81d40*/  STL.64 [R1+0x47b0], R36 ;  /* 0x0047b02401007387 */ /* 0x0005e20000100a00 */
[C---:B0-----:R-:W-:Y:S01]  /*81d50*/  IADD3 R34, P2, R39.reuse, R14, RZ ;  /* 0x0000000e27227210 */ /* 0x041fe20007f5e0ff */
[----:B-1----:R-:W-:Y:S02]  /*81d60*/  IMAD.MOV.U32 R32, RZ, RZ, R31 ;  /* 0x000000ffff207224 */ /* 0x002fe400078e001f */
[----:B------:R-:W-:Y:S02]  /*81d70*/  IMAD.MOV.U32 R31, RZ, RZ, R30 ;  /* 0x000000ffff1f7224 */ /* 0x000fe400078e001e */
[----:B------:R-:W-:Y:S02]  /*81d80*/  IMAD.MOV.U32 R30, RZ, RZ, R28 ;  /* 0x000000ffff1e7224 */ /* 0x000fe400078e001c */
[----:B------:R-:W-:Y:S02]  /*81d90*/  IMAD.MOV.U32 R28, RZ, RZ, R24 ;  /* 0x000000ffff1c7224 */ /* 0x000fe400078e0018 */
[----:B------:R-:W-:Y:S01]  /*81da0*/  IMAD.MOV.U32 R24, RZ, RZ, R44 ;  /* 0x000000ffff187224 */ /* 0x000fe200078e002c */
[----:B------:R-:W-:-:S02]  /*81db0*/  IADD3 R44, P0, R39, R13, RZ ;  /* 0x0000000d272c7210 */ /* 0x000fc40007f1e0ff */
[C---:B--2---:R-:W-:Y:S01]  /*81dc0*/  IADD3 R36, P1, R39.reuse, R11, RZ ;  /* 0x0000000b27247210 */ /* 0x044fe20007f3e0ff */
[----:B------:R-:W-:Y:S02]  /*81dd0*/  IMAD.MOV.U32 R33, RZ, RZ, R18 ;  /* 0x000000ffff217224 */ /* 0x000fe400078e0012 */
[----:B------:R-:W-:Y:S02]  /*81de0*/  IMAD.MOV.U32 R18, RZ, RZ, R45 ;  /* 0x000000ffff127224 */ /* 0x000fe400078e002d */
[C---:B------:R-:W-:Y:S02]  /*81df0*/  IMAD.X R35, R38.reuse, 0x1, R16, P2 ;  /* 0x0000000126237824 */ /* 0x040fe400010e0610 */
[C---:B------:R-:W-:Y:S02]  /*81e00*/  IMAD.X R45, R38.reuse, 0x1, R15, P0 ;  /* 0x00000001262d7824 */ /* 0x040fe400000e060f */
[----:B------:R-:W-:Y:S01]  /*81e10*/  IMAD.X R37, R38, 0x1, R12, P1 ;  /* 0x0000000126257824 */ /* 0x000fe200008e060c */
[----:B------:R0:W-:Y:S04]  /*81e20*/  STL.64 [R1+0x47a8], R34 ;  /* 0x0047a82201007387 */ /* 0x0001e80000100a00 */
[----:B------:R-:W-:Y:S04]  /*81e30*/  STL.64 [R1+0x47a0], R44 ;  /* 0x0047a02c01007387 */ /* 0x000fe80000100a00 */
[----:B------:R1:W-:Y:S01]  /*81e40*/  STL.64 [R1+0x4798], R36 ;  /* 0x0047982401007387 */ /* 0x0003e20000100a00 */
[----:B0-----:R-:W-:-:S02]  /*81e50*/  IADD3 R34, P2, R39, R9, RZ ;  /* 0x0000000927227210 */ /* 0x001fc40007f5e0ff */
        /* <DEDUP_REMOVED lines=17> */
[----:B---3--:R-:W-:-:S02]  /*81f70*/  IADD3 R36, P1, R40, R14, RZ ;  /* 0x0000000e28247210 */ /* 0x008fc40007f3e0ff */
[C---:B0-----:R-:W-:Y:S02]  /*81f80*/  IADD3 R34, P2, R40.reuse, R13, RZ ;  /* 0x0000000d28227210 */ /* 0x041fe40007f5e0ff */
[----:B-1----:R-:W-:Y:S02]  /*81f90*/  SHF.R.S32.HI R39, RZ, 0x1f, R40 ;  /* 0x0000001fff277819 */ /* 0x002fe40000011428 */
        /* <DEDUP_REMOVED lines=40> */
[----:B0-----:R-:W-:Y:S01]  /*82220*/  IMAD.MOV.U32 R34, RZ, RZ, R46 ;  /* 0x000000ffff227224 */ /* 0x001fe200078e002e */
[----:B------:R-:W-:Y:S01]  /*82230*/  IADD3 R46, P2, R41, R5, RZ ;  /* 0x00000005292e7210 */ /* 0x000fe20007f5e0ff */
[----:B------:R-:W-:Y:S02]  /*82240*/  IMAD.MOV.U32 R35, RZ, RZ, R29 ;  /* 0x000000ffff237224 */ /* 0x000fe400078e001d */
[----:B------:R-:W-:Y:S02]  /*82250*/  IMAD.MOV.U32 R29, RZ, RZ, R47 ;  /* 0x000000ffff1d7224 */ /* 0x000fe400078e002f */
[----:B-1----:R-:W-:-:S04]  /*82260*/  IMAD.MOV.U32 R37, RZ, RZ, R40 ;  /* 0x000000ffff257224 */ /* 0x002fc800078e0028 */
[----:B------:R-:W-:Y:S01]  /*82270*/  IMAD.X R47, R37, 0x1, R6, P2 ;  /* 0x00000001252f7824 */ /* 0x000fe200010e0606 */
[----:B------:R-:W-:Y:S04]  /*82280*/  STL [R1+0x55e8], R41 ;  /* 0x0055e82901007387 */ /* 0x000fe80000100800 */
[----:B------:R0:W-:Y:S04]  /*82290*/  STL.64 [R1+0x4700], R46 ;  /* 0x0047002e01007387 */ /* 0x0001e80000100a00 */
[----:B0-----:R-:W3:Y:S01]  /*822a0*/  LDL.LU.64 R46, [R1+0x55f0] ;  /* 0x0055f000012e7983 */ /* 0x001ee20000300a00 */
[----:B------:R-:W-:-:S02]  /*822b0*/  IADD3 R38, P0, R41, R3, RZ ;  /* 0x0000000329267210 */ /* 0x000fc40007f1e0ff */
[----:B------:R-:W-:-:S03]  /*822c0*/  IADD3 R36, P1, R41, R0, RZ ;  /* 0x0000000029247210 */ /* 0x000fc60007f3e0ff */
[C---:B------:R-:W-:Y:S02]  /*822d0*/  IMAD.X R39, R37.reuse, 0x1, R4, P0 ;  /* 0x0000000125277824 */ /* 0x040fe400000e0604 */
[----:B------:R-:W-:Y:S01]  /*822e0*/  IMAD.X R37, R37, 0x1, R2, P1 ;  /* 0x0000000125257824 */ /* 0x000fe200008e0602 */
[C---:B----4-:R-:W-:Y:S02]  /*822f0*/  IADD3 R40, P2, R42.reuse, R14, RZ ;  /* 0x0000000e2a287210 */ /* 0x050fe40007f5e0ff */
[----:B------:R0:W-:Y:S04]  /*82300*/  STL.64 [R1+0x46f8], R38 ;  /* 0x0046f82601007387 */ /* 0x0001e80000100a00 */
[----:B------:R1:W-:Y:S01]  /*82310*/  STL.64 [R1+0x46f0], R36 ;  /* 0x0046f02401007387 */ /* 0x0003e20000100a00 */
[----:B0-----:R-:W-:-:S02]  /*82320*/  IADD3 R38, P0, R42, R13, RZ ;  /* 0x0000000d2a267210 */ /* 0x001fc40007f1e0ff */
        /* <DEDUP_REMOVED lines=10> */
[----:B----4-:R-:W-:-:S05]  /*823d0*/  SHF.R.S32.HI R37, RZ, 0x1f, R42 ;  /* 0x0000001fff257819 */ /* 0x010fca000001142a */
        /* <DEDUP_REMOVED lines=24> */
[----:B----4-:R-:W-:Y:S01]  /*82560*/  IADD3 R40, P2, R43, R7, RZ ;  /* 0x000000072b287210 */ /* 0x010fe20007f5e0ff */
[----:B------:R-:W-:-:S03]  /*82570*/  IMAD.X R37, R42, 0x1, R10, P1 ;  /* 0x000000012a257824 */ /* 0x000fc600008e060a */
[----:B------:R0:W-:Y:S01]  /*82580*/  STL.64 [R1+0x4698], R38 ;  /* 0x0046982601007387 */ /* 0x0001e20000100a00 */
[----:B------:R-:W-:-:S03]  /*82590*/  IMAD.X R41, R42, 0x1, R8, P2 ;  /* 0x000000012a297824 */ /* 0x000fc600010e0608 */
[----:B------:R1:W-:Y:S04]  /*825a0*/  STL.64 [R1+0x4690], R36 ;  /* 0x0046902401007387 */ /* 0x0003e80000100a00 */
[----:B------:R4:W-:Y:S01]  /*825b0*/  STL.64 [R1+0x4688], R40 ;  /* 0x0046882801007387 */ /* 0x0009e20000100a00 */
[C---:B0-----:R-:W-:Y:S02]  /*825c0*/  IADD3 R38, P0, R43.reuse, R5, RZ ;  /* 0x000000052b267210 */ /* 0x041fe40007f1e0ff */
[----:B-1----:R-:W-:Y:S01]  /*825d0*/  IADD3 R36, P1, R43, R3, RZ ;  /* 0x000000032b247210 */ /* 0x002fe20007f3e0ff */
[----:B----4-:R-:W-:-:S04]  /*825e0*/  IMAD.MOV.U32 R41, RZ, RZ, R42 ;  /* 0x000000ffff297224 */ /* 0x010fc800078e002a */
[C---:B------:R-:W-:Y:S02]  /*825f0*/  IMAD.X R39, R41.reuse, 0x1, R6, P0 ;  /* 0x0000000129277824 */ /* 0x040fe400000e0606 */
[----:B------:R-:W-:Y:S01]  /*82600*/  IMAD.X R37, R41, 0x1, R4, P1 ;  /* 0x0000000129257824 */ /* 0x000fe200008e0604 */
[----:B------:R-:W-:Y:S01]  /*82610*/  STL [R1+0x55ec], R43 ;  /* 0x0055ec2b01007387 */ /* 0x000fe20000100800 */
[----:B------:R-:W-:Y:S02]  /*82620*/  IADD3 R40, P2, R43, R0, RZ ;  /* 0x000000002b287210 */ /* 0x000fe40007f5e0ff */
[----:B--2---:R-:W-:Y:S01]  /*82630*/  SHF.R.S32.HI R42, RZ, 0x1f, R44 ;  /* 0x0000001fff2a7819 */ /* 0x004fe2000001142c */
        /* <DEDUP_REMOVED lines=26> */
[----:B------:R1:W-:Y:S01]  /*827e0*/  STL.64 [R1+0x45e8], R38 ;  /* 0x0045e82601007387 */ /* 0x0003e20000100a00 */
[----:B------:R-:W-:-:S03]  /*827f0*/  SHF.R.S32.HI R43, RZ, 0x1f, R45 ;  /* 0x0000001fff2b7819 */ /* 0x000fc6000001142d */
        /* <DEDUP_REMOVED lines=21> */
[C---:B------:R-:W-:Y:S02]  /*82950*/  IMAD.X R41, R43.reuse, 0x1, R4, P2 ;  /* 0x000000012b297824 */ /* 0x040fe400010e0604 */
[----:B------:R-:W-:-:S03]  /*82960*/  IMAD.X R39, R43, 0x1, R2, P0 ;  /* 0x000000012b277824 */ /* 0x000fc600000e0602 */
[----:B------:R0:W-:Y:S01]  /*82970*/  STL.64 [R1+0x4550], R40 ;  /* 0x0045502801007387 */ /* 0x0001e20000100a00 */
[----:B---3--:R-:W-:Y:S02]  /*82980*/  IADD3 R36, P1, R46, R14, RZ ;  /* 0x0000000e2e247210 */ /* 0x008fe40007f3e0ff */
[----:B------:R-:W-:Y:S01]  /*82990*/  SHF.R.S32.HI R42, RZ, 0x1f, R46 ;  /* 0x0000001fff2a7819 */ /* 0x000fe2000001142e */
[----:B------:R1:W-:Y:S04]  /*829a0*/  STL.64 [R1+0x4538], R38 ;  /* 0x0045382601007387 */ /* 0x0003e80000100a00 */
[----:B------:R-:W-:Y:S01]  /*829b0*/  IMAD.X R37, R42, 0x1, R16, P1 ;  /* 0x000000012a257824 */ /* 0x000fe200008e0610 */
[----:B0-----:R-:W-:-:S04]  /*829c0*/  IADD3 R40, P2, R46, R13, RZ ;  /* 0x0000000d2e287210 */ /* 0x001fc80007f5e0ff */
[----:B------:R0:W-:Y:S01]  /*829d0*/  STL.64 [R1+0x4528], R36 ;  /* 0x0045282401007387 */ /* 0x0001e20000100a00 */
[----:B-1----:R-:W-:Y:S01]  /*829e0*/  IADD3 R38, P0, R46, R11, RZ ;  /* 0x0000000b2e267210 */ /* 0x002fe20007f1e0ff */
[----:B------:R-:W-:-:S04]  /*829f0*/  IMAD.X R41, R42, 0x1, R15, P2 ;  /* 0x000000012a297824 */ /* 0x000fc800010e060f */
[----:B------:R-:W-:Y:S01]  /*82a00*/  IMAD.X R39, R42, 0x1, R12, P0 ;  /* 0x000000012a277824 */ /* 0x000fe200000e060c */
[----:B0-----:R-:W-:Y:S01]  /*82a10*/  IADD3 R36, P1, R46, R9, RZ ;  /* 0x000000092e247210 */ /* 0x001fe20007f3e0ff */
[----:B------:R0:W-:Y:S04]  /*82a20*/  STL.64 [R1+0x4510], R40 ;  /* 0x0045102801007387 */ /* 0x0001e80000100a00 */
        /* <DEDUP_REMOVED lines=13> */
[----:B0-----:R-:W-:Y:S02]  /*82b00*/  IADD3 R40, P2, R46, R0, RZ ;  /* 0x000000002e287210 */ /* 0x001fe40007f5e0ff */
[----:B-1----:R-:W-:-:S03]  /*82b10*/  IADD3 R38, P0, R47, R14, RZ ;  /* 0x0000000e2f267210 */ /* 0x002fc60007f1e0ff */
[----:B------:R-:W-:Y:S01]  /*82b20*/  IMAD.X R41, R42, 0x1, R2, P2 ;  /* 0x000000012a297824 */ /* 0x000fe200010e0602 */
[C---:B--2---:R-:W-:Y:S01]  /*82b30*/  IADD3 R36, P1, R47.reuse, R13, RZ ;  /* 0x0000000d2f247210 */ /* 0x044fe20007f3e0ff */
[----:B------:R-:W-:Y:S01]  /*82b40*/  IMAD.X R39, R44, 0x1, R16, P0 ;  /* 0x000000012c277824 */ /* 0x000fe200000e0610 */
[----:B------:R-:W-:-:S03]  /*82b50*/  IADD3 R42, P2, R47, R11, RZ ;  /* 0x0000000b2f2a7210 */ /* 0x000fc60007f5e0ff */
[C---:B------:R-:W-:Y:S01]  /*82b60*/  IMAD.X R37, R44.reuse, 0x1, R15, P1 ;  /* 0x000000012c257824 */ /* 0x040fe200008e060f */
[----:B------:R0:W-:Y:S01]  /*82b70*/  STL.64 [R1+0x44a0], R40 ;  /* 0x0044a02801007387 */ /* 0x0001e20000100a00 */
[----:B------:R-:W-:-:S03]  /*82b80*/  IMAD.X R43, R44, 0x1, R12, P2 ;  /* 0x000000012c2b7824 */ /* 0x000fc600010e060c */
[----:B------:R-:W-:Y:S04]  /*82b90*/  STL.64 [R1+0x4490], R38 ;  /* 0x0044902601007387 */ /* 0x000fe80000100a00 */
[----:B------:R1:W-:Y:S01]  /*82ba0*/  STL.64 [R1+0x4480], R36 ;  /* 0x0044802401007387 */ /* 0x0003e20000100a00 */
[----:B0-----:R-:W-:-:S03]  /*82bb0*/  IADD3 R40, P0, R47, R9, RZ ;  /* 0x000000092f287210 */ /* 0x001fc60007f1e0ff */
[----:B------:R0:W-:Y:S01]  /*82bc0*/  STL.64 [R1+0x4468], R42 ;  /* 0x0044682a01007387 */ /* 0x0001e20000100a00 */
[----:B-1----:R-:W-:Y:S02]  /*82bd0*/  IMAD.MOV.U32 R36, RZ, RZ, R34 ;  /* 0x000000ffff247224 */ /* 0x002fe400078e0022 */
[----:B------:R-:W-:Y:S02]  /*82be0*/  IMAD.MOV.U32 R34, RZ, RZ, R33 ;  /* 0x000000ffff227224 */ /* 0x000fe400078e0021 */
[----:B------:R-:W-:Y:S01]  /*82bf0*/  IMAD.MOV.U32 R33, RZ, RZ, R48 ;  /* 0x000000ffff217224 */ /* 0x000fe200078e0030 */
[----:B------:R-:W-:Y:S01]  /*82c00*/  IADD3 R48, P1, R47, R7, RZ ;  /* 0x000000072f307210 */ /* 0x000fe20007f3e0ff */
[----:B------:R-:W-:Y:S01]  /*82c10*/  IMAD.MOV.U32 R39, RZ, RZ, R20 ;  /* 0x000000ffff277224 */ /* 0x000fe200078e0014 */
[----:B0-----:R-:W2:Y:S01]  /*82c20*/  LDL.LU R43, [R1+0x55ec] ;  /* 0x0055ec00012b7983 */ /* 0x001ea20000300800 */
[----:B------:R-:W-:Y:S02]  /*82c30*/  IMAD.X R41, R44, 0x1, R10, P0 ;  /* 0x000000012c297824 */ /* 0x000fe400000e060a */
[----:B------:R-:W-:-:S02]  /*82c40*/  IMAD.MOV.U32 R20, RZ, RZ, R49 ;  /* 0x000000ffff147224 */ /* 0x000fc400078e0031 */
[----:B------:R-:W-:Y:S01]  /*82c50*/  IMAD.X R49, R44, 0x1, R8, P1 ;  /* 0x000000012c317824 */ /* 0x000fe200008e0608 */
[----:B------:R0:W-:Y:S04]  /*82c60*/  STL.64 [R1+0x4458], R40 ;  /* 0x0044582801007387 */ /* 0x0001e80000100a00 */
[----:B0-----:R-:W3:Y:S04]  /*82c70*/  LDL.LU R41, [R1+0x55e8] ;  /* 0x0055e80001297983 */ /* 0x001ee80000300800 */
[----:B------:R0:W-:Y:S04]  /*82c80*/  STL.64 [R1+0x4448], R48 ;  /* 0x0044483001007387 */ /* 0x0001e80000100a00 */
[----:B0-----:R-:W4:Y:S01]  /*82c90*/  LDL.LU.64 R48, [R1+0x55e0] ;  /* 0x0055e00001307983 */ /* 0x001f220000300a00 */
[----:B------:R-:W-:-:S02]  /*82ca0*/  IMAD.MOV.U32 R37, RZ, RZ, R27 ;  /* 0x000000ffff257224 */ /* 0x000fc400078e001b */
[----:B------:R-:W-:Y:S01]  /*82cb0*/  IMAD.MOV.U32 R27, RZ, RZ, R50 ;  /* 0x000000ffff1b7224 */ /* 0x000fe200078e0032 */
[C---:B------:R-:W-:Y:S01]  /*82cc0*/  IADD3 R50, P2, R47.reuse, R5, RZ ;  /* 0x000000052f327210 */ /* 0x040fe20007f5e0ff */
[----:B------:R-:W-:Y:S01]  /*82cd0*/  IMAD.MOV.U32 R38, RZ, RZ, R35 ;  /* 0x000000ffff267224 */ /* 0x000fe200078e0023 */
[C---:B------:R-:W-:Y:S01]  /*82ce0*/  IADD3 R42, P0, R47.reuse, R3, RZ ;  /* 0x000000032f2a7210 */ /* 0x040fe20007f1e0ff */
[----:B------:R-:W-:Y:S02]  /*82cf0*/  IMAD.MOV.U32 R35, RZ, RZ, R32 ;  /* 0x000000ffff237224 */ /* 0x000fe400078e0020 */
[----:B------:R-:W-:Y:S02]  /*82d00*/  IMAD.MOV.U32 R32, RZ, RZ, R51 ;  /* 0x000000ffff207224 */ /* 0x000fe400078e0033 */
[----:B------:R-:W-:Y:S01]  /*82d10*/  IMAD.X R51, R44, 0x1, R6, P2 ;  /* 0x000000012c337824 */ /* 0x000fe200010e0606 */
[----:B------:R-:W-:Y:S04]  /*82d20*/  STL [R1+0x4418], R42 ;  /* 0x0044182a01007387 */ /* 0x000fe80000100800 */
[----:B------:R-:W-:Y:S04]  /*82d30*/  STL [R1+0x55c0], R47 ;  /* 0x0055c02f01007387 */ /* 0x000fe80000100800 */
[----:B------:R0:W-:Y:S04]  /*82d40*/  STL.64 [R1+0x4428], R50 ;  /* 0x0044283201007387 */ /* 0x0001e80000100a00 */
[----:B0-----:R-:W4:Y:S01]  /*82d50*/  LDL.LU.64 R50, [R1+0x55d8] ;  /* 0x0055d80001327983 */ /* 0x001f220000300a00 */
[----:B------:R-:W-:Y:S01]  /*82d60*/  IADD3 R40, P1, R47, R0, RZ ;  /* 0x000000002f287210 */ /* 0x000fe20007f3e0ff */
[----:B------:R-:W-:-:S04]  /*82d70*/  IMAD.MOV.U32 R46, RZ, RZ, R42 ;  /* 0x000000ffff2e7224 */ /* 0x000fc800078e002a */
[----:B------:R-:W-:Y:S01]  /*82d80*/  STL [R1+0x43f8], R40 ;  /* 0x0043f82801007387 */ /* 0x000fe20000100800 */
[----:B------:R-:W-:Y:S02]  /*82d90*/  IMAD.MOV.U32 R46, RZ, RZ, R40 ;  /* 0x000000ffff2e7224 */ /* 0x000fe400078e0028 */
[----:B--2---:R-:W-:Y:S02]  /*82da0*/  IMAD.MOV.U32 R47, RZ, RZ, R43 ;  /* 0x000000ffff2f7224 */ /* 0x004fe400078e002b */
[----:B------:R-:W-:-:S04]  /*82db0*/  IMAD.MOV.U32 R43, RZ, RZ, R44 ;  /* 0x000000ffff2b7224 */ /* 0x000fc800078e002c */
[----:B------:R-:W-:-:S05]  /*82dc0*/  IMAD.X R47, R43, 0x1, R4, P0 ;  /* 0x000000012b2f7824 */ /* 0x000fca00000e0604 */
[----:B------:R3:W-:Y:S02]  /*82dd0*/  STL [R1+0x441c], R47 ;  /* 0x00441c2f01007387 */ /* 0x0007e40000100800 */
[----:B---3--:R-:W-:Y:S02]  /*82de0*/  IMAD.MOV.U32 R47, RZ, RZ, R41 ;  /* 0x000000ffff2f7224 */ /* 0x008fe400078e0029 */
[----:B------:R-:W-:Y:S01]  /*82df0*/  IMAD.X R47, R43, 0x1, R2, P1 ;  /* 0x000000012b2f7824 */ /* 0x000fe200008e0602 */
[C---:B----4-:R-:W-:Y:S02]  /*82e00*/  IADD3 R42, P2, R48.reuse, R14, RZ ;  /* 0x0000000e302a7210 */ /* 0x050fe40007f5e0ff */
[----:B------:R-:W-:Y:S02]  /*82e10*/  SHF.R.S32.HI R44, RZ, 0x1f, R48 ;  /* 0x0000001fff2c7819 */ /* 0x000fe40000011430 */
[----:B------:R-:W-:-:S03]  /*82e20*/  IADD3 R40, P0, R48, R13, RZ ;  /* 0x0000000d30287210 */ /* 0x000fc60007f1e0ff */
[C---:B------:R-:W-:Y:S02]  /*82e30*/  IMAD.X R43, R44.reuse, 0x1, R16, P2 ;  /* 0x000000012c2b7824 */ /* 0x040fe400010e0610 */
[----:B------:R-:W-:Y:S01]  /*82e40*/  IMAD.X R41, R44, 0x1, R15, P0 ;  /* 0x000000012c297824 */ /* 0x000fe200000e060f */
[----:B------:R0:W-:Y:S01]  /*82e50*/  STL [R1+0x43fc], R47 ;  /* 0x0043fc2f01007387 */ /* 0x0001e20000100800 */
[----:B------:R-:W-:-:S03]  /*82e60*/  IADD3 R46, P1, R48, R11, RZ ;  /* 0x0000000b302e7210 */ /* 0x000fc60007f3e0ff */
[----:B------:R1:W-:Y:S04]  /*82e70*/  STL.64 [R1+0x43e8], R42 ;  /* 0x0043e82a01007387 */ /* 0x0003e80000100a00 */
[----:B------:R2:W-:Y:S01]  /*82e80*/  STL.64 [R1+0x43d8], R40 ;  /* 0x0043d82801007387 */ /* 0x0005e20000100a00 */
[----:B0-----:R-:W-:Y:S01]  /*82e90*/  IMAD.X R47, R44, 0x1, R12, P1 ;  /* 0x000000012c2f7824 */ /* 0x001fe200008e060c */
[C---:B-1----:R-:W-:Y:S02]  /*82ea0*/  IADD3 R42, P2, R48.reuse, R9, RZ ;  /* 0x00000009302a7210 */ /* 0x042fe40007f5e0ff */
[----:B--2---:R-:W-:-:S03]  /*82eb0*/  IADD3 R40, P0, R48, R7, RZ ;  /* 0x0000000730287210 */ /* 0x004fc60007f1e0ff */
        /* <DEDUP_REMOVED lines=63> */
[C---:B-1----:R-:W-:Y:S01]  /*832b0*/  IADD3 R42, P2, R51.reuse, R14, RZ ;  /* 0x0000000e332a7210 */ /* 0x042fe20007f5e0ff */
[----:B--2---:R-:W-:Y:S02]  /*832c0*/  IMAD.MOV.U32 R41, RZ, RZ, R39 ;  /* 0x000000ffff297224 */ /* 0x004fe400078e0027 */
[----:B------:R-:W-:Y:S02]  /*832d0*/  IMAD.MOV.U32 R39, RZ, RZ, R37 ;  /* 0x000000ffff277224 */ /* 0x000fe400078e0025 */
[----:B------:R-:W-:Y:S02]  /*832e0*/  IMAD.MOV.U32 R37, RZ, RZ, R34 ;  /* 0x000000ffff257224 */ /* 0x000fe400078e0022 */
[----:B------:R-:W-:Y:S01]  /*832f0*/  IMAD.MOV.U32 R34, RZ, RZ, R52 ;  /* 0x000000ffff227224 */ /* 0x000fe200078e0034 */
[----:B------:R-:W-:Y:S01]  /*83300*/  IADD3 R52, P0, R51, R13, RZ ;  /* 0x0000000d33347210 */ /* 0x000fe20007f1e0ff */
[----:B------:R-:W-:-:S02]  /*83310*/  IMAD.MOV.U32 R40, RZ, RZ, R38 ;  /* 0x000000ffff287224 */ /* 0x000fc400078e0026 */
[----:B------:R-:W-:Y:S02]  /*83320*/  IMAD.X R47, R44, 0x1, R2, P1 ;  /* 0x000000012c2f7824 */ /* 0x000fe400008e0602 */
[----:B------:R-:W-:Y:S02]  /*83330*/  IMAD.MOV.U32 R38, RZ, RZ, R36 ;  /* 0x000000ffff267224 */ /* 0x000fe400078e0024 */
[C---:B------:R-:W-:Y:S02]  /*83340*/  IMAD.X R43, R48.reuse, 0x1, R16, P2 ;  /* 0x00000001302b7824 */ /* 0x040fe400010e0610 */
[----:B------:R-:W-:Y:S02]  /*83350*/  IMAD.MOV.U32 R36, RZ, RZ, R28 ;  /* 0x000000ffff247224 */ /* 0x000fe400078e001c */
[----:B------:R-:W-:Y:S01]  /*83360*/  IMAD.MOV.U32 R28, RZ, RZ, R53 ;  /* 0x000000ffff1c7224 */ /* 0x000fe200078e0035 */
[----:B------:R0:W-:Y:S01]  /*83370*/  STL.64 [R1+0x41d8], R46 ;  /* 0x0041d82e01007387 */ /* 0x0001e20000100a00 */
[----:B------:R-:W-:-:S03]  /*83380*/  IMAD.X R53, R48, 0x1, R15, P0 ;  /* 0x0000000130357824 */ /* 0x000fc600000e060f */
[----:B------:R1:W-:Y:S04]  /*83390*/  STL.64 [R1+0x41d0], R42 ;  /* 0x0041d02a01007387 */ /* 0x0003e80000100a00 */
[----:B------:R2:W-:Y:S01]  /*833a0*/  STL.64 [R1+0x41c8], R52 ;  /* 0x0041c83401007387 */ /* 0x0005e20000100a00 */
[C---:B0-----:R-:W-:Y:S01]  /*833b0*/  IADD3 R46, P1, R51.reuse, R11, RZ ;  /* 0x0000000b332e7210 */ /* 0x041fe20007f3e0ff */
[----:B-1----:R-:W-:Y:S02]  /*833c0*/  IMAD.MOV.U32 R43, RZ, RZ, R37 ;  /* 0x000000ffff2b7224 */ /* 0x002fe400078e0025 */
[----:B------:R-:W-:Y:S01]  /*833d0*/  IMAD.MOV.U32 R37, RZ, RZ, R54 ;  /* 0x000000ffff257224 */ /* 0x000fe200078e0036 */
[C---:B------:R-:W-:Y:S02]  /*833e0*/  IADD3 R54, P2, R51.reuse, R9, RZ ;  /* 0x0000000933367210 */ /* 0x040fe40007f5e0ff */
[----:B--2---:R-:W-:Y:S01]  /*833f0*/  IADD3 R52, P0, R51, R7, RZ ;  /* 0x0000000733347210 */ /* 0x004fe20007f1e0ff */
[----:B------:R-:W-:-:S02]  /*83400*/  IMAD.MOV.U32 R42, RZ, RZ, R36 ;  /* 0x000000ffff2a7224 */ /* 0x000fc400078e0024 */
[----:B------:R-:W-:Y:S02]  /*83410*/  IMAD.MOV.U32 R36, RZ, RZ, R55 ;  /* 0x000000ffff247224 */ /* 0x000fe400078e0037 */
        /* <DEDUP_REMOVED lines=8> */
[----:B------:R-:W-:-:S03]  /*834a0*/  IADD3 R44, P0, R51, R0, RZ ;  /* 0x00000000332c7210 */ /* 0x000fc60007f1e0ff */
[----:B------:R-:W-:Y:S01]  /*834b0*/  IMAD.X R47, R48, 0x1, R6, P1 ;  /* 0x00000001302f7824 */ /* 0x000fe200008e0606 */
[----:B------:R-:W-:Y:S01]  /*834c0*/  STL.64 [R1+0x54b0], R50 ;  /* 0x0054b03201007387 */ /* 0x000fe20000100a00 */
[----:B------:R-:W-:-:S03]  /*834d0*/  IADD3 R54, P2, R51, R3, RZ ;  /* 0x0000000333367210 */ /* 0x000fc60007f5e0ff */
[----:B------:R-:W-:Y:S04]  /*834e0*/  STL [R1+0x4198], R44 ;  /* 0x0041982c01007387 */ /* 0x000fe80000100800 */
[----:B------:R0:W-:Y:S02]  /*834f0*/  STL.64 [R1+0x41a8], R46 ;  /* 0x0041a82e01007387 */ /* 0x0001e40000100a00 */
[----:B0-----:R-:W-:-:S04]  /*83500*/  IMAD.MOV.U32 R47, RZ, RZ, R48 ;  /* 0x000000ffff2f7224 */ /* 0x001fc800078e0030 */
[----:B------:R-:W-:-:S05]  /*83510*/  IMAD.X R55, R47, 0x1, R4, P2 ;  /* 0x000000012f377824 */ /* 0x000fca00010e0604 */
[----:B------:R0:W-:Y:S04]  /*83520*/  STL.64 [R1+0x41a0], R54 ;  /* 0x0041a03601007387 */ /* 0x0001e80000100a00 */
[----:B0-----:R-:W3:Y:S01]  /*83530*/  LDL.LU.64 R54, [R1+0x55c8] ;  /* 0x0055c80001367983 */ /* 0x001ee20000300a00 */
[----:B------:R-:W-:Y:S02]  /*83540*/  IMAD.MOV.U32 R50, RZ, RZ, R44 ;  /* 0x000000ffff327224 */ /* 0x000fe400078e002c */
[----:B------:R-:W-:Y:S02]  /*83550*/  IMAD.MOV.U32 R51, RZ, RZ, R45 ;  /* 0x000000ffff337224 */ /* 0x000fe400078e002d */
[----:B------:R-:W-:-:S05]  /*83560*/  IMAD.X R51, R47, 0x1, R2, P0 ;  /* 0x000000012f337824 */ /* 0x000fca00000e0602 */
[----:B------:R0:W-:Y:S01]  /*83570*/  STL [R1+0x419c], R51 ;  /* 0x00419c3301007387 */ /* 0x0001e20000100800 */
[C---:B--2---:R-:W-:Y:S02]  /*83580*/  IADD3 R46, P1, R52.reuse, R14, RZ ;  /* 0x0000000e342e7210 */ /* 0x044fe40007f3e0ff */
[----:B------:R-:W-:Y:S02]  /*83590*/  SHF.R.S32.HI R48, RZ, 0x1f, R52 ;  /* 0x0000001fff307819 */ /* 0x000fe40000011434 */
[----:B------:R-:W-:-:S03]  /*835a0*/  IADD3 R44, P2, R52, R13, RZ ;  /* 0x0000000d342c7210 */ /* 0x000fc60007f5e0ff */
[C---:B------:R-:W-:Y:S02]  /*835b0*/  IMAD.X R47, R48.reuse, 0x1, R16, P1 ;  /* 0x00000001302f7824 */ /* 0x040fe400008e0610 */
[----:B------:R-:W-:Y:S01]  /*835c0*/  IMAD.X R45, R48, 0x1, R15, P2 ;  /* 0x00000001302d7824 */ /* 0x000fe200010e060f */
[----:B------:R-:W-:Y:S02]  /*835d0*/  IADD3 R50, P0, R52, R11, RZ ;  /* 0x0000000b34327210 */ /* 0x000fe40007f1e0ff */
[----:B------:R1:W-:Y:S04]  /*835e0*/  STL.64 [R1+0x4190], R46 ;  /* 0x0041902e01007387 */ /* 0x0003e80000100a00 */
[----:B------:R2:W-:Y:S01]  /*835f0*/  STL.64 [R1+0x4188], R44 ;  /* 0x0041882c01007387 */ /* 0x0005e20000100a00 */
[----:B0-----:R-:W-:Y:S01]  /*83600*/  IMAD.X R51, R48, 0x1, R12, P0 ;  /* 0x0000000130337824 */ /* 0x001fe200000e060c */
[----:B-1----:R-:W-:-:S02]  /*83610*/  IADD3 R46, P1, R52, R9, RZ ;  /* 0x00000009342e7210 */ /* 0x002fc40007f3e0ff */
[----:B--2---:R-:W-:-:S03]  /*83620*/  IADD3 R44, P2, R52, R7, RZ ;  /* 0x00000007342c7210 */ /* 0x004fc60007f5e0ff */
[C---:B------:R-:W-:Y:S01]  /*83630*/  IMAD.X R47, R48.reuse, 0x1, R10, P1 ;  /* 0x00000001302f7824 */ /* 0x040fe200008e060a */
[----:B------:R0:W-:Y:S01]  /*83640*/  STL.64 [R1+0x4180], R50 ;  /* 0x0041803201007387 */ /* 0x0001e20000100a00 */
[----:B------:R-:W-:-:S03]  /*83650*/  IMAD.X R45, R48, 0x1, R8, P2 ;  /* 0x00000001302d7824 */ /* 0x000fc600010e0608 */
[----:B------:R1:W-:Y:S04]  /*83660*/  STL.64 [R1+0x4178], R46 ;  /* 0x0041782e01007387 */ /* 0x0003e80000100a00 */
[----:B------:R2:W-:Y:S01]  /*83670*/  STL.64 [R1+0x4170], R44 ;  /* 0x0041702c01007387 */ /* 0x0005e20000100a00 */
[C---:B0-----:R-:W-:Y:S02]  /*83680*/  IADD3 R50, P0, R52.reuse, R5, RZ ;  /* 0x0000000534327210 */ /* 0x041fe40007f1e0ff */
[----:B-1----:R-:W-:Y:S01]  /*83690*/  IADD3 R46, P1, R52, R3, RZ ;  /* 0x00000003342e7210 */ /* 0x002fe20007f3e0ff */
[----:B--2---:R-:W-:-:S04]  /*836a0*/  IMAD.MOV.U32 R45, RZ, RZ, R48 ;  /* 0x000000ffff2d7224 */ /* 0x004fc800078e0030 */
        /* <DEDUP_REMOVED lines=23> */
[----:B0-----:R-:W-:Y:S01]  /*83820*/  IADD3 R44, P2, R53, R5, RZ ;  /* 0x00000005352c7210 */ /* 0x001fe20007f5e0ff */
[----:B-1----:R-:W-:-:S04]  /*83830*/  IMAD.MOV.U32 R47, RZ, RZ, R48 ;  /* 0x000000ffff2f7224 */ /* 0x002fc800078e0030 */
[----:B------:R-:W-:Y:S01]  /*83840*/  IMAD.X R45, R47, 0x1, R6, P2 ;  /* 0x000000012f2d7824 */ /* 0x000fe200010e0606 */
[C---:B------:R-:W-:Y:S01]  /*83850*/  IADD3 R50, P0, R53.reuse, R3, RZ ;  /* 0x0000000335327210 */ /* 0x040fe20007f1e0ff */
[----:B------:R-:W-:Y:S01]  /*83860*/  STL.64 [R1+0x54c0], R52 ;  /* 0x0054c03401007387 */ /* 0x000fe20000100a00 */
[----:B------:R-:W-:Y:S02]  /*83870*/  IADD3 R46, P1, R53, R0, RZ ;  /* 0x00000000352e7210 */ /* 0x000fe40007f3e0ff */
[----:B---3--:R-:W-:Y:S01]  /*83880*/  SHF.R.S32.HI R48, RZ, 0x1f, R54 ;  /* 0x0000001fff307819 */ /* 0x008fe20000011436 */
[----:B------:R0:W-:Y:S01]  /*83890*/  STL.64 [R1+0x4128], R44 ;  /* 0x0041282c01007387 */ /* 0x0001e20000100a00 */
[C---:B------:R-:W-:Y:S02]  /*838a0*/  IMAD.X R51, R47.reuse, 0x1, R4, P0 ;  /* 0x000000012f337824 */ /* 0x040fe400000e0604 */
[----:B------:R-:W-:Y:S01]  /*838b0*/  IMAD.X R47, R47, 0x1, R2, P1 ;  /* 0x000000012f2f7824 */ /* 0x000fe200008e0602 */
[----:B0-----:R-:W-:-:S02]  /*838c0*/  IADD3 R44, P2, R54, R14, RZ ;  /* 0x0000000e362c7210 */ /* 0x001fc40007f5e0ff */
[----:B------:R0:W-:Y:S03]  /*838d0*/  STL.64 [R1+0x4120], R50 ;  /* 0x0041203201007387 */ /* 0x0001e60000100a00 */
[----:B------:R-:W-:Y:S01]  /*838e0*/  IMAD.X R45, R48, 0x1, R16, P2 ;  /* 0x00000001302d7824 */ /* 0x000fe200010e0610 */
        /* <DEDUP_REMOVED lines=31> */
[----:B-1----:R-:W-:Y:S01]  /*83ae0*/  IADD3 R46, P1, R55, R9, RZ ;  /* 0x00000009372e7210 */ /* 0x002fe20007f3e0ff */
[----:B--2---:R-:W-:Y:S02]  /*83af0*/  IMAD.MOV.U32 R45, RZ, RZ, R43 ;  /* 0x000000ffff2d7224 */ /* 0x004fe400078e002b */
[----:B------:R-:W-:-:S02]  /*83b00*/  IMAD.MOV.U32 R43, RZ, RZ, R41 ;  /* 0x000000ffff2b7224 */ /* 0x000fc400078e0029 */
[----:B------:R-:W-:Y:S02]  /*83b10*/  IMAD.MOV.U32 R41, RZ, RZ, R38 ;  /* 0x000000ffff297224 */ /* 0x000fe400078e0026 */
[----:B------:R-:W-:Y:S01]  /*83b20*/  IMAD.MOV.U32 R38, RZ, RZ, R56 ;  /* 0x000000ffff267224 */ /* 0x000fe200078e0038 */
[----:B------:R-:W-:Y:S01]  /*83b30*/  IADD3 R56, P2, R55, R7, RZ ;  /* 0x0000000737387210 */ /* 0x000fe20007f5e0ff */
[----:B------:R-:W-:Y:S02]  /*83b40*/  IMAD.MOV.U32 R44, RZ, RZ, R42 ;  /* 0x000000ffff2c7224 */ /* 0x000fe400078e002a */
[C---:B------:R-:W-:Y:S02]  /*83b50*/  IMAD.X R51, R53.reuse, 0x1, R12, P0 ;  /* 0x0000000135337824 */ /* 0x040fe400000e060c */
[----:B------:R-:W-:Y:S02]  /*83b60*/  IMAD.MOV.U32 R42, RZ, RZ, R40 ;  /* 0x000000ffff2a7224 */ /* 0x000fe400078e0028 */
[----:B------:R-:W-:-:S02]  /*83b70*/  IMAD.X R47, R53, 0x1, R10, P1 ;  /* 0x00000001352f7824 */ /* 0x000fc400008e060a */
[----:B------:R-:W-:Y:S02]  /*83b80*/  IMAD.MOV.U32 R40, RZ, RZ, R39 ;  /* 0x000000ffff287224 */ /* 0x000fe400078e0027 */
[----:B------:R-:W-:Y:S01]  /*83b90*/  IMAD.MOV.U32 R39, RZ, RZ, R29 ;  /* 0x000000ffff277224 */ /* 0x000fe200078e001d */
[----:B------:R-:W-:Y:S01]  /*83ba0*/  STL.64 [R1+0x40c0], R50 ;  /* 0x0040c03201007387 */ /* 0x000fe20000100a00 */
[----:B------:R-:W-:Y:S02]  /*83bb0*/  IMAD.MOV.U32 R29, RZ, RZ, R57 ;  /* 0x000000ffff1d7224 */ /* 0x000fe400078e0039 */
[----:B------:R-:W-:Y:S01]  /*83bc0*/  IMAD.X R57, R53, 0x1, R8, P2 ;  /* 0x0000000135397824 */ /* 0x000fe200010e0608 */
[----:B------:R0:W-:Y:S04]  /*83bd0*/  STL.64 [R1+0x40b8], R46 ;  /* 0x0040b82e01007387 */ /* 0x0001e80000100a00 */
[----:B0-----:R-:W2:Y:S04]  /*83be0*/  LDL.LU R47, [R1+0x55c0] ;  /* 0x0055c000012f7983 */ /* 0x001ea80000300800 */
[----:B------:R0:W-:Y:S04]  /*83bf0*/  STL.64 [R1+0x40b0], R56 ;  /* 0x0040b03801007387 */ /* 0x0001e80000100a00 */
[----:B0-----:R-:W3:Y:S01]  /*83c00*/  LDL.LU.64 R56, [R1+0x55b8] ;  /* 0x0055b80001387983 */ /* 0x001ee20000300a00 */
[----:B------:R-:W-:-:S02]  /*83c10*/  IADD3 R46, P1, R55, R3, RZ ;  /* 0x00000003372e7210 */ /* 0x000fc40007f3e0ff */
[----:B------:R-:W-:-:S03]  /*83c20*/  IADD3 R50, P0, R55, R5, RZ ;  /* 0x0000000537327210 */ /* 0x000fc60007f1e0ff */
[----:B------:R-:W-:Y:S01]  /*83c30*/  STL [R1+0x40a0], R46 ;  /* 0x0040a02e01007387 */ /* 0x000fe20000100800 */
[----:B------:R-:W-:Y:S01]  /*83c40*/  IADD3 R48, P2, R55, R0, RZ ;  /* 0x0000000037307210 */ /* 0x000fe20007f5e0ff */
[----:B------:R-:W-:Y:S02]  /*83c50*/  IMAD.X R51, R53, 0x1, R6, P0 ;  /* 0x0000000135337824 */ /* 0x000fe400000e0606 */
[----:B------:R0:W-:Y:S04]  /*83c60*/  STL.64 [R1+0x54c8], R54 ;  /* 0x0054c83601007387 */ /* 0x0001e80000100a00 */
[----:B------:R3:W-:Y:S01]  /*83c70*/  STL.64 [R1+0x40a8], R50 ;  /* 0x0040a83201007387 */ /* 0x0007e20000100a00 */
[----:B0-----:R-:W-:Y:S02]  /*83c80*/  IMAD.MOV.U32 R54, RZ, RZ, R46 ;  /* 0x000000ffff367224 */ /* 0x001fe400078e002e */
[----:B------:R-:W-:-:S02]  /*83c90*/  IMAD.MOV.U32 R46, RZ, RZ, R45 ;  /* 0x000000ffff2e7224 */ /* 0x000fc400078e002d */
[----:B------:R-:W-:Y:S02]  /*83ca0*/  IMAD.MOV.U32 R45, RZ, RZ, R44 ;  /* 0x000000ffff2d7224 */ /* 0x000fe400078e002c */
[----:B------:R-:W-:Y:S02]  /*83cb0*/  IMAD.MOV.U32 R44, RZ, RZ, R43 ;  /* 0x000000ffff2c7224 */ /* 0x000fe400078e002b */
[----:B------:R-:W-:Y:S01]  /*83cc0*/  IMAD.MOV.U32 R43, RZ, RZ, R42 ;  /* 0x000000ffff2b7224 */ /* 0x000fe200078e002a */
[----:B------:R-:W-:Y:S01]  /*83cd0*/  STL [R1+0x4098], R48 ;  /* 0x0040983001007387 */ /* 0x000fe20000100800 */
[----:B------:R-:W-:Y:S02]  /*83ce0*/  IMAD.MOV.U32 R42, RZ, RZ, R39 ;  /* 0x000000ffff2a7224 */ /* 0x000fe400078e0027 */
[----:B------:R-:W-:Y:S02]  /*83cf0*/  IMAD.MOV.U32 R39, RZ, RZ, R38 ;  /* 0x000000ffff277224 */ /* 0x000fe400078e0026 */
[----:B------:R-:W-:-:S02]  /*83d00*/  IMAD.MOV.U32 R54, RZ, RZ, R48 ;  /* 0x000000ffff367224 */ /* 0x000fc400078e0030 */
[----:B------:R-:W-:Y:S02]  /*83d10*/  IMAD.MOV.U32 R38, RZ, RZ, R31 ;  /* 0x000000ffff267224 */ /* 0x000fe400078e001f */
[----:B------:R-:W-:Y:S01]  /*83d20*/  IMAD.MOV.U32 R31, RZ, RZ, R23 ;  /* 0x000000ffff1f7224 */ /* 0x000fe200078e0017 */
[----:B------:R-:W-:Y:S01]  /*83d30*/  SHF.R.S32.HI R23, RZ, 0x1f, R60 ;  /* 0x0000001fff177819 */ /* 0x000fe2000001143c */
[----:B--2---:R-:W-:Y:S02]  /*83d40*/  IMAD.MOV.U32 R55, RZ, RZ, R47 ;  /* 0x000000ffff377224 */ /* 0x004fe400078e002f */
[----:B------:R-:W-:Y:S02]  /*83d50*/  IMAD.X R55, R53, 0x1, R4, P1 ;  /* 0x0000000135377824 */ /* 0x000fe400008e0604 */
[----:B------:R-:W-:-:S03]  /*83d60*/  IMAD.MOV.U32 R47, RZ, RZ, R42 ;  /* 0x000000ffff2f7224 */ /* 0x000fc600078e002a */
[----:B------:R0:W-:Y:S01]  /*83d70*/  STL [R1+0x40a4], R55 ;  /* 0x0040a43701007387 */ /* 0x0001e20000100800 */
[----:B------:R-:W-:Y:S01]  /*83d80*/  IMAD.MOV.U32 R42, RZ, RZ, R38 ;  /* 0x000000ffff2a7224 */ /* 0x000fe200078e0026 */
[C---:B---3--:R-:W-:Y:S02]  /*83d90*/  IADD3 R50, P0, R56.reuse, R14, RZ ;  /* 0x0000000e38327210 */ /* 0x048fe40007f1e0ff */
[----:B------:R-:W-:Y:S01]  /*83da0*/  SHF.R.S32.HI R52, RZ, 0x1f, R56 ;  /* 0x0000001fff347819 */ /* 0x000fe20000011438 */
[----:B0-----:R-:W-:Y:S01]  /*83db0*/  IMAD.MOV.U32 R55, RZ, RZ, R49 ;  /* 0x000000ffff377224 */ /* 0x001fe200078e0031 */
[----:B------:R-:W-:Y:S01]  /*83dc0*/  IADD3 R48, P1, R56, R13, RZ ;  /* 0x0000000d38307210 */ /* 0x000fe20007f3e0ff */
[----:B------:R-:W-:Y:S02]  /*83dd0*/  IMAD.X R55, R53, 0x1, R2, P2 ;  /* 0x0000000135377824 */ /* 0x000fe400010e0602 */
[----:B------:R-:W-:Y:S02]  /*83de0*/  IMAD.X R51, R52, 0x1, R16, P0 ;  /* 0x0000000134337824 */ /* 0x000fe400000e0610 */
[----:B------:R-:W-:-:S02]  /*83df0*/  IMAD.MOV.U32 R38, RZ, RZ, R60 ;  /* 0x000000ffff267224 */ /* 0x000fc400078e003c */
[----:B------:R-:W-:Y:S01]  /*83e00*/  IMAD.X R49, R52, 0x1, R15, P1 ;  /* 0x0000000134317824 */ /* 0x000fe200008e060f */
[----:B------:R-:W2:Y:S01]  /*83e10*/  LDL.LU R60, [R1+0x55b0] ;  /* 0x0055b000013c7983 */ /* 0x000ea20000300800 */
[----:B------:R-:W-:-:S03]  /*83e20*/  IADD3 R54, P2, R56, R11, RZ ;  /* 0x0000000b38367210 */ /* 0x000fc60007f5e0ff */
[----:B------:R0:W-:Y:S04]  /*83e30*/  STL [R1+0x409c], R55 ;  /* 0x00409c3701007387 */ /* 0x0001e80000100800 */
[----:B------:R1:W-:Y:S04]  /*83e40*/  STL.64 [R1+0x4090], R50 ;  /* 0x0040903201007387 */ /* 0x0003e80000100a00 */
[----:B------:R3:W-:Y:S01]  /*83e50*/  STL.64 [R1+0x4088], R48 ;  /* 0x0040883001007387 */ /* 0x0007e20000100a00 */
[----:B0-----:R-:W-:Y:S01]  /*83e60*/  IMAD.X R55, R52, 0x1, R12, P2 ;  /* 0x0000000134377824 */ /* 0x001fe200010e060c */
[----:B-1----:R-:W-:-:S02]  /*83e70*/  IADD3 R50, P0, R56, R9, RZ ;  /* 0x0000000938327210 */ /* 0x002fc40007f1e0ff */
[----:B---3--:R-:W-:-:S03]  /*83e80*/  IADD3 R48, P1, R56, R7, RZ ;  /* 0x0000000738307210 */ /* 0x008fc60007f3e0ff */
        /* <DEDUP_REMOVED lines=8> */
[----:B---3--:R-:W-:Y:S01]  /*83f10*/  IADD3 R48, P1, R56, R0, RZ ;  /* 0x0000000038307210 */ /* 0x008fe20007f3e0ff */
        /* <DEDUP_REMOVED lines=24> */
[----:B0-----:R-:W-:-:S03]  /*840a0*/  IADD3 R54, P2, R57, R3, RZ ;  /* 0x0000000339367210 */ /* 0x001fc60007f5e0ff */
[----:B------:R0:W-:Y:S01]  /*840b0*/  STL.64 [R1+0x4028], R48 ;  /* 0x0040283001007387 */ /* 0x0001e20000100a00 */
[----:B-1----:R-:W-:Y:S01]  /*840c0*/  IADD3 R50, P0, R57, R0, RZ ;  /* 0x0000000039327210 */ /* 0x002fe20007f1e0ff */
[----:B------:R-:W-:Y:S01]  /*840d0*/  IMAD.X R55, R53, 0x1, R4, P2 ;  /* 0x0000000135377824 */ /* 0x000fe200010e0604 */
[----:B---3--:R-:W-:-:S03]  /*840e0*/  SHF.R.S32.HI R57, RZ, 0x1f, R58 ;  /* 0x0000001fff397819 */ /* 0x008fc6000001143a */
[----:B------:R-:W-:Y:S01]  /*840f0*/  IMAD.X R51, R53, 0x1, R2, P0 ;  /* 0x0000000135337824 */ /* 0x000fe200000e0602 */
[C---:B0-----:R-:W-:Y:S01]  /*84100*/  IADD3 R48, P1, R58.reuse, R14, RZ ;  /* 0x0000000e3a307210 */ /* 0x041fe20007f3e0ff */
[----:B------:R0:W-:Y:S04]  /*84110*/  STL.64 [R1+0x4020], R54 ;  /* 0x0040203601007387 */ /* 0x0001e80000100a00 */
[----:B------:R-:W-:Y:S01]  /*84120*/  IMAD.X R49, R57, 0x1, R16, P1 ;  /* 0x0000000139317824 */ /* 0x000fe200008e0610 */
[----:B------:R1:W-:Y:S01]  /*84130*/  STL.64 [R1+0x4018], R50 ;  /* 0x0040183201007387 */ /* 0x0003e20000100a00 */
[----:B------:R-:W-:-:S03]  /*84140*/  IADD3 R52, P0, R58, R11, RZ ;  /* 0x0000000b3a347210 */ /* 0x000fc60007f1e0ff */
[----:B------:R3:W-:Y:S01]  /*84150*/  STL.64 [R1+0x4010], R48 ;  /* 0x0040103001007387 */ /* 0x0007e20000100a00 */
[C---:B0-----:R-:W-:Y:S01]  /*84160*/  IADD3 R54, P2, R58.reuse, R13, RZ ;  /* 0x0000000d3a367210 */ /* 0x041fe20007f5e0ff */
[C---:B------:R-:W-:Y:S02]  /*84170*/  IMAD.X R53, R57.reuse, 0x1, R12, P0 ;  /* 0x0000000139357824 */ /* 0x040fe400000e060c */
[----:B-1----:R-:W-:Y:S01]  /*84180*/  IMAD.MOV.U32 R50, RZ, RZ, R47 ;  /* 0x000000ffff327224 */ /* 0x002fe200078e002f */
[----:B---3--:R-:W-:Y:S01]  /*84190*/  IADD3 R48, P1, R58, R9, RZ ;  /* 0x000000093a307210 */ /* 0x008fe20007f3e0ff */
[----:B------:R-:W-:-:S03]  /*841a0*/  IMAD.X R55, R57, 0x1, R15, P2 ;  /* 0x0000000139377824 */ /* 0x000fc600010e060f */
[----:B------:R-:W-:Y:S01]  /*841b0*/  STL [R1+0x55a8], R50 ;  /* 0x0055a83201007387 */ /* 0x000fe20000100800 */
[----:B------:R-:W-:Y:S02]  /*841c0*/  IMAD.MOV.U32 R47, RZ, RZ, R46 ;  /* 0x000000ffff2f7224 */ /* 0x000fe400078e002e */
[----:B------:R-:W-:Y:S01]  /*841d0*/  IMAD.X R49, R57, 0x1, R10, P1 ;  /* 0x0000000139317824 */ /* 0x000fe200008e060a */
[----:B------:R-:W-:Y:S01]  /*841e0*/  STL.64 [R1+0x4008], R54 ;  /* 0x0040083601007387 */ /* 0x000fe20000100a00 */
[----:B------:R-:W-:Y:S02]  /*841f0*/  IMAD.MOV.U32 R46, RZ, RZ, R45 ;  /* 0x000000ffff2e7224 */ /* 0x000fe400078e002d */
[----:B------:R-:W-:Y:S01]  /*84200*/  IMAD.MOV.U32 R45, RZ, RZ, R44 ;  /* 0x000000ffff2d7224 */ /* 0x000fe200078e002c */
[----:B------:R-:W-:Y:S01]  /*84210*/  STL.64 [R1+0x4000], R52 ;  /* 0x0040003401007387 */ /* 0x000fe20000100a00 */
[----:B------:R-:W-:Y:S02]  /*84220*/  IMAD.MOV.U32 R44, RZ, RZ, R43 ;  /* 0x000000ffff2c7224 */ /* 0x000fe400078e002b */
[----:B------:R-:W-:Y:S01]  /*84230*/  IMAD.MOV.U32 R43, RZ, RZ, R41 ;  /* 0x000000ffff2b7224 */ /* 0x000fe200078e0029 */
[----:B------:R0:W-:Y:S01]  /*84240*/  STL.64 [R1+0x3ff8], R48 ;  /* 0x003ff83001007387 */ /* 0x0001e20000100a00 */
[----:B------:R-:W-:-:S02]  /*84250*/  IMAD.MOV.U32 R41, RZ, RZ, R39 ;  /* 0x000000ffff297224 */ /* 0x000fc400078e0027 */
[----:B------:R-:W-:Y:S02]  /*84260*/  IMAD.MOV.U32 R39, RZ, RZ, R59 ;  /* 0x000000ffff277224 */ /* 0x000fe400078e003b */
[----:B0-----:R-:W-:Y:S01]  /*84270*/  IMAD.MOV.U32 R49, RZ, RZ, R29 ;  /* 0x000000ffff317224 */ /* 0x001fe200078e001d */
[----:B------:R-:W-:Y:S02]  /*84280*/  SHF.R.S32.HI R29, RZ, 0x1f, R59 ;  /* 0x0000001fff1d7819 */ /* 0x000fe4000001143b */
[----:B------:R-:W3:Y:S01]  /*84290*/  LDL.LU R59, [R1+0x55ac] ;  /* 0x0055ac00013b7983 */ /* 0x000ee20000300800 */
[C---:B------:R-:W-:Y:S02]  /*842a0*/  IADD3 R50, P2, R58.reuse, R7, RZ ;  /* 0x000000073a327210 */ /* 0x040fe40007f5e0ff */
[----:B------:R-:W-:-:S03]  /*842b0*/  IADD3 R52, P0, R58, R5, RZ ;  /* 0x000000053a347210 */ /* 0x000fc60007f1e0ff */
[C---:B------:R-:W-:Y:S02]  /*842c0*/  IMAD.X R51, R57.reuse, 0x1, R8, P2 ;  /* 0x0000000139337824 */ /* 0x040fe400010e0608 */
[C---:B------:R-:W-:Y:S01]  /*842d0*/  IMAD.X R53, R57.reuse, 0x1, R6, P0 ;  /* 0x0000000139357824 */ /* 0x040fe200000e0606 */
[C---:B------:R-:W-:Y:S02]  /*842e0*/  IADD3 R54, P1, R58.reuse, R3, RZ ;  /* 0x000000033a367210 */ /* 0x040fe40007f3e0ff */
[----:B------:R0:W-:Y:S01]  /*842f0*/  STL.64 [R1+0x3ff0], R50 ;  /* 0x003ff03201007387 */ /* 0x0001e20000100a00 */
[----:B------:R-:W-:Y:S02]  /*84300*/  SHF.R.S32.HI R48, RZ, 0x1f, R61 ;  /* 0x0000001fff307819 */ /* 0x000fe4000001143d */
[----:B------:R-:W-:Y:S01]  /*84310*/  IMAD.X R55, R57, 0x1, R4, P1 ;  /* 0x0000000139377824 */ /* 0x000fe200008e0604 */
[----:B0-----:R-:W-:-:S05]  /*84320*/  IADD3 R50, P2, R58, R0, RZ ;  /* 0x000000003a327210 */ /* 0x001fca0007f5e0ff */
[----:B------:R-:W-:Y:S01]  /*84330*/  IMAD.X R51, R57, 0x1, R2, P2 ;  /* 0x0000000139337824 */ /* 0x000fe200010e0602 */
[----:B---3--:R-:W-:Y:S04]  /*84340*/  STL.64 [R1+0x54e0], R58 ;  /* 0x0054e03a01007387 */ /* 0x008fe80000100a00 */
[----:B------:R0:W-:Y:S04]  /*84350*/  STL.64 [R1+0x3fe8], R52 ;  /* 0x003fe83401007387 */ /* 0x0001e80000100a00 */
[----:B------:R1:W-:Y:S01]  /*84360*/  STL.64 [R1+0x3fe0], R54 ;  /* 0x003fe03601007387 */ /* 0x0003e20000100a00 */
[----:B0-----:R-:W-:-:S03]  /*84370*/  IADD3 R52, P0, R61, R14, RZ ;  /* 0x0000000e3d347210 */ /* 0x001fc60007f1e0ff */
[----:B------:R0:W-:Y:S02]  /*84380*/  STL.64 [R1+0x3fd8], R50 ;  /* 0x003fd83201007387 */ /* 0x0001e40000100a00 */
[----:B------:R-:W-:Y:S01]  /*84390*/  IMAD.X R53, R48, 0x1, R16, P0 ;  /* 0x0000000130357824 */ /* 0x000fe200000e0610 */
[----:B-1----:R-:W-:-:S04]  /*843a0*/  IADD3 R54, P1, R61, R13, RZ ;  /* 0x0000000d3d367210 */ /* 0x002fc80007f3e0ff */
[----:B------:R1:W-:Y:S01]  /*843b0*/  STL.64 [R1+0x3fd0], R52 ;  /* 0x003fd03401007387 */ /* 0x0003e20000100a00 */
[----:B0-----:R-:W-:Y:S01]  /*843c0*/  IADD3 R50, P2, R61, R11, RZ ;  /* 0x0000000b3d327210 */ /* 0x001fe20007f5e0ff */
[----:B------:R-:W-:Y:S02]  /*843d0*/  IMAD.X R55, R48, 0x1, R15, P1 ;  /* 0x0000000130377824 */ /* 0x000fe400008e060f */
[----:B-1----:R-:W-:Y:S02]  /*843e0*/  IMAD.MOV.U32 R53, RZ, RZ, R47 ;  /* 0x000000ffff357224 */ /* 0x002fe400078e002f */
[----:B------:R-:W-:Y:S02]  /*843f0*/  IMAD.MOV.U32 R47, RZ, RZ, R46 ;  /* 0x000000ffff2f7224 */ /* 0x000fe400078e002e */
[----:B------:R-:W-:Y:S02]  /*84400*/  IMAD.MOV.U32 R46, RZ, RZ, R45 ;  /* 0x000000ffff2e7224 */ /* 0x000fe400078e002d */
[----:B------:R-:W-:-:S02]  /*84410*/  IMAD.MOV.U32 R45, RZ, RZ, R44 ;  /* 0x000000ffff2d7224 */ /* 0x000fc400078e002c */
[----:B------:R-:W-:Y:S02]  /*84420*/  IMAD.MOV.U32 R44, RZ, RZ, R43 ;  /* 0x000000ffff2c7224 */ /* 0x000fe400078e002b */
[----:B------:R-:W-:Y:S02]  /*84430*/  IMAD.MOV.U32 R43, RZ, RZ, R42 ;  /* 0x000000ffff2b7224 */ /* 0x000fe400078e002a */
[C---:B------:R-:W-:Y:S02]  /*84440*/  IMAD.X R51, R48.reuse, 0x1, R12, P2 ;  /* 0x0000000130337824 */ /* 0x040fe400010e060c */
[----:B------:R-:W-:Y:S01]  /*84450*/  IMAD.MOV.U32 R42, RZ, RZ, R38 ;  /* 0x000000ffff2a7224 */ /* 0x000fe200078e0026 */
[C---:B------:R-:W-:Y:S01]  /*84460*/  IADD3 R56, P0, R61.reuse, R9, RZ ;  /* 0x000000093d387210 */ /* 0x040fe20007f1e0ff */
[----:B------:R-:W-:Y:S01]  /*84470*/  IMAD.MOV.U32 R38, RZ, RZ, R21 ;  /* 0x000000ffff267224 */ /* 0x000fe200078e0015 */
[----:B------:R-:W-:Y:S01]  /*84480*/  IADD3 R58, P1, R61, R7, RZ ;  /* 0x000000073d3a7210 */ /* 0x000fe20007f3e0ff */
[----:B------:R-:W3:Y:S04]  /*84490*/  LDL.LU R21, [R1+0x2190] ;  /* 0x0021900001157983 */ /* 0x000ee80000300800 */
[----:B------:R0:W-:Y:S01]  /*844a0*/  STL.64 [R1+0x3fc8], R54 ;  /* 0x003fc83601007387 */ /* 0x0001e20000100a00 */
[----:B------:R-:W-:-:S03]  /*844b0*/  IMAD.X R57, R48, 0x1, R10, P0 ;  /* 0x0000000130397824 */ /* 0x000fc600000e060a */
[----:B------:R1:W-:Y:S01]  /*844c0*/  STL.64 [R1+0x3fc0], R50 ;  /* 0x003fc03201007387 */ /* 0x0003e20000100a00 */
[----:B------:R-:W-:Y:S02]  /*844d0*/  IMAD.X R59, R48, 0x1, R8, P1 ;  /* 0x00000001303b7824 */ /* 0x000fe400008e0608 */
[----:B0-----:R-:W-:Y:S02]  /*844e0*/  IMAD.MOV.U32 R55, RZ, RZ, R47 ;  /* 0x000000ffff377224 */ /* 0x001fe400078e002f */
[----:B------:R-:W-:Y:S01]  /*844f0*/  IMAD.MOV.U32 R47, RZ, RZ, R46 ;  /* 0x000000ffff2f7224 */ /* 0x000fe200078e002e */
[----:B-1----:R-:W-:Y:S01]  /*84500*/  IADD3 R50, P2, R61, R5, RZ ;  /* 0x000000053d327210 */ /* 0x002fe20007f5e0ff */
[----:B------:R-:W-:Y:S02]  /*84510*/  IMAD.MOV.U32 R46, RZ, RZ, R45 ;  /* 0x000000ffff2e7224 */ /* 0x000fe400078e002d */
[----:B------:R-:W-:Y:S02]  /*84520*/  IMAD.MOV.U32 R45, RZ, RZ, R44 ;  /* 0x000000ffff2d7224 */ /* 0x000fe400078e002c */
[----:B------:R-:W-:-:S02]  /*84530*/  IMAD.MOV.U32 R44, RZ, RZ, R43 ;  /* 0x000000ffff2c7224 */ /* 0x000fc400078e002b */
[----:B------:R-:W-:Y:S02]  /*84540*/  IMAD.MOV.U32 R43, RZ, RZ, R42 ;  /* 0x000000ffff2b7224 */ /* 0x000fe400078e002a */
[----:B------:R-:W-:Y:S02]  /*84550*/  IMAD.MOV.U32 R42, RZ, RZ, R23 ;  /* 0x000000ffff2a7224 */ /* 0x000fe400078e0017 */
[----:B------:R-:W-:Y:S01]  /*84560*/  IMAD.X R51, R48, 0x1, R6, P2 ;  /* 0x0000000130337824 */ /* 0x000fe200010e0606 */
[----:B------:R-:W4:Y:S04]  /*84570*/  LDL.LU R23, [R1+0x433c] ;  /* 0x00433c0001177983 */ /* 0x000f280000300800 */
[----:B------:R-:W-:Y:S04]  /*84580*/  STL.64 [R1+0x3fb8], R56 ;  /* 0x003fb83801007387 */ /* 0x000fe80000100a00 */
[----:B------:R-:W-:Y:S04]  /*84590*/  STL.64 [R1+0x3fb0], R58 ;  /* 0x003fb03a01007387 */ /* 0x000fe80000100a00 */
[----:B--2---:R-:W-:Y:S04]  /*845a0*/  STL.64 [R1+0x54e8], R60 ;  /* 0x0054e83c01007387 */ /* 0x004fe80000100a00 */
[----:B------:R0:W-:Y:S04]  /*845b0*/  STL.64 [R1+0x3fa8], R50 ;  /* 0x003fa83201007387 */ /* 0x0001e80000100a00 */
[----:B0-----:R-:W2:Y:S01]  /*845c0*/  LDL.LU R50, [R1+0x55a8] ;  /* 0x0055a80001327983 */ /* 0x001ea20000300800 */
[----:B------:R-:W-:-:S02]  /*845d0*/  IADD3 R56, P0, R61, R3, RZ ;  /* 0x000000033d387210 */ /* 0x000fc40007f1e0ff */
[----:B------:R-:W-:-:S03]  /*845e0*/  IADD3 R58, P1, R61, R0, RZ ;  /* 0x000000003d3a7210 */ /* 0x000fc60007f3e0ff */
[C---:B------:R-:W-:Y:S02]  /*845f0*/  IMAD.X R57, R48.reuse, 0x1, R4, P0 ;  /* 0x0000000130397824 */ /* 0x040fe400000e0604 */
[----:B------:R-:W-:Y:S02]  /*84600*/  IMAD.X R59, R48, 0x1, R2, P1 ;  /* 0x00000001303b7824 */ /* 0x000fe400008e0602 */
[----:B------:R-:W-:Y:S01]  /*84610*/  IMAD.MOV.U32 R51, RZ, RZ, R47 ;  /* 0x000000ffff337224 */ /* 0x000fe200078e002f */
[----:B------:R0:W-:Y:S01]  /*84620*/  STL.64 [R1+0x3fa0], R56 ;  /* 0x003fa03801007387 */ /* 0x0001e20000100a00 */
[----:B------:R-:W-:Y:S02]  /*84630*/  IMAD.MOV.U32 R47, RZ, RZ, R46 ;  /* 0x000000ffff2f7224 */ /* 0x000fe400078e002e */
[----:B------:R-:W-:Y:S01]  /*84640*/  IMAD.MOV.U32 R46, RZ, RZ, R45 ;  /* 0x000000ffff2e7224 */ /* 0x000fe200078e002d */
[----:B------:R1:W-:Y:S01]  /*84650*/  STL.64 [R1+0x3f98], R58 ;  /* 0x003f983a01007387 */ /* 0x0003e20000100a00 */
[----:B------:R-:W-:-:S02]  /*84660*/  IMAD.MOV.U32 R45, RZ, RZ, R44 ;  /* 0x000000ffff2d7224 */ /* 0x000fc400078e002c */
[----:B------:R-:W-:Y:S02]  /*84670*/  IMAD.MOV.U32 R44, RZ, RZ, R43 ;  /* 0x000000ffff2c7224 */ /* 0x000fe400078e002b */
[----:B------:R-:W-:Y:S02]  /*84680*/  IMAD.MOV.U32 R43, RZ, RZ, R42 ;  /* 0x000000ffff2b7224 */ /* 0x000fe400078e002a */
[----:B------:R-:W-:Y:S02]  /*84690*/  IMAD.MOV.U32 R48, RZ, RZ, R47 ;  /* 0x000000ffff307224 */ /* 0x000fe400078e002f */
[----:B------:R-:W-:Y:S02]  /*846a0*/  IMAD.MOV.U32 R42, RZ, RZ, R37 ;  /* 0x000000ffff2a7224 */ /* 0x000fe400078e0025 */
[----:B------:R-:W-:Y:S02]  /*846b0*/  IMAD.MOV.U32 R47, RZ, RZ, R46 ;  /* 0x000000ffff2f7224 */ /* 0x000fe400078e002e */
[----:B------:R-:W-:-:S02]  /*846c0*/  IMAD.MOV.U32 R46, RZ, RZ, R45 ;  /* 0x000000ffff2e7224 */ /* 0x000fc400078e002d */
[----:B------:R-:W-:Y:S02]  /*846d0*/  IMAD.MOV.U32 R45, RZ, RZ, R44 ;  /* 0x000000ffff2d7224 */ /* 0x000fe400078e002c */
[----:B------:R-:W-:Y:S02]  /*846e0*/  IMAD.MOV.U32 R37, RZ, RZ, R36 ;  /* 0x000000ffff257224 */ /* 0x000fe400078e0024 */
[----:B------:R-:W-:Y:S01]  /*846f0*/  IMAD.MOV.U32 R44, RZ, RZ, R43 ;  /* 0x000000ffff2c7224 */ /* 0x000fe200078e002b */
[----:B------:R-:W3:Y:S01]  /*84700*/  LDL.LU R36, [R1+0x30] ;  /* 0x0000300001247983 */ /* 0x000ee20000300800 */
[----:B------:R-:W-:Y:S02]  /*84710*/  IMAD.MOV.U32 R43, RZ, RZ, R42 ;  /* 0x000000ffff2b7224 */ /* 0x000fe400078e002a */
[----:B------:R-:W-:Y:S02]  /*84720*/  IMAD.MOV.U32 R42, RZ, RZ, R35 ;  /* 0x000000ffff2a7224 */ /* 0x000fe400078e0023 */
[----:B------:R-:W-:-:S02]  /*84730*/  IMAD.MOV.U32 R35, RZ, RZ, R33 ;  /* 0x000000ffff237224 */ /* 0x000fc400078e0021 */
[----:B------:R-:W-:Y:S01]  /*84740*/  IMAD.MOV.U32 R33, RZ, RZ, R17 ;  /* 0x000000ffff217224 */ /* 0x000fe200078e0011 */
[C---:B--2---:R-:W-:Y:S02]  /*84750*/  IADD3 R60, P2, R50.reuse, R14, RZ ;  /* 0x0000000e323c7210 */ /* 0x044fe40007f5e0ff */
[C---:B0-----:R-:W-:Y:S02]  /*84760*/  IADD3 R56, P0, R50.reuse, R13, RZ ;  /* 0x0000000d32387210 */ /* 0x041fe40007f1e0ff */
[C---:B-1----:R-:W-:Y:S01]  /*84770*/  IADD3 R58, P1, R50.reuse, R11, RZ ;  /* 0x0000000b323a7210 */ /* 0x042fe20007f3e0ff */
[C---:B------:R-:W-:Y:S02]  /*84780*/  IMAD.X R61, R49.reuse, 0x1, R16, P2 ;  /* 0x00000001313d7824 */ /* 0x040fe400010e0610 */
[C---:B------:R-:W-:Y:S02]  /*84790*/  IMAD.X R57, R49.reuse, 0x1, R15, P0 ;  /* 0x0000000131397824 */ /* 0x040fe400000e060f */
[----:B------:R-:W-:Y:S01]  /*847a0*/  IMAD.X R59, R49, 0x1, R12, P1 ;  /* 0x00000001313b7824 */ /* 0x000fe200008e060c */
[----:B------:R0:W-:Y:S04]  /*847b0*/  STL.64 [R1+0x3f90], R60 ;  /* 0x003f903c01007387 */ /* 0x0001e80000100a00 */
[----:B------:R1:W-:Y:S04]  /*847c0*/  STL.64 [R1+0x3f88], R56 ;  /* 0x003f883801007387 */ /* 0x0003e80000100a00 */
[----:B------:R2:W-:Y:S04]  /*847d0*/  STL.64 [R1+0x3f80], R58 ;  /* 0x003f803a01007387 */ /* 0x0005e80000100a00 */
[----:B------:R-:W4:Y:S01]  /*847e0*/  LDL.LU R17, [R1+0x55a4] ;  /* 0x0055a40001117983 */ /* 0x000f220000300800 */
        /* <DEDUP_REMOVED lines=11> */
[----:B------:R-:W-:Y:S02]  /*848a0*/  IMAD.X R61, R49, 0x1, R4, P2 ;  /* 0x00000001313d7824 */ /* 0x000fe400010e0604 */
[----:B------:R-:W-:Y:S01]  /*848b0*/  IMAD.MOV.U32 R50, RZ, RZ, R47 ;  /* 0x000000ffff327224 */ /* 0x000fe200078e002f */
[----:B--2---:R-:W-:Y:S01]  /*848c0*/  IADD3 R58, P1, R53, R14, RZ ;  /* 0x0000000e353a7210 */ /* 0x004fe20007f3e0ff */
[----:B------:R-:W-:Y:S02]  /*848d0*/  IMAD.MOV.U32 R47, RZ, RZ, R46 ;  /* 0x000000ffff2f7224 */ /* 0x000fe400078e002e */
[----:B------:R-:W-:Y:S02]  /*848e0*/  IMAD.X R57, R49, 0x1, R2, P0 ;  /* 0x0000000131397824 */ /* 0x000fe400000e0602 */
[----:B------:R-:W-:Y:S01]  /*848f0*/  IMAD.MOV.U32 R46, RZ, RZ, R45 ;  /* 0x000000ffff2e7224 */ /* 0x000fe200078e002d */
[----:B------:R0:W-:Y:S01]  /*84900*/  STL.64 [R1+0x3f60], R60 ;  /* 0x003f603c01007387 */ /* 0x0001e20000100a00 */
[----:B------:R-:W-:-:S02]  /*84910*/  IMAD.MOV.U32 R45, RZ, RZ, R44 ;  /* 0x000000ffff2d7224 */ /* 0x000fc400078e002c */
[----:B------:R-:W-:Y:S02]  /*84920*/  IMAD.MOV.U32 R44, RZ, RZ, R43 ;  /* 0x000000ffff2c7224 */ /* 0x000fe400078e002b */
[----:B------:R-:W-:Y:S02]  /*84930*/  IMAD.X R59, R55, 0x1, R16, P1 ;  /* 0x00000001373b7824 */ /* 0x000fe400008e0610 */
[----:B------:R-:W-:Y:S01]  /*84940*/  IMAD.MOV.U32 R43, RZ, RZ, R42 ;  /* 0x000000ffff2b7224 */ /* 0x000fe200078e002a */
[----:B------:R1:W-:Y:S01]  /*84950*/  STL.64 [R1+0x3f58], R56 ;  /* 0x003f583801007387 */ /* 0x0003e20000100a00 */
[----:B------:R-:W-:Y:S01]  /*84960*/  IMAD.MOV.U32 R42, RZ, RZ, R40 ;  /* 0x000000ffff2a7224 */ /* 0x000fe200078e0028 */
[----:B0-----:R-:W-:Y:S01]  /*84970*/  IADD3 R60, P2, R53, R13, RZ ;  /* 0x0000000d353c7210 */ /* 0x001fe20007f5e0ff */
[----:B------:R-:W-:Y:S02]  /*84980*/  IMAD.MOV.U32 R40, RZ, RZ, R32 ;  /* 0x000000ffff287224 */ /* 0x000fe400078e0020 */
[----:B------:R-:W2:Y:S01]  /*84990*/  LDL.LU R32, [R1+0x34] ;  /* 0x0000340001207983 */ /* 0x000ea20000300800 */
[----:B------:R-:W-:-:S02]  /*849a0*/  IMAD.MOV.U32 R49, RZ, RZ, R47 ;  /* 0x000000ffff317224 */ /* 0x000fc400078e002f */
[----:B------:R-:W-:Y:S01]  /*849b0*/  IMAD.X R61, R55, 0x1, R15, P2 ;  /* 0x00000001373d7824 */ /* 0x000fe200010e060f */
[----:B------:R0:W-:Y:S01]  /*849c0*/  STL.64 [R1+0x3f50], R58 ;  /* 0x003f503a01007387 */ /* 0x0001e20000100a00 */
[----:B-1----:R-:W-:Y:S01]  /*849d0*/  IADD3 R56, P0, R53, R11, RZ ;  /* 0x0000000b35387210 */ /* 0x002fe20007f1e0ff */
[----:B------:R-:W-:Y:S02]  /*849e0*/  IMAD.MOV.U32 R47, RZ, RZ, R46 ;  /* 0x000000ffff2f7224 */ /* 0x000fe400078e002e */
[----:B------:R-:W-:Y:S02]  /*849f0*/  IMAD.MOV.U32 R46, RZ, RZ, R45 ;  /* 0x000000ffff2e7224 */ /* 0x000fe400078e002d */
[----:B------:R-:W-:Y:S01]  /*84a00*/  IMAD.X R57, R55, 0x1, R12, P0 ;  /* 0x0000000137397824 */ /* 0x000fe200000e060c */
[----:B------:R1:W-:Y:S01]  /*84a10*/  STL.64 [R1+0x3f48], R60 ;  /* 0x003f483c01007387 */ /* 0x0003e20000100a00 */
[----:B------:R-:W-:Y:S01]  /*84a20*/  IMAD.MOV.U32 R45, RZ, RZ, R44 ;  /* 0x000000ffff2d7224 */ /* 0x000fe200078e002c */
[----:B0-----:R-:W-:Y:S01]  /*84a30*/  IADD3 R58, P1, R53, R9, RZ ;  /* 0x00000009353a7210 */ /* 0x001fe20007f3e0ff */
[----:B------:R-:W-:-:S02]  /*84a40*/  IMAD.MOV.U32 R44, RZ, RZ, R43 ;  /* 0x000000ffff2c7224 */ /* 0x000fc400078e002b */
[----:B------:R-:W-:Y:S02]  /*84a50*/  IMAD.MOV.U32 R43, RZ, RZ, R42 ;  /* 0x000000ffff2b7224 */ /* 0x000fe400078e002a */
[----:B------:R-:W-:Y:S01]  /*84a60*/  IMAD.X R59, R55, 0x1, R10, P1 ;  /* 0x00000001373b7824 */ /* 0x000fe200008e060a */
[----:B-1----:R-:W-:Y:S01]  /*84a70*/  IADD3 R60, P2, R53, R7, RZ ;  /* 0x00000007353c7210 */ /* 0x002fe20007f5e0ff */
[----:B------:R-:W-:Y:S01]  /*84a80*/  IMAD.MOV.U32 R42, RZ, RZ, R41 ;  /* 0x000000ffff2a7224 */ /* 0x000fe200078e0029 */
[----:B------:R0:W-:Y:S01]  /*84a90*/  STL.64 [R1+0x3f40], R56 ;  /* 0x003f403801007387 */ /* 0x0001e20000100a00 */
[----:B------:R-:W-:-:S03]  /*84aa0*/  IMAD.MOV.U32 R41, RZ, RZ, R39 ;  /* 0x000000ffff297224 */ /* 0x000fc600078e0027 */
[----:B------:R-:W2:Y:S01]  /*84ab0*/  LDL.LU R39, [R1+0x3b8] ;  /* 0x0003b80001277983 */ /* 0x000ea20000300800 */
[----:B------:R-:W-:Y:S01]  /*84ac0*/  IMAD.X R61, R55, 0x1, R8, P2 ;  /* 0x00000001373d7824 */ /* 0x000fe200010e0608 */
[C---:B------:R-:W-:Y:S02]  /*84ad0*/  IADD3 R52, P2, R53.reuse, R0, RZ ;  /* 0x0000000035347210 */ /* 0x040fe40007f5e0ff */
[----:B------:R1:W-:Y:S01]  /*84ae0*/  STL.64 [R1+0x3f38], R58 ;  /* 0x003f383a01007387 */ /* 0x0003e20000100a00 */
[C---:B0-----:R-:W-:Y:S02]  /*84af0*/  IADD3 R56, P0, R53.reuse, R5, RZ ;  /* 0x0000000535387210 */ /* 0x041fe40007f1e0ff */
[----:B-1----:R-:W-:-:S03]  /*84b00*/  IADD3 R58, P1, R53, R3, RZ ;  /* 0x00000003353a7210 */ /* 0x002fc60007f3e0ff */
[C---:B------:R-:W-:Y:S02]  /*84b10*/  IMAD.X R57, R55.reuse, 0x1, R6, P0 ;  /* 0x0000000137397824 */ /* 0x040fe400000e0606 */
[C---:B------:R-:W-:Y:S02]  /*84b20*/  IMAD.X R53, R55.reuse, 0x1, R2, P2 ;  /* 0x0000000137357824 */ /* 0x040fe400010e0602 */
[----:B------:R-:W-:Y:S01]  /*84b30*/  IMAD.X R59, R55, 0x1, R4, P1 ;  /* 0x00000001373b7824 */ /* 0x000fe200008e0604 */
[----:B------:R-:W-:Y:S04]  /*84b40*/  STL.64 [R1+0x3f30], R60 ;  /* 0x003f303c01007387 */ /* 0x000fe80000100a00 */
[----:B------:R0:W-:Y:S01]  /*84b50*/  STL.64 [R1+0x3f28], R56 ;  /* 0x003f283801007387 */ /* 0x0001e20000100a00 */
[----:B------:R-:W-:-:S03]  /*84b60*/  IADD3 R54, P2, R51, R11, RZ ;  /* 0x0000000b33367210 */ /* 0x000fc60007f5e0ff */
[----:B------:R1:W-:Y:S04]  /*84b70*/  STL.64 [R1+0x3f20], R58 ;  /* 0x003f203a01007387 */ /* 0x0003e80000100a00 */
[----:B------:R3:W-:Y:S01]  /*84b80*/  STL.64 [R1+0x3f18], R52 ;  /* 0x003f183401007387 */ /* 0x0007e20000100a00 */
[C---:B0-----:R-:W-:Y:S02]  /*84b90*/  IADD3 R56, P0, R51.reuse, R14, RZ ;  /* 0x0000000e33387210 */ /* 0x041fe40007f1e0ff */
[----:B-1----:R-:W-:Y:S01]  /*84ba0*/  IADD3 R58, P1, R51, R13, RZ ;  /* 0x0000000d333a7210 */ /* 0x002fe20007f3e0ff */
[----:B---3--:R-:W-:Y:S02]  /*84bb0*/  IMAD.MOV.U32 R53, RZ, RZ, R47 ;  /* 0x000000ffff357224 */ /* 0x008fe400078e002f */
[----:B------:R-:W-:-:S02]  /*84bc0*/  IMAD.MOV.U32 R47, RZ, RZ, R46 ;  /* 0x000000ffff2f7224 */ /* 0x000fc400078e002e */
[----:B------:R-:W-:Y:S02]  /*84bd0*/  IMAD.MOV.U32 R46, RZ, RZ, R45 ;  /* 0x000000ffff2e7224 */ /* 0x000fe400078e002d */
[----:B------:R-:W-:Y:S02]  /*84be0*/  IMAD.MOV.U32 R45, RZ, RZ, R44 ;  /* 0x000000ffff2d7224 */ /* 0x000fe400078e002c */
[----:B------:R-:W-:Y:S02]  /*84bf0*/  IMAD.MOV.U32 R44, RZ, RZ, R43 ;  /* 0x000000ffff2c7224 */ /* 0x000fe400078e002b */
[C---:B------:R-:W-:Y:S02]  /*84c00*/  IMAD.X R57, R48.reuse, 0x1, R16, P0 ;  /* 0x0000000130397824 */ /* 0x040fe400000e0610 */
[----:B------:R-:W-:Y:S02]  /*84c10*/  IMAD.MOV.U32 R43, RZ, RZ, R42 ;  /* 0x000000ffff2b7224 */ /* 0x000fe400078e002a */
[----:B------:R-:W-:-:S02]  /*84c20*/  IMAD.X R59, R48, 0x1, R15, P1 ;  /* 0x00000001303b7824 */ /* 0x000fc400008e060f */
[----:B------:R-:W-:Y:S02]  /*84c30*/  IMAD.MOV.U32 R42, RZ, RZ, R31 ;  /* 0x000000ffff2a7224 */ /* 0x000fe400078e001f */
[----:B------:R-:W-:Y:S02]  /*84c40*/  IMAD.X R55, R48, 0x1, R12, P2 ;  /* 0x0000000130377824 */ /* 0x000fe400010e060c */
[----:B------:R-:W-:Y:S02]  /*84c50*/  IMAD.MOV.U32 R31, RZ, RZ, R29 ;  /* 0x000000ffff1f7224 */ /* 0x000fe400078e001d */
[----:B------:R-:W3:Y:S04]  /*84c60*/  LDL.LU R29, [R1+0x38] ;  /* 0x00003800011d7983 */ /* 0x000ee80000300800 */
[----:B------:R-:W-:Y:S04]  /*84c70*/  STL.64 [R1+0x3f10], R56 ;  /* 0x003f103801007387 */ /* 0x000fe80000100a00 */
[----:B------:R-:W-:Y:S04]  /*84c80*/  STL.64 [R1+0x3f08], R58 ;  /* 0x003f083a01007387 */ /* 0x000fe80000100a00 */
[----:B------:R0:W-:Y:S02]  /*84c90*/  STL.64 [R1+0x3f00], R54 ;  /* 0x003f003601007387 */ /* 0x0001e40000100a00 */
[----:B0-----:R-:W-:-:S02]  /*84ca0*/  IMAD.MOV.U32 R55, RZ, RZ, R47 ;  /* 0x000000ffff377224 */ /* 0x001fc400078e002f */
[----:B------:R-:W-:Y:S02]  /*84cb0*/  IMAD.MOV.U32 R47, RZ, RZ, R46 ;  /* 0x000000ffff2f7224 */ /* 0x000fe400078e002e */
[----:B------:R-:W-:Y:S02]  /*84cc0*/  IMAD.MOV.U32 R46, RZ, RZ, R45 ;  /* 0x000000ffff2e7224 */ /* 0x000fe400078e002d */
[----:B------:R-:W-:Y:S02]  /*84cd0*/  IMAD.MOV.U32 R45, RZ, RZ, R44 ;  /* 0x000000ffff2d7224 */ /* 0x000fe400078e002c */
[----:B------:R-:W-:Y:S02]  /*84ce0*/  IMAD.MOV.U32 R44, RZ, RZ, R43 ;  /* 0x000000ffff2c7224 */ /* 0x000fe400078e002b */
[----:B------:R-:W-:Y:S02]  /*84cf0*/  IMAD.MOV.U32 R43, RZ, RZ, R42 ;  /* 0x000000ffff2b7224 */ /* 0x000fe400078e002a */
[----:B------:R-:W-:-:S02]  /*84d00*/  IMAD.MOV.U32 R42, RZ, RZ, R38 ;  /* 0x000000ffff2a7224 */ /* 0x000fc400078e0026 */
[----:B------:R-:W-:Y:S02]  /*84d10*/  IMAD.MOV.U32 R38, RZ, RZ, R30 ;  /* 0x000000ffff267224 */ /* 0x000fe400078e001e */
[----:B----4-:R-:W-:Y:S02]  /*84d20*/  IMAD.MOV.U32 R30, RZ, RZ, R17 ;  /* 0x000000ffff1e7224 */ /* 0x010fe400078e0011 */
[----:B------:R-:W4:Y:S01]  /*84d30*/  LDL.LU R17, [R1+0x55a0] ;  /* 0x0055a00001117983 */ /* 0x000f220000300800 */
[C---:B------:R-:W-:Y:S02]  /*84d40*/  IADD3 R56, P0, R51.reuse, R9, RZ ;  /* 0x0000000933387210 */ /* 0x040fe40007f1e0ff */
[----:B------:R-:W-:-:S03]  /*84d50*/  IADD3 R58, P1, R51, R7, RZ ;  /* 0x00000007333a7210 */ /* 0x000fc60007f3e0ff */
[C---:B------:R-:W-:Y:S01]  /*84d60*/  IMAD.X R57, R48.reuse, 0x1, R10, P0 ;  /* 0x0000000130397824 */ /* 0x040fe200000e060a */
[----:B------:R-:W-:Y:S01]  /*84d70*/  IADD3 R60, P2, R51, R5, RZ ;  /* 0x00000005333c7210 */ /* 0x000fe20007f5e0ff */
[----:B------:R-:W-:-:S03]  /*84d80*/  IMAD.X R59, R48, 0x1, R8, P1 ;  /* 0x00000001303b7824 */ /* 0x000fc600008e0608 */
[----:B------:R0:W-:Y:S01]  /*84d90*/  STL.64 [R1+0x3ef8], R56 ;  /* 0x003ef83801007387 */ /* 0x0001e20000100a00 */
[----:B------:R-:W-:-:S03]  /*84da0*/  IMAD.X R61, R48, 0x1, R6, P2 ;  /* 0x00000001303d7824 */ /* 0x000fc600010e0606 */
[----:B------:R1:W-:Y:S01]  /*84db0*/  STL.64 [R1+0x3ef0], R58 ;  /* 0x003ef03a01007387 */ /* 0x0003e20000100a00 */
[----:B0-----:R-:W-:-:S03]  /*84dc0*/  IADD3 R56, P0, R51, R3, RZ ;  /* 0x0000000333387210 */ /* 0x001fc60007f1e0ff */
[----:B------:R0:W-:Y:S02]  /*84dd0*/  STL.64 [R1+0x3ee8], R60 ;  /* 0x003ee83c01007387 */ /* 0x0001e40000100a00 */
[----:B------:R-:W-:Y:S01]  /*84de0*/  IMAD.X R57, R48, 0x1, R4, P0 ;  /* 0x0000000130397824 */ /* 0x000fe200000e0604 */
[----:B-1----:R-:W-:Y:S01]  /*84df0*/  IADD3 R58, P1, R51, R0, RZ ;  /* 0x00000000333a7210 */ /* 0x002fe20007f3e0ff */
[----:B------:R-:W-:-:S03]  /*84e00*/  IMAD.MOV.U32 R51, RZ, RZ, R47 ;  /* 0x000000ffff337224 */ /* 0x000fc600078e002f */
[----:B------:R1:W-:Y:S01]  /*84e10*/  STL.64 [R1+0x3ee0], R56 ;  /* 0x003ee03801007387 */ /* 0x0003e20000100a00 */
[----:B------:R-:W-:Y:S01]  /*84e20*/  IMAD.MOV.U32 R47, RZ, RZ, R46 ;  /* 0x000000ffff2f7224 */ /* 0x000fe200078e002e */
[----:B0-----:R-:W-:Y:S01]  /*84e30*/  IADD3 R60, P2, R50, R14, RZ ;  /* 0x0000000e323c7210 */ /* 0x001fe20007f5e0ff */
[----:B------:R-:W-:Y:S02]  /*84e40*/  IMAD.X R59, R48, 0x1, R2, P1 ;  /* 0x00000001303b7824 */ /* 0x000fe400008e0602 */
[----:B------:R-:W-:Y:S02]  /*84e50*/  IMAD.MOV.U32 R46, RZ, RZ, R45 ;  /* 0x000000ffff2e7224 */ /* 0x000fe400078e002d */
[----:B------:R-:W-:Y:S01]  /*84e60*/  IMAD.MOV.U32 R45, RZ, RZ, R44 ;  /* 0x000000ffff2d7224 */ /* 0x000fe200078e002c */
[----:B-1----:R-:W-:Y:S01]  /*84e70*/  IADD3 R56, P0, R50, R13, RZ ;  /* 0x0000000d32387210 */ /* 0x002fe20007f1e0ff */
[----:B------:R-:W-:Y:S02]  /*84e80*/  IMAD.MOV.U32 R44, RZ, RZ, R43 ;  /* 0x000000ffff2c7224 */ /* 0x000fe400078e002b */
[----:B------:R-:W-:-:S02]  /*84e90*/  IMAD.X R61, R49, 0x1, R16, P2 ;  /* 0x00000001313d7824 */ /* 0x000fc400010e0610 */
[----:B------:R-:W-:Y:S02]  /*84ea0*/  IMAD.MOV.U32 R43, RZ, RZ, R42 ;  /* 0x000000ffff2b7224 */ /* 0x000fe400078e002a */
[----:B------:R-:W-:Y:S01]  /*84eb0*/  IMAD.X R57, R49, 0x1, R15, P0 ;  /* 0x0000000131397824 */ /* 0x000fe200000e060f */
[----:B------:R0:W-:Y:S01]  /*84ec0*/  STL.64 [R1+0x3ed8], R58 ;  /* 0x003ed83a01007387 */ /* 0x0001e20000100a00 */
[----:B------:R-:W-:Y:S02]  /*84ed0*/  IMAD.MOV.U32 R42, RZ, RZ, R34 ;  /* 0x000000ffff2a7224 */ /* 0x000fe400078e0022 */
[----:B------:R-:W-:Y:S02]  /*84ee0*/  IMAD.MOV.U32 R34, RZ, RZ, R28 ;  /* 0x000000ffff227224 */ /* 0x000fe400078e001c */
[----:B------:R-:W3:Y:S01]  /*84ef0*/  LDL.LU R28, [R1+0x3c] ;  /* 0x00003c00011c7983 */ /* 0x000ee20000300800 */
[----:B------:R-:W-:-:S03]  /*84f00*/  IMAD.MOV.U32 R48, RZ, RZ, R47 ;  /* 0x000000ffff307224 */ /* 0x000fc600078e002f */
[----:B------:R1:W-:Y:S01]  /*84f10*/  STL.64 [R1+0x3ed0], R60 ;  /* 0x003ed03c01007387 */ /* 0x0003e20000100a00 */
[----:B0-----:R-:W-:-:S03]  /*84f20*/  IADD3 R58, P1, R50, R11, RZ ;  /* 0x0000000b323a7210 */ /* 0x001fc60007f3e0ff */
[----:B------:R0:W-:Y:S01]  /*84f30*/  STL.64 [R1+0x3ec8], R56 ;  /* 0x003ec83801007387 */ /* 0x0001e20000100a00 */
[----:B------:R-:W-:Y:S02]  /*84f40*/  IMAD.MOV.U32 R47, RZ, RZ, R46 ;  /* 0x000000ffff2f7224 */ /* 0x000fe400078e002e */
[----:B------:R-:W-:Y:S02]  /*84f50*/  IMAD.MOV.U32 R46, RZ, RZ, R45 ;  /* 0x000000ffff2e7224 */ /* 0x000fe400078e002d */
[C---:B------:R-:W-:Y:S01]  /*84f60*/  IMAD.X R59, R49.reuse, 0x1, R12, P1 ;  /* 0x00000001313b7824 */ /* 0x040fe200008e060c */
[C---:B-1----:R-:W-:Y:S01]  /*84f70*/  IADD3 R60, P2, R50.reuse, R9, RZ ;  /* 0x00000009323c7210 */ /* 0x042fe20007f5e0ff */
[----:B------:R-:W-:Y:S01]  /*84f80*/  IMAD.MOV.U32 R45, RZ, RZ, R44 ;  /* 0x000000ffff2d7224 */ /* 0x000fe200078e002c */
[----:B0-----:R-:W-:Y:S01]  /*84f90*/  IADD3 R56, P0, R50, R7, RZ ;  /* 0x0000000732387210 */ /* 0x001fe20007f1e0ff */
[----:B------:R-:W-:Y:S02]  /*84fa0*/  IMAD.MOV.U32 R44, RZ, RZ, R43 ;  /* 0x000000ffff2c7224 */ /* 0x000fe400078e002b */
[----:B------:R-:W-:-:S02]  /*84fb0*/  IMAD.X R61, R49, 0x1, R10, P2 ;  /* 0x00000001313d7824 */ /* 0x000fc400010e060a */
[----:B------:R-:W-:Y:S02]  /*84fc0*/  IMAD.MOV.U32 R43, RZ, RZ, R42 ;  /* 0x000000ffff2b7224 */ /* 0x000fe400078e002a */
[----:B------:R-:W-:Y:S01]  /*84fd0*/  IMAD.X R57, R49, 0x1, R8, P0 ;  /* 0x0000000131397824 */ /* 0x000fe200000e0608 */
[----:B------:R0:W-:Y:S01]  /*84fe0*/  STL.64 [R1+0x3ec0], R58 ;  /* 0x003ec03a01007387 */ /* 0x0001e20000100a00 */
[----:B------:R-:W-:Y:S02]  /*84ff0*/  IMAD.MOV.U32 R42, RZ, RZ, R37 ;  /* 0x000000ffff2a7224 */ /* 0x000fe400078e0025 */
[----:B------:R-:W-:Y:S02]  /*85000*/  IMAD.MOV.U32 R37, RZ, RZ, R36 ;  /* 0x000000ffff257224 */ /* 0x000fe400078e0024 */
[----:B------:R-:W3:Y:S04]  /*85010*/  LDL.LU R36, [R1+0x3b0] ;  /* 0x0003b00001247983 */ /* 0x000ee80000300800 */
[----:B------:R1:W-:Y:S01]  /*85020*/  STL.64 [R1+0x3eb8], R60 ;  /* 0x003eb83c01007387 */ /* 0x0003e20000100a00 */
[----:B0-----:R-:W-:-:S03]  /*85030*/  IADD3 R58, P1, R50, R5, RZ ;  /* 0x00000005323a7210 */ /* 0x001fc60007f3e0ff */
[----:B------:R0:W-:Y:S02]  /*85040*/  STL.64 [R1+0x3eb0], R56 ;  /* 0x003eb03801007387 */ /* 0x0001e40000100a00 */
[----:B------:R-:W-:Y:S01]  /*85050*/  IMAD.X R59, R49, 0x1, R6, P1 ;  /* 0x00000001313b7824 */ /* 0x000fe200008e0606 */
[C---:B-1----:R-:W-:Y:S02]  /*85060*/  IADD3 R60, P2, R50.reuse, R3, RZ ;  /* 0x00000003323c7210 */ /* 0x042fe40007f5e0ff */
[----:B0-----:R-:W-:-:S03]  /*85070*/  IADD3 R56, P0, R50, R0, RZ ;  /* 0x0000000032387210 */ /* 0x001fc60007f1e0ff */
[C---:B------:R-:W-:Y:S01]  /*85080*/  IMAD.X R61, R49.reuse, 0x1, R4, P2 ;  /* 0x00000001313d7824 */ /* 0x040fe200010e0604 */
[----:B------:R0:W-:Y:S01]  /*85090*/  STL.64 [R1+0x3ea8], R58 ;  /* 0x003ea83a01007387 */ /* 0x0001e20000100a00 */
[----:B------:R-:W-:-:S03]  /*850a0*/  IMAD.X R57, R49, 0x1, R2, P0 ;  /* 0x0000000131397824 */ /* 0x000fc600000e0602 */
[----:B------:R1:W-:Y:S01]  /*850b0*/  STL.64 [R1+0x3ea0], R60 ;  /* 0x003ea03c01007387 */ /* 0x0003e20000100a00 */
[----:B------:R-:W-:Y:S02]  /*850c0*/  IMAD.MOV.U32 R50, RZ, RZ, R47 ;  /* 0x000000ffff327224 */ /* 0x000fe400078e002f */
[----:B------:R-:W-:Y:S01]  /*850d0*/  IMAD.MOV.U32 R47, RZ, RZ, R46 ;  /* 0x000000ffff2f7224 */ /* 0x000fe200078e002e */
[----:B------:R2:W-:Y:S01]  /*850e0*/  STL.64 [R1+0x3e98], R56 ;  /* 0x003e983801007387 */ /* 0x0005e20000100a00 */
[----:B------:R-:W-:Y:S01]  /*850f0*/  IMAD.MOV.U32 R46, RZ, RZ, R45 ;  /* 0x000000ffff2e7224 */ /* 0x000fe200078e002d */
[C---:B0-----:R-:W-:Y:S01]  /*85100*/  IADD3 R58, P1, R53.reuse, R14, RZ ;  /* 0x0000000e353a7210 */ /* 0x041fe20007f3e0ff */
[----:B------:R-:W-:Y:S01]  /*85110*/  IMAD.MOV.U32 R45, RZ, RZ, R44 ;  /* 0x000000ffff2d7224 */ /* 0x000fe200078e002c */
[C---:B-1----:R-:W-:Y:S01]  /*85120*/  IADD3 R60, P2, R53.reuse, R13, RZ ;  /* 0x0000000d353c7210 */ /* 0x042fe20007f5e0ff */
[----:B------:R-:W-:Y:S01]  /*85130*/  IMAD.MOV.U32 R44, RZ, RZ, R43 ;  /* 0x000000ffff2c7224 */ /* 0x000fe200078e002b */
[----:B--2---:R-:W-:Y:S01]  /*85140*/  IADD3 R56, P0, R53, R11, RZ ;  /* 0x0000000b35387210 */ /* 0x004fe20007f1e0ff */
[----:B------:R-:W-:-:S02]  /*85150*/  IMAD.MOV.U32 R43, RZ, RZ, R42 ;  /* 0x000000ffff2b7224 */ /* 0x000fc400078e002a */
[----:B------:R-:W-:Y:S02]  /*85160*/  IMAD.MOV.U32 R49, RZ, RZ, R47 ;  /* 0x000000ffff317224 */ /* 0x000fe400078e002f */
[----:B------:R-:W-:Y:S02]  /*85170*/  IMAD.MOV.U32 R42, RZ, RZ, R35 ;  /* 0x000000ffff2a7224 */ /* 0x000fe400078e0023 */
[C---:B------:R-:W-:Y:S02]  /*85180*/  IMAD.X R59, R55.reuse, 0x1, R16, P1 ;  /* 0x00000001373b7824 */ /* 0x040fe400008e0610 */
[----:B------:R-:W-:Y:S02]  /*85190*/  IMAD.MOV.U32 R47, RZ, RZ, R46 ;  /* 0x000000ffff2f7224 */ /* 0x000fe400078e002e */
[----:B------:R-:W-:Y:S02]  /*851a0*/  IMAD.X R61, R55, 0x1, R15, P2 ;  /* 0x00000001373d7824 */ /* 0x000fe400010e060f */
[----:B------:R-:W-:-:S02]  /*851b0*/  IMAD.MOV.U32 R46, RZ, RZ, R45 ;  /* 0x000000ffff2e7224 */ /* 0x000fc400078e002d */
[----:B------:R-:W-:Y:S02]  /*851c0*/  IMAD.X R57, R55, 0x1, R12, P0 ;  /* 0x0000000137397824 */ /* 0x000fe400000e060c */
[----:B------:R-:W-:Y:S02]  /*851d0*/  IMAD.MOV.U32 R45, RZ, RZ, R44 ;  /* 0x000000ffff2d7224 */ /* 0x000fe400078e002c */
[----:B------:R-:W-:Y:S02]  /*851e0*/  IMAD.MOV.U32 R35, RZ, RZ, R33 ;  /* 0x000000ffff237224 */ /* 0x000fe400078e0021 */
[----:B------:R-:W-:Y:S01]  /*851f0*/  IMAD.MOV.U32 R44, RZ, RZ, R43 ;  /* 0x000000ffff2c7224 */ /* 0x000fe200078e002b */
[----:B------:R-:W2:Y:S01]  /*85200*/  LDL.LU R33, [R1+0x40] ;  /* 0x0000400001217983 */ /* 0x000ea20000300800 */
[----:B------:R-:W-:Y:S02]  /*85210*/  IMAD.MOV.U32 R43, RZ, RZ, R42 ;  /* 0x000000ffff2b7224 */ /* 0x000fe400078e002a */
[----:B------:R-:W-:Y:S01]  /*85220*/  IMAD.MOV.U32 R42, RZ, RZ, R40 ;  /* 0x000000ffff2a7224 */ /* 0x000fe200078e0028 */
[----:B------:R0:W-:Y:S01]  /*85230*/  STL.64 [R1+0x3e90], R58 ;  /* 0x003e903a01007387 */ /* 0x0001e20000100a00 */
[----:B------:R-:W-:-:S03]  /*85240*/  IMAD.MOV.U32 R40, RZ, RZ, R32 ;  /* 0x000000ffff287224 */ /* 0x000fc600078e0020 */
[----:B------:R1:W-:Y:S04]  /*85250*/  STL.64 [R1+0x3e88], R60 ;  /* 0x003e883c01007387 */ /* 0x0003e80000100a00 */
[----:B------:R1:W-:Y:S01]  /*85260*/  STL.64 [R1+0x3e80], R56 ;  /* 0x003e803801007387 */ /* 0x0003e20000100a00 */
[----:B----4-:R-:W-:-:S03]  /*85270*/  IMAD.MOV.U32 R32, RZ, RZ, R17 ;  /* 0x000000ffff207224 */ /* 0x010fc600078e0011 */
[----:B------:R-:W4:Y:S01]  /*85280*/  LDL.LU R17, [R1+0x559c] ;  /* 0x00559c0001117983 */ /* 0x000f220000300800 */
[C---:B0-----:R-:W-:Y:S02]  /*85290*/  IADD3 R58, P1, R53.reuse, R9, RZ ;  /* 0x00000009353a7210 */ /* 0x041fe40007f3e0ff */
[----:B-1----:R-:W-:-:S03]  /*852a0*/  IADD3 R60, P2, R53, R7, RZ ;  /* 0x00000007353c7210 */ /* 0x002fc60007f5e0ff */
[----:B------:R-:W-:Y:S01]  /*852b0*/  IMAD.X R59, R55, 0x1, R10, P1 ;  /* 0x00000001373b7824 */ /* 0x000fe200008e060a */
[----:B------:R-:W-:Y:S01]  /*852c0*/  IADD3 R56, P0, R53, R5, RZ ;  /* 0x0000000535387210 */ /* 0x000fe20007f1e0ff */
[----:B------:R-:W-:Y:S01]  /*852d0*/  IMAD.X R61, R55, 0x1, R8, P2 ;  /* 0x00000001373d7824 */ /* 0x000fe200010e0608 */
[----:B------:R-:W-:Y:S02]  /*852e0*/  IADD3 R52, P2, R53, R0, RZ ;  /* 0x0000000035347210 */ /* 0x000fe40007f5e0ff */
[----:B------:R0:W-:Y:S01]  /*852f0*/  STL.64 [R1+0x3e78], R58 ;  /* 0x003e783a01007387 */ /* 0x0001e20000100a00 */
[----:B------:R-:W-:-:S03]  /*85300*/  IMAD.X R57, R55, 0x1, R6, P0 ;  /* 0x0000000137397824 */ /* 0x000fc600000e0606 */
[----:B------:R-:W-:Y:S01]  /*85310*/  STL.64 [R1+0x3e70], R60 ;  /* 0x003e703c01007387 */ /* 0x000fe20000100a00 */
[----:B0-----:R-:W-:Y:S01]  /*85320*/  IADD3 R58, P1, R53, R3, RZ ;  /* 0x00000003353a7210 */ /* 0x001fe20007f3e0ff */
[----:B------:R-:W-:-:S04]  /*85330*/  IMAD.X R53, R55, 0x1, R2, P2 ;  /* 0x0000000137357824 */ /* 0x000fc800010e0602 */
[----:B------:R-:W-:Y:S01]  /*85340*/  IMAD.X R59, R55, 0x1, R4, P1 ;  /* 0x00000001373b7824 */ /* 0x000fe200008e0604 */
[----:B------:R0:W-:Y:S01]  /*85350*/  STL.64 [R1+0x3e68], R56 ;  /* 0x003e683801007387 */ /* 0x0001e20000100a00 */
[----:B------:R-:W-:-:S03]  /*85360*/  IADD3 R54, P2, R51, R11, RZ ;  /* 0x0000000b33367210 */ /* 0x000fc60007f5e0ff */
[----:B------:R1:W-:Y:S04]  /*85370*/  STL.64 [R1+0x3e60], R58 ;  /* 0x003e603a01007387 */ /* 0x0003e80000100a00 */
[----:B------:R1:W-:Y:S01]  /*85380*/  STL.64 [R1+0x3e58], R52 ;  /* 0x003e583401007387 */ /* 0x0003e20000100a00 */
[C---:B0-----:R-:W-:Y:S02]  /*85390*/  IADD3 R56, P0, R51.reuse, R14, RZ ;  /* 0x0000000e33387210 */ /* 0x041fe40007f1e0ff */
[----:B-1----:R-:W-:Y:S01]  /*853a0*/  IADD3 R58, P1, R51, R13, RZ ;  /* 0x0000000d333a7210 */ /* 0x002fe20007f3e0ff */
[----:B------:R-:W-:Y:S02]  /*853b0*/  IMAD.MOV.U32 R53, RZ, RZ, R47 ;  /* 0x000000ffff357224 */ /* 0x000fe400078e002f */
        /* <DEDUP_REMOVED lines=10> */
[----:B------:R-:W2:Y:S04]  /*85460*/  LDL.LU R39, [R1+0x44] ;  /* 0x0000440001277983 */ /* 0x000ea80000300800 */
[----:B------:R0:W-:Y:S04]  /*85470*/  STL.64 [R1+0x3e50], R56 ;  /* 0x003e503801007387 */ /* 0x0001e80000100a00 */
[----:B------:R1:W-:Y:S04]  /*85480*/  STL.64 [R1+0x3e48], R58 ;  /* 0x003e483a01007387 */ /* 0x0003e80000100a00 */
[----:B------:R3:W-:Y:S01]  /*85490*/  STL.64 [R1+0x3e40], R54 ;  /* 0x003e403601007387 */ /* 0x0007e20000100a00 */
[----:B0-----:R-:W-:-:S02]  /*854a0*/  IADD3 R56, P0, R51, R9, RZ ;  /* 0x0000000933387210 */ /* 0x001fc40007f1e0ff */
[----:B-1----:R-:W-:Y:S01]  /*854b0*/  IADD3 R58, P1, R51, R7, RZ ;  /* 0x00000007333a7210 */ /* 0x002fe20007f3e0ff */
[----:B---3--:R-:W-:Y:S02]  /*854c0*/  IMAD.MOV.U32 R55, RZ, RZ, R47 ;  /* 0x000000ffff377224 */ /* 0x008fe400078e002f */
[----:B------:R-:W-:Y:S02]  /*854d0*/  IMAD.MOV.U32 R47, RZ, RZ, R46 ;  /* 0x000000ffff2f7224 */ /* 0x000fe400078e002e */
[----:B------:R-:W-:Y:S02]  /*854e0*/  IMAD.MOV.U32 R46, RZ, RZ, R45 ;  /* 0x000000ffff2e7224 */ /* 0x000fe400078e002d */
[----:B------:R-:W-:Y:S02]  /*854f0*/  IMAD.MOV.U32 R45, RZ, RZ, R44 ;  /* 0x000000ffff2d7224 */ /* 0x000fe400078e002c */
[----:B------:R-:W-:Y:S02]  /*85500*/  IMAD.MOV.U32 R44, RZ, RZ, R43 ;  /* 0x000000ffff2c7224 */ /* 0x000fe400078e002b */
[----:B------:R-:W-:-:S02]  /*85510*/  IMAD.X R57, R48, 0x1, R10, P0 ;  /* 0x0000000130397824 */ /* 0x000fc400000e060a */
[----:B------:R-:W-:Y:S02]  /*85520*/  IMAD.MOV.U32 R43, RZ, RZ, R42 ;  /* 0x000000ffff2b7224 */ /* 0x000fe400078e002a */
[C---:B------:R-:W-:Y:S02]  /*85530*/  IMAD.X R59, R48.reuse, 0x1, R8, P1 ;  /* 0x00000001303b7824 */ /* 0x040fe400008e0608 */
[----:B------:R-:W-:Y:S02]  /*85540*/  IMAD.MOV.U32 R42, RZ, RZ, R31 ;  /* 0x000000ffff2a7224 */ /* 0x000fe400078e001f */
[----:B------:R-:W-:Y:S01]  /*85550*/  IMAD.MOV.U32 R31, RZ, RZ, R29 ;  /* 0x000000ffff1f7224 */ /* 0x000fe200078e001d */
[C---:B------:R-:W-:Y:S01]  /*85560*/  IADD3 R60, P2, R51.reuse, R5, RZ ;  /* 0x00000005333c7210 */ /* 0x040fe20007f5e0ff */
[----:B------:R-:W3:Y:S04]  /*85570*/  LDL.LU R29, [R1+0x398] ;  /* 0x00039800011d7983 */ /* 0x000ee80000300800 */
        /* <DEDUP_REMOVED lines=17> */
[----:B------:R-:W-:Y:S01]  /*85690*/  IADD3 R58, P1, R50, R11, RZ ;  /* 0x0000000b323a7210 */ /* 0x000fe20007f3e0ff */
        /* <DEDUP_REMOVED lines=11> */
[----:B------:R-:W3:Y:S01]  /*85750*/  LDL.LU R30, [R1+0x48] ;  /* 0x00004800011e7983 */ /* 0x000ee20000300800 */
        /* <DEDUP_REMOVED lines=9> */
[C---:B-1----:R-:W-:Y:S02]  /*857f0*/  IADD3 R56, P0, R50.reuse, R7, RZ ;  /* 0x0000000732387210 */ /* 0x042fe40007f1e0ff */
        /* <DEDUP_REMOVED lines=8> */
[----:B-1----:R-:W-:-:S03]  /*85880*/  IADD3 R56, P0, R50, R0, RZ ;  /* 0x0000000032387210 */ /* 0x002fc60007f1e0ff */
[----:B------:R-:W-:Y:S02]  /*85890*/  IMAD.X R61, R49, 0x1, R4, P2 ;  /* 0x00000001313d7824 */ /* 0x000fe400010e0604 */
[----:B------:R-:W-:Y:S01]  /*858a0*/  IMAD.MOV.U32 R50, RZ, RZ, R47 ;  /* 0x000000ffff327224 */ /* 0x000fe200078e002f */
[----:B------:R-:W-:Y:S01]  /*858b0*/  IADD3 R58, P1, R53, R14, RZ ;  /* 0x0000000e353a7210 */ /* 0x000fe20007f3e0ff */
        /* <DEDUP_REMOVED lines=12> */
[----:B------:R-:W3:Y:S01]  /*85980*/  LDL.LU R36, [R1+0x4c] ;  /* 0x00004c0001247983 */ /* 0x000ee20000300800 */
        /* <DEDUP_REMOVED lines=16> */
[----:B--2---:R-:W-:-:S03]  /*85a90*/  IMAD.MOV.U32 R35, RZ, RZ, R33 ;  /* 0x000000ffff237224 */ /* 0x004fc600078e0021 */
        /* <DEDUP_REMOVED lines=67> */
[----:B---3--:R-:W-:Y:S02]  /*85ed0*/  IMAD.MOV.U32 R31, RZ, RZ, R29 ;  /* 0x000000ffff1f7224 */ /* 0x008fe400078e001d */
        /* <DEDUP_REMOVED lines=61> */
[----:B--2---:R-:W-:Y:S01]  /*862b0*/  IADD3 R56, P0, R53, R5, RZ ;  /* 0x0000000535387210 */ /* 0x004fe20007f1e0ff */
        /* <DEDUP_REMOVED lines=14> */
[----:B--2---:R-:W-:Y:S02]  /*863a0*/  IMAD.MOV.U32 R53, RZ, RZ, R47 ;  /* 0x000000ffff357224 */ /* 0x004fe400078e002f */
        /* <DEDUP_REMOVED lines=16> */
[----:B------:R-:W-:Y:S02]  /*864b0*/  IMAD.MOV.U32 R55, RZ, RZ, R47 ;  /* 0x000000ffff377224 */ /* 0x000fe400078e002f */
        /* <DEDUP_REMOVED lines=10> */
[----:B------:R-:W2:Y:S04]  /*86560*/  LDL.LU R32, [R1+0x370] ;  /* 0x0003700001207983 */ /* 0x000ea80000300800 */
        /* <DEDUP_REMOVED lines=17> */
[----:B---3--:R-:W-:Y:S01]  /*86680*/  IADD3 R58, P1, R50, R11, RZ ;  /* 0x0000000b323a7210 */ /* 0x008fe20007f3e0ff */
        /* <DEDUP_REMOVED lines=64> */
[----:B------:R-:W3:Y:S01]  /*86a90*/  LDL.LU R28, [R1+0x368] ;  /* 0x00036800011c7983 */ /* 0x000ee20000300800 */
        /* <DEDUP_REMOVED lines=67> */
[----:B------:R-:W2:Y:S01]  /*86ed0*/  LDL.LU R32, [R1+0x6c] ;  /* 0x00006c0001207983 */ /* 0x000ea20000300800 */
        /* <DEDUP_REMOVED lines=16> */
[----:B---3--:R-:W-:Y:S02]  /*86fe0*/  IMAD.MOV.U32 R41, RZ, RZ, R39 ;  /* 0x000000ffff297224 */ /* 0x008fe400078e0027 */
        /* <DEDUP_REMOVED lines=70> */
[----:B------:R0:W-:Y:S04]  /*87450*/  STL.64 [R1+0x3b50], R56 ;  /* 0x003b503801007387 */ /* 0x0001e80000100a00 */
[----:B------:R1:W-:Y:S04]  /*87460*/  STL.64 [R1+0x3b48], R58 ;  /* 0x003b483a01007387 */ /* 0x0003e80000100a00 */
[----:B------:R2:W-:Y:S01]  /*87470*/  STL.64 [R1+0x3b40], R54 ;  /* 0x003b403601007387 */ /* 0x0005e20000100a00 */
[----:B0-----:R-:W-:-:S02]  /*87480*/  IADD3 R56, P0, R51, R9, RZ ;  /* 0x0000000933387210 */ /* 0x001fc40007f1e0ff */
[----:B-1----:R-:W-:Y:S01]  /*87490*/  IADD3 R58, P1, R51, R7, RZ ;  /* 0x00000007333a7210 */ /* 0x002fe20007f3e0ff */
[----:B--2---:R-:W-:Y:S02]  /*874a0*/  IMAD.MOV.U32 R55, RZ, RZ, R47 ;  /* 0x000000ffff377224 */ /* 0x004fe400078e002f */
        /* <DEDUP_REMOVED lines=74> */
[----:B---3--:R-:W-:Y:S02]  /*87950*/  IMAD.MOV.U32 R41, RZ, RZ, R39 ;  /* 0x000000ffff297224 */ /* 0x008fe400078e0027 */
        /* <DEDUP_REMOVED lines=85> */
[----:B--2---:R-:W-:Y:S02]  /*87eb0*/  IMAD.MOV.U32 R37, RZ, RZ, R36 ;  /* 0x000000ffff257224 */ /* 0x004fe400078e0024 */
        /* <DEDUP_REMOVED lines=18> */
[----:B------:R-:W2:Y:S04]  /*87fe0*/  LDL.LU R33, [R1+0x348] ;  /* 0x0003480001217983 */ /* 0x000ea80000300800 */
        /* <DEDUP_REMOVED lines=34> */
[----:B---3--:R-:W-:-:S03]  /*88210*/  IMAD.MOV.U32 R41, RZ, RZ, R39 ;  /* 0x000000ffff297224 */ /* 0x008fc600078e0027 */
[----:B------:R1:W-:Y:S04]  /*88220*/  STL.64 [R1+0x3a08], R60 ;  /* 0x003a083c01007387 */ /* 0x0003e80000100a00 */
[----:B------:R3:W-:Y:S01]  /*88230*/  STL.64 [R1+0x3a00], R56 ;  /* 0x003a003801007387 */ /* 0x0007e20000100a00 */
[----:B----4-:R-:W-:-:S03]  /*88240*/  IMAD.MOV.U32 R39, RZ, RZ, R17 ;  /* 0x000000ffff277224 */ /* 0x010fc600078e0011 */
[----:B------:R-:W4:Y:S01]  /*88250*/  LDL.LU R17, [R1+0x5578] ;  /* 0x0055780001117983 */ /* 0x000f220000300800 */
[C---:B0-----:R-:W-:Y:S02]  /*88260*/  IADD3 R58, P1, R53.reuse, R9, RZ ;  /* 0x00000009353a7210 */ /* 0x041fe40007f3e0ff */
[----:B-1----:R-:W-:-:S03]  /*88270*/  IADD3 R60, P2, R53, R7, RZ ;  /* 0x00000007353c7210 */ /* 0x002fc60007f5e0ff */
[----:B------:R-:W-:Y:S01]  /*88280*/  IMAD.X R59, R55, 0x1, R10, P1 ;  /* 0x00000001373b7824 */ /* 0x000fe200008e060a */
[----:B---3--:R-:W-:Y:S01]  /*88290*/  IADD3 R56, P0, R53, R5, RZ ;  /* 0x0000000535387210 */ /* 0x008fe20007f1e0ff */
        /* <DEDUP_REMOVED lines=210> */
[----:B--2---:R-:W-:Y:S02]  /*88fc0*/  IMAD.MOV.U32 R34, RZ, RZ, R28 ;  /* 0x000000ffff227224 */ /* 0x004fe400078e001c */
        /* <DEDUP_REMOVED lines=150> */
[----:B--2---:R-:W-:Y:S02]  /*89930*/  IMAD.MOV.U32 R34, RZ, RZ, R28 ;  /* 0x000000ffff227224 */ /* 0x004fe400078e001c */
        /* <DEDUP_REMOVED lines=139> */
[----:B--2---:R-:W-:-:S03]  /*8a1f0*/  IMAD.MOV.U32 R34, RZ, RZ, R28 ;  /* 0x000000ffff227224 */ /* 0x004fc600078e001c */
        /* <DEDUP_REMOVED lines=143> */
[----:B------:R0:W-:Y:S04]  /*8aaf0*/  STL.64 [R1+0x3628], R56 ;  /* 0x0036283801007387 */ /* 0x0001e80000100a00 */
[----:B------:R1:W-:Y:S01]  /*8ab00*/  STL.64 [R1+0x3620], R58 ;  /* 0x0036203a01007387 */ /* 0x0003e20000100a00 */
[----:B------:R-:W-:-:S03]  /*8ab10*/  IADD3 R54, P2, R51, R11, RZ ;  /* 0x0000000b33367210 */ /* 0x000fc60007f5e0ff */
[----:B------:R2:W-:Y:S01]  /*8ab20*/  STL.64 [R1+0x3618], R52 ;  /* 0x0036183401007387 */ /* 0x0005e20000100a00 */
[C---:B0-----:R-:W-:Y:S02]  /*8ab30*/  IADD3 R56, P0, R51.reuse, R14, RZ ;  /* 0x0000000e33387210 */ /* 0x041fe40007f1e0ff */
[----:B-1----:R-:W-:Y:S01]  /*8ab40*/  IADD3 R58, P1, R51, R13, RZ ;  /* 0x0000000d333a7210 */ /* 0x002fe20007f3e0ff */
[----:B--2---:R-:W-:Y:S02]  /*8ab50*/  IMAD.MOV.U32 R53, RZ, RZ, R47 ;  /* 0x000000ffff357224 */ /* 0x004fe400078e002f */
[----:B------:R-:W-:Y:S02]  /*8ab60*/  IMAD.MOV.U32 R47, RZ, RZ, R46 ;  /* 0x000000ffff2f7224 */ /* 0x000fe400078e002e */
[----:B------:R-:W-:Y:S02]  /*8ab70*/  IMAD.MOV.U32 R46, RZ, RZ, R45 ;  /* 0x000000ffff2e7224 */ /* 0x000fe400078e002d */
        /* <DEDUP_REMOVED lines=1140> */
[----:B------:R0:W-:Y:S04]  /*8f2c0*/  STL.64 [R1+0x2f78], R56 ;  /* 0x002f783801007387 */ /* 0x0001e80000100a00 */
[----:B------:R1:W-:Y:S01]  /*8f2d0*/  STL.64 [R1+0x2f80], R58 ;  /* 0x002f803a01007387 */ /* 0x0003e20000100a00 */
[----:B------:R-:W-:-:S03]  /*8f2e0*/  IADD3 R54, P2, R51, R11, RZ ;  /* 0x0000000b33367210 */ /* 0x000fc60007f5e0ff */
[----:B------:R1:W-:Y:S01]  /*8f2f0*/  STL.64 [R1+0x2f48], R52 ;  /* 0x002f483401007387 */ /* 0x0003e20000100a00 */
[C---:B0-----:R-:W-:Y:S02]  /*8f300*/  IADD3 R56, P0, R51.reuse, R14, RZ ;  /* 0x0000000e33387210 */ /* 0x041fe40007f1e0ff */
[----:B-1----:R-:W-:Y:S01]  /*8f310*/  IADD3 R58, P1, R51, R13, RZ ;  /* 0x0000000d333a7210 */ /* 0x002fe20007f3e0ff */
[----:B------:R-:W-:Y:S02]  /*8f320*/  IMAD.MOV.U32 R53, RZ, RZ, R47 ;  /* 0x000000ffff357224 */ /* 0x000fe400078e002f */
        /* <DEDUP_REMOVED lines=411> */
[C---:B------:R-:W-:Y:S02]  /*90ce0*/  IMAD.X R57, R48.reuse, 0x1, R10, P0 ;  /* 0x0000000130397824 */ /* 0x040fe400000e060a */
[C---:B------:R-:W-:Y:S01]  /*90cf0*/  IMAD.X R59, R48.reuse, 0x1, R8, P1 ;  /* 0x00000001303b7824 */ /* 0x040fe200008e0608 */
[C---:B------:R-:W-:Y:S02]  /*90d00*/  IADD3 R60, P2, R51.reuse, R5, RZ ;  /* 0x00000005333c7210 */ /* 0x040fe40007f5e0ff */
        /* <DEDUP_REMOVED lines=39> */
[C---:B-1----:R-:W-:Y:S02]  /*90f80*/  IADD3 R56, P0, R50.reuse, R7, RZ ;  /* 0x0000000732387210 */ /* 0x042fe40007f1e0ff */
[C---:B--2---:R-:W-:Y:S01]  /*90f90*/  IADD3 R58, P1, R50.reuse, R5, RZ ;  /* 0x00000005323a7210 */ /* 0x044fe20007f3e0ff */
        /* <DEDUP_REMOVED lines=185> */
[----:B---3--:R-:W-:Y:S02]  /*91b30*/  IMAD.MOV.U32 R53, RZ, RZ, R47 ;  /* 0x000000ffff357224 */ /* 0x008fe400078e002f */
        /* <DEDUP_REMOVED lines=33> */
[C---:B0-----:R-:W-:Y:S02]  /*91d50*/  IADD3 R56, P0, R51.reuse, R3, RZ ;  /* 0x0000000333387210 */ /* 0x041fe40007f1e0ff */
[----:B-1----:R-:W-:-:S03]  /*91d60*/  IADD3 R58, P1, R51, R0, RZ ;  /* 0x00000000333a7210 */ /* 0x002fc60007f3e0ff */
[C---:B------:R-:W-:Y:S01]  /*91d70*/  IMAD.X R57, R48.reuse, 0x1, R4, P0 ;  /* 0x0000000130397824 */ /* 0x040fe200000e0604 */
[----:B------:R0:W-:Y:S01]  /*91d80*/  STL.64 [R1+0x2b78], R60 ;  /* 0x002b783c01007387 */ /* 0x0001e20000100a00 */
[----:B------:R-:W-:Y:S02]  /*91d90*/  IMAD.MOV.U32 R51, RZ, RZ, R47 ;  /* 0x000000ffff337224 */ /* 0x000fe400078e002f */
[----:B------:R-:W-:Y:S01]  /*91da0*/  IMAD.X R59, R48, 0x1, R2, P1 ;  /* 0x00000001303b7824 */ /* 0x000fe200008e0602 */
[----:B------:R1:W-:Y:S01]  /*91db0*/  STL.64 [R1+0x2b80], R56 ;  /* 0x002b803801007387 */ /* 0x0003e20000100a00 */
[----:B------:R-:W-:Y:S02]  /*91dc0*/  IMAD.MOV.U32 R47, RZ, RZ, R46 ;  /* 0x000000ffff2f7224 */ /* 0x000fe400078e002e */
[----:B------:R-:W-:Y:S01]  /*91dd0*/  IMAD.MOV.U32 R46, RZ, RZ, R45 ;  /* 0x000000ffff2e7224 */ /* 0x000fe200078e002d */
[----:B------:R1:W-:Y:S01]  /*91de0*/  STL.64 [R1+0x2b48], R58 ;  /* 0x002b483a01007387 */ /* 0x0003e20000100a00 */
[----:B------:R-:W-:Y:S01]  /*91df0*/  IMAD.MOV.U32 R45, RZ, RZ, R44 ;  /* 0x000000ffff2d7224 */ /* 0x000fe200078e002c */
[C---:B0-----:R-:W-:Y:S01]  /*91e00*/  IADD3 R60, P2, R50.reuse, R14, RZ ;  /* 0x0000000e323c7210 */ /* 0x041fe20007f5e0ff */
[----:B------:R-:W-:Y:S01]  /*91e10*/  IMAD.MOV.U32 R44, RZ, RZ, R43 ;  /* 0x000000ffff2c7224 */ /* 0x000fe200078e002b */
[----:B-1----:R-:W-:Y:S01]  /*91e20*/  IADD3 R56, P0, R50, R13, RZ ;  /* 0x0000000d32387210 */ /* 0x002fe20007f1e0ff */
[----:B------:R-:W-:-:S02]  /*91e30*/  IMAD.MOV.U32 R43, RZ, RZ, R42 ;  /* 0x000000ffff2b7224 */ /* 0x000fc400078e002a */
[C---:B------:R-:W-:Y:S01]  /*91e40*/  IMAD.X R61, R49.reuse, 0x1, R16, P2 ;  /* 0x00000001313d7824 */ /* 0x040fe200010e0610 */
[----:B------:R-:W-:Y:S01]  /*91e50*/  IADD3 R58, P1, R50, R11, RZ ;  /* 0x0000000b323a7210 */ /* 0x000fe20007f3e0ff */
[----:B------:R-:W-:Y:S02]  /*91e60*/  IMAD.MOV.U32 R42, RZ, RZ, R35 ;  /* 0x000000ffff2a7224 */ /* 0x000fe400078e0023 */
[----:B------:R-:W-:Y:S02]  /*91e70*/  IMAD.MOV.U32 R35, RZ, RZ, R33 ;  /* 0x000000ffff237224 */ /* 0x000fe400078e0021 */
[----:B------:R-:W-:Y:S02]  /*91e80*/  IMAD.MOV.U32 R33, RZ, RZ, R27 ;  /* 0x000000ffff217224 */ /* 0x000fe400078e001b */
[C---:B------:R-:W-:Y:S01]  /*91e90*/  IMAD.X R57, R49.reuse, 0x1, R15, P0 ;  /* 0x0000000131397824 */ /* 0x040fe200000e060f */
[----:B------:R-:W3:Y:S01]  /*91ea0*/  LDL.LU R27, [R1+0x1e0] ;  /* 0x0001e000011b7983 */ /* 0x000ee20000300800 */
[----:B------:R-:W-:-:S02]  /*91eb0*/  IMAD.X R59, R49, 0x1, R12, P1 ;  /* 0x00000001313b7824 */ /* 0x000fc400008e060c */
[----:B------:R-:W-:Y:S01]  /*91ec0*/  IMAD.MOV.U32 R48, RZ, RZ, R47 ;  /* 0x000000ffff307224 */ /* 0x000fe200078e002f */
[----:B------:R0:W-:Y:S01]  /*91ed0*/  STL.64 [R1+0x2b50], R60 ;  /* 0x002b503c01007387 */ /* 0x0001e20000100a00 */
[----:B------:R-:W-:Y:S02]  /*91ee0*/  IMAD.MOV.U32 R47, RZ, RZ, R46 ;  /* 0x000000ffff2f7224 */ /* 0x000fe400078e002e */
[----:B------:R-:W-:Y:S01]  /*91ef0*/  IMAD.MOV.U32 R46, RZ, RZ, R45 ;  /* 0x000000ffff2e7224 */ /* 0x000fe200078e002d */
[----:B------:R1:W-:Y:S01]  /*91f00*/  STL.64 [R1+0x2b58], R56 ;  /* 0x002b583801007387 */ /* 0x0003e20000100a00 */
[----:B------:R-:W-:Y:S02]  /*91f10*/  IMAD.MOV.U32 R45, RZ, RZ, R44 ;  /* 0x000000ffff2d7224 */ /* 0x000fe400078e002c */
[----:B------:R-:W-:Y:S01]  /*91f20*/  IMAD.MOV.U32 R44, RZ, RZ, R43 ;  /* 0x000000ffff2c7224 */ /* 0x000fe200078e002b */
[----:B------:R2:W-:Y:S01]  /*91f30*/  STL.64 [R1+0x2b20], R58 ;  /* 0x002b203a01007387 */ /* 0x0005e20000100a00 */
[C---:B0-----:R-:W-:Y:S01]  /*91f40*/  IADD3 R60, P2, R50.reuse, R9, RZ ;  /* 0x00000009323c7210 */ /* 0x041fe20007f5e0ff */
[----:B------:R-:W-:Y:S01]  /*91f50*/  IMAD.MOV.U32 R43, RZ, RZ, R42 ;  /* 0x000000ffff2b7224 */ /* 0x000fe200078e002a */
[----:B-1----:R-:W-:-:S03]  /*91f60*/  IADD3 R56, P0, R50, R7, RZ ;  /* 0x0000000732387210 */ /* 0x002fc60007f1e0ff */
[C---:B------:R-:W-:Y:S02]  /*91f70*/  IMAD.X R61, R49.reuse, 0x1, R10, P2 ;  /* 0x00000001313d7824 */ /* 0x040fe400010e060a */
[----:B------:R-:W-:Y:S01]  /*91f80*/  IMAD.MOV.U32 R42, RZ, RZ, R40 ;  /* 0x000000ffff2a7224 */ /* 0x000fe200078e0028 */
[----:B--2---:R-:W-:Y:S01]  /*91f90*/  IADD3 R58, P1, R50, R5, RZ ;  /* 0x00000005323a7210 */ /* 0x004fe20007f3e0ff */
[----:B------:R-:W-:Y:S02]  /*91fa0*/  IMAD.MOV.U32 R40, RZ, RZ, R32 ;  /* 0x000000ffff287224 */ /* 0x000fe400078e0020 */
[C---:B------:R-:W-:Y:S02]  /*91fb0*/  IMAD.X R57, R49.reuse, 0x1, R8, P0 ;  /* 0x0000000131397824 */ /* 0x040fe400000e0608 */
[----:B------:R-:W-:Y:S02]  /*91fc0*/  IMAD.X R59, R49, 0x1, R6, P1 ;  /* 0x00000001313b7824 */ /* 0x000fe400008e0606 */
[----:B----4-:R-:W-:-:S02]  /*91fd0*/  IMAD.MOV.U32 R32, RZ, RZ, R17 ;  /* 0x000000ffff207224 */ /* 0x010fc400078e0011 */
[----:B------:R-:W2:Y:S04]  /*91fe0*/  LDL.LU R17, [R1+0x54fc] ;  /* 0x0054fc0001117983 */ /* 0x000ea80000300800 */
[----:B------:R0:W-:Y:S04]  /*91ff0*/  STL.64 [R1+0x2b28], R60 ;  /* 0x002b283c01007387 */ /* 0x0001e80000100a00 */
[----:B------:R1:W-:Y:S04]  /*92000*/  STL.64 [R1+0x2b30], R56 ;  /* 0x002b303801007387 */ /* 0x0003e80000100a00 */
[----:B------:R4:W-:Y:S01]  /*92010*/  STL.64 [R1+0x2b38], R58 ;  /* 0x002b383a01007387 */ /* 0x0009e20000100a00 */
[----:B0-----:R-:W-:-:S02]  /*92020*/  IADD3 R60, P2, R50, R3, RZ ;  /* 0x00000003323c7210 */ /* 0x001fc40007f5e0ff */
[----:B-1----:R-:W-:-:S03]  /*92030*/  IADD3 R56, P0, R50, R0, RZ ;  /* 0x0000000032387210 */ /* 0x002fc60007f1e0ff */
[----:B------:R-:W-:Y:S02]  /*92040*/  IMAD.X R61, R49, 0x1, R4, P2 ;  /* 0x00000001313d7824 */ /* 0x000fe400010e0604 */
[----:B------:R-:W-:Y:S01]  /*92050*/  IMAD.MOV.U32 R50, RZ, RZ, R47 ;  /* 0x000000ffff327224 */ /* 0x000fe200078e002f */
[----:B----4-:R-:W-:Y:S01]  /*92060*/  IADD3 R58, P1, R53, R14, RZ ;  /* 0x0000000e353a7210 */ /* 0x010fe20007f3e0ff */
        /* <DEDUP_REMOVED lines=13> */
[----:B------:R-:W4:Y:S01]  /*92140*/  LDL.LU R22, [R1+0x1e4] ;  /* 0x0001e40001167983 */ /* 0x000f220000300800 */
        /* <DEDUP_REMOVED lines=39> */
[----:B------:R-:W2:Y:S01]  /*923c0*/  LDL.LU R26, [R1+0x240] ;  /* 0x00024000011a7983 */ /* 0x000ea20000300800 */
[C---:B------:R-:W-:Y:S02]  /*923d0*/  IADD3 R56, P0, R51.reuse, R14, RZ ;  /* 0x0000000e33387210 */ /* 0x040fe40007f1e0ff */
        /* <DEDUP_REMOVED lines=16> */
[----:B------:R-:W-:Y:S01]  /*924e0*/  IMAD.MOV.U32 R43, RZ, RZ, R42 ;  /* 0x000000ffff2b7224 */ /* 0x000fe200078e002a */
[----:B------:R-:W-:Y:S01]  /*924f0*/  IADD3 R60, P2, R51, R5, RZ ;  /* 0x00000005333c7210 */ /* 0x000fe20007f5e0ff */
[----:B------:R-:W-:Y:S02]  /*92500*/  IMAD.MOV.U32 R42, RZ, RZ, R34 ;  /* 0x000000ffff2a7224 */ /* 0x000fe400078e0022 */
[C---:B------:R-:W-:Y:S02]  /*92510*/  IMAD.X R59, R48.reuse, 0x1, R8, P1 ;  /* 0x00000001303b7824 */ /* 0x040fe400008e0608 */
[----:B------:R-:W-:Y:S02]  /*92520*/  IMAD.MOV.U32 R34, RZ, RZ, R18 ;  /* 0x000000ffff227224 */ /* 0x000fe400078e0012 */
[----:B------:R-:W3:Y:S01]  /*92530*/  LDL.LU R18, [R1+0x2188] ;  /* 0x0021880001127983 */ /* 0x000ee20000300800 */
[----:B------:R-:W-:-:S03]  /*92540*/  IMAD.X R61, R48, 0x1, R6, P2 ;  /* 0x00000001303d7824 */ /* 0x000fc600010e0606 */
[----:B------:R0:W-:Y:S04]  /*92550*/  STL.64 [R1+0x2aa8], R56 ;  /* 0x002aa83801007387 */ /* 0x0001e80000100a00 */
        /* <DEDUP_REMOVED lines=37> */
[----:B------:R-:W-:Y:S01]  /*927b0*/  IADD3 R58, P1, R50, R5, RZ ;  /* 0x00000005323a7210 */ /* 0x000fe20007f3e0ff */
[----:B------:R-:W-:Y:S02]  /*927c0*/  IMAD.MOV.U32 R35, RZ, RZ, R33 ;  /* 0x000000ffff237224 */ /* 0x000fe400078e0021 */
[----:B------:R-:W-:Y:S02]  /*927d0*/  IMAD.MOV.U32 R33, RZ, RZ, R27 ;  /* 0x000000ffff217224 */ /* 0x000fe400078e001b */
[C---:B------:R-:W-:Y:S01]  /*927e0*/  IMAD.X R57, R49.reuse, 0x1, R8, P0 ;  /* 0x0000000131397824 */ /* 0x040fe200000e0608 */
[----:B------:R-:W3:Y:S01]  /*927f0*/  LDL R27, [R1+0x2140] ;  /* 0x00214000011b7983 */ /* 0x000ee20000100800 */
[----:B------:R-:W-:-:S03]  /*92800*/  IMAD.X R59, R49, 0x1, R6, P1 ;  /* 0x00000001313b7824 */ /* 0x000fc600008e0606 */
[----:B------:R0:W-:Y:S04]  /*92810*/  STL.64 [R1+0x2a78], R60 ;  /* 0x002a783c01007387 */ /* 0x0001e80000100a00 */
[----:B------:R1:W-:Y:S04]  /*92820*/  STL.64 [R1+0x2a80], R56 ;  /* 0x002a803801007387 */ /* 0x0003e80000100a00 */
[----:B------:R1:W-:Y:S01]  /*92830*/  STL.64 [R1+0x2a60], R58 ;  /* 0x002a603a01007387 */ /* 0x0003e20000100a00 */
[C---:B0-----:R-:W-:Y:S02]  /*92840*/  IADD3 R60, P2, R50.reuse, R3, RZ ;  /* 0x00000003323c7210 */ /* 0x041fe40007f5e0ff */
        /* <DEDUP_REMOVED lines=34> */
[----:B----4-:R-:W-:-:S03]  /*92a70*/  IMAD.MOV.U32 R41, RZ, RZ, R22 ;  /* 0x000000ffff297224 */ /* 0x010fc600078e0016 */
[----:B------:R-:W4:Y:S01]  /*92a80*/  LDL.LU R22, [R1+0x254] ;  /* 0x0002540001167983 */ /* 0x000f220000300800 */
[----:B------:R-:W-:Y:S01]  /*92a90*/  IMAD.X R61, R55, 0x1, R8, P2 ;  /* 0x00000001373d7824 */ /* 0x000fe200010e0608 */
[C---:B------:R-:W-:Y:S02]  /*92aa0*/  IADD3 R52, P2, R53.reuse, R0, RZ ;  /* 0x0000000035347210 */ /* 0x040fe40007f5e0ff */
[----:B------:R1:W-:Y:S01]  /*92ab0*/  STL.64 [R1+0x2a28], R58 ;  /* 0x002a283a01007387 */ /* 0x0003e20000100a00 */
[----:B0-----:R-:W-:-:S05]  /*92ac0*/  IADD3 R56, P0, R53, R5, RZ ;  /* 0x0000000535387210 */ /* 0x001fca0007f1e0ff */
[----:B------:R-:W-:Y:S01]  /*92ad0*/  IMAD.X R57, R55, 0x1, R6, P0 ;  /* 0x0000000137397824 */ /* 0x000fe200000e0606 */
[----:B-1----:R-:W-:Y:S01]  /*92ae0*/  IADD3 R58, P1, R53, R3, RZ ;  /* 0x00000003353a7210 */ /* 0x002fe20007f3e0ff */
[C---:B------:R-:W-:Y:S01]  /*92af0*/  IMAD.X R53, R55.reuse, 0x1, R2, P2 ;  /* 0x0000000137357824 */ /* 0x040fe200010e0602 */
[----:B------:R-:W-:Y:S03]  /*92b00*/  STL.64 [R1+0x2a30], R60 ;  /* 0x002a303c01007387 */ /* 0x000fe60000100a00 */
[----:B------:R-:W-:Y:S01]  /*92b10*/  IMAD.X R59, R55, 0x1, R4, P1 ;  /* 0x00000001373b7824 */ /* 0x000fe200008e0604 */
[----:B------:R0:W-:Y:S01]  /*92b20*/  STL.64 [R1+0x2a38], R56 ;  /* 0x002a383801007387 */ /* 0x0001e20000100a00 */
[----:B------:R-:W-:-:S03]  /*92b30*/  IADD3 R54, P2, R51, R11, RZ ;  /* 0x0000000b33367210 */ /* 0x000fc60007f5e0ff */
[----:B------:R1:W-:Y:S04]  /*92b40*/  STL.64 [R1+0x2a40], R58 ;  /* 0x002a403a01007387 */ /* 0x0003e80000100a00 */
[----:B------:R1:W-:Y:S01]  /*92b50*/  STL.64 [R1+0x2a08], R52 ;  /* 0x002a083401007387 */ /* 0x0003e20000100a00 */
[C---:B0-----:R-:W-:Y:S02]  /*92b60*/  IADD3 R56, P0, R51.reuse, R14, RZ ;  /* 0x0000000e33387210 */ /* 0x041fe40007f1e0ff */
[----:B-1----:R-:W-:-:S03]  /*92b70*/  IADD3 R58, P1, R51, R13, RZ ;  /* 0x0000000d333a7210 */ /* 0x002fc60007f3e0ff */
[----:B------:R-:W-:Y:S02]  /*92b80*/  IMAD.X R57, R48, 0x1, R16, P0 ;  /* 0x0000000130397824 */ /* 0x000fe400000e0610 */
[----:B------:R-:W-:Y:S02]  /*92b90*/  IMAD.MOV.U32 R53, RZ, RZ, R47 ;  /* 0x000000ffff357224 */ /* 0x000fe400078e002f */
[----:B------:R-:W-:Y:S02]  /*92ba0*/  IMAD.MOV.U32 R47, RZ, RZ, R46 ;  /* 0x000000ffff2f7224 */ /* 0x000fe400078e002e */
[----:B------:R-:W-:Y:S02]  /*92bb0*/  IMAD.MOV.U32 R46, RZ, RZ, R45 ;  /* 0x000000ffff2e7224 */ /* 0x000fe400078e002d */
[----:B------:R-:W-:Y:S02]  /*92bc0*/  IMAD.MOV.U32 R45, RZ, RZ, R44 ;  /* 0x000000ffff2d7224 */ /* 0x000fe400078e002c */
[----:B------:R-:W-:-:S02]  /*92bd0*/  IMAD.MOV.U32 R44, RZ, RZ, R43 ;  /* 0x000000ffff2c7224 */ /* 0x000fc400078e002b */
[C---:B------:R-:W-:Y:S02]  /*92be0*/  IMAD.X R59, R48.reuse, 0x1, R15, P1 ;  /* 0x00000001303b7824 */ /* 0x040fe400008e060f */
        /* <DEDUP_REMOVED lines=15> */
[----:B--2---:R-:W-:Y:S02]  /*92ce0*/  IMAD.MOV.U32 R30, RZ, RZ, R26 ;  /* 0x000000ffff1e7224 */ /* 0x004fe400078e001a */
[----:B------:R-:W-:Y:S02]  /*92cf0*/  IMAD.MOV.U32 R26, RZ, RZ, R17 ;  /* 0x000000ffff1a7224 */ /* 0x000fe400078e0011 */
[----:B------:R-:W2:Y:S01]  /*92d00*/  LDL.LU R17, [R1+0x54f8] ;  /* 0x0054f80001117983 */ /* 0x000ea20000300800 */
        /* <DEDUP_REMOVED lines=10> */
[C---:B------:R-:W-:Y:S02]  /*92db0*/  IMAD.X R57, R48.reuse, 0x1, R4, P0 ;  /* 0x0000000130397824 */ /* 0x040fe400000e0604 */
[----:B------:R-:W-:Y:S02]  /*92dc0*/  IMAD.MOV.U32 R51, RZ, RZ, R47 ;  /* 0x000000ffff337224 */ /* 0x000fe400078e002f */
[----:B------:R-:W-:Y:S02]  /*92dd0*/  IMAD.X R59, R48, 0x1, R2, P1 ;  /* 0x00000001303b7824 */ /* 0x000fe400008e0602 */
[----:B------:R-:W-:Y:S02]  /*92de0*/  IMAD.MOV.U32 R47, RZ, RZ, R46 ;  /* 0x000000ffff2f7224 */ /* 0x000fe400078e002e */
[----:B------:R-:W-:Y:S01]  /*92df0*/  IMAD.MOV.U32 R46, RZ, RZ, R45 ;  /* 0x000000ffff2e7224 */ /* 0x000fe200078e002d */
[----:B------:R0:W-:Y:S01]  /*92e00*/  STL.64 [R1+0x29f8], R60 ;  /* 0x0029f83c01007387 */ /* 0x0001e20000100a00 */
[----:B------:R-:W-:-:S02]  /*92e10*/  IMAD.MOV.U32 R45, RZ, RZ, R44 ;  /* 0x000000ffff2d7224 */ /* 0x000fc400078e002c */
[----:B------:R-:W-:Y:S01]  /*92e20*/  IMAD.MOV.U32 R44, RZ, RZ, R43 ;  /* 0x000000ffff2c7224 */ /* 0x000fe200078e002b */
[----:B------:R1:W-:Y:S01]  /*92e30*/  STL.64 [R1+0x2a00], R56 ;  /* 0x002a003801007387 */ /* 0x0003e20000100a00 */
[----:B------:R-:W-:Y:S02]  /*92e40*/  IMAD.MOV.U32 R43, RZ, RZ, R42 ;  /* 0x000000ffff2b7224 */ /* 0x000fe400078e002a */
[----:B------:R-:W-:Y:S01]  /*92e50*/  IMAD.MOV.U32 R42, RZ, RZ, R34 ;  /* 0x000000ffff2a7224 */ /* 0x000fe200078e0022 */
[----:B------:R1:W-:Y:S04]  /*92e60*/  STL.64 [R1+0x29c8], R58 ;  /* 0x0029c83a01007387 */ /* 0x0003e80000100a00 */
[----:B------:R-:W3:Y:S01]  /*92e70*/  LDL.LU R34, [R1+0x1ec] ;  /* 0x0001ec0001227983 */ /* 0x000ee20000300800 */
[----:B0-----:R-:W-:-:S02]  /*92e80*/  IADD3 R60, P2, R50, R14, RZ ;  /* 0x0000000e323c7210 */ /* 0x001fc40007f5e0ff */
[----:B-1----:R-:W-:-:S03]  /*92e90*/  IADD3 R56, P0, R50, R13, RZ ;  /* 0x0000000d32387210 */ /* 0x002fc60007f1e0ff */
[C---:B------:R-:W-:Y:S01]  /*92ea0*/  IMAD.X R61, R49.reuse, 0x1, R16, P2 ;  /* 0x00000001313d7824 */ /* 0x040fe200010e0610 */
[----:B------:R-:W-:Y:S01]  /*92eb0*/  IADD3 R58, P1, R50, R11, RZ ;  /* 0x0000000b323a7210 */ /* 0x000fe20007f3e0ff */
[----:B------:R-:W-:-:S03]  /*92ec0*/  IMAD.X R57, R49, 0x1, R15, P0 ;  /* 0x0000000131397824 */ /* 0x000fc600000e060f */
        /* <DEDUP_REMOVED lines=16> */
[C---:B------:R-:W-:Y:S02]  /*92fd0*/  IMAD.X R57, R49.reuse, 0x1, R8, P0 ;  /* 0x0000000131397824 */ /* 0x040fe400000e0608 */
[----:B------:R-:W-:Y:S02]  /*92fe0*/  IMAD.X R59, R49, 0x1, R6, P1 ;  /* 0x00000001313b7824 */ /* 0x000fe400008e0606 */
[----:B--2---:R-:W-:-:S02]  /*92ff0*/  IMAD.MOV.U32 R36, RZ, RZ, R17 ;  /* 0x000000ffff247224 */ /* 0x004fc400078e0011 */
        /* <DEDUP_REMOVED lines=21> */
[----:B------:R-:W4:Y:S02]  /*93150*/  LDL.LU R28, [R1+0x208] ;  /* 0x00020800011c7983 */ /* 0x000f240000300800 */
[----:B------:R-:W-:-:S02]  /*93160*/  IMAD.X R61, R55, 0x1, R15, P2 ;  /* 0x00000001373d7824 */ /* 0x000fc400010e060f */
        /* <DEDUP_REMOVED lines=15> */
[----:B------:R-:W4:Y:S01]  /*93260*/  LDL.LU R40, [R1+0x248] ;  /* 0x0002480001287983 */ /* 0x000f220000300800 */
        /* <DEDUP_REMOVED lines=29> */
[----:B------:R-:W-:Y:S04]  /*93440*/  STL.64 [R1+0x2958], R58 ;  /* 0x0029583a01007387 */ /* 0x000fe80000100a00 */
[----:B------:R1:W-:Y:S01]  /*93450*/  STL.64 [R1+0x2920], R54 ;  /* 0x0029203601007387 */ /* 0x0003e20000100a00 */
[----:B0-----:R-:W-:Y:S01]  /*93460*/  IADD3 R56, P0, R51, R9, RZ ;  /* 0x0000000933387210 */ /* 0x001fe20007f1e0ff */
[----:B-1----:R-:W-:-:S02]  /*93470*/  IMAD.MOV.U32 R55, RZ, RZ, R47 ;  /* 0x000000ffff377224 */ /* 0x002fc400078e002f */
[----:B------:R-:W-:Y:S02]  /*93480*/  IMAD.MOV.U32 R47, RZ, RZ, R46 ;  /* 0x000000ffff2f7224 */ /* 0x000fe400078e002e */
[----:B------:R-:W-:Y:S02]  /*93490*/  IMAD.MOV.U32 R46, RZ, RZ, R45 ;  /* 0x000000ffff2e7224 */ /* 0x000fe400078e002d */
[----:B------:R-:W-:Y:S02]  /*934a0*/  IMAD.MOV.U32 R45, RZ, RZ, R44 ;  /* 0x000000ffff2d7224 */ /* 0x000fe400078e002c */
[----:B------:R-:W-:Y:S02]  /*934b0*/  IMAD.MOV.U32 R44, RZ, RZ, R43 ;  /* 0x000000ffff2c7224 */ /* 0x000fe400078e002b */
[----:B------:R-:W-:Y:S02]  /*934c0*/  IMAD.X R57, R48, 0x1, R10, P0 ;  /* 0x0000000130397824 */ /* 0x000fe400000e060a */
[----:B------:R-:W-:Y:S01]  /*934d0*/  IMAD.MOV.U32 R43, RZ, RZ, R42 ;  /* 0x000000ffff2b7224 */ /* 0x000fe200078e002a */
[----:B------:R-:W-:Y:S01]  /*934e0*/  IADD3 R58, P1, R51, R7, RZ ;  /* 0x00000007333a7210 */ /* 0x000fe20007f3e0ff */
[----:B------:R-:W-:-:S02]  /*934f0*/  IMAD.MOV.U32 R42, RZ, RZ, R41 ;  /* 0x000000ffff2a7224 */ /* 0x000fc400078e0029 */
[----:B------:R-:W-:Y:S01]  /*93500*/  IMAD.MOV.U32 R41, RZ, RZ, R29 ;  /* 0x000000ffff297224 */ /* 0x000fe200078e001d */
[----:B------:R-:W-:Y:S01]  /*93510*/  IADD3 R60, P2, R51, R5, RZ ;  /* 0x00000005333c7210 */ /* 0x000fe20007f5e0ff */
[----:B------:R-:W3:Y:S01]  /*93520*/  LDL.LU R29, [R1+0x2194] ;  /* 0x00219400011d7983 */ /* 0x000ee20000300800 */
        /* <DEDUP_REMOVED lines=62> */
[C---:B------:R-:W-:Y:S02]  /*93910*/  IMAD.X R59, R55.reuse, 0x1, R16, P1 ;  /* 0x00000001373b7824 */ /* 0x040fe400008e0610 */
[----:B------:R-:W-:Y:S02]  /*93920*/  IMAD.MOV.U32 R42, RZ, RZ, R41 ;  /* 0x000000ffff2a7224 */ /* 0x000fe400078e0029 */
[C---:B------:R-:W-:Y:S02]  /*93930*/  IMAD.X R61, R55.reuse, 0x1, R15, P2 ;  /* 0x00000001373d7824 */ /* 0x040fe400010e060f */
[----:B------:R-:W-:Y:S02]  /*93940*/  IMAD.MOV.U32 R41, RZ, RZ, R36 ;  /* 0x000000ffff297224 */ /* 0x000fe400078e0024 */
[----:B------:R-:W-:Y:S02]  /*93950*/  IMAD.X R57, R55, 0x1, R12, P0 ;  /* 0x0000000137397824 */ /* 0x000fe400000e060c */
[----:B------:R-:W-:-:S02]  /*93960*/  IMAD.MOV.U32 R49, RZ, RZ, R47 ;  /* 0x000000ffff317224 */ /* 0x000fc400078e002f */
[----:B------:R-:W-:Y:S02]  /*93970*/  IMAD.MOV.U32 R36, RZ, RZ, R35 ;  /* 0x000000ffff247224 */ /* 0x000fe400078e0023 */
[----:B------:R-:W-:Y:S01]  /*93980*/  IMAD.MOV.U32 R47, RZ, RZ, R46 ;  /* 0x000000ffff2f7224 */ /* 0x000fe200078e002e */
[----:B------:R-:W2:Y:S01]  /*93990*/  LDL.LU R35, [R1+0x22c] ;  /* 0x00022c0001237983 */ /* 0x000ea20000300800 */
[----:B------:R-:W-:Y:S02]  /*939a0*/  IMAD.MOV.U32 R46, RZ, RZ, R45 ;  /* 0x000000ffff2e7224 */ /* 0x000fe400078e002d */
[----:B------:R-:W-:Y:S01]  /*939b0*/  IMAD.MOV.U32 R45, RZ, RZ, R44 ;  /* 0x000000ffff2d7224 */ /* 0x000fe200078e002c */
[----:B------:R0:W-:Y:S01]  /*939c0*/  STL.64 [R1+0x28d0], R58 ;  /* 0x0028d03a01007387 */ /* 0x0001e20000100a00 */
[----:B------:R-:W-:Y:S02]  /*939d0*/  IMAD.MOV.U32 R44, RZ, RZ, R43 ;  /* 0x000000ffff2c7224 */ /* 0x000fe400078e002b */
[----:B------:R-:W-:Y:S01]  /*939e0*/  IMAD.MOV.U32 R43, RZ, RZ, R42 ;  /* 0x000000ffff2b7224 */ /* 0x000fe200078e002a */
[----:B------:R1:W-:Y:S04]  /*939f0*/  STL.64 [R1+0x28d8], R60 ;  /* 0x0028d83c01007387 */ /* 0x0003e80000100a00 */
[----:B------:R1:W-:Y:S04]  /*93a00*/  STL.64 [R1+0x28a0], R56 ;  /* 0x0028a03801007387 */ /* 0x0003e80000100a00 */
[----:B------:R-:W4:Y:S01]  /*93a10*/  LDL.LU R42, [R1+0x200] ;  /* 0x00020000012a7983 */ /* 0x000f220000300800 */
[----:B0-----:R-:W-:-:S05]  /*93a20*/  IADD3 R58, P1, R53, R9, RZ ;  /* 0x00000009353a7210 */ /* 0x001fca0007f3e0ff */
[----:B------:R-:W-:Y:S01]  /*93a30*/  IMAD.X R59, R55, 0x1, R10, P1 ;  /* 0x00000001373b7824 */ /* 0x000fe200008e060a */
[C---:B-1----:R-:W-:Y:S02]  /*93a40*/  IADD3 R60, P2, R53.reuse, R7, RZ ;  /* 0x00000007353c7210 */ /* 0x042fe40007f5e0ff */
[----:B------:R-:W-:Y:S02]  /*93a50*/  IADD3 R56, P0, R53, R5, RZ ;  /* 0x0000000535387210 */ /* 0x000fe40007f1e0ff */
[----:B------:R0:W-:Y:S01]  /*93a60*/  STL.64 [R1+0x28a8], R58 ;  /* 0x0028a83a01007387 */ /* 0x0001e20000100a00 */
[C---:B------:R-:W-:Y:S02]  /*93a70*/  IMAD.X R61, R55.reuse, 0x1, R8, P2 ;  /* 0x00000001373d7824 */ /* 0x040fe400010e0608 */
[----:B------:R-:W-:Y:S01]  /*93a80*/  IMAD.X R57, R55, 0x1, R6, P0 ;  /* 0x0000000137397824 */ /* 0x000fe200000e0606 */
[C---:B------:R-:W-:Y:S02]  /*93a90*/  IADD3 R52, P2, R53.reuse, R0, RZ ;  /* 0x0000000035347210 */ /* 0x040fe40007f5e0ff */
[----:B0-----:R-:W-:Y:S01]  /*93aa0*/  IADD3 R58, P1, R53, R3, RZ ;  /* 0x00000003353a7210 */ /* 0x001fe20007f3e0ff */
[----:B------:R-:W-:Y:S04]  /*93ab0*/  STL.64 [R1+0x28b0], R60 ;  /* 0x0028b03c01007387 */ /* 0x000fe80000100a00 */
[C---:B------:R-:W-:Y:S01]  /*93ac0*/  IMAD.X R59, R55.reuse, 0x1, R4, P1 ;  /* 0x00000001373b7824 */ /* 0x040fe200008e0604 */
[----:B------:R0:W-:Y:S01]  /*93ad0*/  STL.64 [R1+0x28b8], R56 ;  /* 0x0028b83801007387 */ /* 0x0001e20000100a00 */
[----:B------:R-:W-:Y:S01]  /*93ae0*/  IMAD.X R53, R55, 0x1, R2, P2 ;  /* 0x0000000137357824 */ /* 0x000fe200010e0602 */
[----:B------:R-:W-:-:S02]  /*93af0*/  IADD3 R54, P2, R51, R11, RZ ;  /* 0x0000000b33367210 */ /* 0x000fc40007f5e0ff */
[----:B------:R1:W-:Y:S01]  /*93b00*/  STL.64 [R1+0x28c0], R58 ;  /* 0x0028c03a01007387 */ /* 0x0003e20000100a00 */
[C---:B0-----:R-:W-:Y:S02]  /*93b10*/  IADD3 R56, P0, R51.reuse, R14, RZ ;  /* 0x0000000e33387210 */ /* 0x041fe40007f1e0ff */
[----:B-1----:R-:W-:-:S03]  /*93b20*/  IADD3 R58, P1, R51, R13, RZ ;  /* 0x0000000d333a7210 */ /* 0x002fc60007f3e0ff */
[C---:B------:R-:W-:Y:S02]  /*93b30*/  IMAD.X R57, R48.reuse, 0x1, R16, P0 ;  /* 0x0000000130397824 */ /* 0x040fe400000e0610 */
[C---:B------:R-:W-:Y:S02]  /*93b40*/  IMAD.X R55, R48.reuse, 0x1, R12, P2 ;  /* 0x0000000130377824 */ /* 0x040fe400010e060c */
[----:B------:R-:W-:Y:S01]  /*93b50*/  IMAD.X R59, R48, 0x1, R15, P1 ;  /* 0x00000001303b7824 */ /* 0x000fe200008e060f */
[----:B------:R0:W-:Y:S04]  /*93b60*/  STL.64 [R1+0x2888], R52 ;  /* 0x0028883401007387 */ /* 0x0001e80000100a00 */
[----:B------:R1:W-:Y:S04]  /*93b70*/  STL.64 [R1+0x2890], R56 ;  /* 0x0028903801007387 */ /* 0x0003e80000100a00 */
[----:B------:R-:W-:Y:S04]  /*93b80*/  STL.64 [R1+0x2898], R58 ;  /* 0x0028983a01007387 */ /* 0x000fe80000100a00 */
[----:B------:R1:W-:Y:S01]  /*93b90*/  STL.64 [R1+0x2860], R54 ;  /* 0x0028603601007387 */ /* 0x0003e20000100a00 */
[----:B0-----:R-:W-:-:S02]  /*93ba0*/  IMAD.MOV.U32 R53, RZ, RZ, R47 ;  /* 0x000000ffff357224 */ /* 0x001fc400078e002f */
[----:B------:R-:W-:Y:S01]  /*93bb0*/  IMAD.MOV.U32 R47, RZ, RZ, R45 ;  /* 0x000000ffff2f7224 */ /* 0x000fe200078e002d */
[C---:B-1----:R-:W-:Y:S01]  /*93bc0*/  IADD3 R56, P0, R51.reuse, R9, RZ ;  /* 0x0000000933387210 */ /* 0x042fe20007f1e0ff */
[----:B------:R-:W-:Y:S02]  /*93bd0*/  IMAD.MOV.U32 R45, RZ, RZ, R43 ;  /* 0x000000ffff2d7224 */ /* 0x000fe400078e002b */
[----:B------:R-:W-:Y:S02]  /*93be0*/  IMAD.MOV.U32 R55, RZ, RZ, R46 ;  /* 0x000000ffff377224 */ /* 0x000fe400078e002e */
[----:B------:R-:W-:Y:S02]  /*93bf0*/  IMAD.MOV.U32 R46, RZ, RZ, R44 ;  /* 0x000000ffff2e7224 */ /* 0x000fe400078e002c */
[----:B------:R-:W-:Y:S01]  /*93c00*/  IMAD.MOV.U32 R44, RZ, RZ, R41 ;  /* 0x000000ffff2c7224 */ /* 0x000fe200078e0029 */
[----:B------:R-:W-:Y:S01]  /*93c10*/  SHF.R.S32.HI R41, RZ, 0x1f, R17 ;  /* 0x0000001fff297819 */ /* 0x000fe20000011411 */
[----:B------:R-:W-:Y:S01]  /*93c20*/  IMAD.X R57, R48, 0x1, R10, P0 ;  /* 0x0000000130397824 */ /* 0x000fe200000e060a */
[----:B------:R-:W-:-:S02]  /*93c30*/  IADD3 R58, P1, R51, R7, RZ ;  /* 0x00000007333a7210 */ /* 0x000fc40007f3e0ff */
[----:B------:R-:W-:-:S03]  /*93c40*/  IADD3 R60, P2, R51, R5, RZ ;  /* 0x00000005333c7210 */ /* 0x000fc60007f5e0ff */
[C---:B------:R-:W-:Y:S02]  /*93c50*/  IMAD.X R59, R48.reuse, 0x1, R8, P1 ;  /* 0x00000001303b7824 */ /* 0x040fe400008e0608 */
[----:B------:R-:W-:Y:S02]  /*93c60*/  IMAD.X R61, R48, 0x1, R6, P2 ;  /* 0x00000001303d7824 */ /* 0x000fe400010e0606 */
[----:B----4-:R-:W-:Y:S02]  /*93c70*/  IMAD.MOV.U32 R43, RZ, RZ, R42 ;  /* 0x000000ffff2b7224 */ /* 0x010fe400078e002a */
[----:B------:R-:W-:Y:S02]  /*93c80*/  IMAD.MOV.U32 R42, RZ, RZ, R41 ;  /* 0x000000ffff2a7224 */ /* 0x000fe400078e0029 */
[----:B------:R-:W-:Y:S02]  /*93c90*/  IMAD.MOV.U32 R41, RZ, RZ, R40 ;  /* 0x000000ffff297224 */ /* 0x000fe400078e0028 */
[----:B------:R-:W-:-:S02]  /*93ca0*/  IMAD.MOV.U32 R40, RZ, RZ, R39 ;  /* 0x000000ffff287224 */ /* 0x000fc400078e0027 */
[----:B------:R-:W-:Y:S02]  /*93cb0*/  IMAD.MOV.U32 R39, RZ, RZ, R28 ;  /* 0x000000ffff277224 */ /* 0x000fe400078e001c */
[----:B------:R-:W-:Y:S02]  /*93cc0*/  IMAD.MOV.U32 R28, RZ, RZ, R17 ;  /* 0x000000ffff1c7224 */ /* 0x000fe400078e0011 */
[----:B------:R-:W4:Y:S04]  /*93cd0*/  LDL.LU R17, [R1+0x54f0] ;  /* 0x0054f00001117983 */ /* 0x000f280000300800 */
[----:B------:R0:W-:Y:S04]  /*93ce0*/  STL.64 [R1+0x2868], R56 ;  /* 0x0028683801007387 */ /* 0x0001e80000100a00 */
[----:B------:R1:W-:Y:S01]  /*93cf0*/  STL.64 [R1+0x2870], R58 ;  /* 0x0028703a01007387 */ /* 0x0003e20000100a00 */
[----:B0-----:R-:W-:-:S03]  /*93d00*/  IADD3 R56, P0, R51, R3, RZ ;  /* 0x0000000333387210 */ /* 0x001fc60007f1e0ff */
[----:B------:R0:W-:Y:S01]  /*93d10*/  STL.64 [R1+0x2878], R60 ;  /* 0x0028783c01007387 */ /* 0x0001e20000100a00 */
[----:B-1----:R-:W-:Y:S01]  /*93d20*/  IADD3 R58, P1, R51, R0, RZ ;  /* 0x00000000333a7210 */ /* 0x002fe20007f3e0ff */
[----:B------:R-:W-:Y:S02]  /*93d30*/  IMAD.X R57, R48, 0x1, R4, P0 ;  /* 0x0000000130397824 */ /* 0x000fe400000e0604 */
[----:B------:R-:W-:Y:S02]  /*93d40*/  IMAD.MOV.U32 R51, RZ, RZ, R47 ;  /* 0x000000ffff337224 */ /* 0x000fe400078e002f */
[----:B------:R-:W-:Y:S01]  /*93d50*/  IMAD.MOV.U32 R47, RZ, RZ, R46 ;  /* 0x000000ffff2f7224 */ /* 0x000fe200078e002e */
[----:B------:R1:W-:Y:S01]  /*93d60*/  STL.64 [R1+0x2880], R56 ;  /* 0x0028803801007387 */ /* 0x0003e20000100a00 */
[----:B------:R-:W-:Y:S01]  /*93d70*/  IMAD.MOV.U32 R46, RZ, RZ, R45 ;  /* 0x000000ffff2e7224 */ /* 0x000fe200078e002d */
[----:B0-----:R-:W-:Y:S01]  /*93d80*/  IADD3 R60, P2, R50, R14, RZ ;  /* 0x0000000e323c7210 */ /* 0x001fe20007f5e0ff */
[----:B------:R-:W-:-:S02]  /*93d90*/  IMAD.MOV.U32 R45, RZ, RZ, R44 ;  /* 0x000000ffff2d7224 */ /* 0x000fc400078e002c */
[----:B------:R-:W-:Y:S02]  /*93da0*/  IMAD.MOV.U32 R44, RZ, RZ, R43 ;  /* 0x000000ffff2c7224 */ /* 0x000fe400078e002b */
[----:B------:R-:W-:Y:S02]  /*93db0*/  IMAD.MOV.U32 R43, RZ, RZ, R42 ;  /* 0x000000ffff2b7224 */ /* 0x000fe400078e002a */
[----:B------:R-:W-:Y:S01]  /*93dc0*/  IMAD.X R59, R48, 0x1, R2, P1 ;  /* 0x00000001303b7824 */ /* 0x000fe200008e0602 */
[----:B-1----:R-:W-:Y:S01]  /*93dd0*/  IADD3 R56, P0, R50, R13, RZ ;  /* 0x0000000d32387210 */ /* 0x002fe20007f1e0ff */
[----:B------:R-:W-:Y:S02]  /*93de0*/  IMAD.MOV.U32 R42, RZ, RZ, R41 ;  /* 0x000000ffff2a7224 */ /* 0x000fe400078e0029 */
[----:B------:R-:W-:Y:S02]  /*93df0*/  IMAD.MOV.U32 R41, RZ, RZ, R40 ;  /* 0x000000ffff297224 */ /* 0x000fe400078e0028 */
[----:B------:R-:W-:-:S02]  /*93e00*/  IMAD.MOV.U32 R40, RZ, RZ, R39 ;  /* 0x000000ffff287224 */ /* 0x000fc400078e0027 */
[C---:B------:R-:W-:Y:S02]  /*93e10*/  IMAD.X R61, R49.reuse, 0x1, R16, P2 ;  /* 0x00000001313d7824 */ /* 0x040fe400010e0610 */
[----:B------:R-:W-:Y:S02]  /*93e20*/  IMAD.MOV.U32 R39, RZ, RZ, R28 ;  /* 0x000000ffff277224 */ /* 0x000fe400078e001c */
[----:B------:R-:W-:Y:S01]  /*93e30*/  IMAD.X R57, R49, 0x1, R15, P0 ;  /* 0x0000000131397824 */ /* 0x000fe200000e060f */
[----:B------:R0:W-:Y:S01]  /*93e40*/  STL.64 [R1+0x2848], R58 ;  /* 0x0028483a01007387 */ /* 0x0001e20000100a00 */
[----:B------:R-:W-:Y:S02]  /*93e50*/  IMAD.MOV.U32 R28, RZ, RZ, R25 ;  /* 0x000000ffff1c7224 */ /* 0x000fe400078e0019 */
[----:B------:R-:W-:Y:S02]  /*93e60*/  IMAD.MOV.U32 R25, RZ, RZ, R23 ;  /* 0x000000ffff197224 */ /* 0x000fe400078e0017 */
[----:B------:R-:W4:Y:S01]  /*93e70*/  LDL.LU R23, [R1+0x4338] ;  /* 0x0043380001177983 */ /* 0x000f220000300800 */
[----:B------:R-:W-:-:S03]  /*93e80*/  IMAD.MOV.U32 R48, RZ, RZ, R46 ;  /* 0x000000ffff307224 */ /* 0x000fc600078e002e */
[----:B------:R1:W-:Y:S01]  /*93e90*/  STL.64 [R1+0x2850], R60 ;  /* 0x0028503c01007387 */ /* 0x0003e20000100a00 */
[----:B0-----:R-:W-:-:S03]  /*93ea0*/  IADD3 R58, P1, R50, R11, RZ ;  /* 0x0000000b323a7210 */ /* 0x001fc60007f3e0ff */
[----:B------:R0:W-:Y:S01]  /*93eb0*/  STL.64 [R1+0x2858], R56 ;  /* 0x0028583801007387 */ /* 0x0001e20000100a00 */
[----:B------:R-:W-:Y:S02]  /*93ec0*/  IMAD.MOV.U32 R46, RZ, RZ, R45 ;  /* 0x000000ffff2e7224 */ /* 0x000fe400078e002d */
[----:B------:R-:W-:Y:S02]  /*93ed0*/  IMAD.MOV.U32 R45, RZ, RZ, R44 ;  /* 0x000000ffff2d7224 */ /* 0x000fe400078e002c */
[----:B------:R-:W-:Y:S01]  /*93ee0*/  IMAD.X R59, R49, 0x1, R12, P1 ;  /* 0x00000001313b7824 */ /* 0x000fe200008e060c */
[C---:B-1----:R-:W-:Y:S01]  /*93ef0*/  IADD3 R60, P2, R50.reuse, R9, RZ ;  /* 0x00000009323c7210 */ /* 0x042fe20007f5e0ff */
[----:B------:R-:W-:Y:S01]  /*93f00*/  IMAD.MOV.U32 R44, RZ, RZ, R42 ;  /* 0x000000ffff2c7224 */ /* 0x000fe200078e002a */
[----:B0-----:R-:W-:Y:S01]  /*93f10*/  IADD3 R56, P0, R50, R7, RZ ;  /* 0x0000000732387210 */ /* 0x001fe20007f1e0ff */
        /* <DEDUP_REMOVED lines=8> */
[----:B------:R-:W4:Y:S04]  /*93fa0*/  LDL.LU R30, [R1+0x21cc] ;  /* 0x0021cc00011e7983 */ /* 0x000f280000300800 */
[----:B------:R1:W-:Y:S01]  /*93fb0*/  STL.64 [R1+0x2828], R60 ;  /* 0x0028283c01007387 */ /* 0x0003e20000100a00 */
[----:B0-----:R-:W-:-:S03]  /*93fc0*/  IADD3 R58, P1, R50, R5, RZ ;  /* 0x00000005323a7210 */ /* 0x001fc60007f3e0ff */
[----:B------:R0:W-:Y:S01]  /*93fd0*/  STL.64 [R1+0x2830], R56 ;  /* 0x0028303801007387 */ /* 0x0001e20000100a00 */
[C---:B-1----:R-:W-:Y:S02]  /*93fe0*/  IADD3 R60, P2, R50.reuse, R3, RZ ;  /* 0x00000003323c7210 */ /* 0x042fe40007f5e0ff */
[----:B0-----:R-:W-:Y:S01]  /*93ff0*/  IADD3 R56, P0, R50, R0, RZ ;  /* 0x0000000032387210 */ /* 0x001fe20007f1e0ff */
[C---:B------:R-:W-:Y:S02]  /*94000*/  IMAD.X R59, R49.reuse, 0x1, R6, P1 ;  /* 0x00000001313b7824 */ /* 0x040fe400008e0606 */
[C---:B------:R-:W-:Y:S02]  /*94010*/  IMAD.X R61, R49.reuse, 0x1, R4, P2 ;  /* 0x00000001313d7824 */ /* 0x040fe400010e0604 */
[----:B------:R-:W-:Y:S02]  /*94020*/  IMAD.X R57, R49, 0x1, R2, P0 ;  /* 0x0000000131397824 */ /* 0x000fe400000e0602 */
[----:B------:R-:W-:-:S02]  /*94030*/  IMAD.MOV.U32 R49, RZ, RZ, R46 ;  /* 0x000000ffff317224 */ /* 0x000fc400078e002e */
[----:B------:R-:W-:Y:S02]  /*94040*/  IMAD.MOV.U32 R46, RZ, RZ, R45 ;  /* 0x000000ffff2e7224 */ /* 0x000fe400078e002d */
[----:B------:R-:W-:Y:S02]  /*94050*/  IMAD.MOV.U32 R45, RZ, RZ, R44 ;  /* 0x000000ffff2d7224 */ /* 0x000fe400078e002c */
[----:B------:R-:W-:Y:S01]  /*94060*/  IMAD.MOV.U32 R44, RZ, RZ, R42 ;  /* 0x000000ffff2c7224 */ /* 0x000fe200078e002a */
[----:B------:R0:W-:Y:S01]  /*94070*/  STL.64 [R1+0x2838], R58 ;  /* 0x0028383a01007387 */ /* 0x0001e20000100a00 */
[----:B------:R-:W-:Y:S02]  /*94080*/  IMAD.MOV.U32 R42, RZ, RZ, R41 ;  /* 0x000000ffff2a7224 */ /* 0x000fe400078e0029 */
[----:B------:R-:W-:Y:S01]  /*94090*/  IMAD.MOV.U32 R41, RZ, RZ, R40 ;  /* 0x000000ffff297224 */ /* 0x000fe200078e0028 */
[----:B------:R1:W-:Y:S01]  /*940a0*/  STL.64 [R1+0x2840], R60 ;  /* 0x0028403c01007387 */ /* 0x0003e20000100a00 */
[----:B------:R-:W-:-:S02]  /*940b0*/  IMAD.MOV.U32 R40, RZ, RZ, R39 ;  /* 0x000000ffff287224 */ /* 0x000fc400078e0027 */
[----:B------:R-:W-:Y:S01]  /*940c0*/  IMAD.MOV.U32 R39, RZ, RZ, R38 ;  /* 0x000000ffff277224 */ /* 0x000fe200078e0026 */
[----:B------:R3:W-:Y:S04]  /*940d0*/  STL.64 [R1+0x2810], R56 ;  /* 0x0028103801007387 */ /* 0x0007e80000100a00 */
[----:B------:R-:W2:Y:S01]  /*940e0*/  LDL.LU R38, [R1+0x220] ;  /* 0x0002200001267983 */ /* 0x000ea20000300800 */
[C---:B0-----:R-:W-:Y:S02]  /*940f0*/  IADD3 R58, P1, R53.reuse, R14, RZ ;  /* 0x0000000e353a7210 */ /* 0x041fe40007f3e0ff */
[C---:B-1----:R-:W-:Y:S01]  /*94100*/  IADD3 R60, P2, R53.reuse, R13, RZ ;  /* 0x0000000d353c7210 */ /* 0x042fe20007f5e0ff */
[----:B------:R-:W-:Y:S01]  /*94110*/  IMAD.MOV.U32 R50, RZ, RZ, R46 ;  /* 0x000000ffff327224 */ /* 0x000fe200078e002e */
[----:B---3--:R-:W-:Y:S01]  /*94120*/  IADD3 R56, P0, R53, R11, RZ ;  /* 0x0000000b35387210 */ /* 0x008fe20007f1e0ff */
[----:B------:R-:W-:-:S02]  /*94130*/  IMAD.X R59, R55, 0x1, R16, P1 ;  /* 0x00000001373b7824 */ /* 0x000fc400008e0610 */
        /* <DEDUP_REMOVED lines=8> */
[----:B------:R1:W-:Y:S04]  /*941c0*/  STL.64 [R1+0x2808], R60 ;  /* 0x0028083c01007387 */ /* 0x0003e80000100a00 */
[----:B------:R-:W-:Y:S01]  /*941d0*/  STL.64 [R1+0x27e0], R56 ;  /* 0x0027e03801007387 */ /* 0x000fe20000100a00 */
[C---:B0-----:R-:W-:Y:S02]  /*941e0*/  IADD3 R58, P1, R53.reuse, R9, RZ ;  /* 0x00000009353a7210 */ /* 0x041fe40007f3e0ff */
[----:B-1----:R-:W-:-:S03]  /*941f0*/  IADD3 R60, P2, R53, R7, RZ ;  /* 0x00000007353c7210 */ /* 0x002fc60007f5e0ff */
[C---:B------:R-:W-:Y:S02]  /*94200*/  IMAD.X R59, R55.reuse, 0x1, R10, P1 ;  /* 0x00000001373b7824 */ /* 0x040fe400008e060a */
[----:B------:R-:W-:Y:S02]  /*94210*/  IMAD.X R61, R55, 0x1, R8, P2 ;  /* 0x00000001373d7824 */ /* 0x000fe400010e0608 */
[----:B--2---:R-:W-:Y:S02]  /*94220*/  IMAD.MOV.U32 R39, RZ, RZ, R38 ;  /* 0x000000ffff277224 */ /* 0x004fe400078e0026 */
[----:B------:R-:W-:Y:S02]  /*94230*/  IMAD.MOV.U32 R38, RZ, RZ, R37 ;  /* 0x000000ffff267224 */ /* 0x000fe400078e0025 */
[----:B------:R-:W2:Y:S04]  /*94240*/  LDL.LU R37, [R1+0x228] ;  /* 0x0002280001257983 */ /* 0x000ea80000300800 */
[----:B------:R-:W-:Y:S04]  /*94250*/  STL.64 [R1+0x27e8], R58 ;  /* 0x0027e83a01007387 */ /* 0x000fe80000100a00 */
[----:B------:R0:W-:Y:S04]  /*94260*/  STL.64 [R1+0x27f0], R60 ;  /* 0x0027f03c01007387 */ /* 0x0001e80000100a00 */
[----:B0-----:R-:W3:Y:S01]  /*94270*/  LDL.LU.64 R60, [R1+0x54e8] ;  /* 0x0054e800013c7983 */ /* 0x001ee20000300a00 */
[----:B------:R-:W-:-:S02]  /*94280*/  IADD3 R56, P0, R53, R5, RZ ;  /* 0x0000000535387210 */ /* 0x000fc40007f1e0ff */
[C---:B------:R-:W-:Y:S02]  /*94290*/  IADD3 R58, P1, R53.reuse, R3, RZ ;  /* 0x00000003353a7210 */ /* 0x040fe40007f3e0ff */
[----:B------:R-:W-:Y:S01]  /*942a0*/  IADD3 R52, P2, R53, R0, RZ ;  /* 0x0000000035347210 */ /* 0x000fe20007f5e0ff */
[C---:B------:R-:W-:Y:S02]  /*942b0*/  IMAD.X R57, R55.reuse, 0x1, R6, P0 ;  /* 0x0000000137397824 */ /* 0x040fe400000e0606 */
[C---:B------:R-:W-:Y:S02]  /*942c0*/  IMAD.X R59, R55.reuse, 0x1, R4, P1 ;  /* 0x00000001373b7824 */ /* 0x040fe400008e0604 */
[----:B------:R-:W-:Y:S01]  /*942d0*/  IMAD.X R53, R55, 0x1, R2, P2 ;  /* 0x0000000137357824 */ /* 0x000fe200010e0602 */
        /* <DEDUP_REMOVED lines=8> */
[----:B------:R-:W-:Y:S01]  /*94360*/  IMAD.MOV.U32 R42, RZ, RZ, R41 ;  /* 0x000000ffff2a7224 */ /* 0x000fe200078e0029 */
[----:B------:R-:W-:Y:S01]  /*94370*/  IADD3 R58, P1, R51, R13, RZ ;  /* 0x0000000d333a7210 */ /* 0x000fe20007f3e0ff */
[----:B------:R-:W-:Y:S02]  /*94380*/  IMAD.MOV.U32 R41, RZ, RZ, R39 ;  /* 0x000000ffff297224 */ /* 0x000fe400078e0027 */
[----:B------:R-:W-:-:S02]  /*94390*/  IMAD.MOV.U32 R39, RZ, RZ, R38 ;  /* 0x000000ffff277224 */ /* 0x000fc400078e0026 */
[----:B------:R-:W-:Y:S01]  /*943a0*/  IMAD.X R57, R47, 0x1, R16, P0 ;  /* 0x000000012f397824 */ /* 0x000fe200000e0610 */
[----:B------:R-:W-:Y:S01]  /*943b0*/  IADD3 R54, P2, R51, R11, RZ ;  /* 0x0000000b33367210 */ /* 0x000fe20007f5e0ff */
[----:B------:R-:W-:-:S04]  /*943c0*/  IMAD.X R59, R47, 0x1, R15, P1 ;  /* 0x000000012f3b7824 */ /* 0x000fc800008e060f */
[----:B------:R-:W-:Y:S02]  /*943d0*/  IMAD.X R55, R47, 0x1, R12, P2 ;  /* 0x000000012f377824 */ /* 0x000fe400010e060c */
[----:B------:R-:W-:Y:S02]  /*943e0*/  IMAD.MOV.U32 R52, RZ, RZ, R50 ;  /* 0x000000ffff347224 */ /* 0x000fe400078e0032 */
[----:B--2---:R-:W-:Y:S02]  /*943f0*/  IMAD.MOV.U32 R38, RZ, RZ, R37 ;  /* 0x000000ffff267224 */ /* 0x004fe400078e0025 */
[----:B------:R-:W-:Y:S02]  /*94400*/  IMAD.MOV.U32 R37, RZ, RZ, R35 ;  /* 0x000000ffff257224 */ /* 0x000fe400078e0023 */
[----:B------:R-:W-:Y:S02]  /*94410*/  IMAD.MOV.U32 R35, RZ, RZ, R33 ;  /* 0x000000ffff237224 */ /* 0x000fe400078e0021 */
[----:B------:R-:W2:Y:S04]  /*94420*/  LDL.LU R33, [R1+0x217c] ;  /* 0x00217c0001217983 */ /* 0x000ea80000300800 */
[----:B------:R0:W-:Y:S04]  /*94430*/  STL.64 [R1+0x27d0], R56 ;  /* 0x0027d03801007387 */ /* 0x0001e80000100a00 */
[----:B------:R1:W-:Y:S01]  /*94440*/  STL.64 [R1+0x27d8], R58 ;  /* 0x0027d83a01007387 */ /* 0x0003e20000100a00 */
[----:B0-----:R-:W-:-:S02]  /*94450*/  IADD3 R56, P0, R51, R9, RZ ;  /* 0x0000000933387210 */ /* 0x001fc40007f1e0ff */
[----:B-1----:R-:W-:-:S03]  /*94460*/  IADD3 R58, P1, R51, R7, RZ ;  /* 0x00000007333a7210 */ /* 0x002fc60007f3e0ff */
[C---:B------:R-:W-:Y:S01]  /*94470*/  IMAD.X R57, R47.reuse, 0x1, R10, P0 ;  /* 0x000000012f397824 */ /* 0x040fe200000e060a */
[----:B------:R0:W-:Y:S01]  /*94480*/  STL.64 [R1+0x27a0], R54 ;  /* 0x0027a03601007387 */ /* 0x0001e20000100a00 */
[----:B------:R-:W-:-:S03]  /*94490*/  IMAD.X R59, R47, 0x1, R8, P1 ;  /* 0x000000012f3b7824 */ /* 0x000fc600008e0608 */
[----:B------:R1:W-:Y:S01]  /*944a0*/  STL.64 [R1+0x27a8], R56 ;  /* 0x0027a83801007387 */ /* 0x0003e20000100a00 */
[C---:B------:R-:W-:Y:S02]  /*944b0*/  IADD3 R50, P1, R51.reuse, R0, RZ ;  /* 0x0000000033327210 */ /* 0x040fe40007f3e0ff */
[C---:B0-----:R-:W-:Y:S02]  /*944c0*/  IADD3 R54, P2, R51.reuse, R5, RZ ;  /* 0x0000000533367210 */ /* 0x041fe40007f5e0ff */
[----:B-1----:R-:W-:Y:S01]  /*944d0*/  IADD3 R56, P0, R51, R3, RZ ;  /* 0x0000000333387210 */ /* 0x002fe20007f1e0ff */
[----:B------:R-:W-:Y:S01]  /*944e0*/  IMAD.MOV.U32 R51, RZ, RZ, R47 ;  /* 0x000000ffff337224 */ /* 0x000fe200078e002f */
[----:B------:R0:W-:Y:S03]  /*944f0*/  STL.64 [R1+0x27b0], R58 ;  /* 0x0027b03a01007387 */ /* 0x0001e60000100a00 */
[----:B------:R-:W-:-:S02]  /*94500*/  IMAD.X R55, R51, 0x1, R6, P2 ;  /* 0x0000000133377824 */ /* 0x000fc400010e0606 */
[C---:B------:R-:W-:Y:S02]  /*94510*/  IMAD.X R57, R51.reuse, 0x1, R4, P0 ;  /* 0x0000000133397824 */ /* 0x040fe400000e0604 */
[----:B------:R-:W-:Y:S02]  /*94520*/  IMAD.X R51, R51, 0x1, R2, P1 ;  /* 0x0000000133337824 */ /* 0x000fe400008e0602 */
[----:B---3--:R-:W-:Y:S01]  /*94530*/  IMAD.MOV.U32 R47, RZ, RZ, R60 ;  /* 0x000000ffff2f7224 */ /* 0x008fe200078e003c */
[----:B0-----:R-:W3:Y:S04]  /*94540*/  LDL.LU.64 R58, [R1+0x54e0] ;  /* 0x0054e000013a7983 */ /* 0x001ee80000300a00 */
[----:B------:R-:W3:Y:S04]  /*94550*/  LDL.LU R60, [R1+0x54d8] ;  /* 0x0054d800013c7983 */ /* 0x000ee80000300800 */
[----:B------:R0:W-:Y:S04]  /*94560*/  STL.64 [R1+0x27b8], R54 ;  /* 0x0027b83601007387 */ /* 0x0001e80000100a00 */
[----:B------:R1:W-:Y:S04]  /*94570*/  STL.64 [R1+0x27c0], R56 ;  /* 0x0027c03801007387 */ /* 0x0003e80000100a00 */
[----:B------:R4:W-:Y:S01]  /*94580*/  STL.64 [R1+0x2788], R50 ;  /* 0x0027883201007387 */ /* 0x0009e20000100a00 */
[----:B0-----:R-:W-:-:S02]  /*94590*/  IADD3 R54, P2, R48, R14, RZ ;  /* 0x0000000e30367210 */ /* 0x001fc40007f5e0ff */
[----:B-1----:R-:W-:-:S03]  /*945a0*/  IADD3 R56, P0, R48, R13, RZ ;  /* 0x0000000d30387210 */ /* 0x002fc60007f1e0ff */
[C---:B------:R-:W-:Y:S01]  /*945b0*/  IMAD.X R55, R49.reuse, 0x1, R16, P2 ;  /* 0x0000000131377824 */ /* 0x040fe200010e0610 */
[----:B----4-:R-:W-:Y:S01]  /*945c0*/  IADD3 R50, P1, R48, R11, RZ ;  /* 0x0000000b30327210 */ /* 0x010fe20007f3e0ff */
[----:B------:R-:W-:-:S03]  /*945d0*/  IMAD.X R57, R49, 0x1, R15, P0 ;  /* 0x0000000131397824 */ /* 0x000fc600000e060f */
[----:B------:R0:W-:Y:S01]  /*945e0*/  STL.64 [R1+0x2790], R54 ;  /* 0x0027903601007387 */ /* 0x0001e20000100a00 */
[----:B------:R-:W-:-:S03]  /*945f0*/  IMAD.X R51, R49, 0x1, R12, P1 ;  /* 0x0000000131337824 */ /* 0x000fc600008e060c */
[----:B------:R-:W-:Y:S04]  /*94600*/  STL.64 [R1+0x2798], R56 ;  /* 0x0027983801007387 */ /* 0x000fe80000100a00 */
[----:B------:R1:W-:Y:S01]  /*94610*/  STL.64 [R1+0x2760], R50 ;  /* 0x0027603201007387 */ /* 0x0003e20000100a00 */
[C---:B0-----:R-:W-:Y:S01]  /*94620*/  IADD3 R54, P2, R48.reuse, R9, RZ ;  /* 0x0000000930367210 */ /* 0x041fe20007f5e0ff */
[----:B-1----:R-:W-:Y:S01]  /*94630*/  IMAD.MOV.U32 R51, RZ, RZ, R49 ;  /* 0x000000ffff337224 */ /* 0x002fe200078e0031 */
[----:B------:R-:W-:-:S03]  /*94640*/  IADD3 R56, P0, R48, R7, RZ ;  /* 0x0000000730387210 */ /* 0x000fc60007f1e0ff */
[C---:B------:R-:W-:Y:S01]  /*94650*/  IMAD.X R55, R51.reuse, 0x1, R10, P2 ;  /* 0x0000000133377824 */ /* 0x040fe200010e060a */
[C---:B------:R-:W-:Y:S01]  /*94660*/  IADD3 R50, P1, R48.reuse, R5, RZ ;  /* 0x0000000530327210 */ /* 0x040fe20007f3e0ff */
[----:B------:R-:W-:Y:S02]  /*94670*/  IMAD.X R57, R51, 0x1, R8, P0 ;  /* 0x0000000133397824 */ /* 0x000fe400000e0608 */
[----:B------:R-:W-:Y:S01]  /*94680*/  IMAD.MOV.U32 R49, RZ, RZ, R51 ;  /* 0x000000ffff317224 */ /* 0x000fe200078e0033 */
[----:B------:R0:W-:Y:S03]  /*94690*/  STL.64 [R1+0x2768], R54 ;  /* 0x0027683601007387 */ /* 0x0001e60000100a00 */
[----:B------:R-:W-:Y:S01]  /*946a0*/  IMAD.X R51, R49, 0x1, R6, P1 ;  /* 0x0000000131337824 */ /* 0x000fe200008e0606 */
[----:B------:R1:W-:Y:S01]  /*946b0*/  STL.64 [R1+0x2770], R56 ;  /* 0x0027703801007387 */ /* 0x0003e20000100a00 */
[----:B0-----:R-:W-:-:S02]  /*946c0*/  IADD3 R54, P2, R48, R3, RZ ;  /* 0x0000000330367210 */ /* 0x001fc40007f5e0ff */
[----:B------:R-:W-:Y:S01]  /*946d0*/  IADD3 R48, P0, R48, R0, RZ ;  /* 0x0000000030307210 */ /* 0x000fe20007f1e0ff */
[----:B-1----:R-:W4:Y:S02]  /*946e0*/  LDL.LU.64 R56, [R1+0x54d0] ;  /* 0x0054d00001387983 */ /* 0x002f240000300a00 */
[C---:B------:R-:W-:Y:S02]  /*946f0*/  IMAD.X R55, R49.reuse, 0x1, R4, P2 ;  /* 0x0000000131377824 */ /* 0x040fe400010e0604 */
[----:B------:R-:W-:Y:S01]  /*94700*/  IMAD.X R49, R49, 0x1, R2, P0 ;  /* 0x0000000131317824 */ /* 0x000fe200000e0602 */
[----:B------:R0:W-:Y:S04]  /*94710*/  STL.64 [R1+0x2778], R50 ;  /* 0x0027783201007387 */ /* 0x0001e80000100a00 */
[----:B------:R1:W-:Y:S04]  /*94720*/  STL.64 [R1+0x2780], R54 ;  /* 0x0027803601007387 */ /* 0x0003e80000100a00 */
[----:B------:R1:W-:Y:S01]  /*94730*/  STL.64 [R1+0x2748], R48 ;  /* 0x0027483001007387 */ /* 0x0003e20000100a00 */
[----:B0-----:R-:W-:-:S02]  /*94740*/  IADD3 R50, P1, R53, R14, RZ ;  /* 0x0000000e35327210 */ /* 0x001fc40007f3e0ff */
[----:B-1----:R-:W-:-:S03]  /*94750*/  IADD3 R54, P2, R53, R13, RZ ;  /* 0x0000000d35367210 */ /* 0x002fc60007f5e0ff */
[C---:B------:R-:W-:Y:S01]  /*94760*/  IMAD.X R51, R52.reuse, 0x1, R16, P1 ;  /* 0x0000000134337824 */ /* 0x040fe200008e0610 */
[----:B------:R-:W-:Y:S01]  /*94770*/  IADD3 R48, P0, R53, R11, RZ ;  /* 0x0000000b35307210 */ /* 0x000fe20007f1e0ff */
[----:B------:R-:W-:-:S03]  /*94780*/  IMAD.X R55, R52, 0x1, R15, P2 ;  /* 0x0000000134377824 */ /* 0x000fc600010e060f */
[----:B------:R0:W-:Y:S01]  /*94790*/  STL.64 [R1+0x2750], R50 ;  /* 0x0027503201007387 */ /* 0x0001e20000100a00 */
[----:B------:R-:W-:-:S03]  /*947a0*/  IMAD.X R49, R52, 0x1, R12, P0 ;  /* 0x0000000134317824 */ /* 0x000fc600000e060c */
[----:B------:R1:W-:Y:S04]  /*947b0*/  STL.64 [R1+0x2758], R54 ;  /* 0x0027583601007387 */ /* 0x0003e80000100a00 */
[----:B------:R1:W-:Y:S01]  /*947c0*/  STL.64 [R1+0x2720], R48 ;  /* 0x0027203001007387 */ /* 0x0003e20000100a00 */
[C---:B0-----:R-:W-:Y:S02]  /*947d0*/  IADD3 R50, P1, R53.reuse, R9, RZ ;  /* 0x0000000935327210 */ /* 0x041fe40007f3e0ff */
[----:B-1----:R-:W-:Y:S01]  /*947e0*/  IADD3 R54, P2, R53, R7, RZ ;  /* 0x0000000735367210 */ /* 0x002fe20007f5e0ff */
[----:B------:R-:W-:-:S04]  /*947f0*/  IMAD.MOV.U32 R49, RZ, RZ, R52 ;  /* 0x000000ffff317224 */ /* 0x000fc800078e0034 */
        /* <DEDUP_REMOVED lines=8> */
[----:B-1----:R-:W4:Y:S02]  /*94880*/  LDL.LU.64 R54, [R1+0x54c8] ;  /* 0x0054c80001367983 */ /* 0x002f240000300a00 */
[C---:B------:R-:W-:Y:S02]  /*94890*/  IMAD.X R49, R53.reuse, 0x1, R6, P0 ;  /* 0x0000000135317824 */ /* 0x040fe400000e0606 */
        /* <DEDUP_REMOVED lines=14> */
[----:B------:R-:W-:Y:S01]  /*94980*/  IADD3 R50, P1, R45, R7, RZ ;  /* 0x000000072d327210 */ /* 0x000fe20007f3e0ff */
        /* <DEDUP_REMOVED lines=21> */
[----:B0-----:R-:W2:Y:S04]  /*94ae0*/  LDL.LU.64 R52, [R1+0x54c0] ;  /* 0x0054c00001347983 */ /* 0x001ea80000300a00 */
[----:B------:R0:W-:Y:S04]  /*94af0*/  STL.64 [R1+0x26d8], R48 ;  /* 0x0026d83001007387 */ /* 0x0001e80000100a00 */
[----:B------:R-:W-:Y:S04]  /*94b00*/  STL.64 [R1+0x26a0], R50 ;  /* 0x0026a03201007387 */ /* 0x000fe80000100a00 */
[----:B0-----:R-:W3:Y:S01]  /*94b10*/  LDL.LU R49, [R1+0x41fc] ;  /* 0x0041fc0001317983 */ /* 0x001ee20000300800 */
        /* <DEDUP_REMOVED lines=8> */
[----:B------:R-:W-:Y:S01]  /*94ba0*/  IMAD.MOV.U32 R21, RZ, RZ, R18 ;  /* 0x000000ffff157224 */ /* 0x000fe200078e0012 */
[----:B------:R-:W-:Y:S01]  /*94bb0*/  IADD3 R18, P2, R44, R9, RZ ;  /* 0x000000092c127210 */ /* 0x000fe20007f5e0ff */
[----:B------:R-:W-:Y:S02]  /*94bc0*/  IMAD.MOV.U32 R45, RZ, RZ, R41 ;  /* 0x000000ffff2d7224 */ /* 0x000fe400078e0029 */
[----:B------:R-:W-:Y:S02]  /*94bd0*/  IMAD.MOV.U32 R41, RZ, RZ, R19 ;  /* 0x000000ffff297224 */ /* 0x000fe400078e0013 */
[----:B------:R-:W-:-:S05]  /*94be0*/  IMAD.X R19, R47, 0x1, R10, P2 ;  /* 0x000000012f137824 */ /* 0x000fca00010e060a */
[----:B------:R0:W-:Y:S04]  /*94bf0*/  STL.64 [R1+0x26a8], R18 ;  /* 0x0026a81201007387 */ /* 0x0001e80000100a00 */
[----:B0-----:R-:W4:Y:S01]  /*94c00*/  LDL.LU.64 R18, [R1+0x54b8] ;  /* 0x0054b80001127983 */ /* 0x001f220000300a00 */
[C---:B------:R-:W-:Y:S02]  /*94c10*/  IADD3 R48, P0, R44.reuse, R7, RZ ;  /* 0x000000072c307210 */ /* 0x040fe40007f1e0ff */
[----:B------:R-:W-:-:S05]  /*94c20*/  IADD3 R50, P1, R44, R5, RZ ;  /* 0x000000052c327210 */ /* 0x000fca0007f3e0ff */
[----:B------:R-:W-:Y:S01]  /*94c30*/  IMAD.X R51, R47, 0x1, R6, P1 ;  /* 0x000000012f337824 */ /* 0x000fe200008e0606 */
[----:B---3--:R-:W-:Y:S01]  /*94c40*/  ISETP.GE.AND P2, PT, R49, UR5, PT ;  /* 0x0000000531007c0c */ /* 0x008fe2000bf46270 */
[----:B------:R-:W-:-:S05]  /*94c50*/  IMAD.X R49, R47, 0x1, R8, P0 ;  /* 0x000000012f317824 */ /* 0x000fca00000e0608 */
[----:B------:R0:W-:Y:S04]  /*94c60*/  STL.64 [R1+0x26b0], R48 ;  /* 0x0026b03001007387 */ /* 0x0001e80000100a00 */
[----:B------:R1:W-:Y:S01]  /*94c70*/  STL.64 [R1+0x26b8], R50 ;  /* 0x0026b83201007387 */ /* 0x0003e20000100a00 */
[C---:B0-----:R-:W-:Y:S02]  /*94c80*/  IADD3 R48, P0, R44.reuse, R3, RZ ;  /* 0x000000032c307210 */ /* 0x041fe40007f1e0ff */
[----:B-1----:R-:W-:-:S03]  /*94c90*/  IADD3 R50, P1, R44, R0, RZ ;  /* 0x000000002c327210 */ /* 0x002fc60007f3e0ff */
[C---:B------:R-:W-:Y:S02]  /*94ca0*/  IMAD.X R49, R47.reuse, 0x1, R4, P0 ;  /* 0x000000012f317824 */ /* 0x040fe400000e0604 */
[----:B------:R-:W-:Y:S02]  /*94cb0*/  IMAD.MOV.U32 R44, RZ, RZ, R39 ;  /* 0x000000ffff2c7224 */ /* 0x000fe400078e0027 */
[----:B------:R-:W-:Y:S01]  /*94cc0*/  IMAD.MOV.U32 R39, RZ, RZ, R38 ;  /* 0x000000ffff277224 */ /* 0x000fe200078e0026 */
[----:B------:R0:W-:Y:S01]  /*94cd0*/  STL.64 [R1+0x26c0], R48 ;  /* 0x0026c03001007387 */ /* 0x0001e20000100a00 */
[----:B------:R-:W-:Y:S02]  /*94ce0*/  IMAD.MOV.U32 R38, RZ, RZ, R35 ;  /* 0x000000ffff267224 */ /* 0x000fe400078e0023 */
[----:B------:R-:W-:Y:S01]  /*94cf0*/  IMAD.MOV.U32 R35, RZ, RZ, R21 ;  /* 0x000000ffff237224 */ /* 0x000fe200078e0015 */
[----:B------:R-:W-:Y:S01]  /*94d00*/  SHF.R.S32.HI R21, RZ, 0x1f, R46 ;  /* 0x0000001fff157819 */ /* 0x000fe2000001142e */
[----:B------:R-:W-:Y:S01]  /*94d10*/  IMAD.X R51, R47, 0x1, R2, P1 ;  /* 0x000000012f337824 */ /* 0x000fe200008e0602 */
[----:B0-----:R-:W-:-:S04]  /*94d20*/  IADD3 R48, P0, R46, R14, RZ ;  /* 0x0000000e2e307210 */ /* 0x001fc80007f1e0ff */
[----:B------:R0:W-:Y:S01]  /*94d30*/  STL.64 [R1+0x2690], R50 ;  /* 0x0026903201007387 */ /* 0x0001e20000100a00 */
        /* <DEDUP_REMOVED lines=18> */
[C---:B------:R-:W-:Y:S01]  /*94e60*/  IMAD.X R49, R21.reuse, 0x1, R4, P0 ;  /* 0x0000000115317824 */ /* 0x040fe200000e0604 */
[----:B0-----:R-:W-:Y:S01]  /*94e70*/  IADD3 R50, P1, R46, R0, RZ ;  /* 0x000000002e327210 */ /* 0x001fe20007f3e0ff */
[----:B------:R-:W-:Y:S02]  /*94e80*/  IMAD.MOV.U32 R46, RZ, RZ, R44 ;  /* 0x000000ffff2e7224 */ /* 0x000fe400078e002c */
        /* <DEDUP_REMOVED lines=28> */
[----:B0-----:R-:W-:Y:S01]  /*95050*/  IADD3 R50, P1, R45, R0, RZ ;  /* 0x000000002d327210 */ /* 0x001fe20007f3e0ff */
[----:B------:R-:W-:-:S03]  /*95060*/  IMAD.MOV.U32 R45, RZ, RZ, R44 ;  /* 0x000000ffff2d7224 */ /* 0x000fc600078e002c */
[----:B------:R0:W-:Y:S01]  /*95070*/  STL.64 [R1+0x2648], R48 ;  /* 0x0026483001007387 */ /* 0x0001e20000100a00 */
[----:B----4-:R-:W-:Y:S01]  /*95080*/  SHF.R.S32.HI R44, RZ, 0x1f, R19 ;  /* 0x0000001fff2c7819 */ /* 0x010fe20000011413 */
[----:B------:R-:W-:Y:S01]  /*95090*/  IMAD.X R51, R20, 0x1, R2, P1 ;  /* 0x0000000114337824 */ /* 0x000fe200008e0602 */
[----:B------:R-:W-:Y:S02]  /*950a0*/  SHF.R.S32.HI R21, RZ, 0x1f, R43 ;  /* 0x0000001fff157819 */ /* 0x000fe4000001142b */
[----:B0-----:R-:W-:Y:S02]  /*950b0*/  IADD3 R48, P0, R19, R11, RZ ;  /* 0x0000000b13307210 */ /* 0x001fe40007f1e0ff */
[----:B------:R0:W-:Y:S03]  /*950c0*/  STL.64 [R1+0x2618], R50 ;  /* 0x0026183201007387 */ /* 0x0001e60000100a00 */
        /* <DEDUP_REMOVED lines=18> */
[----:B------:R-:W-:Y:S02]  /*951f0*/  IMAD.X R49, R21, 0x1, R6, P1 ;  /* 0x0000000115317824 */ /* 0x000fe400008e0606 */
[----:B------:R-:W-:Y:S01]  /*95200*/  IMAD.MOV.U32 R47, RZ, RZ, R46 ;  /* 0x000000ffff2f7224 */ /* 0x000fe200078e002e */
[----:B0-----:R-:W-:Y:S02]  /*95210*/  IADD3 R50, P0, R43, R3, RZ ;  /* 0x000000032b327210 */ /* 0x001fe40007f1e0ff */
[----:B------:R0:W-:Y:S03]  /*95220*/  STL.64 [R1+0x2608], R48 ;  /* 0x0026083001007387 */ /* 0x0001e60000100a00 */
[----:B------:R-:W-:Y:S01]  /*95230*/  IMAD.X R51, R21, 0x1, R4, P0 ;  /* 0x0000000115337824 */ /* 0x000fe200000e0604 */
[----:B------:R-:W-:-:S02]  /*95240*/  SHF.R.S32.HI R20, RZ, 0x1f, R47 ;  /* 0x0000001fff147819 */ /* 0x000fc4000001142f */
[----:B0-----:R-:W-:Y:S02]  /*95250*/  IADD3 R48, P1, R43, R0, RZ ;  /* 0x000000002b307210 */ /* 0x001fe40007f3e0ff */
[----:B------:R0:W-:Y:S03]  /*95260*/  STL.64 [R1+0x2610], R50 ;  /* 0x0026103201007387 */ /* 0x0001e60000100a00 */
[----:B------:R-:W-:Y:S02]  /*95270*/  IMAD.X R49, R21, 0x1, R2, P1 ;  /* 0x0000000115317824 */ /* 0x000fe400008e0602 */
[----:B------:R-:W-:Y:S01]  /*95280*/  IMAD.MOV.U32 R46, RZ, RZ, R45 ;  /* 0x000000ffff2e7224 */ /* 0x000fe200078e002d */
[----:B0-----:R-:W-:Y:S02]  /*95290*/  IADD3 R50, P0, R47, R14, RZ ;  /* 0x0000000e2f327210 */ /* 0x001fe40007f1e0ff */
[----:B------:R0:W-:Y:S01]  /*952a0*/  STL.64 [R1+0x25d0], R48 ;  /* 0x0025d03001007387 */ /* 0x0001e20000100a00 */
[----:B------:R-:W-:-:S02]  /*952b0*/  IMAD.MOV.U32 R45, RZ, RZ, R42 ;  /* 0x000000ffff2d7224 */ /* 0x000fc400078e002a */
[----:B------:R-:W-:Y:S01]  /*952c0*/  IMAD.X R51, R20, 0x1, R16, P0 ;  /* 0x0000000114337824 */ /* 0x000fe200000e0610 */
[C---:B------:R-:W-:Y:S02]  /*952d0*/  IADD3 R42, P0, R47.reuse, R11, RZ ;  /* 0x0000000b2f2a7210 */ /* 0x040fe40007f1e0ff */
[----:B0-----:R-:W-:-:S03]  /*952e0*/  IADD3 R48, P1, R47, R13, RZ ;  /* 0x0000000d2f307210 */ /* 0x001fc60007f3e0ff */
[C---:B------:R-:W-:Y:S02]  /*952f0*/  IMAD.X R43, R20.reuse, 0x1, R12, P0 ;  /* 0x00000001142b7824 */ /* 0x040fe400000e060c */
[----:B------:R-:W-:Y:S01]  /*95300*/  IMAD.X R49, R20, 0x1, R15, P1 ;  /* 0x0000000114317824 */ /* 0x000fe200008e060f */
[----:B------:R-:W-:Y:S04]  /*95310*/  STL.64 [R1+0x25d8], R50 ;  /* 0x0025d83201007387 */ /* 0x000fe80000100a00 */
[----:B------:R0:W-:Y:S04]  /*95320*/  STL.64 [R1+0x25b0], R48 ;  /* 0x0025b03001007387 */ /* 0x0001e80000100a00 */
[----:B------:R1:W-:Y:S01]  /*95330*/  STL.64 [R1+0x25b8], R42 ;  /* 0x0025b82a01007387 */ /* 0x0003e20000100a00 */
[----:B0-----:R-:W-:-:S02]  /*95340*/  IADD3 R48, P1, R47, R9, RZ ;  /* 0x000000092f307210 */ /* 0x001fc40007f3e0ff */
[----:B-1----:R-:W-:-:S03]  /*95350*/  IADD3 R42, P0, R47, R7, RZ ;  /* 0x000000072f2a7210 */ /* 0x002fc60007f1e0ff */
[C---:B------:R-:W-:Y:S02]  /*95360*/  IMAD.X R49, R20.reuse, 0x1, R10, P1 ;  /* 0x0000000114317824 */ /* 0x040fe400008e060a */
[----:B------:R-:W-:-:S03]  /*95370*/  IMAD.X R43, R20, 0x1, R8, P0 ;  /* 0x00000001142b7824 */ /* 0x000fc600000e0608 */
[----:B------:R0:W-:Y:S04]  /*95380*/  STL.64 [R1+0x25c0], R48 ;  /* 0x0025c03001007387 */ /* 0x0001e80000100a00 */
[----:B------:R1:W-:Y:S01]  /*95390*/  STL.64 [R1+0x25c8], R42 ;  /* 0x0025c82a01007387 */ /* 0x0003e20000100a00 */
[C---:B0-----:R-:W-:Y:S02]  /*953a0*/  IADD3 R48, P1, R47.reuse, R5, RZ ;  /* 0x000000052f307210 */ /* 0x041fe40007f3e0ff */
[----:B-1----:R-:W-:-:S03]  /*953b0*/  IADD3 R42, P0, R47, R3, RZ ;  /* 0x000000032f2a7210 */ /* 0x002fc60007f1e0ff */
[C---:B------:R-:W-:Y:S02]  /*953c0*/  IMAD.X R49, R20.reuse, 0x1, R6, P1 ;  /* 0x0000000114317824 */ /* 0x040fe400008e0606 */
[----:B------:R-:W-:-:S03]  /*953d0*/  IMAD.X R43, R20, 0x1, R4, P0 ;  /* 0x00000001142b7824 */ /* 0x000fc600000e0604 */
[----:B------:R0:W-:Y:S04]  /*953e0*/  STL.64 [R1+0x25a0], R48 ;  /* 0x0025a03001007387 */ /* 0x0001e80000100a00 */
[----:B------:R1:W-:Y:S01]  /*953f0*/  STL.64 [R1+0x25a8], R42 ;  /* 0x0025a82a01007387 */ /* 0x0003e20000100a00 */
[----:B0-----:R-:W-:Y:S02]  /*95400*/  IADD3 R48, P1, R47, R0, RZ ;  /* 0x000000002f307210 */ /* 0x001fe40007f3e0ff */
[----:B-1----:R-:W-:-:S03]  /*95410*/  IADD3 R42, P0, R19, R13, RZ ;  /* 0x0000000d132a7210 */ /* 0x002fc60007f1e0ff */
[----:B------:R-:W-:Y:S02]  /*95420*/  IMAD.X R49, R20, 0x1, R2, P1 ;  /* 0x0000000114317824 */ /* 0x000fe400008e0602 */
[----:B------:R-:W-:-:S03]  /*95430*/  IMAD.X R43, R44, 0x1, R15, P0 ;  /* 0x000000012c2b7824 */ /* 0x000fc600000e060f */
[----:B------:R0:W-:Y:S01]  /*95440*/  STL.64 [R1+0x2598], R48 ;  /* 0x0025983001007387 */ /* 0x0001e20000100a00 */
[----:B------:R-:W-:-:S03]  /*95450*/  SHF.R.S32.HI R21, RZ, 0x1f, R46 ;  /* 0x0000001fff157819 */ /* 0x000fc6000001142e */
[----:B------:R1:W-:Y:S01]  /*95460*/  STL.64 [R1+0x4408], R42 ;  /* 0x0044082a01007387 */ /* 0x0003e20000100a00 */
[C---:B0-----:R-:W-:Y:S02]  /*95470*/  IADD3 R48, P1, R46.reuse, R13, RZ ;  /* 0x0000000d2e307210 */ /* 0x041fe40007f3e0ff */
[----:B-1----:R-:W-:-:S03]  /*95480*/  IADD3 R42, P0, R46, R14, RZ ;  /* 0x0000000e2e2a7210 */ /* 0x002fc60007f1e0ff */
[C---:B------:R-:W-:Y:S02]  /*95490*/  IMAD.X R49, R21.reuse, 0x1, R15, P1 ;  /* 0x0000000115317824 */ /* 0x040fe400008e060f */
[----:B------:R-:W-:Y:S01]  /*954a0*/  IMAD.X R43, R21, 0x1, R16, P0 ;  /* 0x00000001152b7824 */ /* 0x000fe200000e0610 */
[----:B------:R-:W-:-:S04]  /*954b0*/  IADD3 R50, P0, R46, R11, RZ ;  /* 0x0000000b2e327210 */ /* 0x000fc80007f1e0ff */
[----:B------:R0:W-:Y:S01]  /*954c0*/  STL.64 [R1+0x2560], R42 ;  /* 0x0025602a01007387 */ /* 0x0001e20000100a00 */
[----:B------:R-:W-:-:S03]  /*954d0*/  IMAD.X R51, R21, 0x1, R12, P0 ;  /* 0x0000000115337824 */ /* 0x000fc600000e060c */
[----:B------:R1:W-:Y:S01]  /*954e0*/  STL.64 [R1+0x2568], R48 ;  /* 0x0025683001007387 */ /* 0x0003e20000100a00 */
[----:B0-----:R-:W-:Y:S01]  /*954f0*/  IMAD.MOV.U32 R42, RZ, RZ, R40 ;  /* 0x000000ffff2a7224 */ /* 0x001fe200078e0028 */
[C---:B------:R-:W-:Y:S02]  /*95500*/  IADD3 R40, P0, R46.reuse, R7, RZ ;  /* 0x000000072e287210 */ /* 0x040fe40007f1e0ff */
[C---:B-1----:R-:W-:Y:S01]  /*95510*/  IADD3 R48, P1, R46.reuse, R9, RZ ;  /* 0x000000092e307210 */ /* 0x042fe20007f3e0ff */
[----:B------:R-:W-:Y:S02]  /*95520*/  IMAD.MOV.U32 R43, RZ, RZ, R41 ;  /* 0x000000ffff2b7224 */ /* 0x000fe400078e0029 */
[C---:B------:R-:W-:Y:S02]  /*95530*/  IMAD.X R41, R21.reuse, 0x1, R8, P0 ;  /* 0x0000000115297824 */ /* 0x040fe400000e0608 */
[----:B------:R-:W-:Y:S01]  /*95540*/  IMAD.X R49, R21, 0x1, R10, P1 ;  /* 0x0000000115317824 */ /* 0x000fe200008e060a */
[----:B------:R0:W-:Y:S04]  /*95550*/  STL.64 [R1+0x2570], R50 ;  /* 0x0025703201007387 */ /* 0x0001e80000100a00 */
[----:B0-----:R-:W3:Y:S04]  /*95560*/  LDL.LU.64 R50, [R1+0x54b0] ;  /* 0x0054b00001327983 */ /* 0x001ee80000300a00 */
[----:B------:R0:W-:Y:S04]  /*95570*/  STL.64 [R1+0x2578], R48 ;  /* 0x0025783001007387 */ /* 0x0001e80000100a00 */
[----:B------:R1:W-:Y:S01]  /*95580*/  STL.64 [R1+0x2580], R40 ;  /* 0x0025802801007387 */ /* 0x0003e20000100a00 */
[----:B0-----:R-:W-:-:S02]  /*95590*/  IADD3 R48, P1, R46, R5, RZ ;  /* 0x000000052e307210 */ /* 0x001fc40007f3e0ff */
[----:B-1----:R-:W-:-:S03]  /*955a0*/  IADD3 R40, P0, R46, R3, RZ ;  /* 0x000000032e287210 */ /* 0x002fc60007f1e0ff */
[C---:B------:R-:W-:Y:S02]  /*955b0*/  IMAD.X R49, R21.reuse, 0x1, R6, P1 ;  /* 0x0000000115317824 */ /* 0x040fe400008e0606 */
[----:B------:R-:W-:-:S03]  /*955c0*/  IMAD.X R41, R21, 0x1, R4, P0 ;  /* 0x0000000115297824 */ /* 0x000fc600000e0604 */
[----:B------:R-:W-:Y:S01]  /*955d0*/  STL.64 [R1+0x2588], R48 ;  /* 0x0025883001007387 */ /* 0x000fe20000100a00 */
[----:B------:R-:W-:Y:S02]  /*955e0*/  IADD3 R46, P1, R46, R0, RZ ;  /* 0x000000002e2e7210 */ /* 0x000fe40007f3e0ff */
[----:B------:R-:W-:Y:S01]  /*955f0*/  SHF.R.S32.HI R20, RZ, 0x1f, R45 ;  /* 0x0000001fff147819 */ /* 0x000fe2000001142d */
[----:B------:R0:W-:Y:S02]  /*95600*/  STL.64 [R1+0x2590], R40 ;  /* 0x0025902801007387 */ /* 0x0001e40000100a00 */
[----:B------:R-:W-:Y:S01]  /*95610*/  IMAD.X R47, R21, 0x1, R2, P1 ;  /* 0x00000001152f7824 */ /* 0x000fe200008e0602 */
[----:B0-----:R-:W-:-:S04]  /*95620*/  IADD3 R40, P0, R45, R14, RZ ;  /* 0x0000000e2d287210 */ /* 0x001fc80007f1e0ff */
[----:B------:R0:W-:Y:S01]  /*95630*/  STL.64 [R1+0x2550], R46 ;  /* 0x0025502e01007387 */ /* 0x0001e20000100a00 */
[----:B------:R-:W-:-:S05]  /*95640*/  IMAD.X R41, R20, 0x1, R16, P0 ;  /* 0x0000000114297824 */ /* 0x000fca00000e0610 */
[----:B------:R1:W-:Y:S01]  /*95650*/  STL.64 [R1+0x2558], R40 ;  /* 0x0025582801007387 */ /* 0x0003e20000100a00 */
[----:B0-----:R-:W-:-:S05]  /*95660*/  IADD3 R46, P1, R45, R13, RZ ;  /* 0x0000000d2d2e7210 */ /* 0x001fca0007f3e0ff */
[----:B------:R-:W-:Y:S01]  /*95670*/  IMAD.X R47, R20, 0x1, R15, P1 ;  /* 0x00000001142f7824 */ /* 0x000fe200008e060f */
[----:B-1----:R-:W-:-:S04]  /*95680*/  IADD3 R40, P0, R45, R11, RZ ;  /* 0x0000000b2d287210 */ /* 0x002fc80007f1e0ff */
        /* <DEDUP_REMOVED lines=18> */
[----:B------:R-:W-:Y:S01]  /*957b0*/  STL.64 [R1+0x2518], R46 ;  /* 0x0025182e01007387 */ /* 0x000fe20000100a00 */
[----:B------:R-:W-:Y:S01]  /*957c0*/  IMAD.X R41, R44, 0x1, R16, P0 ;  /* 0x000000012c297824 */ /* 0x000fe200000e0610 */
[----:B------:R-:W-:-:S04]  /*957d0*/  SHF.R.S32.HI R20, RZ, 0x1f, R37 ;  /* 0x0000001fff147819 */ /* 0x000fc80000011425 */
[----:B------:R0:W-:Y:S01]  /*957e0*/  STL.64 [R1+0x43d0], R40 ;  /* 0x0043d02801007387 */ /* 0x0001e20000100a00 */
[C---:B------:R-:W-:Y:S02]  /*957f0*/  IADD3 R44, P1, R37.reuse, R13, RZ ;  /* 0x0000000d252c7210 */ /* 0x040fe40007f3e0ff */
[----:B0-----:R-:W-:-:S05]  /*95800*/  IADD3 R40, P0, R37, R14, RZ ;  /* 0x0000000e25287210 */ /* 0x001fca0007f1e0ff */
[C---:B------:R-:W-:Y:S02]  /*95810*/  IMAD.X R41, R20.reuse, 0x1, R16, P0 ;  /* 0x0000000114297824 */ /* 0x040fe400000e0610 */
[----:B------:R-:W-:-:S03]  /*95820*/  IMAD.X R45, R20, 0x1, R15, P1 ;  /* 0x00000001142d7824 */ /* 0x000fc600008e060f */
[----:B------:R0:W-:Y:S04]  /*95830*/  STL.64 [R1+0x2510], R40 ;  /* 0x0025102801007387 */ /* 0x0001e80000100a00 */
[----:B------:R1:W-:Y:S01]  /*95840*/  STL.64 [R1+0x24e0], R44 ;  /* 0x0024e02c01007387 */ /* 0x0003e20000100a00 */
[----:B0-----:R-:W-:-:S05]  /*95850*/  IADD3 R40, P0, R37, R11, RZ ;  /* 0x0000000b25287210 */ /* 0x001fca0007f1e0ff */
[----:B------:R-:W-:Y:S01]  /*95860*/  IMAD.X R41, R20, 0x1, R12, P0 ;  /* 0x0000000114297824 */ /* 0x000fe200000e060c */
[----:B-1----:R-:W-:-:S04]  /*95870*/  IADD3 R44, P1, R37, R9, RZ ;  /* 0x00000009252c7210 */ /* 0x002fc80007f3e0ff */
[----:B------:R0:W-:Y:S01]  /*95880*/  STL.64 [R1+0x24e8], R40 ;  /* 0x0024e82801007387 */ /* 0x0001e20000100a00 */
[----:B------:R-:W-:Y:S01]  /*95890*/  IMAD.X R45, R20, 0x1, R10, P1 ;  /* 0x00000001142d7824 */ /* 0x000fe200008e060a */
[----:B0-----:R-:W-:-:S04]  /*958a0*/  IADD3 R40, P0, R37, R7, RZ ;  /* 0x0000000725287210 */ /* 0x001fc80007f1e0ff */
[----:B------:R0:W-:Y:S01]  /*958b0*/  STL.64 [R1+0x24f0], R44 ;  /* 0x0024f02c01007387 */ /* 0x0001e20000100a00 */
[----:B------:R-:W-:-:S05]  /*958c0*/  IMAD.X R41, R20, 0x1, R8, P0 ;  /* 0x0000000114297824 */ /* 0x000fca00000e0608 */
[----:B------:R1:W-:Y:S01]  /*958d0*/  STL.64 [R1+0x24f8], R40 ;  /* 0x0024f82801007387 */ /* 0x0003e20000100a00 */
[----:B0-----:R-:W-:Y:S01]  /*958e0*/  IADD3 R44, P1, R37, R5, RZ ;  /* 0x00000005252c7210 */ /* 0x001fe20007f3e0ff */
[----:B------:R-:W-:Y:S01]  /*958f0*/  VIADD R19, R19, UR6 ;  /* 0x0000000613137c36 */ /* 0x000fe20008000000 */
[----:B------:R-:W-:Y:S01]  /*95900*/  SHF.R.S32.HI R21, RZ, 0x1f, R43 ;  /* 0x0000001fff157819 */ /* 0x000fe2000001142b */
[----:B------:R-:W-:Y:S01]  /*95910*/  UMOV UR5, UR9 ;  /* 0x0000000900057c82 */ /* 0x000fe20008000000 */
[----:B------:R-:W-:Y:S01]  /*95920*/  LOP3.LUT R17, R17, 0xffffffbf, RZ, 0xc0, !PT ;  /* 0xffffffbf11117812 */ /* 0x000fe200078ec0ff */
[C---:B------:R-:W-:Y:S01]  /*95930*/  IMAD.X R45, R20.reuse, 0x1, R6, P1 ;  /* 0x00000001142d7824 */ /* 0x040fe200008e0606 */
[----:B------:R-:W-:Y:S01]  /*95940*/  ULDC.64 UR6, c[0x0][0x228] ;  /* 0x00008a0000067ab9 */ /* 0x000fe20000000a00 */
[----:B------:R-:W-:Y:S01]  /*95950*/  ULDC.64 UR8, c[0x0][0x228] ;  /* 0x00008a0000087ab9 */ /* 0x000fe20000000a00 */
[----:B-1----:R-:W-:Y:S02]  /*95960*/  IADD3 R40, P0, R37, R3, RZ ;  /* 0x0000000325287210 */ /* 0x002fe40007f1e0ff */
[----:B------:R0:W-:Y:S03]  /*95970*/  STL.64 [R1+0x2500], R44 ;  /* 0x0025002c01007387 */ /* 0x0001e60000100a00 */
[----:B------:R-:W-:-:S05]  /*95980*/  IMAD.X R41, R20, 0x1, R4, P0 ;  /* 0x0000000114297824 */ /* 0x000fca00000e0604 */
[----:B------:R1:W-:Y:S01]  /*95990*/  STL.64 [R1+0x2508], R40 ;  /* 0x0025082801007387 */ /* 0x0003e20000100a00 */
[-C--:B0-----:R-:W-:Y:S01]  /*959a0*/  IADD3 R44, P1, R37, R0.reuse, RZ ;  /* 0x00000000252c7210 */ /* 0x081fe20007f3e0ff */
[----:B------:R-:W-:Y:S02]  /*959b0*/  IMAD.MOV.U32 R37, RZ, RZ, R36 ;  /* 0x000000ffff257224 */ /* 0x000fe400078e0024 */
[----:B------:R-:W-:Y:S01]  /*959c0*/  IMAD.MOV.U32 R36, RZ, RZ, R22 ;  /* 0x000000ffff247224 */ /* 0x000fe200078e0016 */
[----:B------:R-:W-:Y:S01]  /*959d0*/  SHF.R.S32.HI R22, RZ, 0x1f, R19 ;  /* 0x0000001fff167819 */ /* 0x000fe20000011413 */
[----:B------:R-:W-:Y:S01]  /*959e0*/  IMAD.X R45, R20, 0x1, R2, P1 ;  /* 0x00000001142d7824 */ /* 0x000fe200008e0602 */
[----:B-1----:R-:W-:-:S04]  /*959f0*/  IADD3 R40, P0, R19, R0, RZ ;  /* 0x0000000013287210 */ /* 0x002fc80007f1e0ff */
[----:B------:R0:W-:Y:S01]  /*95a00*/  STL.64 [R1+0x24d8], R44 ;  /* 0x0024d82c01007387 */ /* 0x0001e20000100a00 */
[----:B------:R-:W-:-:S05]  /*95a10*/  IMAD.X R41, R22, 0x1, R2, P0 ;  /* 0x0000000116297824 */ /* 0x000fca00000e0602 */
[----:B------:R1:W-:Y:S01]  /*95a20*/  STL.64 [R1+0x4398], R40 ;  /* 0x0043982801007387 */ /* 0x0003e20000100a00 */
[----:B0-----:R-:W-:-:S05]  /*95a30*/  IADD3 R44, P0, R43, R14, RZ ;  /* 0x0000000e2b2c7210 */ /* 0x001fca0007f1e0ff */
[----:B------:R-:W-:Y:S01]  /*95a40*/  IMAD.X R45, R21, 0x1, R16, P0 ;  /* 0x00000001152d7824 */ /* 0x000fe200000e0610 */
[C---:B-1----:R-:W-:Y:S02]  /*95a50*/  IADD3 R40, P1, R43.reuse, R13, RZ ;  /* 0x0000000d2b287210 */ /* 0x042fe40007f3e0ff */
[----:B------:R-:W-:-:S03]  /*95a60*/  IADD3 R46, P0, R43, R11, RZ ;  /* 0x0000000b2b2e7210 */ /* 0x000fc60007f1e0ff */
[C---:B------:R-:W-:Y:S01]  /*95a70*/  IMAD.X R41, R21.reuse, 0x1, R15, P1 ;  /* 0x0000000115297824 */ /* 0x040fe200008e060f */
[----:B------:R0:W-:Y:S01]  /*95a80*/  STL.64 [R1+0x24a0], R44 ;  /* 0x0024a02c01007387 */ /* 0x0001e20000100a00 */
[----:B------:R-:W-:-:S03]  /*95a90*/  IMAD.X R47, R21, 0x1, R12, P0 ;  /* 0x00000001152f7824 */ /* 0x000fc600000e060c */
[----:B------:R1:W-:Y:S01]  /*95aa0*/  STL.64 [R1+0x24a8], R40 ;  /* 0x0024a82801007387 */ /* 0x0003e20000100a00 */
[C---:B0-----:R-:W-:Y:S01]  /*95ab0*/  IADD3 R44, P1, R43.reuse, R9, RZ ;  /* 0x000000092b2c7210 */ /* 0x041fe20007f3e0ff */
[----:B-1----:R-:W-:Y:S01]  /*95ac0*/  IMAD.MOV.U32 R40, RZ, RZ, R38 ;  /* 0x000000ffff287224 */ /* 0x002fe200078e0026 */
[----:B------:R-:W-:Y:S01]  /*95ad0*/  IADD3 R38, P0, R43, R7, RZ ;  /* 0x000000072b267210 */ /* 0x000fe20007f1e0ff */
[----:B------:R-:W-:Y:S02]  /*95ae0*/  IMAD.MOV.U32 R41, RZ, RZ, R39 ;  /* 0x000000ffff297224 */ /* 0x000fe400078e0027 */
        /* <DEDUP_REMOVED lines=9> */
[----:B------:R0:W-:Y:S01]  /*95b80*/  STL.64 [R1+0x24c8], R44 ;  /* 0x0024c82c01007387 */ /* 0x0001e20000100a00 */
[----:B------:R-:W-:-:S03]  /*95b90*/  SHF.R.S32.HI R20, RZ, 0x1f, R42 ;  /* 0x0000001fff147819 */ /* 0x000fc6000001142a */
[----:B------:R1:W-:Y:S01]  /*95ba0*/  STL.64 [R1+0x24d0], R38 ;  /* 0x0024d02601007387 */ /* 0x0003e20000100a00 */
[----:B0-----:R-:W-:Y:S02]  /*95bb0*/  IADD3 R44, P1, R43, R0, RZ ;  /* 0x000000002b2c7210 */ /* 0x001fe40007f3e0ff */
[----:B-1----:R-:W-:-:S03]  /*95bc0*/  IADD3 R38, P0, R42, R14, RZ ;  /* 0x0000000e2a267210 */ /* 0x002fc60007f1e0ff */
[----:B------:R-:W-:Y:S02]  /*95bd0*/  IMAD.X R45, R21, 0x1, R2, P1 ;  /* 0x00000001152d7824 */ /* 0x000fe400008e0602 */
        /* <DEDUP_REMOVED lines=19> */
[----:B------:R-:W-:Y:S01]  /*95d10*/  STL.64 [R1+0x2480], R44 ;  /* 0x0024802c01007387 */ /* 0x000fe20000100a00 */
[----:B------:R-:W-:-:S03]  /*95d20*/  IADD3 R42, P1, R42, R0, RZ ;  /* 0x000000002a2a7210 */ /* 0x000fc60007f3e0ff */
[----:B------:R0:W-:Y:S02]  /*95d30*/  STL.64 [R1+0x2488], R38 ;  /* 0x0024882601007387 */ /* 0x0001e40000100a00 */
[----:B------:R-:W-:Y:S01]  /*95d40*/  IMAD.X R43, R20, 0x1, R2, P1 ;  /* 0x00000001142b7824 */ /* 0x000fe200008e0602 */
[----:B0-----:R-:W-:-:S04]  /*95d50*/  IADD3 R38, P0, R19, R3, RZ ;  /* 0x0000000313267210 */ /* 0x001fc80007f1e0ff */
[----:B------:R-:W-:Y:S01]  /*95d60*/  STL.64 [R1+0x2458], R42 ;  /* 0x0024582a01007387 */ /* 0x000fe20000100a00 */
[----:B------:R-:W-:Y:S01]  /*95d70*/  IMAD.X R39, R22, 0x1, R4, P0 ;  /* 0x0000000116277824 */ /* 0x000fe200000e0604 */
[----:B------:R-:W-:-:S04]  /*95d80*/  SHF.R.S32.HI R21, RZ, 0x1f, R41 ;  /* 0x0000001fff157819 */ /* 0x000fc80000011429 */
[----:B------:R0:W-:Y:S02]  /*95d90*/  STL.64 [R1+0x4360], R38 ;  /* 0x0043602601007387 */ /* 0x0001e40000100a00 */
[----:B0-----:R-:W-:-:S05]  /*95da0*/  IADD3 R38, P0, R41, R14, RZ ;  /* 0x0000000e29267210 */ /* 0x001fca0007f1e0ff */
[----:B------:R-:W-:Y:S01]  /*95db0*/  IMAD.X R39, R21, 0x1, R16, P0 ;  /* 0x0000000115277824 */ /* 0x000fe200000e0610 */
[----:B------:R-:W-:-:S04]  /*95dc0*/  IADD3 R42, P1, R41, R13, RZ ;  /* 0x0000000d292a7210 */ /* 0x000fc80007f3e0ff */
[----:B------:R0:W-:Y:S01]  /*95dd0*/  STL.64 [R1+0x2420], R38 ;  /* 0x0024202601007387 */ /* 0x0001e20000100a00 */
        /* <DEDUP_REMOVED lines=15> */
[----:B------:R-:W-:Y:S01]  /*95ed0*/  IMAD.X R39, R21, 0x1, R4, P0 ;  /* 0x0000000115277824 */ /* 0x000fe200000e0604 */
[----:B------:R-:W-:-:S04]  /*95ee0*/  SHF.R.S32.HI R20, RZ, 0x1f, R40 ;  /* 0x0000001fff147819 */ /* 0x000fc80000011428 */
        /* <DEDUP_REMOVED lines=24> */
[----:B------:R-:W-:-:S04]  /*96070*/  IADD3 R40, P1, R40, R0, RZ ;  /* 0x0000000028287210 */ /* 0x000fc80007f3e0ff */
[----:B------:R0:W-:Y:S01]  /*96080*/  STL.64 [R1+0x2408], R38 ;  /* 0x0024082601007387 */ /* 0x0001e20000100a00 */
        /* <DEDUP_REMOVED lines=52> */
[----:B------:R-:W-:Y:S01]  /*963d0*/  IMAD.MOV.U32 R36, RZ, RZ, R34 ;  /* 0x000000ffff247224 */ /* 0x000fe200078e0022 */
[----:B0-----:R-:W-:Y:S01]  /*963e0*/  IADD3 R40, P1, R33, R0, RZ ;  /* 0x0000000021287210 */ /* 0x001fe20007f3e0ff */
[----:B------:R-:W-:Y:S01]  /*963f0*/  IMAD.MOV.U32 R34, RZ, RZ, R32 ;  /* 0x000000ffff227224 */ /* 0x000fe200078e0020 */
[----:B------:R-:W-:Y:S02]  /*96400*/  SHF.R.S32.HI R21, RZ, 0x1f, R37 ;  /* 0x0000001fff157819 */ /* 0x000fe40000011425 */
[----:B-1----:R-:W-:Y:S01]  /*96410*/  IADD3 R38, P0, R19, R7, RZ ;  /* 0x0000000713267210 */ /* 0x002fe20007f1e0ff */
[----:B------:R-:W-:-:S04]  /*96420*/  IMAD.X R41, R20, 0x1, R2, P1 ;  /* 0x0000000114297824 */ /* 0x000fc800008e0602 */
[----:B------:R-:W-:Y:S01]  /*96430*/  IMAD.X R39, R22, 0x1, R8, P0 ;  /* 0x0000000116277824 */ /* 0x000fe200000e0608 */
[----:B------:R-:W-:Y:S01]  /*96440*/  IADD3 R32, P0, R37, R14, RZ ;  /* 0x0000000e25207210 */ /* 0x000fe20007f1e0ff */
[----:B------:R-:W-:Y:S04]  /*96450*/  STL.64 [R1+0x2358], R40 ;  /* 0x0023582801007387 */ /* 0x000fe80000100a00 */
[----:B------:R-:W-:Y:S01]  /*96460*/  IMAD.X R33, R21, 0x1, R16, P0 ;  /* 0x0000000115217824 */ /* 0x000fe200000e0610 */
        /* <DEDUP_REMOVED lines=46> */
[----:B------:R-:W-:Y:S01]  /*96750*/  STL.64 [R1+0x2300], R38 ;  /* 0x0023002601007387 */ /* 0x000fe20000100a00 */
[----:B0-----:R-:W-:-:S03]  /*96760*/  IADD3 R32, P0, R19, R9, RZ ;  /* 0x0000000913207210 */ /* 0x001fc60007f1e0ff */
[----:B------:R-:W-:Y:S02]  /*96770*/  STL.64 [R1+0x22d8], R36 ;  /* 0x0022d82401007387 */ /* 0x000fe40000100a00 */
        /* <DEDUP_REMOVED lines=102> */
[----:B0-----:R-:W-:-:S03]  /*96de0*/  IADD3 R34, P1, R29, R0, RZ ;  /* 0x000000001d227210 */ /* 0x001fc60007f3e0ff */
[----:B------:R-:W4:Y:S02]  /*96df0*/  LDL.LU R29, [R1+0x4208] ;  /* 0x00420800011d7983 */ /* 0x000f240000300800 */
[----:B------:R-:W-:Y:S01]  /*96e00*/  IMAD.X R35, R21, 0x1, R2, P1 ;  /* 0x0000000115237824 */ /* 0x000fe200008e0602 */
[----:B-1----:R-:W-:-:S04]  /*96e10*/  IADD3 R32, P0, R19, R13, RZ ;  /* 0x0000000d13207210 */ /* 0x002fc80007f1e0ff */
[----:B------:R0:W-:Y:S01]  /*96e20*/  STL.64 [R1+0x21d8], R34 ;  /* 0x0021d82201007387 */ /* 0x0001e20000100a00 */
[----:B------:R-:W-:Y:S01]  /*96e30*/  IMAD.X R33, R22, 0x1, R15, P0 ;  /* 0x0000000116217824 */ /* 0x000fe200000e060f */
[----:B------:R-:W-:-:S04]  /*96e40*/  SHF.R.S32.HI R20, RZ, 0x1f, R30 ;  /* 0x0000001fff147819 */ /* 0x000fc8000001141e */
[----:B------:R1:W-:Y:S01]  /*96e50*/  STL.64 [R1+0x4230], R32 ;  /* 0x0042302001007387 */ /* 0x0003e20000100a00 */
[C---:B0-----:R-:W-:Y:S02]  /*96e60*/  IADD3 R34, P0, R30.reuse, R13, RZ ;  /* 0x0000000d1e227210 */ /* 0x041fe40007f1e0ff */
[----:B-1----:R-:W-:-:S05]  /*96e70*/  IADD3 R32, P1, R30, R14, RZ ;  /* 0x0000000e1e207210 */ /* 0x002fca0007f3e0ff */
        /* <DEDUP_REMOVED lines=14> */
[----:B------:R0:W-:Y:S02]  /*96f60*/  STL.64 [R1+0x21b8], R32 ;  /* 0x0021b82001007387 */ /* 0x0001e40000100a00 */
[C---:B0-----:R-:W-:Y:S02]  /*96f70*/  IADD3 R32, P1, R30.reuse, R3, RZ ;  /* 0x000000031e207210 */ /* 0x041fe40007f3e0ff */
[----:B------:R-:W-:-:S03]  /*96f80*/  IADD3 R30, P0, R30, R0, RZ ;  /* 0x000000001e1e7210 */ /* 0x000fc60007f1e0ff */
[C---:B------:R-:W-:Y:S02]  /*96f90*/  IMAD.X R33, R20.reuse, 0x1, R4, P1 ;  /* 0x0000000114217824 */ /* 0x040fe400008e0604 */
[----:B------:R-:W-:Y:S01]  /*96fa0*/  IMAD.X R31, R20, 0x1, R2, P0 ;  /* 0x00000001141f7824 */ /* 0x000fe200000e0602 */
[----:B------:R-:W-:Y:S01]  /*96fb0*/  STL.64 [R1+0x21c0], R34 ;  /* 0x0021c02201007387 */ /* 0x000fe20000100a00 */
[----:B------:R-:W-:-:S03]  /*96fc0*/  SHF.R.S32.HI R20, RZ, 0x1f, R28 ;  /* 0x0000001fff147819 */ /* 0x000fc6000001141c */
[----:B------:R-:W-:Y:S04]  /*96fd0*/  STL.64 [R1+0x21c8], R32 ;  /* 0x0021c82001007387 */ /* 0x000fe80000100a00 */
[----:B------:R0:W-:Y:S04]  /*96fe0*/  STL.64 [R1+0x21d0], R30 ;  /* 0x0021d01e01007387 */ /* 0x0001e80000100a00 */
[----:B------:R-:W2:Y:S01]  /*96ff0*/  LDL.LU R21, [R1+0x420c] ;  /* 0x00420c0001157983 */ /* 0x000ea20000300800 */
[----:B0-----:R-:W-:-:S05]  /*97000*/  IADD3 R30, P0, R28, R14, RZ ;  /* 0x0000000e1c1e7210 */ /* 0x001fca0007f1e0ff */
[----:B------:R-:W-:-:S05]  /*97010*/  IMAD.X R31, R20, 0x1, R16, P0 ;  /* 0x00000001141f7824 */ /* 0x000fca00000e0610 */
[----:B------:R0:W-:Y:S02]  /*97020*/  STL.64 [R1+0x458], R30 ;  /* 0x0004581e01007387 */ /* 0x0001e40000100a00 */
        /* <DEDUP_REMOVED lines=17> */
[----:B------:R0:W-:Y:S04]  /*97140*/  STL.64 [R1+0x2188], R30 ;  /* 0x0021881e01007387 */ /* 0x0001e80000100a00 */
[----:B0-----:R-:W3:Y:S04]  /*97150*/  LDL.LU R31, [R1+0x4220] ;  /* 0x00422000011f7983 */ /* 0x001ee80000300800 */
[----:B------:R-:W3:Y:S01]  /*97160*/  LDL.LU R30, [R1+0x4224] ;  /* 0x00422400011e7983 */ /* 0x000ee20000300800 */
[----:B----4-:R-:W-:-:S03]  /*97170*/  ISETP.GE.AND P1, PT, R29, UR5, PT ;  /* 0x000000051d007c0c */ /* 0x010fc6000bf26270 */
[----:B------:R-:W4:Y:S01]  /*97180*/  LDL.LU R29, [R1+0x4228] ;  /* 0x00422800011d7983 */ /* 0x000f220000300800 */
[----:B------:R-:W-:Y:S02]  /*97190*/  IADD3 R32, P0, R28, R0, RZ ;  /* 0x000000001c207210 */ /* 0x000fe40007f1e0ff */
[----:B------:R-:W-:-:S03]  /*971a0*/  @P2 LOP3.LUT R17, R17, 0x40, RZ, 0xfc, !PT ;  /* 0x0000004011112812 */ /* 0x000fc600078efcff */
[----:B------:R-:W-:Y:S01]  /*971b0*/  IMAD.X R33, R20, 0x1, R2, P0 ;  /* 0x0000000114217824 */ /* 0x000fe200000e0602 */
[----:B------:R-:W-:Y:S02]  /*971c0*/  LOP3.LUT R17, R17, 0xffffffdf, RZ, 0xc0, !PT ;  /* 0xffffffdf11117812 */ /* 0x000fe400078ec0ff */
[----:B------:R-:W-:Y:S01]  /*971d0*/  IADD3 R20, P0, R19, R14, RZ ;  /* 0x0000000e13147210 */ /* 0x000fe20007f1e0ff */
[----:B------:R-:W-:Y:S01]  /*971e0*/  UMOV UR5, UR7 ;  /* 0x0000000700057c82 */ /* 0x000fe20008000000 */
[----:B------:R-:W-:Y:S01]  /*971f0*/  @P1 LOP3.LUT R17, R17, 0x20, RZ, 0xfc, !PT ;  /* 0x0000002011111812 */ /* 0x000fe200078efcff */
[----:B------:R-:W-:Y:S01]  /*97200*/  STL.64 [R1+0x2190], R32 ;  /* 0x0021902001007387 */ /* 0x000fe20000100a00 */
[----:B------:R-:W-:Y:S01]  /*97210*/  UMOV UR36, UR6 ;  /* 0x0000000600247c82 */ /* 0x000fe20008000000 */
[----:B------:R-:W-:Y:S01]  /*97220*/  ULDC UR6, c[0x0][0x248] ;  /* 0x0000920000067ab9 */ /* 0x000fe20000000800 */
[----:B------:R-:W-:Y:S01]  /*97230*/  UMOV UR7, UR9 ;  /* 0x0000000900077c82 */ /* 0x000fe20008000000 */
[----:B------:R-:W-:Y:S01]  /*97240*/  UMOV UR60, UR8 ;  /* 0x00000008003c7c82 */ /* 0x000fe20008000000 */
[----:B------:R-:W-:Y:S01]  /*97250*/  ULDC.64 UR8, c[0x0][0x228] ;  /* 0x00008a0000087ab9 */ /* 0x000fe20000000a00 */
[----:B------:R-:W-:Y:S01]  /*97260*/  VIADD R19, R19, UR6 ;  /* 0x0000000613137c36 */ /* 0x000fe20008000000 */
[----:B------:R-:W-:Y:S01]  /*97270*/  LOP3.LUT R17, R17, 0xffffffef, RZ, 0xc0, !PT ;  /* 0xffffffef11117812 */ /* 0x000fe200078ec0ff */
[----:B------:R-:W-:Y:S01]  /*97280*/  UMOV UR6, UR9 ;  /* 0x0000000900067c82 */ /* 0x000fe20008000000 */
[----:B------:R-:W-:Y:S01]  /*97290*/  UMOV UR40, UR8 ;  /* 0x0000000800287c82 */ /* 0x000fe20008000000 */
[----:B------:R-:W-:Y:S01]  /*972a0*/  ULDC.64 UR8, c[0x0][0x228] ;  /* 0x00008a0000087ab9 */ /* 0x000fe20000000a00 */
[----:B--2---:R-:W-:Y:S01]  /*972b0*/  ISETP.GE.AND P1, PT, R21, UR5, PT ;  /* 0x0000000515007c0c */ /* 0x004fe2000bf26270 */
[----:B------:R-:W-:-:S05]  /*972c0*/  IMAD.X R21, R22, 0x1, R16, P0 ;  /* 0x0000000116157824 */ /* 0x000fca00000e0610 */
[----:B------:R0:W-:Y:S04]  /*972d0*/  STL.64 [R1+0x4210], R20 ;  /* 0x0042101401007387 */ /* 0x0001e80000100a00 */
[----:B------:R-:W2:Y:S04]  /*972e0*/  LDL.LU R28, [R1+0x422c] ;  /* 0x00422c00011c7983 */ /* 0x000ea80000300800 */
[----:B0-----:R-:W2:Y:S01]  /*972f0*/  LDL.LU R21, [R1+0x4240] ;  /* 0x0042400001157983 */ /* 0x001ea20000300800 */
[----:B------:R-:W-:Y:S01]  /*97300*/  UMOV UR5, UR9 ;  /* 0x0000000900057c82 */ /* 0x000fe20008000000 */
[----:B------:R-:W-:-:S02]  /*97310*/  @P1 LOP3.LUT R17, R17, 0x10, RZ, 0xfc, !PT ;  /* 0x0000001011111812 */ /* 0x000fc400078efcff */
[----:B----4-:R-:W-:Y:S02]  /*97320*/  ISETP.GE.AND P1, PT, R29, UR5, PT ;  /* 0x000000051d007c0c */ /* 0x010fe4000bf26270 */
[----:B------:R-:W4:Y:S01]  /*97330*/  LDL.LU R29, [R1+0x4244] ;  /* 0x00424400011d7983 */ /* 0x000f220000300800 */
[----:B---3--:R-:W-:Y:S02]  /*97340*/  ISETP.GE.AND P0, PT, R31, UR7, PT ;  /* 0x000000071f007c0c */ /* 0x008fe4000bf06270 */
[----:B------:R-:W-:Y:S01]  /*97350*/  ISETP.GE.AND P2, PT, R30, UR6, PT ;  /* 0x000000061e007c0c */ /* 0x000fe2000bf46270 */
[----:B------:R-:W3:Y:S01]  /*97360*/  LDL.LU R22, [R1+0x4250] ;  /* 0x0042500001167983 */ /* 0x000ee20000300800 */
[----:B------:R-:W-:Y:S02]  /*97370*/  LOP3.LUT R17, R17, 0xfffffff7, RZ, 0xc0, !PT ;  /* 0xfffffff711117812 */ /* 0x000fe400078ec0ff */
[----:B------:R-:W-:-:S07]  /*97380*/  SHF.R.S32.HI R20, RZ, 0x1f, R19 ;  /* 0x0000001fff147819 */ /* 0x000fce0000011413 */
[----:B------:R-:W-:Y:S02]  /*97390*/  @P0 LOP3.LUT R17, R17, 0x8, RZ, 0xfc, !PT ;  /* 0x0000000811110812 */ /* 0x000fe400078efcff */
[----:B------:R-:W-:Y:S02]  /*973a0*/  IADD3 R30, P0, R19, R0, RZ ;  /* 0x00000000131e7210 */ /* 0x000fe40007f1e0ff */
[----:B------:R-:W-:Y:S01]  /*973b0*/  LOP3.LUT R17, R17, 0xfffffffb, RZ, 0xc0, !PT ;  /* 0xfffffffb11117812 */ /* 0x000fe200078ec0ff */
[----:B------:R-:W-:Y:S01]  /*973c0*/  UMOV UR55, UR8 ;  /* 0x0000000800377c82 */ /* 0x000fe20008000000 */
[----:B------:R-:W-:Y:S01]  /*973d0*/  ULDC.64 UR8, c[0x0][0x228] ;  /* 0x00008a0000087ab9 */ /* 0x000fe20000000a00 */
[----:B------:R-:W-:Y:S01]  /*973e0*/  IMAD.X R31, R20, 0x1, R2, P0 ;  /* 0x00000001141f7824 */ /* 0x000fe200000e0602 */
[----:B------:R-:W-:Y:S01]  /*973f0*/  @P2 LOP3.LUT R17, R17, 0x4, RZ, 0xfc, !PT ;  /* 0x0000000411112812 */ /* 0x000fe200078efcff */
[----:B------:R-:W-:Y:S01]  /*97400*/  UMOV UR6, UR9 ;  /* 0x0000000900067c82 */ /* 0x000fe20008000000 */
[----:B------:R-:W-:Y:S01]  /*97410*/  UMOV UR51, UR8 ;  /* 0x0000000800337c82 */ /* 0x000fe20008000000 */
[----:B------:R-:W-:Y:S01]  /*97420*/  ULDC.64 UR8, c[0x0][0x228] ;  /* 0x00008a0000087ab9 */ /* 0x000fe20000000a00 */
[----:B------:R-:W-:Y:S01]  /*97430*/  LOP3.LUT R17, R17, 0xfffffffd, RZ, 0xc0, !PT ;  /* 0xfffffffd11117812 */ /* 0x000fe200078ec0ff */
[----:B------:R0:W-:Y:S01]  /*97440*/  STL.64 [R1+0x41f8], R30 ;  /* 0x0041f81e01007387 */ /* 0x0001e20000100a00 */
[----:B------:R-:W-:-:S02]  /*97450*/  UMOV UR5, UR9 ;  /* 0x0000000900057c82 */ /* 0x000fc40008000000 */
[----:B------:R-:W-:Y:S01]  /*97460*/  @P1 LOP3.LUT R17, R17, 0x2, RZ, 0xfc, !PT ;  /* 0x0000000211111812 */ /* 0x000fe200078efcff */
[----:B------:R-:W-:Y:S01]  /*97470*/  UMOV UR56, UR8 ;  /* 0x0000000800387c82 */ /* 0x000fe20008000000 */
[----:B------:R-:W-:Y:S02]  /*97480*/  ULDC.64 UR8, c[0x0][0x228] ;  /* 0x00008a0000087ab9 */ /* 0x000fe40000000a00 */
[----:B------:R-:W-:Y:S02]  /*97490*/  LOP3.LUT R17, R17, 0xfffffffe, RZ, 0xc0, !PT ;  /* 0xfffffffe11117812 */ /* 0x000fe400078ec0ff */
[----:B0-----:R-:W-:-:S05]  /*974a0*/  IADD3 R30, P0, R19, R3, RZ ;  /* 0x00000003131e7210 */ /* 0x001fca0007f1e0ff */
[----:B------:R-:W-:Y:S01]  /*974b0*/  IMAD.X R31, R20, 0x1, R4, P0 ;  /* 0x00000001141f7824 */ /* 0x000fe200000e0604 */
[----:B--2---:R-:W-:Y:S02]  /*974c0*/  ISETP.GE.AND P2, PT, R28, UR6, PT ;  /* 0x000000061c007c0c */ /* 0x004fe4000bf46270 */
[----:B------:R-:W2:Y:S01]  /*974d0*/  LDL.LU R28, [R1+0x4254] ;  /* 0x00425400011c7983 */ /* 0x000ea20000300800 */
[----:B------:R-:W-:-:S03]  /*974e0*/  ISETP.GE.AND P1, PT, R21, UR5, PT ;  /* 0x0000000515007c0c */ /* 0x000fc6000bf26270 */
[----:B------:R-:W2:Y:S01]  /*974f0*/  LDL.LU R21, [R1+0x4260] ;  /* 0x0042600001157983 */ /* 0x000ea20000300800 */
[----:B------:R-:W-:-:S06]  /*97500*/  UMOV UR6, UR9 ;  /* 0x0000000900067c82 */ /* 0x000fcc0008000000 */
[----:B------:R-:W-:Y:S01]  /*97510*/  @P2 LOP3.LUT R17, R17, 0x1, RZ, 0xfc, !PT ;  /* 0x0000000111112812 */ /* 0x000fe200078efcff */
[----:B------:R0:W-:Y:S01]  /*97520*/  STL.64 [R1+0x4208], R30 ;  /* 0x0042081e01007387 */ /* 0x0001e20000100a00 */
[----:B----4-:R-:W-:-:S03]  /*97530*/  ISETP.GE.AND P2, PT, R29, UR6, PT ;  /* 0x000000061d007c0c */ /* 0x010fc6000bf46270 */
[----:B------:R-:W4:Y:S01]  /*97540*/  LDL.LU R29, [R1+0x4264] ;  /* 0x00426400011d7983 */ /* 0x000f220000300800 */
[----:B------:R-:W-:Y:S01]  /*97550*/  LOP3.LUT R18, R18, 0x7fffffff, RZ, 0xc0, !PT ;  /* 0x7fffffff12127812 */ /* 0x000fe200078ec0ff */
[----:B------:R-:W-:Y:S01]  /*97560*/  UMOV UR61, UR8 ;  /* 0x00000008003d7c82 */ /* 0x000fe20008000000 */
[----:B0-----:R-:W-:Y:S01]  /*97570*/  IADD3 R30, P0, R19, R5, RZ ;  /* 0x00000005131e7210 */ /* 0x001fe20007f1e0ff */
[----:B------:R-:W-:Y:S01]  /*97580*/  ULDC.64 UR8, c[0x0][0x228] ;  /* 0x00008a0000087ab9 */ /* 0x000fe20000000a00 */
[----:B------:R-:W-:Y:S01]  /*97590*/  @P1 LOP3.LUT R18, R18, 0x80000000, RZ, 0xfc, !PT ;  /* 0x8000000012121812 */ /* 0x000fe200078efcff */
[----:B------:R-:W-:Y:S02]  /*975a0*/  UMOV UR5, UR9 ;  /* 0x0000000900057c82 */ /* 0x000fe40008000000 */
[----:B---3--:R-:W-:Y:S01]  /*975b0*/  ISETP.GE.AND P1, PT, R22, UR5, PT ;  /* 0x0000000516007c0c */ /* 0x008fe2000bf26270 */
[----:B------:R-:W-:Y:S01]  /*975c0*/  IMAD.X R31, R20, 0x1, R6, P0 ;  /* 0x00000001141f7824 */ /* 0x000fe200000e0606 */
[----:B------:R-:W-:Y:S01]  /*975d0*/  LOP3.LUT R18, R18, 0xbfffffff, RZ, 0xc0, !PT ;  /* 0xbfffffff12127812 */ /* 0x000fe200078ec0ff */
[----:B------:R-:W3:Y:S01]  /*975e0*/  LDL.LU R22, [R1+0x4268] ;  /* 0x0042680001167983 */ /* 0x000ee20000300800 */
[----:B------:R-:W-:Y:S01]  /*975f0*/  UMOV UR58, UR8 ;  /* 0x00000008003a7c82 */ /* 0x000fe20008000000 */
[----:B------:R-:W-:Y:S01]  /*97600*/  ULDC.64 UR8, c[0x0][0x228] ;  /* 0x00008a0000087ab9 */ /* 0x000fe20000000a00 */
[----:B------:R-:W-:Y:S01]  /*97610*/  @P2 LOP3.LUT R18, R18, 0x40000000, RZ, 0xfc, !PT ;  /* 0x4000000012122812 */ /* 0x000fe200078efcff */
[----:B------:R0:W-:Y:S01]  /*97620*/  STL.64 [R1+0x4220], R30 ;  /* 0x0042201e01007387 */ /* 0x0001e20000100a00 */
[----:B------:R-:W-:Y:S01]  /*97630*/  UMOV UR6, UR9 ;  /* 0x0000000900067c82 */ /* 0x000fe20008000000 */
[----:B------:R-:W-:Y:S01]  /*97640*/  UMOV UR54, UR8 ;  /* 0x0000000800367c82 */ /* 0x000fe20008000000 */
[----:B------:R-:W-:Y:S01]  /*97650*/  LOP3.LUT R18, R18, 0xdfffffff, RZ, 0xc0, !PT ;  /* 0xdfffffff12127812 */ /* 0x000fe200078ec0ff */
[----:B------:R-:W-:-:S02]  /*97660*/  ULDC.64 UR8, c[0x0][0x228] ;  /* 0x00008a0000087ab9 */ /* 0x000fc40000000a00 */
[----:B------:R-:W-:Y:S01]  /*97670*/  UMOV UR5, UR9 ;  /* 0x0000000900057c82 */ /* 0x000fe20008000000 */
[----:B0-----:R-:W-:Y:S02]  /*97680*/  IADD3 R30, P0, R19, R7, RZ ;  /* 0x00000007131e7210 */ /* 0x001fe40007f1e0ff */
[----:B------:R-:W-:-:S03]  /*97690*/  @P1 LOP3.LUT R18, R18, 0x20000000, RZ, 0xfc, !PT ;  /* 0x2000000012121812 */ /* 0x000fc600078efcff */
[----:B------:R-:W-:Y:S01]  /*976a0*/  IMAD.X R31, R20, 0x1, R8, P0 ;  /* 0x00000001141f7824 */ /* 0x000fe200000e0608 */
[----:B------:R-:W-:Y:S01]  /*976b0*/  UMOV UR35, UR8 ;  /* 0x0000000800237c82 */ /* 0x000fe20008000000 */
[----:B------:R-:W-:Y:S01]  /*976c0*/  LOP3.LUT R18, R18, 0xefffffff, RZ, 0xc0, !PT ;  /* 0xefffffff12127812 */ /* 0x000fe200078ec0ff */
[----:B------:R-:W-:Y:S01]  /*976d0*/  ULDC.64 UR8, c[0x0][0x228] ;  /* 0x00008a0000087ab9 */ /* 0x000fe20000000a00 */
[----:B--2---:R-:W-:Y:S02]  /*976e0*/  ISETP.GE.AND P2, PT, R28, UR6, PT ;  /* 0x000000061c007c0c */ /* 0x004fe4000bf46270 */
[----:B------:R-:W2:Y:S01]  /*976f0*/  LDL.LU R28, [R1+0x426c] ;  /* 0x00426c00011c7983 */ /* 0x000ea20000300800 */
[----:B------:R-:W-:-:S03]  /*97700*/  ISETP.GE.AND P1, PT, R21, UR5, PT ;  /* 0x0000000515007c0c */ /* 0x000fc6000bf26270 */
[----:B------:R-:W2:Y:S04]  /*97710*/  LDL.LU R21, [R1+0x4278] ;  /* 0x0042780001157983 */ /* 0x000ea80000300800 */
[----:B------:R0:W-:Y:S02]  /*97720*/  STL.64 [R1+0x4228], R30 ;  /* 0x0042281e01007387 */ /* 0x0001e40000100a00 */
[----:B0-----:R-:W-:-:S05]  /*97730*/  IADD3 R30, P0, R19, R9, RZ ;  /* 0x00000009131e7210 */ /* 0x001fca0007f1e0ff */
[----:B------:R-:W-:-:S05]  /*97740*/  IMAD.X R31, R20, 0x1, R10, P0 ;  /* 0x00000001141f7824 */ /* 0x000fca00000e060a */
[----:B------:R0:W-:Y:S04]  /*97750*/  STL.64 [R1+0x4240], R30 ;  /* 0x0042401e01007387 */ /* 0x0001e80000100a00 */
[----:B0-----:R-:W2:Y:S04]  /*97760*/  LDL.LU R31, [R1+0x427c] ;  /* 0x00427c00011f7983 */ /* 0x001ea80000300800 */
[----:B------:R-:W2:Y:S01]  /*97770*/  LDL.LU R30, [R1+0x4280] ;  /* 0x00428000011e7983 */ /* 0x000ea20000300800 */
[----:B------:R-:W-:Y:S01]  /*97780*/  UMOV UR6, UR9 ;  /* 0x0000000900067c82 */ /* 0x000fe20008000000 */
[----:B------:R-:W-:-:S02]  /*97790*/  @P2 LOP3.LUT R18, R18, 0x10000000, RZ, 0xfc, !PT ;  /* 0x1000000012122812 */ /* 0x000fc400078efcff */
[----:B----4-:R-:W-:Y:S02]  /*977a0*/  ISETP.GE.AND P2, PT, R29, UR6, PT ;  /* 0x000000061d007c0c */ /* 0x010fe4000bf46270 */
[----:B------:R-:W4:Y:S01]  /*977b0*/  LDL.LU R29, [R1+0x4284] ;  /* 0x00428400011d7983 */ /* 0x000f220000300800 */
[----:B------:R-:W-:Y:S01]  /*977c0*/  LOP3.LUT R18, R18, 0xf7ffffff, RZ, 0xc0, !PT ;  /* 0xf7ffffff12127812 */ /* 0x000fe200078ec0ff */
[----:B------:R-:W-:Y:S01]  /*977d0*/  UMOV UR34, UR8 ;  /* 0x0000000800227c82 */ /* 0x000fe20008000000 */
[----:B------:R-:W-:Y:S01]  /*977e0*/  ULDC.64 UR8, c[0x0][0x228] ;  /* 0x00008a0000087ab9 */ /* 0x000fe20000000a00 */
[----:B------:R-:W-:Y:S01]  /*977f0*/  IADD3 R32, P0, R19, R11, RZ ;  /* 0x0000000b13207210 */ /* 0x000fe20007f1e0ff */
[----:B------:R-:W-:Y:S01]  /*97800*/  UMOV UR5, UR9 ;  /* 0x0000000900057c82 */ /* 0x000fe20008000000 */
[----:B------:R-:W-:Y:S02]  /*97810*/  @P1 LOP3.LUT R18, R18, 0x8000000, RZ, 0xfc, !PT ;  /* 0x0800000012121812 */ /* 0x000fe400078efcff */
[----:B---3--:R-:W-:-:S02]  /*97820*/  ISETP.GE.AND P1, PT, R22, UR5, PT ;  /* 0x0000000516007c0c */ /* 0x008fc4000bf26270 */
[----:B------:R-:W-:Y:S01]  /*97830*/  LOP3.LUT R18, R18, 0xfbffffff, RZ, 0xc0, !PT ;  /* 0xfbffffff12127812 */ /* 0x000fe200078ec0ff */
[----:B------:R-:W-:Y:S01]  /*97840*/  UMOV UR59, UR8 ;  /* 0x00000008003b7c82 */ /* 0x000fe20008000000 */
[----:B------:R-:W-:Y:S01]  /*97850*/  IMAD.X R33, R20, 0x1, R12, P0 ;  /* 0x0000000114217824 */ /* 0x000fe200000e060c */
[----:B------:R-:W-:Y:S01]  /*97860*/  ULDC.64 UR8, c[0x0][0x228] ;  /* 0x00008a0000087ab9 */ /* 0x000fe20000000a00 */
[----:B------:R-:W-:Y:S01]  /*97870*/  @P2 LOP3.LUT R18, R18, 0x4000000, RZ, 0xfc, !PT ;  /* 0x0400000012122812 */ /* 0x000fe200078efcff */
[----:B------:R-:W-:Y:S02]  /*97880*/  UMOV UR6, UR9 ;  /* 0x0000000900067c82 */ /* 0x000fe40008000000 */
[----:B------:R0:W-:Y:S01]  /*97890*/  STL.64 [R1+0x4250], R32 ;  /* 0x0042502001007387 */ /* 0x0001e20000100a00 */
[----:B------:R-:W-:Y:S01]  /*978a0*/  LOP3.LUT R18, R18, 0xfdffffff, RZ, 0xc0, !PT ;  /* 0xfdffffff12127812 */ /* 0x000fe200078ec0ff */
[----:B------:R-:W-:Y:S01]  /*978b0*/  UMOV UR50, UR8 ;  /* 0x0000000800327c82 */ /* 0x000fe20008000000 */
[----:B------:R-:W-:-:S02]  /*978c0*/  ULDC.64 UR8, c[0x0][0x228] ;  /* 0x00008a0000087ab9 */ /* 0x000fc40000000a00 */
[----:B------:R-:W-:Y:S01]  /*978d0*/  @P1 LOP3.LUT R18, R18, 0x2000000, RZ, 0xfc, !PT ;  /* 0x0200000012121812 */ /* 0x000fe200078efcff */
[----:B------:R-:W-:Y:S01]  /*978e0*/  UMOV UR5, UR9 ;  /* 0x0000000900057c82 */ /* 0x000fe20008000000 */
[----:B0-----:R-:W3:Y:S02]  /*978f0*/  LDL.LU R32, [R1+0x4290] ;  /* 0x0042900001207983 */ /* 0x001ee40000300800 */
[----:B------:R-:W-:Y:S01]  /*97900*/  LOP3.LUT R18, R18, 0xfeffffff, RZ, 0xc0, !PT ;  /* 0xfeffffff12127812 */ /* 0x000fe200078ec0ff */
[----:B------:R-:W-:Y:S01]  /*97910*/  IMAD.U32 R22, RZ, RZ, UR8 ;  /* 0x00000008ff167e24 */ /* 0x000fe2000f8e00ff */
[----:B------:R-:W-:Y:S01]  /*97920*/  ULDC.64 UR8, c[0x0][0x228] ;  /* 0x00008a0000087ab9 */ /* 0x000fe20000000a00 */
[----:B------:R-:W-:-:S05]  /*97930*/  IADD3 R34, P0, R19, R13, RZ ;  /* 0x0000000d13227210 */ /* 0x000fca0007f1e0ff */
[----:B------:R-:W-:Y:S01]  /*97940*/  IMAD.X R35, R20, 0x1, R15, P0 ;  /* 0x0000000114237824 */ /* 0x000fe200000e060f */
[----:B--2---:R-:W-:Y:S01]  /*97950*/  ISETP.GE.AND P2, PT, R28, UR6, PT ;  /* 0x000000061c007c0c */ /* 0x004fe2000bf46270 */
[----:B------:R-:W-:Y:S01]  /*97960*/  ULDC.64 UR6, c[0x0][0x228] ;  /* 0x00008a0000067ab9 */ /* 0x000fe20000000a00 */
[----:B------:R-:W2:Y:S01]  /*97970*/  LDL.LU R28, [R1+0x4294] ;  /* 0x00429400011c7983 */ /* 0x000ea20000300800 */
[----:B------:R-:W-:-:S10]  /*97980*/  ISETP.GE.AND P1, PT, R21, UR5, PT ;  /* 0x0000000515007c0c */ /* 0x000fd4000bf26270 */
[----:B------:R-:W-:-:S04]  /*97990*/  @P2 LOP3.LUT R18, R18, 0x1000000, RZ, 0xfc, !PT ;  /* 0x0100000012122812 */ /* 0x000fc800078efcff */
[----:B------:R-:W-:Y:S01]  /*979a0*/  LOP3.LUT R18, R18, 0xff7fffff, RZ, 0xc0, !PT ;  /* 0xff7fffff12127812 */ /* 0x000fe200078ec0ff */
[----:B------:R-:W-:Y:S01]  /*979b0*/  IMAD.U32 R21, RZ, RZ, UR6 ;  /* 0x00000006ff157e24 */ /* 0x000fe2000f8e00ff */
[----:B------:R-:W-:Y:S02]  /*979c0*/  UMOV UR6, UR9 ;  /* 0x0000000900067c82 */ /* 0x000fe40008000000 */
[----:B------:R-:W-:-:S04]  /*979d0*/  @P1 LOP3.LUT R18, R18, 0x800000, RZ, 0xfc, !PT ;  /* 0x0080000012121812 */ /* 0x000fc800078efcff */
[----:B------:R-:W-:Y:S02]  /*979e0*/  LOP3.LUT R18, R18, 0xffbfffff, RZ, 0xc0, !PT ;  /* 0xffbfffff12127812 */ /* 0x000fe400078ec0ff */
[----:B------:R-:W-:Y:S02]  /*979f0*/  ISETP.GE.AND P2, PT, R31, UR7, PT ;  /* 0x000000071f007c0c */ /* 0x000fe4000bf46270 */
[----:B------:R-:W2:Y:S01]  /*97a00*/  LDL.LU R31, [R1+0x42a0] ;  /* 0x0042a000011f7983 */ /* 0x000ea20000300800 */
[----:B------:R-:W-:Y:S01]  /*97a10*/  ISETP.GE.AND P1, PT, R30, UR6, PT ;  /* 0x000000061e007c0c */ /* 0x000fe2000bf26270 */
[----:B------:R-:W-:-:S09]  /*97a20*/  ULDC.64 UR6, c[0x0][0x228] ;  /* 0x00008a0000067ab9 */ /* 0x000fd20000000a00 */
[----:B------:R-:W-:-:S04]  /*97a30*/  @P2 LOP3.LUT R18, R18, 0x400000, RZ, 0xfc, !PT ;  /* 0x0040000012122812 */ /* 0x000fc800078efcff */
[----:B------:R-:W-:Y:S01]  /*97a40*/  LOP3.LUT R18, R18, 0xffdfffff, RZ, 0xc0, !PT ;  /* 0xffdfffff12127812 */ /* 0x000fe200078ec0ff */
[----:B------:R0:W-:Y:S03]  /*97a50*/  STL.64 [R1+0x4268], R34 ;  /* 0x0042682201007387 */ /* 0x0001e60000100a00 */
[----:B------:R-:W-:Y:S01]  /*97a60*/  @P1 LOP3.LUT R18, R18, 0x200000, RZ, 0xfc, !PT ;  /* 0x0020000012121812 */ /* 0x000fe200078efcff */
[----:B------:R-:W2:Y:S01]  /*97a70*/  LDL.LU R30, [R1+0x42a4] ;  /* 0x0042a400011e7983 */ /* 0x000ea20000300800 */
[----:B----4-:R-:W-:Y:S01]  /*97a80*/  ISETP.GE.AND P1, PT, R29, UR7, PT ;  /* 0x000000071d007c0c */ /* 0x010fe2000bf26270 */
[----:B------:R-:W-:Y:S02]  /*97a90*/  UMOV UR5, UR8 ;  /* 0x0000000800057c82 */ /* 0x000fe40008000000 */
[----:B------:R-:W4:Y:S01]  /*97aa0*/  LDL.LU R29, [R1+0x42b0] ;  /* 0x0042b000011d7983 */ /* 0x000f220000300800 */
[----:B0-----:R-:W-:Y:S01]  /*97ab0*/  IADD3 R34, P0, R19, R14, RZ ;  /* 0x0000000e13227210 */ /* 0x001fe20007f1e0ff */
[----:B------:R-:W-:Y:S01]  /*97ac0*/  ULDC.64 UR8, c[0x0][0x228] ;  /* 0x00008a0000087ab9 */ /* 0x000fe20000000a00 */
[----:B------:R-:W-:Y:S01]  /*97ad0*/  LOP3.LUT R18, R18, 0xffefffff, RZ, 0xc0, !PT ;  /* 0xffefffff12127812 */ /* 0x000fe200078ec0ff */
[----:B------:R-:W-:-:S02]  /*97ae0*/  ULDC UR7, c[0x0][0x248] ;  /* 0x0000920000077ab9 */ /* 0x000fc40000000800 */
[----:B------:R-:W-:-:S05]  /*97af0*/  IMAD.X R35, R20, 0x1, R16, P0 ;  /* 0x0000000114237824 */ /* 0x000fca00000e0610 */
[----:B------:R0:W-:Y:S01]  /*97b00*/  STL.64 [R1+0x4280], R34 ;  /* 0x0042802201007387 */ /* 0x0001e20000100a00 */
[----:B------:R-:W-:Y:S02]  /*97b10*/  @P1 LOP3.LUT R18, R18, 0x100000, RZ, 0xfc, !PT ;  /* 0x0010000012121812 */ /* 0x000fe400078efcff */
[----:B---3--:R-:W-:Y:S02]  /*97b20*/  ISETP.GE.AND P0, PT, R32, UR9, PT ;  /* 0x0000000920007c0c */ /* 0x008fe4000bf06270 */
[----:B------:R-:W3:Y:S01]  /*97b30*/  LDL.LU R32, [R1+0x42b4] ;  /* 0x0042b40001207983 */ /* 0x000ee20000300800 */
[----:B------:R-:W-:Y:S01]  /*97b40*/  LOP3.LUT R18, R18, 0xfff7ffff, RZ, 0xc0, !PT ;  /* 0xfff7ffff12127812 */ /* 0x000fe200078ec0ff */
[----:B------:R-:W-:Y:S01]  /*97b50*/  VIADD R19, R19, UR7 ;  /* 0x0000000713137c36 */ /* 0x000fe20008000000 */
[----:B------:R-:W-:-:S08]  /*97b60*/  ULDC UR7, c[0x0][0x248] ;  /* 0x0000920000077ab9 */ /* 0x000fd00000000800 */
[----:B------:R-:W-:Y:S02]  /*97b70*/  @P0 LOP3.LUT R18, R18, 0x80000, RZ, 0xfc, !PT ;  /* 0x0008000012120812 */ /* 0x000fe400078efcff */
[----:B------:R-:W-:Y:S02]  /*97b80*/  SHF.R.S32.HI R20, RZ, 0x1f, R19 ;  /* 0x0000001fff147819 */ /* 0x000fe40000011413 */
[----:B------:R-:W-:Y:S02]  /*97b90*/  LOP3.LUT R18, R18, 0xfffbffff, RZ, 0xc0, !PT ;  /* 0xfffbffff12127812 */ /* 0x000fe400078ec0ff */
[----:B0-----:R-:W-:-:S05]  /*97ba0*/  IADD3 R34, P0, R19, R0, RZ ;  /* 0x0000000013227210 */ /* 0x001fca0007f1e0ff */
[----:B------:R-:W-:Y:S01]  /*97bb0*/  IMAD.X R35, R20, 0x1, R2, P0 ;  /* 0x0000000114237824 */ /* 0x000fe200000e0602 */
[----:B--2---:R-:W-:Y:S02]  /*97bc0*/  ISETP.GE.AND P2, PT, R28, UR11, PT ;  /* 0x0000000b1c007c0c */ /* 0x004fe4000bf46270 */
[----:B------:R-:W2:Y:S04]  /*97bd0*/  LDL.LU R28, [R1+0x42c0] ;  /* 0x0042c000011c7983 */ /* 0x000ea80000300800 */
[----:B------:R-:W2:Y:S07]  /*97be0*/  LDL.LU R33, [R1+0x42c4] ;  /* 0x0042c40001217983 */ /* 0x000eae0000300800 */
[----:B------:R-:W-:-:S04]  /*97bf0*/  @P2 LOP3.LUT R18, R18, 0x40000, RZ, 0xfc, !PT ;  /* 0x0004000012122812 */ /* 0x000fc800078efcff */
[----:B------:R-:W-:Y:S02]  /*97c00*/  LOP3.LUT R18, R18, 0xfffdffff, RZ, 0xc0, !PT ;  /* 0xfffdffff12127812 */ /* 0x000fe400078ec0ff */
[----:B------:R-:W-:Y:S02]  /*97c10*/  ISETP.GE.AND P1, PT, R31, UR13, PT ;  /* 0x0000000d1f007c0c */ /* 0x000fe4000bf26270 */
[----:B------:R-:W2:Y:S04]  /*97c20*/  LDL.LU R31, [R1+0x42d0] ;  /* 0x0042d000011f7983 */ /* 0x000ea80000300800 */
[----:B------:R0:W-:Y:S07]  /*97c30*/  STL.64 [R1+0x4260], R34 ;  /* 0x0042602201007387 */ /* 0x0001ee0000100a00 */
[----:B------:R-:W-:-:S02]  /*97c40*/  @P1 LOP3.LUT R18, R18, 0x20000, RZ, 0xfc, !PT ;  /* 0x0002000012121812 */ /* 0x000fc400078efcff */
[----:B------:R-:W-:Y:S02]  /*97c50*/  ISETP.GE.AND P2, PT, R30, UR15, PT ;  /* 0x0000000f1e007c0c */ /* 0x000fe4000bf46270 */
[----:B------:R-:W2:Y:S01]  /*97c60*/  LDL.LU R30, [R1+0x42d4] ;  /* 0x0042d400011e7983 */ /* 0x000ea20000300800 */
[----:B----4-:R-:W-:Y:S02]  /*97c70*/  ISETP.GE.AND P1, PT, R29, UR17, PT ;  /* 0x000000111d007c0c */ /* 0x010fe4000bf26270 */
[----:B------:R-:W-:Y:S01]  /*97c80*/  LOP3.LUT R18, R18, 0xfffeffff, RZ, 0xc0, !PT ;  /* 0xfffeffff12127812 */ /* 0x000fe200078ec0ff */
[----:B------:R-:W4:Y:S01]  /*97c90*/  LDL.LU R29, [R1+0x42d8] ;  /* 0x0042d800011d7983 */ /* 0x000f220000300800 */
[----:B0-----:R-:W-:Y:S01]  /*97ca0*/  IADD3 R34, P0, R19, R3, RZ ;  /* 0x0000000313227210 */ /* 0x001fe20007f1e0ff */
[----:B------:R-:W-:-:S05]  /*97cb0*/  UMOV UR13, UR35 ;  /* 0x00000023000d7c82 */ /* 0x000fca0008000000 */
[----:B------:R-:W-:Y:S01]  /*97cc0*/  @P2 LOP3.LUT R18, R18, 0x10000, RZ, 0xfc, !PT ;  /* 0x0001000012122812 */ /* 0x000fe200078efcff */
[----:B------:R-:W-:Y:S01]  /*97cd0*/  UMOV UR15, UR34 ;  /* 0x00000022000f7c82 */ /* 0x000fe20008000000 */
[----:B------:R-:W-:Y:S01]  /*97ce0*/  ULDC.64 UR34, c[0x0][0x228] ;  /* 0x00008a0000227ab9 */ /* 0x000fe20000000a00 */
[----:B------:R-:W-:Y:S01]  /*97cf0*/  IMAD.X R35, R20, 0x1, R4, P0 ;  /* 0x0000000114237824 */ /* 0x000fe200000e0604 */
[----:B------:R-:W-:Y:S01]  /*97d00*/  LOP3.LUT R18, R18, 0xffff7fff, RZ, 0xc0, !PT ;  /* 0xffff7fff12127812 */ /* 0x000fe200078ec0ff */
[----:B------:R-:W-:Y:S01]  /*97d10*/  UMOV UR11, UR53 ;  /* 0x00000035000b7c82 */ /* 0x000fe20008000000 */
[----:B------:R-:W-:Y:S01]  /*97d20*/  UMOV UR9, UR52 ;  /* 0x0000003400097c82 */ /* 0x000fe20008000000 */
[----:B------:R-:W-:Y:S01]  /*97d30*/  ULDC.64 UR52, c[0x0][0x228] ;  /* 0x00008a0000347ab9 */ /* 0x000fe20000000a00 */
[----:B------:R0:W-:Y:S01]  /*97d40*/  STL.64 [R1+0x4278], R34 ;  /* 0x0042782201007387 */ /* 0x0001e20000100a00 */
[----:B------:R-:W-:Y:S01]  /*97d50*/  @P1 LOP3.LUT R18, R18, 0x8000, RZ, 0xfc, !PT ;  /* 0x0000800012121812 */ /* 0x000fe200078efcff */
[----:B------:R-:W-:-:S03]  /*97d60*/  ULDC UR17, c[0x0][0x228] ;  /* 0x00008a0000117ab9 */ /* 0x000fc60000000800 */
[----:B------:R-:W-:Y:S02]  /*97d70*/  LOP3.LUT R18, R18, 0xffffbfff, RZ, 0xc0, !PT ;  /* 0xffffbfff12127812 */ /* 0x000fe400078ec0ff */
[----:B---3--:R-:W-:Y:S01]  /*97d80*/  ISETP.GE.AND P2, PT, R32, UR19, PT ;  /* 0x0000001320007c0c */ /* 0x008fe2000bf46270 */
[----:B------:R-:W-:Y:S01]  /*97d90*/  ULDC UR19, c[0x0][0x228] ;  /* 0x00008a0000137ab9 */ /* 0x000fe20000000800 */
[----:B------:R-:W3:Y:S01]  /*97da0*/  LDL.LU R32, [R1+0x42dc] ;  /* 0x0042dc0001207983 */ /* 0x000ee20000300800 */
[----:B0-----:R-:W-:-:S10]  /*97db0*/  IADD3 R34, P0, R19, R5, RZ ;  /* 0x0000000513227210 */ /* 0x001fd40007f1e0ff */
[----:B------:R-:W-:-:S04]  /*97dc0*/  @P2 LOP3.LUT R18, R18, 0x4000, RZ, 0xfc, !PT ;  /* 0x0000400012122812 */ /* 0x000fc800078efcff */
[----:B------:R-:W-:Y:S01]  /*97dd0*/  LOP3.LUT R18, R18, 0xffffdfff, RZ, 0xc0, !PT ;  /* 0xffffdfff12127812 */ /* 0x000fe200078ec0ff */
[----:B------:R-:W-:Y:S01]  /*97de0*/  IMAD.X R35, R20, 0x1, R6, P0 ;  /* 0x0000000114237824 */ /* 0x000fe200000e0606 */
[----:B--2---:R-:W-:Y:S01]  /*97df0*/  ISETP.GE.AND P1, PT, R28, UR21, PT ;  /* 0x000000151c007c0c */ /* 0x004fe2000bf26270 */
[----:B------:R-:W-:Y:S02]  /*97e00*/  IMAD.MOV.U32 R28, RZ, RZ, R27 ;  /* 0x000000ffff1c7224 */ /* 0x000fe400078e001b */
[----:B------:R-:W2:Y:S01]  /*97e10*/  LDL.LU R27, [R1+0x42f0] ;  /* 0x0042f000011b7983 */ /* 0x000ea20000300800 */
[----:B------:R-:W-:Y:S01]  /*97e20*/  ISETP.GE.AND P2, PT, R33, UR23, PT ;  /* 0x0000001721007c0c */ /* 0x000fe2000bf46270 */
[----:B------:R-:W-:Y:S01]  /*97e30*/  UMOV UR21, UR57 ;  /* 0x0000003900157c82 */ /* 0x000fe20008000000 */
[----:B------:R-:W-:Y:S01]  /*97e40*/  LOP3.LUT R60, R60, 0xffffbfff, RZ, 0xc0, !PT ;  /* 0xffffbfff3c3c7812 */ /* 0x000fe200078ec0ff */
[----:B------:R0:W-:Y:S01]  /*97e50*/  STL.64 [R1+0x4290], R34 ;  /* 0x0042902201007387 */ /* 0x0001e20000100a00 */
[----:B------:R-:W-:-:S05]  /*97e60*/  ULDC UR23, c[0x0][0x228] ;  /* 0x00008a0000177ab9 */ /* 0x000fca0000000800 */
[----:B------:R-:W-:-:S04]  /*97e70*/  @P1 LOP3.LUT R18, R18, 0x2000, RZ, 0xfc, !PT ;  /* 0x0000200012121812 */ /* 0x000fc800078efcff */
[----:B------:R-:W-:Y:S02]  /*97e80*/  LOP3.LUT R18, R18, 0xffffefff, RZ, 0xc0, !PT ;  /* 0xffffefff12127812 */ /* 0x000fe400078ec0ff */
[----:B0-----:R-:W-:Y:S02]  /*97e90*/  IADD3 R34, P0, R19, R7, RZ ;  /* 0x0000000713227210 */ /* 0x001fe40007f1e0ff */
[----:B------:R-:W-:-:S03]  /*97ea0*/  @P2 LOP3.LUT R18, R18, 0x1000, RZ, 0xfc, !PT ;  /* 0x0000100012122812 */ /* 0x000fc600078efcff */
[----:B------:R-:W-:Y:S01]  /*97eb0*/  IMAD.X R35, R20, 0x1, R8, P0 ;  /* 0x0000000114237824 */ /* 0x000fe200000e0608 */
[----:B------:R-:W-:-:S04]  /*97ec0*/  LOP3.LUT R18, R18, 0xfffff7ff, RZ, 0xc0, !PT ;  /* 0xfffff7ff12127812 */ /* 0x000fc800078ec0ff */
[----:B------:R0:W-:Y:S01]  /*97ed0*/  STL.64 [R1+0x42a0], R34 ;  /* 0x0042a02201007387 */ /* 0x0001e20000100a00 */
[----:B------:R-:W-:Y:S01]  /*97ee0*/  ISETP.GE.AND P1, PT, R31, UR25, PT ;  /* 0x000000191f007c0c */ /* 0x000fe2000bf26270 */
[----:B------:R-:W-:Y:S02]  /*97ef0*/  ULDC UR25, c[0x0][0x228] ;  /* 0x00008a0000197ab9 */ /* 0x000fe40000000800 */
[----:B------:R-:W2:Y:S10]  /*97f00*/  LDL.LU R31, [R1+0x42f4] ;  /* 0x0042f400011f7983 */ /* 0x000eb40000300800 */
[----:B------:R-:W-:-:S02]  /*97f10*/  @P1 LOP3.LUT R18, R18, 0x800, RZ, 0xfc, !PT ;  /* 0x0000080012121812 */ /* 0x000fc400078efcff */
[----:B----4-:R-:W-:Y:S01]  /*97f20*/  ISETP.GE.AND P1, PT, R29, UR29, PT ;  /* 0x0000001d1d007c0c */ /* 0x010fe2000bf26270 */
[----:B------:R-:W-:Y:S01]  /*97f30*/  ULDC UR29, c[0x0][0x228] ;  /* 0x00008a00001d7ab9 */ /* 0x000fe20000000800 */
[----:B------:R-:W4:Y:S01]  /*97f40*/  LDL.LU R29, [R1+0x42f8] ;  /* 0x0042f800011d7983 */ /* 0x000f220000300800 */
[----:B------:R-:W-:Y:S01]  /*97f50*/  ISETP.GE.AND P2, PT, R30, UR27, PT ;  /* 0x0000001b1e007c0c */ /* 0x000fe2000bf46270 */
[----:B------:R-:W-:Y:S01]  /*97f60*/  ULDC UR27, c[0x0][0x228] ;  /* 0x00008a00001b7ab9 */ /* 0x000fe20000000800 */
[----:B0-----:R-:W-:Y:S02]  /*97f70*/  IADD3 R34, P0, R19, R9, RZ ;  /* 0x0000000913227210 */ /* 0x001fe40007f1e0ff */
[----:B------:R-:W-:-:S03]  /*97f80*/  LOP3.LUT R18, R18, 0xfffffbff, RZ, 0xc0, !PT ;  /* 0xfffffbff12127812 */ /* 0x000fc600078ec0ff */
[----:B------:R-:W-:-:S06]  /*97f90*/  IMAD.X R35, R20, 0x1, R10, P0 ;  /* 0x0000000114237824 */ /* 0x000fcc00000e060a */
[----:B------:R-:W-:Y:S01]  /*97fa0*/  @P2 LOP3.LUT R18, R18, 0x400, RZ, 0xfc, !PT ;  /* 0x0000040012122812 */ /* 0x000fe200078efcff */
[----:B------:R-:W-:Y:S03]  /*97fb0*/  STL.64 [R1+0x42b0], R34 ;  /* 0x0042b02201007387 */ /* 0x000fe60000100a00 */
[----:B------:R-:W-:Y:S01]  /*97fc0*/  LOP3.LUT R18, R18, 0xfffffdff, RZ, 0xc0, !PT ;  /* 0xfffffdff12127812 */ /* 0x000fe200078ec0ff */
[----:B------:R-:W4:Y:S03]  /*97fd0*/  LDL.LU R30, [R1+0x42fc] ;  /* 0x0042fc00011e7983 */ /* 0x000f260000300800 */
[----:B------:R-:W-:Y:S02]  /*97fe0*/  @P1 LOP3.LUT R18, R18, 0x200, RZ, 0xfc, !PT ;  /* 0x0000020012121812 */ /* 0x000fe400078efcff */
[----:B---3--:R-:W-:Y:S01]  /*97ff0*/  ISETP.GE.AND P1, PT, R32, UR31, PT ;  /* 0x0000001f20007c0c */ /* 0x008fe2000bf26270 */
[----:B------:R-:W-:Y:S01]  /*98000*/  ULDC UR31, c[0x0][0x228] ;  /* 0x00008a00001f7ab9 */ /* 0x000fe20000000800 */
[----:B------:R-:W-:-:S11]  /*98010*/  LOP3.LUT R18, R18, 0xfffffeff, RZ, 0xc0, !PT ;  /* 0xfffffeff12127812 */ /* 0x000fd600078ec0ff */
[----:B------:R-:W-:-:S04]  /*98020*/  @P1 LOP3.LUT R18, R18, 0x100, RZ, 0xfc, !PT ;  /* 0x0000010012121812 */ /* 0x000fc800078efcff */
[----:B------:R-:W-:Y:S02]  /*98030*/  LOP3.LUT R18, R18, 0xffffff7f, RZ, 0xc0, !PT ;  /* 0xffffff7f12127812 */ /* 0x000fe400078ec0ff */
[----:B--2---:R-:W-:Y:S01]  /*98040*/  ISETP.GE.AND P0, PT, R27, UR33, PT ;  /* 0x000000211b007c0c */ /* 0x004fe2000bf06270 */
[----:B------:R-:W-:Y:S01]  /*98050*/  UMOV UR33, UR36 ;  /* 0x0000002400217c82 */ /* 0x000fe20008000000 */
[----:B------:R-:W2:Y:S01]  /*98060*/  LDL.LU R27, [R1+0x4300] ;  /* 0x00430000011b7983 */ /* 0x000ea20000300800 */
[----:B------:R-:W-:-:S10]  /*98070*/  ULDC.64 UR36, c[0x0][0x228] ;  /* 0x00008a0000247ab9 */ /* 0x000fd40000000a00 */
[----:B------:R-:W-:Y:S02]  /*98080*/  @P0 LOP3.LUT R18, R18, 0x80, RZ, 0xfc, !PT ;  /* 0x0000008012120812 */ /* 0x000fe400078efcff */
[----:B------:R-:W-:-:S05]  /*98090*/  IADD3 R32, P0, R19, R11, RZ ;  /* 0x0000000b13207210 */ /* 0x000fca0007f1e0ff */
[----:B------:R-:W-:-:S05]  /*980a0*/  IMAD.X R33, R20, 0x1, R12, P0 ;  /* 0x0000000114217824 */ /* 0x000fca00000e060c */
[----:B------:R0:W-:Y:S04]  /*980b0*/  STL.64 [R1+0x42c0], R32 ;  /* 0x0042c02001007387 */ /* 0x0001e80000100a00 */
[----:B0-----:R-:W3:Y:S01]  /*980c0*/  LDL.LU R32, [R1+0x4304] ;  /* 0x0043040001207983 */ /* 0x001ee20000300800 */
[----:B----4-:R-:W-:-:S03]  /*980d0*/  ISETP.GE.AND P1, PT, R29, UR37, PT ;  /* 0x000000251d007c0c */ /* 0x010fc6000bf26270 */
[----:B------:R-:W4:Y:S01]  /*980e0*/  LDL.LU R29, [R1+0x4310] ;  /* 0x00431000011d7983 */ /* 0x000f220000300800 */
[----:B------:R-:W-:Y:S02]  /*980f0*/  IADD3 R34, P0, R19, R13, RZ ;  /* 0x0000000d13227210 */ /* 0x000fe40007f1e0ff */
[----:B------:R-:W-:-:S03]  /*98100*/  ISETP.GE.AND P2, PT, R31, UR35, PT ;  /* 0x000000231f007c0c */ /* 0x000fc6000bf46270 */
[----:B------:R-:W-:Y:S01]  /*98110*/  IMAD.X R35, R20, 0x1, R15, P0 ;  /* 0x0000000114237824 */ /* 0x000fe200000e060f */
[----:B------:R-:W-:-:S04]  /*98120*/  LOP3.LUT R18, R18, 0xffffffbf, RZ, 0xc0, !PT ;  /* 0xffffffbf12127812 */ /* 0x000fc800078ec0ff */
[----:B------:R0:W-:Y:S04]  /*98130*/  STL.64 [R1+0x42d8], R34 ;  /* 0x0042d82201007387 */ /* 0x0001e80000100a00 */
[----:B------:R-:W3:Y:S01]  /*98140*/  LDL.LU R31, [R1+0x4314] ;  /* 0x00431400011f7983 */ /* 0x000ee20000300800 */
[----:B------:R-:W-:-:S04]  /*98150*/  @P2 LOP3.LUT R18, R18, 0x40, RZ, 0xfc, !PT ;  /* 0x0000004012122812 */ /* 0x000fc800078efcff */
[----:B------:R-:W-:-:S04]  /*98160*/  LOP3.LUT R18, R18, 0xffffffdf, RZ, 0xc0, !PT ;  /* 0xffffffdf12127812 */ /* 0x000fc800078ec0ff */
[----:B------:R-:W-:Y:S02]  /*98170*/  @P1 LOP3.LUT R18, R18, 0x20, RZ, 0xfc, !PT ;  /* 0x0000002012121812 */ /* 0x000fe400078efcff */
[----:B------:R-:W-:Y:S02]  /*98180*/  ISETP.GE.AND P1, PT, R30, UR39, PT ;  /* 0x000000271e007c0c */ /* 0x000fe4000bf26270 */
[----:B------:R-:W3:Y:S01]  /*98190*/  LDL.LU R30, [R1+0x4328] ;  /* 0x00432800011e7983 */ /* 0x000ee20000300800 */
[----:B0-----:R-:W-:Y:S02]  /*981a0*/  IADD3 R34, P0, R19, R14, RZ ;  /* 0x0000000e13227210 */ /* 0x001fe40007f1e0ff */
[----:B------:R-:W-:-:S03]  /*981b0*/  LOP3.LUT R18, R18, 0xffffffef, RZ, 0xc0, !PT ;  /* 0xffffffef12127812 */ /* 0x000fc600078ec0ff */
[----:B------:R-:W-:-:S05]  /*981c0*/  IMAD.X R35, R20, 0x1, R16, P0 ;  /* 0x0000000114237824 */ /* 0x000fca00000e0610 */
[----:B------:R-:W-:Y:S01]  /*981d0*/  @P1 LOP3.LUT R18, R18, 0x10, RZ, 0xfc, !PT ;  /* 0x0000001012121812 */ /* 0x000fe200078efcff */
[----:B------:R-:W-:Y:S01]  /*981e0*/  STL.64 [R1+0x42f8], R34 ;  /* 0x0042f82201007387 */ /* 0x000fe20000100a00 */
[----:B------:R-:W-:Y:S01]  /*981f0*/  UMOV UR39, UR40 ;  /* 0x0000002800277c82 */ /* 0x000fe20008000000 */
[----:B------:R-:W-:Y:S01]  /*98200*/  ULDC.64 UR40, c[0x0][0x228] ;  /* 0x00008a0000287ab9 */ /* 0x000fe20000000a00 */
[----:B------:R-:W-:Y:S01]  /*98210*/  LOP3.LUT R18, R18, 0xfffffff7, RZ, 0xc0, !PT ;  /* 0xfffffff712127812 */ /* 0x000fe200078ec0ff */
[----:B------:R-:W-:Y:S01]  /*98220*/  VIADD R19, R19, UR7 ;  /* 0x0000000713137c36 */ /* 0x000fe20008000000 */
[----:B------:R-:W-:Y:S01]  /*98230*/  UMOV UR37, UR61 ;  /* 0x0000003d00257c82 */ /* 0x000fe20008000000 */
[----:B------:R-:W-:Y:S01]  /*98240*/  UMOV UR35, UR60 ;  /* 0x0000003c00237c82 */ /* 0x000fe20008000000 */
[----:B------:R-:W-:Y:S01]  /*98250*/  ULDC.64 UR60, c[0x0][0x228] ;  /* 0x00008a00003c7ab9 */ /* 0x000fe20000000a00 */
[----:B------:R-:W-:Y:S01]  /*98260*/  ULDC UR7, c[0x0][0x228] ;  /* 0x00008a0000077ab9 */ /* 0x000fe20000000800 */
[----:B----4-:R-:W-:-:S02]  /*98270*/  ISETP.GE.AND P1, PT, R29, UR45, PT ;  /* 0x0000002d1d007c0c */ /* 0x010fc4000bf26270 */
[----:B------:R-:W4:Y:S04]  /*98280*/  LDL.LU R29, [R1+0x432c] ;  /* 0x00432c00011d7983 */ /* 0x000f280000300800 */
[----:B------:R-:W4:Y:S01]  /*98290*/  LDL.LU R20, [R1+0x4340] ;  /* 0x0043400001147983 */ /* 0x000f220000300800 */
[----:B--2---:R-:W-:Y:S02]  /*982a0*/  ISETP.GE.AND P0, PT, R27, UR41, PT ;  /* 0x000000291b007c0c */ /* 0x004fe4000bf06270 */
[----:B---3--:R-:W-:Y:S02]  /*982b0*/  ISETP.GE.AND P2, PT, R32, UR43, PT ;  /* 0x0000002b20007c0c */ /* 0x008fe4000bf46270 */
[----:B------:R-:W-:-:S09]  /*982c0*/  SHF.R.S32.HI R27, RZ, 0x1f, R19 ;  /* 0x0000001fff1b7819 */ /* 0x000fd20000011413 */
[----:B------:R-:W-:Y:S02]  /*982d0*/  @P0 LOP3.LUT R18, R18, 0x8, RZ, 0xfc, !PT ;  /* 0x0000000812120812 */ /* 0x000fe400078efcff */
[----:B------:R-:W-:Y:S02]  /*982e0*/  IADD3 R32, P0, R19, R0, RZ ;  /* 0x0000000013207210 */ /* 0x000fe40007f1e0ff */
[----:B------:R-:W-:-:S04]  /*982f0*/  LOP3.LUT R18, R18, 0xfffffffb, RZ, 0xc0, !PT ;  /* 0xfffffffb12127812 */ /* 0x000fc800078ec0ff */
[----:B------:R-:W-:Y:S01]  /*98300*/  @P2 LOP3.LUT R18, R18, 0x4, RZ, 0xfc, !PT ;  /* 0x0000000412122812 */ /* 0x000fe200078efcff */
[----:B------:R-:W-:Y:S01]  /*98310*/  IMAD.X R33, R27, 0x1, R2, P0 ;  /* 0x000000011b217824 */ /* 0x000fe200000e0602 */
[----:B------:R-:W-:Y:S02]  /*98320*/  ISETP.GE.AND P0, PT, R31, UR47, PT ;  /* 0x0000002f1f007c0c */ /* 0x000fe4000bf06270 */
[----:B------:R-:W-:-:S04]  /*98330*/  LOP3.LUT R18, R18, 0xfffffffd, RZ, 0xc0, !PT ;  /* 0xfffffffd12127812 */ /* 0x000fc800078ec0ff */
[----:B------:R-:W-:-:S04]  /*98340*/  @P1 LOP3.LUT R18, R18, 0x2, RZ, 0xfc, !PT ;  /* 0x0000000212121812 */ /* 0x000fc800078efcff */
[----:B------:R-:W-:Y:S01]  /*98350*/  LOP3.LUT R18, R18, 0xfffffffe, RZ, 0xc0, !PT ;  /* 0xfffffffe12127812 */ /* 0x000fe200078ec0ff */
[----:B------:R0:W-:Y:S03]  /*98360*/  STL.64 [R1+0x42d0], R32 ;  /* 0x0042d02001007387 */ /* 0x0001e60000100a00 */
[----:B------:R-:W-:Y:S01]  /*98370*/  @P0 LOP3.LUT R18, R18, 0x1, RZ, 0xfc, !PT ;  /* 0x0000000112120812 */ /* 0x000fe200078efcff */
[----:B------:R-:W2:Y:S01]  /*98380*/  LDL.LU R31, [R1+0x4344] ;  /* 0x00434400011f7983 */ /* 0x000ea20000300800 */
[----:B------:R-:W-:-:S03]  /*98390*/  ISETP.GE.AND P0, PT, R30, UR49, PT ;  /* 0x000000311e007c0c */ /* 0x000fc6000bf06270 */
[----:B------:R-:W3:Y:S01]  /*983a0*/  LDL.LU R30, [R1+0x4348] ;  /* 0x00434800011e7983 */ /* 0x000ee20000300800 */
[----:B0-----:R-:W-:Y:S01]  /*983b0*/  IADD3 R32, P1, R19, R3, RZ ;  /* 0x0000000313207210 */ /* 0x001fe20007f3e0ff */
[----:B------:R-:W-:Y:S01]  /*983c0*/  UMOV UR47, UR51 ;  /* 0x00000033002f7c82 */ /* 0x000fe20008000000 */
[----:B------:R-:W-:Y:S01]  /*983d0*/  UMOV UR49, UR50 ;  /* 0x0000003200317c82 */ /* 0x000fe20008000000 */
[----:B------:R-:W-:Y:S02]  /*983e0*/  ULDC.64 UR50, c[0x0][0x228] ;  /* 0x00008a0000327ab9 */ /* 0x000fe40000000a00 */
[----:B------:R-:W-:-:S05]  /*983f0*/  IMAD.X R33, R27, 0x1, R4, P1 ;  /* 0x000000011b217824 */ /* 0x000fca00008e0604 */
[----:B------:R0:W-:Y:S01]  /*98400*/  STL.64 [R1+0x42f0], R32 ;  /* 0x0042f02001007387 */ /* 0x0001e20000100a00 */
[----:B----4-:R-:W-:-:S03]  /*98410*/  ISETP.GE.AND P1, PT, R29, UR51, PT ;  /* 0x000000331d007c0c */ /* 0x010fc6000bf26270 */
[----:B------:R-:W4:Y:S01]  /*98420*/  LDL.LU R29, [R1+0x434c] ;  /* 0x00434c00011d7983 */ /* 0x000f220000300800 */
[----:B------:R-:W-:-:S03]  /*98430*/  ISETP.GE.AND P2, PT, R20, UR53, PT ;  /* 0x0000003514007c0c */ /* 0x000fc6000bf46270 */
[----:B------:R-:W4:Y:S01]  /*98440*/  LDL.LU R20, [R1+0x4350] ;  /* 0x0043500001147983 */ /* 0x000f220000300800 */
[----:B------:R-:W-:Y:S01]  /*98450*/  UMOV UR41, UR56 ;  /* 0x0000003800297c82 */ /* 0x000fe20008000000 */
[----:B------:R-:W-:Y:S01]  /*98460*/  ULDC.64 UR56, c[0x0][0x228] ;  /* 0x00008a0000387ab9 */ /* 0x000fe20000000a00 */
[----:B0-----:R-:W-:Y:S01]  /*98470*/  IADD3 R32, P3, R19, R5, RZ ;  /* 0x0000000513207210 */ /* 0x001fe20007f7e0ff */
[----:B------:R-:W-:Y:S01]  /*98480*/  UMOV UR45, UR55 ;  /* 0x00000037002d7c82 */ /* 0x000fe20008000000 */
[----:B------:R-:W-:Y:S01]  /*98490*/  UMOV UR43, UR54 ;  /* 0x00000036002b7c82 */ /* 0x000fe20008000000 */
[----:B------:R-:W-:Y:S01]  /*984a0*/  @P0 LOP3.LUT R60, R60, 0x4000, RZ, 0xfc, !PT ;  /* 0x000040003c3c0812 */ /* 0x000fe200078efcff */
[----:B------:R-:W-:Y:S01]  /*984b0*/  ULDC.64 UR54, c[0x0][0x228] ;  /* 0x00008a0000367ab9 */ /* 0x000fe20000000a00 */
[----:B------:R-:W-:Y:S02]  /*984c0*/  IMAD.X R33, R27, 0x1, R6, P3 ;  /* 0x000000011b217824 */ /* 0x000fe400018e0606 */
[----:B------:R-:W-:-:S03]  /*984d0*/  LOP3.LUT R60, R60, 0xffffdfff, RZ, 0xc0, !PT ;  /* 0xffffdfff3c3c7812 */ /* 0x000fc600078ec0ff */
[----:B------:R0:W-:Y:S01]  /*984e0*/  STL.64 [R1+0x4300], R32 ;  /* 0x0043002001007387 */ /* 0x0001e20000100a00 */
[----:B------:R-:W-:Y:S01]  /*984f0*/  @P1 LOP3.LUT R60, R60, 0x2000, RZ, 0xfc, !PT ;  /* 0x000020003c3c1812 */ /* 0x000fe200078efcff */
[----:B------:R-:W-:Y:S01]  /*98500*/  IMAD.MOV.U32 R34, RZ, RZ, R28 ;  /* 0x000000ffff227224 */ /* 0x000fe200078e001c */
[----:B---3--:R-:W-:Y:S02]  /*98510*/  ISETP.GE.AND P4, PT, R30, UR57, PT ;  /* 0x000000391e007c0c */ /* 0x008fe4000bf86270 */
[----:B------:R-:W-:Y:S02]  /*98520*/  IADD3 R30, P5, R19, R7, RZ ;  /* 0x00000007131e7210 */ /* 0x000fe40007fbe0ff */
[----:B--2---:R-:W-:-:S03]  /*98530*/  ISETP.GE.AND P3, PT, R31, UR55, PT ;  /* 0x000000371f007c0c */ /* 0x004fc6000bf66270 */
[----:B------:R-:W-:-:S05]  /*98540*/  IMAD.X R31, R27, 0x1, R8, P5 ;  /* 0x000000011b1f7824 */ /* 0x000fca00028e0608 */
[----:B------:R1:W-:Y:S04]  /*98550*/  STL.64 [R1+0x4310], R30 ;  /* 0x0043101e01007387 */ /* 0x0003e80000100a00 */
[----:B0-----:R-:W2:Y:S01]  /*98560*/  LDL.LU R33, [R1+0x454] ;  /* 0x0004540001217983 */ /* 0x001ea20000300800 */
[----:B-1----:R-:W-:-:S05]  /*98570*/  IADD3 R30, P1, R19, R9, RZ ;  /* 0x00000009131e7210 */ /* 0x002fca0007f3e0ff */
[----:B------:R-:W-:-:S05]  /*98580*/  IMAD.X R31, R27, 0x1, R10, P1 ;  /* 0x000000011b1f7824 */ /* 0x000fca00008e060a */
[----:B------:R0:W-:Y:S04]  /*98590*/  STL.64 [R1+0x4328], R30 ;  /* 0x0043281e01007387 */ /* 0x0001e80000100a00 */
[----:B------:R-:W3:Y:S04]  /*985a0*/  LDL.LU R28, [R1+0x450] ;  /* 0x00045000011c7983 */ /* 0x000ee80000300800 */
[----:B------:R-:W3:Y:S01]  /*985b0*/  LDL R37, [R1+0x2150] ;  /* 0x0021500001257983 */ /* 0x000ee20000100800 */
[----:B------:R-:W-:Y:S01]  /*985c0*/  UMOV UR55, UR59 ;  /* 0x0000003b00377c82 */ /* 0x000fe20008000000 */
[----:B------:R-:W-:Y:S01]  /*985d0*/  UMOV UR57, UR58 ;  /* 0x0000003a00397c82 */ /* 0x000fe20008000000 */
[----:B------:R-:W-:Y:S01]  /*985e0*/  ULDC.64 UR58, c[0x0][0x228] ;  /* 0x00008a00003a7ab9 */ /* 0x000fe20000000a00 */
[----:B0-----:R-:W3:Y:S04]  /*985f0*/  LDL R31, [R1+0x2148] ;  /* 0x00214800011f7983 */ /* 0x001ee80000100800 */
[----:B------:R-:W3:Y:S04]  /*98600*/  LDL R32, [R1+0x214c] ;  /* 0x00214c0001207983 */ /* 0x000ee80000100800 */
[----:B------:R-:W3:Y:S04]  /*98610*/  LDL R30, [R1+0x2154] ;  /* 0x00215400011e7983 */ /* 0x000ee80000100800 */
[----:B------:R-:W3:Y:S01]  /*98620*/  LDL R35, [R1+0x215c] ;  /* 0x00215c0001237983 */ /* 0x000ee20000100800 */
[----:B----4-:R-:W-:-:S03]  /*98630*/  ISETP.GE.AND P5, PT, R29, UR59, PT ;  /* 0x0000003b1d007c0c */ /* 0x010fc6000bfa6270 */
[----:B------:R-:W4:Y:S01]  /*98640*/  LDL R29, [R1+0x2144] ;  /* 0x00214400011d7983 */ /* 0x000f220000100800 */
[----:B------:R-:W-:-:S03]  /*98650*/  ISETP.GE.AND P6, PT, R20, UR61, PT ;  /* 0x0000003d14007c0c */ /* 0x000fc6000bfc6270 */
[----:B------:R-:W4:Y:S01]  /*98660*/  LDL R20, [R1+0x2158] ;  /* 0x0021580001147983 */ /* 0x000f220000100800 */
[----:B------:R-:W-:Y:S02]  /*98670*/  LOP3.LUT R60, R60, 0xffff7fff, RZ, 0xc0, !PT ;  /* 0xffff7fff3c3c7812 */ /* 0x000fe400078ec0ff */
[----:B------:R-:W-:Y:S01]  /*98680*/  LOP3.LUT P0, RZ, R17, 0x200, RZ, 0xc0, !PT ;  /* 0x0000020011ff7812 */ /* 0x000fe2000780c0ff */
[----:B------:R-:W-:Y:S01]  /*98690*/  UMOV UR59, UR11 ;  /* 0x0000000b003b7c82 */ /* 0x000fe20008000000 */
[----:B------:R-:W-:Y:S01]  /*986a0*/  @P2 LOP3.LUT R60, R60, 0x8000, RZ, 0xfc, !PT ;  /* 0x000080003c3c2812 */ /* 0x000fe200078efcff */
[----:B------:R-:W-:Y:S01]  /*986b0*/  UMOV UR61, UR9 ;  /* 0x00000009003d7c82 */ /* 0x000fe20008000000 */
[----:B------:R-:W-:Y:S01]  /*986c0*/  ULDC UR9, c[0x0][0x228] ;  /* 0x00008a0000097ab9 */ /* 0x000fe20000000800 */
[----:B------:R-:W-:Y:S01]  /*986d0*/  ULDC UR11, c[0x0][0x228] ;  /* 0x00008a00000b7ab9 */ /* 0x000fe20000000800 */
[----:B------:R-:W-:-:S04]  /*986e0*/  LOP3.LUT R60, R60, 0xfffeffff, RZ, 0xc0, !PT ;  /* 0xfffeffff3c3c7812 */ /* 0x000fc800078ec0ff */
[----:B------:R-:W-:Y:S01]  /*986f0*/  @P3 LOP3.LUT R60, R60, 0x10000, RZ, 0xfc, !PT ;  /* 0x000100003c3c3812 */ /* 0x000fe200078efcff */
[----:B------:R-:W-:Y:S01]  /*98700*/  UMOV UR53, UR13 ;  /* 0x0000000d00357c82 */ /* 0x000fe20008000000 */
[----:B------:R-:W-:Y:S01]  /*98710*/  ULDC UR13, c[0x0][0x228] ;  /* 0x00008a00000d7ab9 */ /* 0x000fe20000000800 */
[----:B--2---:R-:W-:Y:S02]  /*98720*/  LOP3.LUT R33, R33, 0xfffffdff, RZ, 0xc0, !PT ;  /* 0xfffffdff21217812 */ /* 0x004fe400078ec0ff */
[----:B---3--:R-:W-:Y:S02]  /*98730*/  ISETP.LT.AND P2, PT, R37, UR59, !P0 ;  /* 0x0000003b25007c0c */ /* 0x008fe4000c741270 */
[----:B------:R-:W-:Y:S01]  /*98740*/  ISETP.LT.AND P3, PT, R31, UR7, !P0 ;  /* 0x000000071f007c0c */ /* 0x000fe2000c761270 */
[----:B------:R-:W-:Y:S01]  /*98750*/  UMOV UR51, UR15 ;  /* 0x0000000f00337c82 */ /* 0x000fe20008000000 */
[----:B------:R-:W-:Y:S01]  /*98760*/  ULDC UR15, c[0x0][0x228] ;  /* 0x00008a00000f7ab9 */ /* 0x000fe20000000800 */
[----:B------:R-:W-:Y:S01]  /*98770*/  LOP3.LUT P1, RZ, R17, 0x100, RZ, 0xc0, !PT ;  /* 0x0000010011ff7812 */ /* 0x000fe2000782c0ff */
[----:B------:R-:W-:Y:S01]  /*98780*/  UMOV UR59, UR21 ;  /* 0x00000015003b7c82 */ /* 0x000fe20008000000 */
[----:B------:R-:W-:Y:S01]  /*98790*/  ULDC UR21, c[0x0][0x228] ;  /* 0x00008a0000157ab9 */ /* 0x000fe20000000800 */
[----:B------:R-:W-:Y:S01]  /*987a0*/  LOP3.LUT R28, R28, 0x7fffffff, RZ, 0xc0, !PT ;  /* 0x7fffffff1c1c7812 */ /* 0x000fe200078ec0ff */
[----:B------:R-:W-:-:S04]  /*987b0*/  ULDC UR7, c[0x0][0x228] ;  /* 0x00008a0000077ab9 */ /* 0x000fc80000000800 */
[----:B------:R-:W-:-:S04]  /*987c0*/  @P2 LOP3.LUT R33, R33, 0x200, RZ, 0xfc, !PT ;  /* 0x0000020021212812 */ /* 0x000fc800078efcff */
[----:B------:R-:W-:Y:S02]  /*987d0*/  LOP3.LUT R33, R33, 0xffffefff, RZ, 0xc0, !PT ;  /* 0xffffefff21217812 */ /* 0x000fe400078ec0ff */
[----:B----4-:R-:W-:Y:S01]  /*987e0*/  ISETP.LT.AND P2, PT, R29, UR19, !P0 ;  /* 0x000000131d007c0c */ /* 0x010fe2000c741270 */
[----:B------:R-:W-:-:S12]  /*987f0*/  ULDC UR19, c[0x0][0x228] ;  /* 0x00008a0000137ab9 */ /* 0x000fd80000000800 */
[----:B------:R-:W-:Y:S02]  /*98800*/  @P2 LOP3.LUT R33, R33, 0x1000, RZ, 0xfc, !PT ;  /* 0x0000100021212812 */ /* 0x000fe400078efcff */
[----:B------:R-:W-:Y:S01]  /*98810*/  ISETP.LT.AND P2, PT, R32, UR9, !P0 ;  /* 0x0000000920007c0c */ /* 0x000fe2000c741270 */
[----:B------:R-:W-:Y:S01]  /*98820*/  ULDC UR9, c[0x0][0x228] ;  /* 0x00008a0000097ab9 */ /* 0x000fe20000000800 */
[----:B------:R-:W-:-:S04]  /*98830*/  LOP3.LUT R33, R33, 0xfffff7ff, RZ, 0xc0, !PT ;  /* 0xfffff7ff21217812 */ /* 0x000fc800078ec0ff */
        /* <DEDUP_REMOVED lines=16> */
[----:B------:R-:W-:-:S04]  /*98940*/  @P3 LOP3.LUT R33, R33, 0x40, RZ, 0xfc, !PT ;  /* 0x0000004021213812 */ /* 0x000fc800078efcff */
[----:B------:R-:W-:-:S04]  /*98950*/  LOP3.LUT R33, R33, 0xffffffdf, RZ, 0xc0, !PT ;  /* 0xffffffdf21217812 */ /* 0x000fc800078ec0ff */
[----:B------:R-:W-:Y:S02]  /*98960*/  @P2 LOP3.LUT R33, R33, 0x20, RZ, 0xfc, !PT ;  /* 0x0000002021212812 */ /* 0x000fe400078efcff */
[----:B------:R-:W-:Y:S02]  /*98970*/  ISETP.LT.AND P2, PT, R37, UR61, !P1 ;  /* 0x0000003d25007c0c */ /* 0x000fe4000cf41270 */
[----:B------:R-:W-:Y:S02]  /*98980*/  LOP3.LUT R33, R33, 0xfffffffd, RZ, 0xc0, !PT ;  /* 0xfffffffd21217812 */ /* 0x000fe400078ec0ff */
[----:B------:R-:W-:Y:S02]  /*98990*/  ISETP.LT.AND P3, PT, R31, UR29, !P1 ;  /* 0x0000001d1f007c0c */ /* 0x000fe4000cf61270 */
[----:B------:R-:W-:Y:S01]  /*989a0*/  LOP3.LUT P0, RZ, R17, 0x80, RZ, 0xc0, !PT ;  /* 0x0000008011ff7812 */ /* 0x000fe2000780c0ff */
[----:B------:R-:W-:Y:S01]  /*989b0*/  UMOV UR61, UR33 ;  /* 0x00000021003d7c82 */ /* 0x000fe20008000000 */
[----:B------:R-:W-:Y:S01]  /*989c0*/  ULDC UR33, c[0x0][0x228] ;  /* 0x00008a0000217ab9 */ /* 0x000fe20000000800 */
[----:B------:R-:W-:-:S04]  /*989d0*/  ULDC UR29, c[0x0][0x228] ;  /* 0x00008a00001d7ab9 */ /* 0x000fc80000000800 */
[----:B------:R-:W-:Y:S02]  /*989e0*/  @P2 LOP3.LUT R33, R33, 0x2, RZ, 0xfc, !PT ;  /* 0x0000000221212812 */ /* 0x000fe400078efcff */
[----:B------:R-:W-:Y:S01]  /*989f0*/  ISETP.LT.AND P2, PT, R29, UR31, !P1 ;  /* 0x0000001f1d007c0c */ /* 0x000fe2000cf41270 */
[----:B------:R-:W-:Y:S01]  /*98a00*/  ULDC UR31, c[0x0][0x228] ;  /* 0x00008a00001f7ab9 */ /* 0x000fe20000000800 */
[----:B------:R-:W-:-:S11]  /*98a10*/  LOP3.LUT R33, R33, 0xffffffef, RZ, 0xc0, !PT ;  /* 0xffffffef21217812 */ /* 0x000fd600078ec0ff */
        /* <DEDUP_REMOVED lines=11> */
[----:B------:R-:W-:Y:S01]  /*98ad0*/  ISETP.LT.AND P2, PT, R20, UR23, !P1 ;  /* 0x0000001714007c0c */ /* 0x000fe2000cf41270 */
[----:B------:R-:W-:Y:S02]  /*98ae0*/  ULDC UR23, c[0x0][0x228] ;  /* 0x00008a0000177ab9 */ /* 0x000fe40000000800 */
[----:B------:R0:W-:Y:S01]  /*98af0*/  STL [R1+0x454], R33 ;  /* 0x0004542101007387 */ /* 0x0001e20000100800 */
[----:B------:R-:W-:Y:S01]  /*98b00*/  ISETP.LT.AND P3, PT, R35, UR21, !P1 ;  /* 0x0000001523007c0c */ /* 0x000fe2000cf61270 */
[----:B------:R-:W-:Y:S02]  /*98b10*/  ULDC UR21, c[0x0][0x228] ;  /* 0x00008a0000157ab9 */ /* 0x000fe40000000800 */
[----:B0-----:R-:W2:Y:S06]  /*98b20*/  LDL.LU R33, [R1+0x44c] ;  /* 0x00044c0001217983 */ /* 0x001eac0000300800 */
[----:B------:R-:W-:-:S02]  /*98b30*/  @P2 LOP3.LUT R28, R28, 0x80000000, RZ, 0xfc, !PT ;  /* 0x800000001c1c2812 */ /* 0x000fc400078efcff */
        /* <DEDUP_REMOVED lines=8> */
[----:B------:R-:W-:Y:S01]  /*98bc0*/  ISETP.LT.AND P3, PT, R31, UR11, !P0 ;  /* 0x0000000b1f007c0c */ /* 0x000fe2000c761270 */
[----:B------:R-:W-:-:S08]  /*98bd0*/  ULDC UR11, c[0x0][0x228] ;  /* 0x00008a00000b7ab9 */ /* 0x000fd00000000800 */
        /* <DEDUP_REMOVED lines=25> */
[----:B------:R-:W-:Y:S02]  /*98d70*/  LOP3.LUT P1, RZ, R17, 0x40, RZ, 0xc0, !PT ;  /* 0x0000004011ff7812 */ /* 0x000fe4000782c0ff */
[----:B------:R-:W-:-:S04]  /*98d80*/  LOP3.LUT R28, R28, 0xffdfffff, RZ, 0xc0, !PT ;  /* 0xffdfffff1c1c7812 */ /* 0x000fc800078ec0ff */
[----:B------:R-:W-:Y:S02]  /*98d90*/  @P2 LOP3.LUT R28, R28, 0x200000, RZ, 0xfc, !PT ;  /* 0x002000001c1c2812 */ /* 0x000fe400078efcff */
[----:B------:R-:W-:Y:S02]  /*98da0*/  ISETP.LT.AND P2, PT, R37, UR61, !P1 ;  /* 0x0000003d25007c0c */ /* 0x000fe4000cf41270 */
[----:B------:R-:W-:Y:S02]  /*98db0*/  LOP3.LUT R28, R28, 0xfffdffff, RZ, 0xc0, !PT ;  /* 0xfffdffff1c1c7812 */ /* 0x000fe400078ec0ff */
[----:B------:R-:W-:Y:S01]  /*98dc0*/  ISETP.LT.AND P3, PT, R31, UR31, !P1 ;  /* 0x0000001f1f007c0c */ /* 0x000fe2000cf61270 */
[----:B------:R-:W-:-:S08]  /*98dd0*/  UMOV UR59, UR57 ;  /* 0x00000039003b7c82 */ /* 0x000fd00008000000 */
[----:B------:R-:W-:Y:S01]  /*98de0*/  @P2 LOP3.LUT R28, R28, 0x20000, RZ, 0xfc, !PT ;  /* 0x000200001c1c2812 */ /* 0x000fe200078efcff */
[----:B------:R-:W-:Y:S01]  /*98df0*/  ULDC UR31, c[0x0][0x228] ;  /* 0x00008a00001f7ab9 */ /* 0x000fe20000000800 */
[----:B------:R-:W-:Y:S02]  /*98e00*/  ISETP.LT.AND P2, PT, R29, UR33, !P1 ;  /* 0x000000211d007c0c */ /* 0x000fe4000cf41270 */
[----:B------:R-:W-:-:S11]  /*98e10*/  LOP3.LUT R28, R28, 0xffefffff, RZ, 0xc0, !PT ;  /* 0xffefffff1c1c7812 */ /* 0x000fd600078ec0ff */
[----:B------:R-:W-:Y:S02]  /*98e20*/  @P2 LOP3.LUT R28, R28, 0x100000, RZ, 0xfc, !PT ;  /* 0x001000001c1c2812 */ /* 0x000fe400078efcff */
[----:B------:R-:W-:Y:S02]  /*98e30*/  ISETP.LT.AND P2, PT, R32, UR29, !P1 ;  /* 0x0000001d20007c0c */ /* 0x000fe4000cf41270 */
[----:B------:R-:W-:Y:S01]  /*98e40*/  LOP3.LUT P0, RZ, R17, 0x20, RZ, 0xc0, !PT ;  /* 0x0000002011ff7812 */ /* 0x000fe2000780c0ff */
[----:B------:R-:W-:Y:S01]  /*98e50*/  UMOV UR33, UR35 ;  /* 0x0000002300217c82 */ /* 0x000fe20008000000 */
[----:B------:R-:W-:Y:S01]  /*98e60*/  LOP3.LUT R28, R28, 0xfff7ffff, RZ, 0xc0, !PT ;  /* 0xfff7ffff1c1c7812 */ /* 0x000fe200078ec0ff */
[----:B------:R-:W-:Y:S01]  /*98e70*/  UMOV UR57, UR55 ;  /* 0x0000003700397c82 */ /* 0x000fe20008000000 */
[----:B------:R-:W-:Y:S01]  /*98e80*/  ULDC UR29, c[0x0][0x228] ;  /* 0x00008a00001d7ab9 */ /* 0x000fe20000000800 */
[----:B------:R-:W-:Y:S01]  /*98e90*/  UMOV UR61, UR37 ;  /* 0x00000025003d7c82 */ /* 0x000fe20008000000 */
[----:B------:R-:W-:Y:S01]  /*98ea0*/  @P3 LOP3.LUT R28, R28, 0x80000, RZ, 0xfc, !PT ;  /* 0x000800001c1c3812 */ /* 0x000fe200078efcff */
[----:B------:R-:W-:Y:S01]  /*98eb0*/  UMOV UR55, UR43 ;  /* 0x0000002b00377c82 */ /* 0x000fe20008000000 */
[----:B------:R-:W-:Y:S01]  /*98ec0*/  ISETP.LT.AND P3, PT, R30, UR27, !P1 ;  /* 0x0000001b1e007c0c */ /* 0x000fe2000cf61270 */
[----:B------:R-:W-:Y:S01]  /*98ed0*/  ULDC UR43, c[0x0][0x228] ;  /* 0x00008a00002b7ab9 */ /* 0x000fe20000000800 */
[----:B------:R-:W-:Y:S01]  /*98ee0*/  LOP3.LUT R28, R28, 0xfffbffff, RZ, 0xc0, !PT ;  /* 0xfffbffff1c1c7812 */ /* 0x000fe200078ec0ff */
[----:B------:R-:W-:Y:S01]  /*98ef0*/  ULDC UR27, c[0x0][0x228] ;  /* 0x00008a00001b7ab9 */ /* 0x000fe20000000800 */
[----:B------:R-:W-:Y:S01]  /*98f00*/  ULDC UR37, c[0x0][0x228] ;  /* 0x00008a0000257ab9 */ /* 0x000fe20000000800 */
[----:B------:R-:W-:Y:S01]  /*98f10*/  ULDC UR35, c[0x0][0x228] ;  /* 0x00008a0000237ab9 */ /* 0x000fe20000000800 */
[----:B------:R-:W-:-:S02]  /*98f20*/  @P2 LOP3.LUT R28, R28, 0x40000, RZ, 0xfc, !PT ;  /* 0x000400001c1c2812 */ /* 0x000fc400078efcff */
        /* <DEDUP_REMOVED lines=15> */
[----:B------:R-:W-:Y:S01]  /*99020*/  ULDC UR33, c[0x0][0x228] ;  /* 0x00008a0000217ab9 */ /* 0x000fe20000000800 */
        /* <DEDUP_REMOVED lines=8> */
[----:B------:R-:W-:Y:S02]  /*990b0*/  ISETP.LT.AND P1, PT, R32, UR19, !P0 ;  /* 0x0000001320007c0c */ /* 0x000fe4000c721270 */
[----:B------:R-:W-:-:S04]  /*990c0*/  LOP3.LUT R28, R28, 0xfffff7ff, RZ, 0xc0, !PT ;  /* 0xfffff7ff1c1c7812 */ /* 0x000fc800078ec0ff */
[----:B------:R-:W-:Y:S02]  /*990d0*/  @P3 LOP3.LUT R28, R28, 0x800, RZ, 0xfc, !PT ;  /* 0x000008001c1c3812 */ /* 0x000fe400078efcff */
[----:B------:R-:W-:Y:S02]  /*990e0*/  ISETP.LT.AND P3, PT, R30, UR17, !P0 ;  /* 0x000000111e007c0c */ /* 0x000fe4000c761270 */
[----:B------:R-:W-:-:S04]  /*990f0*/  LOP3.LUT R28, R28, 0xfffffbff, RZ, 0xc0, !PT ;  /* 0xfffffbff1c1c7812 */ /* 0x000fc800078ec0ff */
[----:B------:R-:W-:Y:S02]  /*99100*/  @P1 LOP3.LUT R28, R28, 0x400, RZ, 0xfc, !PT ;  /* 0x000004001c1c1812 */ /* 0x000fe400078efcff */
[----:B------:R-:W-:Y:S02]  /*99110*/  ISETP.LT.AND P1, PT, R20, UR15, !P0 ;  /* 0x0000000f14007c0c */ /* 0x000fe4000c721270 */
[----:B------:R-:W-:Y:S01]  /*99120*/  LOP3.LUT P2, RZ, R17, 0x10, RZ, 0xc0, !PT ;  /* 0x0000001011ff7812 */ /* 0x000fe2000784c0ff */
[----:B------:R-:W-:Y:S01]  /*99130*/  UMOV UR17, UR39 ;  /* 0x0000002700117c82 */ /* 0x000fe20008000000 */
[----:B------:R-:W-:Y:S01]  /*99140*/  LOP3.LUT R28, R28, 0xfffffeff, RZ, 0xc0, !PT ;  /* 0xfffffeff1c1c7812 */ /* 0x000fe200078ec0ff */
[----:B------:R-:W-:Y:S01]  /*99150*/  ULDC UR15, c[0x0][0x228] ;  /* 0x00008a00000f7ab9 */ /* 0x000fe20000000800 */
[----:B--2---:R-:W-:Y:S01]  /*99160*/  LOP3.LUT R33, R33, 0x7fffffff, RZ, 0xc0, !PT ;  /* 0x7fffffff21217812 */ /* 0x004fe200078ec0ff */
[----:B------:R-:W-:Y:S01]  /*99170*/  UMOV UR19, UR41 ;  /* 0x0000002900137c82 */ /* 0x000fe20008000000 */
[----:B------:R-:W-:Y:S01]  /*99180*/  @P3 LOP3.LUT R28, R28, 0x100, RZ, 0xfc, !PT ;  /* 0x000001001c1c3812 */ /* 0x000fe200078efcff */
[----:B------:R-:W-:Y:S01]  /*99190*/  ULDC UR41, c[0x0][0x228] ;  /* 0x00008a0000297ab9 */ /* 0x000fe20000000800 */
[----:B------:R-:W-:Y:S01]  /*991a0*/  ISETP.LT.AND P3, PT, R35, UR13, !P0 ;  /* 0x0000000d23007c0c */ /* 0x000fe2000c761270 */
[----:B------:R-:W-:Y:S01]  /*991b0*/  ULDC UR13, c[0x0][0x228] ;  /* 0x00008a00000d7ab9 */ /* 0x000fe20000000800 */
[----:B------:R-:W-:Y:S01]  /*991c0*/  LOP3.LUT R28, R28, 0xffffff7f, RZ, 0xc0, !PT ;  /* 0xffffff7f1c1c7812 */ /* 0x000fe200078ec0ff */
[----:B------:R-:W-:-:S03]  /*991d0*/  ULDC UR39, c[0x0][0x228] ;  /* 0x00008a0000277ab9 */ /* 0x000fc60000000800 */
        /* <DEDUP_REMOVED lines=27> */
[----:B------:R-:W-:Y:S01]  /*99390*/  UMOV UR31, UR19 ;  /* 0x00000013001f7c82 */ /* 0x000fe20008000000 */
[----:B------:R-:W-:Y:S01]  /*993a0*/  ULDC UR19, c[0x0][0x228] ;  /* 0x00008a0000137ab9 */ /* 0x000fe20000000800 */
[----:B------:R-:W-:Y:S01]  /*993b0*/  @P3 LOP3.LUT R28, R28, 0x1, RZ, 0xfc, !PT ;  /* 0x000000011c1c3812 */ /* 0x000fe200078efcff */
[----:B------:R-:W-:Y:S01]  /*993c0*/  UMOV UR29, UR61 ;  /* 0x0000003d001d7c82 */ /* 0x000fe20008000000 */
[----:B------:R-:W-:Y:S01]  /*993d0*/  ISETP.LT.AND P3, PT, R35, UR25, !P2 ;  /* 0x0000001923007c0c */ /* 0x000fe2000d761270 */
[----:B------:R-:W-:-:S02]  /*993e0*/  ULDC UR47, c[0x0][0x228] ;  /* 0x00008a00002f7ab9 */ /* 0x000fc40000000800 */
[----:B------:R-:W-:Y:S02]  /*993f0*/  @P1 LOP3.LUT R33, R33, 0x80000000, RZ, 0xfc, !PT ;  /* 0x8000000021211812 */ /* 0x000fe400078efcff */
[----:B------:R-:W-:Y:S01]  /*99400*/  ISETP.LT.AND P2, PT, R34, UR23, !P2 ;  /* 0x0000001722007c0c */ /* 0x000fe2000d741270 */
[----:B------:R0:W-:Y:S01]  /*99410*/  STL [R1+0x450], R28 ;  /* 0x0004501c01007387 */ /* 0x0001e20000100800 */
[----:B------:R-:W-:Y:S01]  /*99420*/  LOP3.LUT R33, R33, 0xbfffffff, RZ, 0xc0, !PT ;  /* 0xbfffffff21217812 */ /* 0x000fe200078ec0ff */
[----:B------:R-:W-:Y:S01]  /*99430*/  UMOV UR25, UR45 ;  /* 0x0000002d00197c82 */ /* 0x000fe20008000000 */
[----:B------:R-:W-:Y:S01]  /*99440*/  LOP3.LUT P1, RZ, R17, 0x4, RZ, 0xc0, !PT ;  /* 0x0000000411ff7812 */ /* 0x000fe2000782c0ff */
[----:B------:R-:W-:Y:S01]  /*99450*/  ULDC UR23, c[0x0][0x228] ;  /* 0x00008a0000177ab9 */ /* 0x000fe20000000800 */
[----:B------:R-:W-:Y:S02]  /*99460*/  UMOV UR61, UR53 ;  /* 0x00000035003d7c82 */ /* 0x000fe40008000000 */
[----:B------:R-:W-:Y:S01]  /*99470*/  @P3 LOP3.LUT R33, R33, 0x40000000, RZ, 0xfc, !PT ;  /* 0x4000000021213812 */ /* 0x000fe200078efcff */
[----:B------:R-:W-:Y:S01]  /*99480*/  ULDC UR45, c[0x0][0x228] ;  /* 0x00008a00002d7ab9 */ /* 0x000fe20000000800 */
[----:B0-----:R-:W2:Y:S02]  /*99490*/  LDL.LU R28, [R1+0x448] ;  /* 0x00044800011c7983 */ /* 0x001ea40000300800 */
[----:B------:R-:W-:-:S04]  /*994a0*/  LOP3.LUT R33, R33, 0xdfffffff, RZ, 0xc0, !PT ;  /* 0xdfffffff21217812 */ /* 0x000fc800078ec0ff */
[----:B------:R-:W-:Y:S02]  /*994b0*/  @P2 LOP3.LUT R33, R33, 0x20000000, RZ, 0xfc, !PT ;  /* 0x2000000021212812 */ /* 0x000fe400078efcff */
[----:B------:R-:W-:Y:S01]  /*994c0*/  ISETP.LT.AND P2, PT, R37, UR25, !P0 ;  /* 0x0000001925007c0c */ /* 0x000fe2000c741270 */
[----:B------:R-:W-:Y:S01]  /*994d0*/  UMOV UR53, UR51 ;  /* 0x0000003300357c82 */ /* 0x000fe20008000000 */
[----:B------:R-:W-:Y:S01]  /*994e0*/  LOP3.LUT R33, R33, 0xfdffffff, RZ, 0xc0, !PT ;  /* 0xfdffffff21217812 */ /* 0x000fe200078ec0ff */
[----:B------:R-:W-:Y:S01]  /*994f0*/  ULDC UR25, c[0x0][0x228] ;  /* 0x00008a0000197ab9 */ /* 0x000fe20000000800 */
[----:B------:R-:W-:Y:S01]  /*99500*/  ISETP.LT.AND P3, PT, R31, UR35, !P0 ;  /* 0x000000231f007c0c */ /* 0x000fe2000c761270 */
[----:B------:R-:W-:Y:S01]  /*99510*/  UMOV UR51, UR49 ;  /* 0x0000003100337c82 */ /* 0x000fe20008000000 */
[----:B------:R-:W-:Y:S01]  /*99520*/  ULDC UR49, c[0x0][0x228] ;  /* 0x00008a0000317ab9 */ /* 0x000fe20000000800 */
[----:B------:R-:W-:-:S06]  /*99530*/  ULDC UR35, c[0x0][0x228] ;  /* 0x00008a0000237ab9 */ /* 0x000fcc0000000800 */
        /* <DEDUP_REMOVED lines=30> */
[----:B------:R-:W-:-:S09]  /*99720*/  ISETP.LT.AND P3, PT, R31, UR39, !P1 ;  /* 0x000000271f007c0c */ /* 0x000fd2000cf61270 */
[----:B------:R-:W-:Y:S02]  /*99730*/  @P2 LOP3.LUT R33, R33, 0x20000, RZ, 0xfc, !PT ;  /* 0x0002000021212812 */ /* 0x000fe400078efcff */
        /* <DEDUP_REMOVED lines=9> */
[----:B------:R-:W-:Y:S01]  /*997d0*/  ULDC UR31, c[0x0][0x228] ;  /* 0x00008a00001f7ab9 */ /* 0x000fe20000000800 */
[----:B------:R-:W-:Y:S01]  /*997e0*/  @P3 LOP3.LUT R33, R33, 0x80000, RZ, 0xfc, !PT ;  /* 0x0008000021213812 */ /* 0x000fe200078efcff */
[----:B------:R-:W-:Y:S01]  /*997f0*/  ULDC UR33, c[0x0][0x228] ;  /* 0x00008a0000217ab9 */ /* 0x000fe20000000800 */
        /* <DEDUP_REMOVED lines=20> */
[----:B------:R-:W-:Y:S02]  /*99940*/  ISETP.LT.AND P3, PT, R29, UR49, !P0 ;  /* 0x000000311d007c0c */ /* 0x000fe4000c761270 */
[----:B------:R-:W-:-:S09]  /*99950*/  LOP3.LUT R33, R33, 0xfffffdff, RZ, 0xc0, !PT ;  /* 0xfffffdff21217812 */ /* 0x000fd200078ec0ff */
[----:B------:R-:W-:Y:S02]  /*99960*/  @P1 LOP3.LUT R33, R33, 0x200, RZ, 0xfc, !PT ;  /* 0x0000020021211812 */ /* 0x000fe400078efcff */
[----:B------:R-:W-:Y:S02]  /*99970*/  ISETP.LT.AND P1, PT, R31, UR47, !P0 ;  /* 0x0000002f1f007c0c */ /* 0x000fe4000c721270 */
[----:B------:R-:W-:Y:S01]  /*99980*/  LOP3.LUT P2, RZ, R17, 0x1, RZ, 0xc0, !PT ;  /* 0x0000000111ff7812 */ /* 0x000fe2000784c0ff */
[----:B------:R-:W-:Y:S01]  /*99990*/  UMOV UR49, UR41 ;  /* 0x0000002900317c82 */ /* 0x000fe20008000000 */
[----:B------:R-:W-:Y:S01]  /*999a0*/  LOP3.LUT R33, R33, 0xffffefff, RZ, 0xc0, !PT ;  /* 0xffffefff21217812 */ /* 0x000fe200078ec0ff */
[----:B------:R-:W-:Y:S01]  /*999b0*/  ULDC UR47, c[0x0][0x228] ;  /* 0x00008a00002f7ab9 */ /* 0x000fe20000000800 */
[----:B------:R-:W-:Y:S02]  /*999c0*/  ULDC UR41, c[0x0][0x228] ;  /* 0x00008a0000297ab9 */ /* 0x000fe40000000800 */
        /* <DEDUP_REMOVED lines=17> */
[----:B------:R-:W-:Y:S01]  /*99ae0*/  ISETP.LT.AND P0, PT, R34, UR25, !P0 ;  /* 0x0000001922007c0c */ /* 0x000fe2000c701270 */
[----:B------:R-:W-:Y:S01]  /*99af0*/  ULDC UR25, c[0x0][0x228] ;  /* 0x00008a0000197ab9 */ /* 0x000fe20000000800 */
[----:B------:R-:W-:-:S09]  /*99b00*/  LOP3.LUT R33, R33, 0xffffffbf, RZ, 0xc0, !PT ;  /* 0xffffffbf21217812 */ /* 0x000fd200078ec0ff */
        /* <DEDUP_REMOVED lines=25> */
[----:B--2---:R-:W-:-:S11]  /*99ca0*/  LOP3.LUT R28, R28, 0x7fffffff, RZ, 0xc0, !PT ;  /* 0x7fffffff1c1c7812 */ /* 0x004fd600078ec0ff */
[----:B------:R-:W-:Y:S02]  /*99cb0*/  @P3 LOP3.LUT R28, R28, 0x80000000, RZ, 0xfc, !PT ;  /* 0x800000001c1c3812 */ /* 0x000fe400078efcff */
[----:B------:R-:W-:Y:S02]  /*99cc0*/  ISETP.LT.AND P3, PT, R35, UR17, !P2 ;  /* 0x0000001123007c0c */ /* 0x000fe4000d761270 */
[----:B------:R-:W-:Y:S01]  /*99cd0*/  LOP3.LUT P1, RZ, R18, 0x80000000, RZ, 0xc0, !PT ;  /* 0x8000000012ff7812 */ /* 0x000fe2000782c0ff */
[----:B------:R0:W-:Y:S01]  /*99ce0*/  STL [R1+0x44c], R33 ;  /* 0x00044c2101007387 */ /* 0x0001e20000100800 */
[----:B------:R-:W-:Y:S01]  /*99cf0*/  ISETP.LT.AND P2, PT, R34, UR19, !P2 ;  /* 0x0000001322007c0c */ /* 0x000fe2000d741270 */
[----:B------:R-:W-:Y:S01]  /*99d00*/  ULDC UR17, c[0x0][0x228] ;  /* 0x00008a0000117ab9 */ /* 0x000fe20000000800 */
[----:B------:R-:W-:Y:S01]  /*99d10*/  LOP3.LUT R28, R28, 0xbfffffff, RZ, 0xc0, !PT ;  /* 0xbfffffff1c1c7812 */ /* 0x000fe200078ec0ff */
[----:B------:R-:W-:-:S06]  /*99d20*/  ULDC UR19, c[0x0][0x228] ;  /* 0x00008a0000137ab9 */ /* 0x000fcc0000000800 */
[----:B------:R-:W-:Y:S01]  /*99d30*/  @P3 LOP3.LUT R28, R28, 0x40000000, RZ, 0xfc, !PT ;  /* 0x400000001c1c3812 */ /* 0x000fe200078efcff */
[----:B0-----:R-:W2:Y:S01]  /*99d40*/  LDL.LU R33, [R1+0x444] ;  /* 0x0004440001217983 */ /* 0x001ea20000300800 */
[----:B------:R-:W-:Y:S02]  /*99d50*/  ISETP.LT.AND P3, PT, R37, UR59, !P1 ;  /* 0x0000003b25007c0c */ /* 0x000fe4000cf61270 */
        /* <DEDUP_REMOVED lines=22> */
[----:B------:R-:W-:-:S11]  /*99ec0*/  LOP3.LUT R28, R28, 0xff7fffff, RZ, 0xc0, !PT ;  /* 0xff7fffff1c1c7812 */ /* 0x000fd600078ec0ff */
[----:B------:R-:W-:Y:S02]  /*99ed0*/  @P3 LOP3.LUT R28, R28, 0x800000, RZ, 0xfc, !PT ;  /* 0x008000001c1c3812 */ /* 0x000fe400078efcff */
[----:B------:R-:W-:Y:S02]  /*99ee0*/  ISETP.LT.AND P3, PT, R35, UR33, !P1 ;  /* 0x0000002123007c0c */ /* 0x000fe4000cf61270 */
[----:B------:R-:W-:Y:S02]  /*99ef0*/  ISETP.LT.AND P1, PT, R34, UR25, !P1 ;  /* 0x0000001922007c0c */ /* 0x000fe4000cf21270 */
[----:B------:R-:W-:Y:S02]  /*99f00*/  LOP3.LUT R28, R28, 0xffbfffff, RZ, 0xc0, !PT ;  /* 0xffbfffff1c1c7812 */ /* 0x000fe400078ec0ff */
[C---:B------:R-:W-:Y:S01]  /*99f10*/  LOP3.LUT P0, RZ, R18.reuse, 0x40000000, RZ, 0xc0, !PT ;  /* 0x4000000012ff7812 */ /* 0x040fe2000780c0ff */
[----:B------:R-:W-:Y:S01]  /*99f20*/  UMOV UR33, UR55 ;  /* 0x0000003700217c82 */ /* 0x000fe20008000000 */
[----:B------:R-:W-:Y:S01]  /*99f30*/  LOP3.LUT P2, RZ, R18, 0x20000000, RZ, 0xc0, !PT ;  /* 0x2000000012ff7812 */ /* 0x000fe2000784c0ff */
[----:B------:R-:W-:Y:S01]  /*99f40*/  ULDC UR25, c[0x0][0x228] ;  /* 0x00008a0000197ab9 */ /* 0x000fe20000000800 */
[----:B------:R-:W-:Y:S01]  /*99f50*/  UMOV UR59, UR57 ;  /* 0x00000039003b7c82 */ /* 0x000fe20008000000 */
[----:B------:R-:W-:Y:S01]  /*99f60*/  ULDC UR57, c[0x0][0x228] ;  /* 0x00008a0000397ab9 */ /* 0x000fe20000000800 */
[----:B------:R-:W-:Y:S01]  /*99f70*/  ULDC UR55, c[0x0][0x228] ;  /* 0x00008a0000377ab9 */ /* 0x000fe20000000800 */
        /* <DEDUP_REMOVED lines=8> */
[----:B------:R-:W-:-:S11]  /*9a000*/  LOP3.LUT R28, R28, 0xffefffff, RZ, 0xc0, !PT ;  /* 0xffefffff1c1c7812 */ /* 0x000fd600078ec0ff */
[----:B------:R-:W-:Y:S02]  /*9a010*/  @P3 LOP3.LUT R28, R28, 0x100000, RZ, 0xfc, !PT ;  /* 0x001000001c1c3812 */ /* 0x000fe400078efcff */
[----:B------:R-:W-:Y:S02]  /*9a020*/  ISETP.LT.AND P3, PT, R31, UR45, !P0 ;  /* 0x0000002d1f007c0c */ /* 0x000fe4000c761270 */
[----:B------:R-:W-:-:S11]  /*9a030*/  LOP3.LUT R28, R28, 0xfff7ffff, RZ, 0xc0, !PT ;  /* 0xfff7ffff1c1c7812 */ /* 0x000fd600078ec0ff */
[----:B------:R-:W-:Y:S02]  /*9a040*/  @P3 LOP3.LUT R28, R28, 0x80000, RZ, 0xfc, !PT ;  /* 0x000800001c1c3812 */ /* 0x000fe400078efcff */
[----:B------:R-:W-:Y:S01]  /*9a050*/  ISETP.LT.AND P3, PT, R32, UR43, !P0 ;  /* 0x0000002b20007c0c */ /* 0x000fe2000c761270 */
[----:B------:R-:W-:Y:S01]  /*9a060*/  UMOV UR47, UR61 ;  /* 0x0000003d002f7c82 */ /* 0x000fe20008000000 */
[----:B------:R-:W-:Y:S01]  /*9a070*/  LOP3.LUT R28, R28, 0xfffbffff, RZ, 0xc0, !PT ;  /* 0xfffbffff1c1c7812 */ /* 0x000fe200078ec0ff */
[----:B------:R-:W-:Y:S01]  /*9a080*/  ULDC UR61, c[0x0][0x228] ;  /* 0x00008a00003d7ab9 */ /* 0x000fe20000000800 */
[----:B------:R-:W-:Y:S01]  /*9a090*/  LOP3.LUT P1, RZ, R18, 0x10000000, RZ, 0xc0, !PT ;  /* 0x1000000012ff7812 */ /* 0x000fe2000782c0ff */
        /* <DEDUP_REMOVED lines=8> */
[----:B------:R-:W-:-:S11]  /*9a120*/  LOP3.LUT R28, R28, 0xffff7fff, RZ, 0xc0, !PT ;  /* 0xffff7fff1c1c7812 */ /* 0x000fd600078ec0ff */
[----:B------:R-:W-:Y:S02]  /*9a130*/  @P3 LOP3.LUT R28, R28, 0x8000, RZ, 0xfc, !PT ;  /* 0x000080001c1c3812 */ /* 0x000fe400078efcff */
[----:B------:R-:W-:Y:S01]  /*9a140*/  ISETP.LT.AND P3, PT, R35, UR37, !P0 ;  /* 0x0000002523007c0c */ /* 0x000fe2000c761270 */
[----:B------:R-:W-:Y:S01]  /*9a150*/  ULDC UR37, c[0x0][0x228] ;  /* 0x00008a0000257ab9 */ /* 0x000fe20000000800 */
[----:B------:R-:W-:Y:S01]  /*9a160*/  ISETP.LT.AND P0, PT, R34, UR35, !P0 ;  /* 0x0000002322007c0c */ /* 0x000fe2000c701270 */
[----:B------:R-:W-:Y:S01]  /*9a170*/  ULDC UR35, c[0x0][0x228] ;  /* 0x00008a0000237ab9 */ /* 0x000fe20000000800 */
[----:B------:R-:W-:-:S09]  /*9a180*/  LOP3.LUT R28, R28, 0xffffbfff, RZ, 0xc0, !PT ;  /* 0xffffbfff1c1c7812 */ /* 0x000fd200078ec0ff */
        /* <DEDUP_REMOVED lines=57> */
[----:B--2---:R-:W-:-:S11]  /*9a520*/  LOP3.LUT R33, R33, 0x7fffffff, RZ, 0xc0, !PT ;  /* 0x7fffffff21217812 */ /* 0x004fd600078ec0ff */
[----:B------:R-:W-:Y:S02]  /*9a530*/  @P3 LOP3.LUT R33, R33, 0x80000000, RZ, 0xfc, !PT ;  /* 0x8000000021213812 */ /* 0x000fe400078efcff */
[----:B------:R-:W-:Y:S02]  /*9a540*/  ISETP.LT.AND P3, PT, R35, UR31, !P1 ;  /* 0x0000001f23007c0c */ /* 0x000fe4000cf61270 */
[----:B------:R-:W-:Y:S02]  /*9a550*/  ISETP.LT.AND P1, PT, R34, UR23, !P1 ;  /* 0x0000001722007c0c */ /* 0x000fe4000cf21270 */
[----:B------:R-:W-:Y:S02]  /*9a560*/  LOP3.LUT R33, R33, 0xbfffffff, RZ, 0xc0, !PT ;  /* 0xbfffffff21217812 */ /* 0x000fe400078ec0ff */
[C---:B------:R-:W-:Y:S01]  /*9a570*/  LOP3.LUT P0, RZ, R18.reuse, 0x8000000, RZ, 0xc0, !PT ;  /* 0x0800000012ff7812 */ /* 0x040fe2000780c0ff */
[----:B------:R0:W-:Y:S01]  /*9a580*/  STL [R1+0x448], R28 ;  /* 0x0004481c01007387 */ /* 0x0001e20000100800 */
[----:B------:R-:W-:Y:S01]  /*9a590*/  LOP3.LUT P2, RZ, R18, 0x4000000, RZ, 0xc0, !PT ;  /* 0x0400000012ff7812 */ /* 0x000fe2000784c0ff */
[----:B------:R-:W-:Y:S01]  /*9a5a0*/  UMOV UR31, UR51 ;  /* 0x00000033001f7c82 */ /* 0x000fe20008000000 */
[----:B------:R-:W-:Y:S01]  /*9a5b0*/  R2UR UR45, R22 ;  /* 0x00000000162d72ca */ /* 0x000fe200000e0000 */
        /* <DEDUP_REMOVED lines=8> */
[----:B0-----:R-:W-:Y:S01]  /*9a640*/  IMAD.MOV.U32 R28, RZ, RZ, R26 ;  /* 0x000000ffff1c7224 */ /* 0x001fe200078e001a */
[----:B------:R-:W-:Y:S01]  /*9a650*/  LOP3.LUT R33, R33, 0xfdffffff, RZ, 0xc0, !PT ;  /* 0xfdffffff21217812 */ /* 0x000fe200078ec0ff */
[----:B------:R-:W2:Y:S01]  /*9a660*/  LDL.LU R26, [R1+0x43c] ;  /* 0x00043c00011a7983 */ /* 0x000ea20000300800 */
[----:B------:R-:W-:Y:S02]  /*9a670*/  ULDC UR57, c[0x0][0x228] ;  /* 0x00008a0000397ab9 */ /* 0x000fe40000000800 */
        /* <DEDUP_REMOVED lines=33> */
[----:B------:R-:W-:Y:S02]  /*9a890*/  ISETP.LT.AND P1, PT, R29, UR61, !P2 ;  /* 0x0000003d1d007c0c */ /* 0x000fe4000d721270 */
        /* <DEDUP_REMOVED lines=20> */
[----:B------:R-:W-:Y:S02]  /*9a9e0*/  LOP3.LUT R33, R33, 0xffffbfff, RZ, 0xc0, !PT ;  /* 0xffffbfff21217812 */ /* 0x000fe400078ec0ff */
[----:B------:R-:W-:-:S07]  /*9a9f0*/  LOP3.LUT P0, RZ, R18, 0x2000000, RZ, 0xc0, !PT ;  /* 0x0200000012ff7812 */ /* 0x000fce000780c0ff */
        /* <DEDUP_REMOVED lines=25> */
[----:B------:R-:W-:Y:S02]  /*9ab90*/  LOP3.LUT R33, R33, 0xffffff7f, RZ, 0xc0, !PT ;  /* 0xffffff7f21217812 */ /* 0x000fe400078ec0ff */
[----:B------:R-:W-:-:S09]  /*9aba0*/  R2UR UR61, R21 ;  /* 0x00000000153d72ca */ /* 0x000fd200000e0000 */
[----:B------:R-:W-:Y:S02]  /*9abb0*/  @P3 LOP3.LUT R33, R33, 0x80, RZ, 0xfc, !PT ;  /* 0x0000008021213812 */ /* 0x000fe400078efcff */
[----:B------:R-:W-:Y:S01]  /*9abc0*/  ISETP.LT.AND P3, PT, R35, UR17, !P0 ;  /* 0x0000001123007c0c */ /* 0x000fe2000c761270 */
[----:B------:R-:W-:Y:S01]  /*9abd0*/  ULDC UR17, c[0x0][0x228] ;  /* 0x00008a0000117ab9 */ /* 0x000fe20000000800 */
[----:B------:R-:W-:Y:S01]  /*9abe0*/  ISETP.LT.AND P0, PT, R34, UR15, !P0 ;  /* 0x0000000f22007c0c */ /* 0x000fe2000c701270 */
[----:B------:R-:W-:Y:S01]  /*9abf0*/  ULDC UR15, c[0x0][0x228] ;  /* 0x00008a00000f7ab9 */ /* 0x000fe20000000800 */
[----:B------:R-:W-:Y:S02]  /*9ac00*/  LOP3.LUT R33, R33, 0xffffffbf, RZ, 0xc0, !PT ;  /* 0xffffffbf21217812 */ /* 0x000fe400078ec0ff */
[----:B------:R-:W-:-:S07]  /*9ac10*/  LOP3.LUT P1, RZ, R18, 0x1000000, RZ, 0xc0, !PT ;  /* 0x0100000012ff7812 */ /* 0x000fce000782c0ff */
        /* <DEDUP_REMOVED lines=28> */
[----:B------:R-:W-:Y:S01]  /*9ade0*/  LOP3.LUT P2, RZ, R18, 0x800000, RZ, 0xc0, !PT ;  /* 0x0080000012ff7812 */ /* 0x000fe2000784c0ff */
[----:B------:R-:W-:Y:S01]  /*9adf0*/  STL [R1+0x444], R33 ;  /* 0x0004442101007387 */ /* 0x000fe20000100800 */
[----:B------:R-:W-:Y:S01]  /*9ae00*/  LOP3.LUT R26, R26, 0xbfffffff, RZ, 0xc0, !PT ;  /* 0xbfffffff1a1a7812 */ /* 0x000fe200078ec0ff */
[----:B------:R-:W-:Y:S02]  /*9ae10*/  ULDC UR29, c[0x0][0x228] ;  /* 0x00008a00001d7ab9 */ /* 0x000fe40000000800 */
[----:B------:R-:W2:Y:S06]  /*9ae20*/  LDL.LU R21, [R1+0x438] ;  /* 0x0004380001157983 */ /* 0x000eac0000300800 */
[----:B------:R-:W-:-:S02]  /*9ae30*/  @P3 LOP3.LUT R26, R26, 0x40000000, RZ, 0xfc, !PT ;  /* 0x400000001a1a3812 */ /* 0x000fc400078efcff */
[----:B------:R-:W-:Y:S01]  /*9ae40*/  ISETP.LT.AND P3, PT, R34, UR27, !P1 ;  /* 0x0000001b22007c0c */ /* 0x000fe2000cf61270 */
[----:B------:R-:W-:Y:S01]  /*9ae50*/  ULDC UR27, c[0x0][0x228] ;  /* 0x00008a00001b7ab9 */ /* 0x000fe20000000800 */
[----:B------:R-:W-:-:S11]  /*9ae60*/  LOP3.LUT R26, R26, 0xdfffffff, RZ, 0xc0, !PT ;  /* 0xdfffffff1a1a7812 */ /* 0x000fd600078ec0ff */
[----:B------:R-:W-:Y:S02]  /*9ae70*/  @P3 LOP3.LUT R26, R26, 0x20000000, RZ, 0xfc, !PT ;  /* 0x200000001a1a3812 */ /* 0x000fe400078efcff */
[----:B------:R-:W-:Y:S02]  /*9ae80*/  ISETP.LT.AND P3, PT, R37, UR5, !P2 ;  /* 0x0000000525007c0c */ /* 0x000fe4000d761270 */
        /* <DEDUP_REMOVED lines=29> */
[----:B------:R-:W-:-:S09]  /*9b060*/  LOP3.LUT P0, RZ, R18, 0x400000, RZ, 0xc0, !PT ;  /* 0x0040000012ff7812 */ /* 0x000fd2000780c0ff */
        /* <DEDUP_REMOVED lines=87> */
[----:B------:R-:W-:Y:S02]  /*9b5e0*/  LOP3.LUT R26, R26, 0xfffffffe, RZ, 0xc0, !PT ;  /* 0xfffffffe1a1a7812 */ /* 0x000fe400078ec0ff */
[----:B--2---:R-:W-:Y:S02]  /*9b5f0*/  LOP3.LUT R21, R21, 0x7fffffff, RZ, 0xc0, !PT ;  /* 0x7fffffff15157812 */ /* 0x004fe400078ec0ff */
[----:B------:R-:W-:Y:S02]  /*9b600*/  @P3 LOP3.LUT R26, R26, 0x1, RZ, 0xfc, !PT ;  /* 0x000000011a1a3812 */ /* 0x000fe400078efcff */
[----:B------:R-:W-:Y:S01]  /*9b610*/  ISETP.LT.AND P3, PT, R35, UR51, !P2 ;  /* 0x0000003323007c0c */ /* 0x000fe2000d761270 */
[----:B------:R-:W-:Y:S01]  /*9b620*/  ULDC UR51, c[0x0][0x228] ;  /* 0x00008a0000337ab9 */ /* 0x000fe20000000800 */
[----:B------:R-:W-:-:S03]  /*9b630*/  ISETP.LT.AND P2, PT, R34, UR53, !P2 ;  /* 0x0000003522007c0c */ /* 0x000fc6000d741270 */
[----:B------:R-:W-:Y:S01]  /*9b640*/  @P1 LOP3.LUT R21, R21, 0x80000000, RZ, 0xfc, !PT ;  /* 0x8000000015151812 */ /* 0x000fe200078efcff */
[----:B------:R-:W-:Y:S01]  /*9b650*/  STL [R1+0x43c], R26 ;  /* 0x00043c1a01007387 */ /* 0x000fe20000100800 */
[----:B------:R-:W-:Y:S01]  /*9b660*/  LOP3.LUT P0, RZ, R18, 0x80000, RZ, 0xc0, !PT ;  /* 0x0008000012ff7812 */ /* 0x000fe2000780c0ff */
[----:B------:R-:W-:Y:S01]  /*9b670*/  ULDC UR53, c[0x0][0x228] ;  /* 0x00008a0000357ab9 */ /* 0x000fe20000000800 */
[----:B------:R-:W-:Y:S01]  /*9b680*/  LOP3.LUT R21, R21, 0xbfffffff, RZ, 0xc0, !PT ;  /* 0xbfffffff15157812 */ /* 0x000fe200078ec0ff */
[----:B------:R-:W2:Y:S03]  /*9b690*/  LDL.LU R22, [R1+0x434] ;  /* 0x0004340001167983 */ /* 0x000ea60000300800 */
        /* <DEDUP_REMOVED lines=129> */
[----:B------:R-:W-:Y:S01]  /*9beb0*/  LOP3.LUT R22, R22, 0xbfffffff, RZ, 0xc0, !PT ;  /* 0xbfffffff16167812 */ /* 0x000fe200078ec0ff */
[----:B------:R-:W-:-:S08]  /*9bec0*/  ULDC UR19, c[0x0][0x228] ;  /* 0x00008a0000137ab9 */ /* 0x000fd00000000800 */
[----:B------:R-:W-:Y:S01]  /*9bed0*/  @P3 LOP3.LUT R22, R22, 0x40000000, RZ, 0xfc, !PT ;  /* 0x4000000016163812 */ /* 0x000fe200078efcff */
[----:B0-----:R-:W2:Y:S01]  /*9bee0*/  LDL.LU R21, [R1+0x430] ;  /* 0x0004300001157983 */ /* 0x001ea20000300800 */
        /* <DEDUP_REMOVED lines=121> */
[----:B--2---:R-:W-:Y:S02]  /*9c680*/  LOP3.LUT R21, R21, 0x7fffffff, RZ, 0xc0, !PT ;  /* 0x7fffffff15157812 */ /* 0x004fe400078ec0ff */
[----:B------:R-:W-:Y:S01]  /*9c690*/  ISETP.LT.AND P0, PT, R30, UR8, !P1 ;  /* 0x000000081e007c0c */ /* 0x000fe2000cf01270 */
[----:B------:R-:W-:-:S08]  /*9c6a0*/  ULDC UR8, c[0x0][0x228] ;  /* 0x00008a0000087ab9 */ /* 0x000fd00000000800 */
        /* <DEDUP_REMOVED lines=23> */
[----:B------:R-:W-:Y:S02]  /*9c820*/  LOP3.LUT R22, R22, 0xfffffffe, RZ, 0xc0, !PT ;  /* 0xfffffffe16167812 */ /* 0x000fe400078ec0ff */
[----:B------:R-:W-:Y:S02]  /*9c830*/  @P1 LOP3.LUT R21, R21, 0x8000000, RZ, 0xfc, !PT ;  /* 0x0800000015151812 */ /* 0x000fe400078efcff */
[----:B------:R-:W-:-:S02]  /*9c840*/  @P0 LOP3.LUT R22, R22, 0x1, RZ, 0xfc, !PT ;  /* 0x0000000116160812 */ /* 0x000fc400078efcff */
[----:B------:R-:W-:Y:S01]  /*9c850*/  ISETP.LT.AND P1, PT, R30, UR19, !P2 ;  /* 0x000000131e007c0c */ /* 0x000fe2000d721270 */
[----:B------:R-:W-:Y:S01]  /*9c860*/  ULDC UR19, c[0x0][0x228] ;  /* 0x00008a0000137ab9 */ /* 0x000fe20000000800 */
[----:B------:R-:W-:Y:S01]  /*9c870*/  LOP3.LUT R21, R21, 0xfbffffff, RZ, 0xc0, !PT ;  /* 0xfbffffff15157812 */ /* 0x000fe200078ec0ff */
[----:B------:R0:W-:Y:S03]  /*9c880*/  STL [R1+0x434], R22 ;  /* 0x0004341601007387 */ /* 0x0001e60000100800 */
[----:B------:R-:W-:Y:S02]  /*9c890*/  @P3 LOP3.LUT R21, R21, 0x4000000, RZ, 0xfc, !PT ;  /* 0x0400000015153812 */ /* 0x000fe400078efcff */
[----:B------:R-:W-:Y:S01]  /*9c8a0*/  ISETP.LT.AND P3, PT, R20, UR27, !P2 ;  /* 0x0000001b14007c0c */ /* 0x000fe2000d761270 */
[----:B------:R-:W-:Y:S01]  /*9c8b0*/  ULDC UR27, c[0x0][0x228] ;  /* 0x00008a00001b7ab9 */ /* 0x000fe20000000800 */
[----:B0-----:R-:W2:Y:S01]  /*9c8c0*/  LDL.LU R22, [R1+0x42c] ;  /* 0x00042c0001167983 */ /* 0x001ea20000300800 */
        /* <DEDUP_REMOVED lines=111> */
[----:B0-----:R-:W2:Y:S03]  /*9cfc0*/  LDL.LU R21, [R1+0x428] ;  /* 0x0004280001157983 */ /* 0x001ea60000300800 */
        /* <DEDUP_REMOVED lines=139> */
[----:B------:R-:W-:Y:S01]  /*9d880*/  IMAD.MOV.U32 R33, RZ, RZ, R25 ;  /* 0x000000ffff217224 */ /* 0x000fe200078e0019 */
[----:B------:R-:W-:Y:S01]  /*9d890*/  LOP3.LUT R21, R21, 0xefffffff, RZ, 0xc0, !PT ;  /* 0xefffffff15157812 */ /* 0x000fe200078ec0ff */
[----:B------:R-:W-:Y:S01]  /*9d8a0*/  IMAD.MOV.U32 R36, RZ, RZ, R24 ;  /* 0x000000ffff247224 */ /* 0x000fe200078e0018 */
[----:B------:R-:W-:Y:S01]  /*9d8b0*/  LOP3.LUT R22, R22, 0xfffffffe, RZ, 0xc0, !PT ;  /* 0xfffffffe16167812 */ /* 0x000fe200078ec0ff */
[----:B------:R-:W-:Y:S01]  /*9d8c0*/  ULDC UR53, c[0x0][0x228] ;  /* 0x00008a0000357ab9 */ /* 0x000fe20000000800 */
        /* <DEDUP_REMOVED lines=15> */
[----:B------:R-:W-:Y:S02]  /*9d9c0*/  @P2 LOP3.LUT R22, R22, 0x1, RZ, 0xfc, !PT ;  /* 0x0000000116162812 */ /* 0x000fe400078efcff */
[----:B------:R-:W-:-:S03]  /*9d9d0*/  LOP3.LUT R21, R21, 0xff7fffff, RZ, 0xc0, !PT ;  /* 0xff7fffff15157812 */ /* 0x000fc600078ec0ff */
[----:B------:R0:W-:Y:S01]  /*9d9e0*/  STL [R1+0x42c], R22 ;  /* 0x00042c1601007387 */ /* 0x0001e20000100800 */
[----:B------:R-:W-:Y:S02]  /*9d9f0*/  @P0 LOP3.LUT R21, R21, 0x800000, RZ, 0xfc, !PT ;  /* 0x0080000015150812 */ /* 0x000fe400078efcff */
[----:B------:R-:W-:Y:S01]  /*9da00*/  ISETP.LT.AND P1, PT, R34, UR12, !P1 ;  /* 0x0000000c22007c0c */ /* 0x000fe2000cf21270 */
[----:B------:R-:W-:Y:S01]  /*9da10*/  ULDC UR12, c[0x0][0x228] ;  /* 0x00008a00000c7ab9 */ /* 0x000fe20000000800 */
[----:B------:R-:W-:Y:S01]  /*9da20*/  LOP3.LUT R21, R21, 0xffbfffff, RZ, 0xc0, !PT ;  /* 0xffbfffff15157812 */ /* 0x000fe200078ec0ff */
[----:B0-----:R-:W2:Y:S01]  /*9da30*/  LDL.LU R22, [R1+0x424] ;  /* 0x0004240001167983 */ /* 0x001ea20000300800 */
[----:B------:R-:W-:Y:S02]  /*9da40*/  LOP3.LUT P2, RZ, R18, 0x4, RZ, 0xc0, !PT ;  /* 0x0000000412ff7812 */ /* 0x000fe4000784c0ff */
        /* <DEDUP_REMOVED lines=92> */
[----:B------:R-:W-:Y:S01]  /*9e010*/  ISETP.LT.AND P0, PT, R35, UR13, !P1 ;  /* 0x0000000d23007c0c */ /* 0x000fe2000cf01270 */
[----:B------:R0:W-:Y:S01]  /*9e020*/  STL [R1+0x428], R21 ;  /* 0x0004281501007387 */ /* 0x0001e20000100800 */
[----:B------:R-:W-:Y:S01]  /*9e030*/  ISETP.LT.AND P1, PT, R34, UR8, !P1 ;  /* 0x0000000822007c0c */ /* 0x000fe2000cf21270 */
[----:B------:R-:W-:Y:S01]  /*9e040*/  ULDC UR13, c[0x0][0x228] ;  /* 0x00008a00000d7ab9 */ /* 0x000fe20000000800 */
[----:B------:R-:W-:Y:S01]  /*9e050*/  LOP3.LUT R22, R22, 0xbfffffff, RZ, 0xc0, !PT ;  /* 0xbfffffff16167812 */ /* 0x000fe200078ec0ff */
[----:B------:R-:W-:Y:S01]  /*9e060*/  ULDC UR8, c[0x0][0x228] ;  /* 0x00008a0000087ab9 */ /* 0x000fe20000000800 */
[----:B0-----:R-:W2:Y:S07]  /*9e070*/  LDL.LU R21, [R1+0x420] ;  /* 0x0004200001157983 */ /* 0x001eae0000300800 */
[----:B------:R-:W-:-:S02]  /*9e080*/  @P0 LOP3.LUT R22, R22, 0x40000000, RZ, 0xfc, !PT ;  /* 0x4000000016160812 */ /* 0x000fc400078efcff */
[----:B------:R-:W-:Y:S02]  /*9e090*/  LOP3.LUT P0, RZ, R60, 0x4000, RZ, 0xc0, !PT ;  /* 0x000040003cff7812 */ /* 0x000fe4000780c0ff */
        /* <DEDUP_REMOVED lines=96> */
[----:B------:R-:W-:Y:S02]  /*9e6a0*/  LOP3.LUT P3, RZ, R60, 0x10000, RZ, 0xc0, !PT ;  /* 0x000100003cff7812 */ /* 0x000fe4000786c0ff */
        /* <DEDUP_REMOVED lines=14> */
[----:B------:R-:W-:Y:S01]  /*9e790*/  ULDC.64 UR22, c[0x0][0x228] ;  /* 0x00008a0000167ab9 */ /* 0x000fe20000000a00 */
[----:B------:R-:W-:-:S04]  /*9e7a0*/  LOP3.LUT R22, R22, 0xfffffff7, RZ, 0xc0, !PT ;  /* 0xfffffff716167812 */ /* 0x000fc800078ec0ff */
[----:B------:R-:W-:Y:S02]  /*9e7b0*/  @P2 LOP3.LUT R22, R22, 0x8, RZ, 0xfc, !PT ;  /* 0x0000000816162812 */ /* 0x000fe400078efcff */
[----:B------:R-:W-:Y:S02]  /*9e7c0*/  ISETP.LT.AND P0, PT, R37, UR32, !P3 ;  /* 0x0000002025007c0c */ /* 0x000fe4000df01270 */
[----:B------:R-:W-:-:S04]  /*9e7d0*/  LOP3.LUT R22, R22, 0xfffffffb, RZ, 0xc0, !PT ;  /* 0xfffffffb16167812 */ /* 0x000fc800078ec0ff */
[----:B------:R-:W-:-:S04]  /*9e7e0*/  @P1 LOP3.LUT R22, R22, 0x4, RZ, 0xfc, !PT ;  /* 0x0000000416161812 */ /* 0x000fc800078efcff */
[----:B------:R-:W-:-:S04]  /*9e7f0*/  LOP3.LUT R22, R22, 0xfffffffd, RZ, 0xc0, !PT ;  /* 0xfffffffd16167812 */ /* 0x000fc800078ec0ff */
[----:B------:R-:W-:-:S05]  /*9e800*/  @P0 LOP3.LUT R22, R22, 0x2, RZ, 0xfc, !PT ;  /* 0x0000000216160812 */ /* 0x000fca00078efcff */
[----:B------:R0:W-:Y:S04]  /*9e810*/  STL [R1+0x424], R22 ;  /* 0x0004241601007387 */ /* 0x0001e80000100800 */
[----:B0-----:R-:W3:Y:S01]  /*9e820*/  LDL.LU R22, [R1+0x4354] ;  /* 0x0043540001167983 */ /* 0x001ee20000300800 */
[----:B------:R-:W-:Y:S01]  /*9e830*/  ISETP.LT.AND P2, PT, R20, UR33, !P3 ;  /* 0x0000002114007c0c */ /* 0x000fe2000df41270 */
[----:B------:R-:W-:Y:S01]  /*9e840*/  ULDC.64 UR32, c[0x0][0x228] ;  /* 0x00008a0000207ab9 */ /* 0x000fe20000000a00 */
[----:B------:R-:W-:Y:S01]  /*9e850*/  ISETP.LT.AND P1, PT, R35, UR37, !P3 ;  /* 0x0000002523007c0c */ /* 0x000fe2000df21270 */
[----:B------:R-:W-:Y:S01]  /*9e860*/  ULDC UR37, c[0x0][0x228] ;  /* 0x00008a0000257ab9 */ /* 0x000fe20000000800 */
[----:B--2---:R-:W-:Y:S02]  /*9e870*/  LOP3.LUT R21, R21, 0x7fffffff, RZ, 0xc0, !PT ;  /* 0x7fffffff15157812 */ /* 0x004fe400078ec0ff */
[----:B------:R-:W-:-:S02]  /*9e880*/  R2UR UR5, R28 ;  /* 0x000000001c0572ca */ /* 0x000fc400000e0000 */
[----:B------:R-:W2:Y:S01]  /*9e890*/  LDL.LU R28, [R1+0x4358] ;  /* 0x00435800011c7983 */ /* 0x000ea20000300800 */
[----:B------:R-:W-:Y:S01]  /*9e8a0*/  ISETP.LT.AND P0, PT, R34, UR38, !P3 ;  /* 0x0000002622007c0c */ /* 0x000fe2000df01270 */
[----:B------:R-:W-:-:S03]  /*9e8b0*/  ULDC UR38, c[0x0][0x228] ;  /* 0x00008a0000267ab9 */ /* 0x000fc60000000800 */
[----:B------:R-:W-:-:S04]  /*9e8c0*/  @P2 LOP3.LUT R21, R21, 0x80000000, RZ, 0xfc, !PT ;  /* 0x8000000015152812 */ /* 0x000fc800078efcff */
[----:B------:R-:W-:-:S04]  /*9e8d0*/  LOP3.LUT R21, R21, 0xbfffffff, RZ, 0xc0, !PT ;  /* 0xbfffffff15157812 */ /* 0x000fc800078ec0ff */
[----:B------:R-:W-:Y:S02]  /*9e8e0*/  @P1 LOP3.LUT R21, R21, 0x40000000, RZ, 0xfc, !PT ;  /* 0x4000000015151812 */ /* 0x000fe400078efcff */
[----:B------:R-:W-:Y:S02]  /*9e8f0*/  ISETP.LT.AND P1, PT, R30, UR60, !P4 ;  /* 0x0000003c1e007c0c */ /* 0x000fe4000e721270 */
        /* <DEDUP_REMOVED lines=35> */
[----:B------:R-:W-:Y:S02]  /*9eb30*/  ISETP.LT.AND P1, PT, R32, UR54, !P5 ;  /* 0x0000003620007c0c */ /* 0x000fe4000ef21270 */
[----:B------:R-:W-:Y:S02]  /*9eb40*/  ISETP.LT.AND P4, PT, R30, UR32, !P6 ;  /* 0x000000201e007c0c */ /* 0x000fe4000f781270 */
[----:B------:R-:W-:Y:S01]  /*9eb50*/  ISETP.LT.AND P3, PT, R29, UR59, !P6 ;  /* 0x0000003b1d007c0c */ /* 0x000fe2000f761270 */
[----:B------:R-:W-:Y:S01]  /*9eb60*/  VIADD R26, R19, UR56 ;  /* 0x00000038131a7c36 */ /* 0x000fe20008000000 */
[----:B------:R-:W-:Y:S01]  /*9eb70*/  LOP3.LUT R21, R21, 0xfff7ffff, RZ, 0xc0, !PT ;  /* 0xfff7ffff15157812 */ /* 0x000fe200078ec0ff */
[----:B------:R-:W-:Y:S01]  /*9eb80*/  ULDC UR54, c[0x0][0x248] ;  /* 0x0000920000367ab9 */ /* 0x000fe20000000800 */
[----:B------:R-:W-:Y:S01]  /*9eb90*/  ISETP.LT.AND P0, PT, R37, UR61, !P5 ;  /* 0x0000003d25007c0c */ /* 0x000fe2000ef01270 */
[----:B------:R-:W-:Y:S01]  /*9eba0*/  ULDC UR56, c[0x0][0x248] ;  /* 0x0000920000387ab9 */ /* 0x000fe20000000800 */
[----:B------:R-:W-:-:S04]  /*9ebb0*/  @P2 LOP3.LUT R21, R21, 0x80000, RZ, 0xfc, !PT ;  /* 0x0008000015152812 */ /* 0x000fc800078efcff */
        /* <DEDUP_REMOVED lines=12> */
[----:B------:R-:W-:-:S04]  /*9ec80*/  @P1 LOP3.LUT R21, R21, 0x4000, RZ, 0xfc, !PT ;  /* 0x0000400015151812 */ /* 0x000fc800078efcff */
[----:B------:R-:W-:-:S04]  /*9ec90*/  LOP3.LUT R21, R21, 0xffffdfff, RZ, 0xc0, !PT ;  /* 0xffffdfff15157812 */ /* 0x000fc800078ec0ff */
[----:B------:R-:W-:Y:S02]  /*9eca0*/  @P0 LOP3.LUT R21, R21, 0x2000, RZ, 0xfc, !PT ;  /* 0x0000200015150812 */ /* 0x000fe400078efcff */
[----:B---3--:R-:W-:Y:S02]  /*9ecb0*/  ISETP.GE.AND P0, PT, R22, UR23, PT ;  /* 0x0000001716007c0c */ /* 0x008fe4000bf06270 */
[----:B------:R-:W3:Y:S01]  /*9ecc0*/  LDL.LU R22, [R1+0x435c] ;  /* 0x00435c0001167983 */ /* 0x000ee20000300800 */
[----:B--2---:R-:W-:-:S03]  /*9ecd0*/  ISETP.GE.AND P2, PT, R28, UR33, PT ;  /* 0x000000211c007c0c */ /* 0x004fc6000bf46270 */
[----:B------:R-:W2:Y:S01]  /*9ece0*/  LDL.LU R28, [R1+0x440] ;  /* 0x00044000011c7983 */ /* 0x000ea20000300800 */
        /* <DEDUP_REMOVED lines=13> */
[----:B------:R-:W-:-:S04]  /*9edc0*/  @P3 LOP3.LUT R21, R21, 0x200, RZ, 0xfc, !PT ;  /* 0x0000020015153812 */ /* 0x000fc800078efcff */
[----:B------:R-:W-:-:S04]  /*9edd0*/  LOP3.LUT R21, R21, 0xffffff7f, RZ, 0xc0, !PT ;  /* 0xffffff7f15157812 */ /* 0x000fc800078ec0ff */
[----:B------:R-:W-:Y:S02]  /*9ede0*/  @P1 LOP3.LUT R21, R21, 0x80, RZ, 0xfc, !PT ;  /* 0x0000008015151812 */ /* 0x000fe400078efcff */
[----:B------:R-:W-:Y:S02]  /*9edf0*/  ISETP.LT.AND P4, PT, R35, UR41, !P6 ;  /* 0x0000002923007c0c */ /* 0x000fe4000f781270 */
[----:B------:R-:W-:Y:S02]  /*9ee00*/  ISETP.LT.AND P3, PT, R34, UR40, !P6 ;  /* 0x0000002822007c0c */ /* 0x000fe4000f761270 */
[----:B------:R-:W-:Y:S02]  /*9ee10*/  LOP3.LUT R21, R21, 0xffffffbf, RZ, 0xc0, !PT ;  /* 0xffffffbf15157812 */ /* 0x000fe400078ec0ff */
[----:B------:R-:W-:-:S07]  /*9ee20*/  ISETP.LT.AND P5, PT, R30, UR44, !P0 ;  /* 0x0000002c1e007c0c */ /* 0x000fce000c7a1270 */
[----:B------:R-:W-:-:S04]  /*9ee30*/  @P4 LOP3.LUT R21, R21, 0x40, RZ, 0xfc, !PT ;  /* 0x0000004015154812 */ /* 0x000fc800078efcff */
        /* <DEDUP_REMOVED lines=18> */
[----:B---3--:R-:W-:Y:S02]  /*9ef60*/  ISETP.GE.AND P1, PT, R22, UR45, PT ;  /* 0x0000002d16007c0c */ /* 0x008fe4000bf26270 */
[----:B------:R-:W3:Y:S04]  /*9ef70*/  LDL.LU R22, [R1+0x4370] ;  /* 0x0043700001167983 */ /* 0x000ee80000300800 */
[----:B------:R0:W-:Y:S04]  /*9ef80*/  STL [R1+0x420], R21 ;  /* 0x0004201501007387 */ /* 0x0001e80000100800 */
[----:B0-----:R-:W4:Y:S01]  /*9ef90*/  LDL.LU R21, [R1+0x4374] ;  /* 0x0043740001157983 */ /* 0x001f220000300800 */
[----:B--2---:R-:W-:-:S04]  /*9efa0*/  LOP3.LUT R28, R28, 0x7fffffff, RZ, 0xc0, !PT ;  /* 0x7fffffff1c1c7812 */ /* 0x004fc800078ec0ff */
        /* <DEDUP_REMOVED lines=53> */
[----:B------:R-:W-:-:S04]  /*9f300*/  @P1 LOP3.LUT R28, R28, 0x2000, RZ, 0xfc, !PT ;  /* 0x000020001c1c1812 */ /* 0x000fc800078efcff */
[----:B------:R-:W-:Y:S01]  /*9f310*/  LOP3.LUT R28, R28, 0xffffefff, RZ, 0xc0, !PT ;  /* 0xffffefff1c1c7812 */ /* 0x000fe200078ec0ff */
[----:B------:R-:W-:Y:S01]  /*9f320*/  VIADD R25, R26, UR54 ;  /* 0x000000361a197c36 */ /* 0x000fe20008000000 */
[----:B------:R-:W-:-:S03]  /*9f330*/  ULDC UR54, c[0x0][0x248] ;  /* 0x0000920000367ab9 */ /* 0x000fc60000000800 */
[----:B------:R-:W-:Y:S01]  /*9f340*/  VIADD R24, R25, UR54 ;  /* 0x0000003619187c36 */ /* 0x000fe20008000000 */
[----:B------:R-:W-:Y:S02]  /*9f350*/  R2UR UR54, R36 ;  /* 0x00000000243672ca */ /* 0x000fe400000e0000 */
[----:B------:R-:W-:Y:S01]  /*9f360*/  LOP3.LUT P4, RZ, R59, 0x80, RZ, 0xc0, !PT ;  /* 0x000000803bff7812 */ /* 0x000fe2000788c0ff */
[----:B------:R-:W-:Y:S01]  /*9f370*/  IMAD.MOV.U32 R36, RZ, RZ, R33 ;  /* 0x000000ffff247224 */ /* 0x000fe200078e0021 */
[----:B---3--:R-:W-:-:S04]  /*9f380*/  ISETP.GE.AND P0, PT, R22, UR47, PT ;  /* 0x0000002f16007c0c */ /* 0x008fc8000bf06270 */
[----:B------:R-:W-:Y:S02]  /*9f390*/  ISETP.LT.AND P2, PT, R29, UR12, !P0 ;  /* 0x0000000c1d007c0c */ /* 0x000fe4000c741270 */
[----:B------:R-:W-:Y:S02]  /*9f3a0*/  ISETP.LT.AND P1, PT, R31, UR37, !P0 ;  /* 0x000000251f007c0c */ /* 0x000fe4000c721270 */
[----:B------:R-:W-:-:S09]  /*9f3b0*/  ISETP.LT.AND P5, PT, R32, UR38, !P0 ;  /* 0x0000002620007c0c */ /* 0x000fd2000c7a1270 */
        /* <DEDUP_REMOVED lines=18> */
[----:B------:R-:W-:Y:S02]  /*9f4e0*/  ISETP.GE.AND P1, PT, R34, UR5, PT ;  /* 0x0000000522007c0c */ /* 0x000fe4000bf26270 */
[----:B------:R-:W-:-:S04]  /*9f4f0*/  LOP3.LUT R28, R28, 0xfffffff7, RZ, 0xc0, !PT ;  /* 0xfffffff71c1c7812 */ /* 0x000fc800078ec0ff */
[----:B------:R-:W-:Y:S02]  /*9f500*/  @P0 LOP3.LUT R28, R28, 0x8, RZ, 0xfc, !PT ;  /* 0x000000081c1c0812 */ /* 0x000fe400078efcff */
[----:B------:R-:W-:Y:S02]  /*9f510*/  ISETP.LT.AND P0, PT, R35, UR54, !P4 ;  /* 0x0000003623007c0c */ /* 0x000fe4000e701270 */
[----:B------:R-:W-:-:S04]  /*9f520*/  LOP3.LUT R28, R28, 0xfffffffd, RZ, 0xc0, !PT ;  /* 0xfffffffd1c1c7812 */ /* 0x000fc800078ec0ff */
[----:B------:R-:W-:Y:S02]  /*9f530*/  @P1 LOP3.LUT R28, R28, 0x2, RZ, 0xfc, !PT ;  /* 0x000000021c1c1812 */ /* 0x000fe400078efcff */
[----:B------:R-:W-:Y:S02]  /*9f540*/  ISETP.LT.AND P1, PT, R34, UR4, !P4 ;  /* 0x0000000422007c0c */ /* 0x000fe4000e721270 */
[----:B------:R-:W-:Y:S02]  /*9f550*/  LOP3.LUT R28, R28, 0xfffffdff, RZ, 0xc0, !PT ;  /* 0xfffffdff1c1c7812 */ /* 0x000fe400078ec0ff */
[----:B----4-:R-:W-:Y:S02]  /*9f560*/  ISETP.GE.AND P3, PT, R21, UR7, PT ;  /* 0x0000000715007c0c */ /* 0x010fe4000bf66270 */
[----:B------:R-:W-:Y:S02]  /*9f570*/  @P0 LOP3.LUT R28, R28, 0x200, RZ, 0xfc, !PT ;  /* 0x000002001c1c0812 */ /* 0x000fe400078efcff */
[----:B------:R-:W-:-:S02]  /*9f580*/  ISETP.LT.AND P0, PT, R29, UR53, !P3 ;  /* 0x000000351d007c0c */ /* 0x000fc4000df01270 */
[----:B------:R-:W-:-:S04]  /*9f590*/  LOP3.LUT R28, R28, 0xfffffeff, RZ, 0xc0, !PT ;  /* 0xfffffeff1c1c7812 */ /* 0x000fc800078ec0ff */
[----:B------:R-:W-:-:S04]  /*9f5a0*/  @P1 LOP3.LUT R28, R28, 0x100, RZ, 0xfc, !PT ;  /* 0x000001001c1c1812 */ /* 0x000fc800078efcff */
[----:B------:R-:W-:-:S04]  /*9f5b0*/  LOP3.LUT R28, R28, 0xfffffffb, RZ, 0xc0, !PT ;  /* 0xfffffffb1c1c7812 */ /* 0x000fc800078ec0ff */
[----:B------:R-:W-:-:S05]  /*9f5c0*/  @P0 LOP3.LUT R28, R28, 0x4, RZ, 0xfc, !PT ;  /* 0x000000041c1c0812 */ /* 0x000fca00078efcff */
[----:B------:R0:W-:Y:S01]  /*9f5d0*/  STL [R1+0x440], R28 ;  /* 0x0004401c01007387 */ /* 0x0001e20000100800 */
[----:B------:R-:W-:Y:S02]  /*9f5e0*/  IMAD.MOV.U32 R33, RZ, RZ, R23 ;  /* 0x000000ffff217224 */ /* 0x000fe400078e0017 */
[----:B------:R-:W-:Y:S01]  /*9f5f0*/  VIADD R23, R24, UR56 ;  /* 0x0000003818177c36 */ /* 0x000fe20008000000 */
[----:B------:R-:W-:Y:S01]  /*9f600*/  ULDC UR56, c[0x0][0x248] ;  /* 0x0000920000387ab9 */ /* 0x000fe20000000800 */
[----:B------:R-:W-:Y:S02]  /*9f610*/  R2UR UR5, R36 ;  /* 0x00000000240572ca */ /* 0x000fe400000e0000 */
[----:B------:R-:W-:Y:S01]  /*9f620*/  R2UR UR4, R33 ;  /* 0x00000000210472ca */ /* 0x000fe200000e0000 */
[----:B------:R-:W-:Y:S01]  /*9f630*/  VIADD R22, R23, UR56 ;  /* 0x0000003817167c36 */ /* 0x000fe20008000000 */
[----:B------:R-:W-:Y:S01]  /*9f640*/  ULDC UR56, c[0x0][0x248] ;  /* 0x0000920000387ab9 */ /* 0x000fe20000000800 */
[----:B------:R-:W-:-:S02]  /*9f650*/  LOP3.LUT R59, R59, 0xffffffbf, RZ, 0xc0, !PT ;  /* 0xffffffbf3b3b7812 */ /* 0x000fc400078ec0ff */
[----:B------:R-:W-:Y:S01]  /*9f660*/  VIADD R21, R22, UR56 ;  /* 0x0000003816157c36 */ /* 0x000fe20008000000 */
[----:B------:R-:W-:Y:S01]  /*9f670*/  ULDC UR56, c[0x0][0x248] ;  /* 0x0000920000387ab9 */ /* 0x000fe20000000800 */
[----:B------:R-:W-:Y:S02]  /*9f680*/  @P3 LOP3.LUT R59, R59, 0x40, RZ, 0xfc, !PT ;  /* 0x000000403b3b3812 */ /* 0x000fe400078efcff */
[----:B------:R-:W-:Y:S01]  /*9f690*/  VIADD R20, R21, UR56 ;  /* 0x0000003815147c36 */ /* 0x000fe20008000000 */
[----:B0-----:R-:W2:Y:S01]  /*9f6a0*/  LDL.LU R28, [R1+0x4380] ;  /* 0x00438000011c7983 */ /* 0x001ea20000300800 */
[----:B------:R-:W-:Y:S01]  /*9f6b0*/  IADD3 R36, P0, R19, R11, RZ ;  /* 0x0000000b13247210 */ /* 0x000fe20007f1e0ff */
[----:B------:R-:W-:Y:S01]  /*9f6c0*/  ULDC.64 UR6, c[0x0][0x228] ;  /* 0x00008a0000067ab9 */ /* 0x000fe20000000a00 */
[----:B------:R-:W-:Y:S01]  /*9f6d0*/  MOV R35, UR5 ;  /* 0x0000000500237c02 */ /* 0x000fe20008000f00 */
[----:B------:R-:W3:Y:S01]  /*9f6e0*/  LDL.LU R34, [R1+0x4384] ;  /* 0x0043840001227983 */ /* 0x000ee20000300800 */
[----:B------:R-:W-:Y:S01]  /*9f6f0*/  LOP3.LUT R59, R59, 0xffffffdf, RZ, 0xc0, !PT ;  /* 0xffffffdf3b3b7812 */ /* 0x000fe200078ec0ff */
[----:B------:R-:W-:Y:S01]  /*9f700*/  ULDC.64 UR12, c[0x0][0x228] ;  /* 0x00008a00000c7ab9 */ /* 0x000fe20000000a00 */
[----:B------:R-:W-:Y:S01]  /*9f710*/  LOP3.LUT R17, R17, 0x7fffffff, RZ, 0xc0, !PT ;  /* 0x7fffffff11117812 */ /* 0x000fe200078ec0ff */
[----:B------:R-:W4:Y:S01]  /*9f720*/  LDL.LU R33, [R1+0x4390] ;  /* 0x0043900001217983 */ /* 0x000f220000300800 */
[----:B------:R-:W-:Y:S01]  /*9f730*/  IMAD.X R37, R27, 0x1, R12, P0 ;  /* 0x000000011b257824 */ /* 0x000fe200000e060c */
[----:B------:R-:W-:Y:S01]  /*9f740*/  LOP3.LUT R18, R18, 0x7fffffff, RZ, 0xc0, !PT ;  /* 0x7fffffff12127812 */ /* 0x000fe200078ec0ff */
[----:B------:R-:W-:Y:S01]  /*9f750*/  ULDC.64 UR10, c[0x0][0x228] ;  /* 0x00008a00000a7ab9 */ /* 0x000fe20000000a00 */
[----:B------:R-:W-:Y:S01]  /*9f760*/  STL [R1+0x54d4], R61 ;  /* 0x0054d43d01007387 */ /* 0x000fe20000100800 */
[----:B------:R-:W-:Y:S01]  /*9f770*/  ULDC.64 UR14, c[0x0][0x228] ;  /* 0x00008a00000e7ab9 */ /* 0x000fe20000000a00 */
[----:B------:R-:W-:Y:S01]  /*9f780*/  ULDC.64 UR16, c[0x0][0x228] ;  /* 0x00008a0000107ab9 */ /* 0x000fe20000000a00 */
        /* <DEDUP_REMOVED lines=11> */
[----:B------:R-:W-:-:S02]  /*9f840*/  ULDC.64 UR50, c[0x0][0x228] ;  /* 0x00008a0000327ab9 */ /* 0x000fc40000000a00 */
[----:B------:R-:W-:Y:S04]  /*9f850*/  STL [R1+0x54c4], R55 ;  /* 0x0054c43701007387 */ /* 0x000fe80000100800 */
[----:B------:R-:W-:Y:S04]  /*9f860*/  STL [R1+0x54c0], R54 ;  /* 0x0054c03601007387 */ /* 0x000fe80000100800 */
[----:B------:R-:W-:Y:S04]  /*9f870*/  STL [R1+0x54bc], R53 ;  /* 0x0054bc3501007387 */ /* 0x000fe80000100800 */
[----:B------:R-:W-:Y:S04]  /*9f880*/  STL [R1+0x54b8], R52 ;  /* 0x0054b83401007387 */ /* 0x000fe80000100800 */
[----:B------:R0:W-:Y:S04]  /*9f890*/  STL [R1+0x54b4], R51 ;  /* 0x0054b43301007387 */ /* 0x0001e80000100800 */
[----:B------:R-:W-:Y:S01]  /*9f8a0*/  STL [R1+0x54b0], R50 ;  /* 0x0054b03201007387 */ /* 0x000fe20000100800 */
[----:B0-----:R-:W-:-:S05]  /*9f8b0*/  MOV R51, UR4 ;  /* 0x0000000400337c02 */ /* 0x001fca0008000f00 */
[----:B------:R-:W-:Y:S04]  /*9f8c0*/  STL [R1+0x54d8], R51 ;  /* 0x0054d83301007387 */ /* 0x000fe80000100800 */
[----:B------:R-:W-:Y:S04]  /*9f8d0*/  STL [R1+0x78], R35 ;  /* 0x0000782301007387 */ /* 0x000fe80000100800 */
[----:B------:R0:W-:Y:S04]  /*9f8e0*/  STL.64 [R1+0x4338], R36 ;  /* 0x0043382401007387 */ /* 0x0001e80000100a00 */
[----:B0-----:R-:W4:Y:S01]  /*9f8f0*/  LDL.LU R36, [R1+0x4394] ;  /* 0x0043940001247983 */ /* 0x001f220000300800 */
[----:B------:R-:W-:Y:S01]  /*9f900*/  IADD3 R38, P0, R19, R13, RZ ;  /* 0x0000000d13267210 */ /* 0x000fe20007f1e0ff */
[----:B------:R-:W-:Y:S01]  /*9f910*/  UMOV UR5, UR7 ;  /* 0x0000000700057c82 */ /* 0x000fe20008000000 */
[----:B------:R-:W-:Y:S01]  /*9f920*/  UMOV UR48, UR6 ;  /* 0x0000000600307c82 */ /* 0x000fe20008000000 */
[----:B------:R-:W-:-:S02]  /*9f930*/  ULDC.64 UR6, c[0x0][0x228] ;  /* 0x00008a0000067ab9 */ /* 0x000fc40000000a00 */
[----:B------:R-:W-:Y:S01]  /*9f940*/  IMAD.X R39, R27, 0x1, R15, P0 ;  /* 0x000000011b277824 */ /* 0x000fe200000e060f */
[----:B------:R-:W-:Y:S01]  /*9f950*/  UMOV UR4, UR7 ;  /* 0x0000000700047c82 */ /* 0x000fe20008000000 */
[----:B--2---:R-:W-:Y:S02]  /*9f960*/  ISETP.GE.AND P1, PT, R28, UR9, PT ;  /* 0x000000091c007c0c */ /* 0x004fe4000bf26270 */
[----:B---3--:R-:W-:Y:S01]  /*9f970*/  ISETP.GE.AND P2, PT, R34, UR5, PT ;  /* 0x0000000522007c0c */ /* 0x008fe2000bf46270 */
[----:B------:R-:W2:Y:S01]  /*9f980*/  LDL.LU R28, [R1+0x43a8] ;  /* 0x0043a800011c7983 */ /* 0x000ea20000300800 */
[----:B------:R-:W-:Y:S01]  /*9f990*/  UMOV UR60, UR6 ;  /* 0x00000006003c7c82 */ /* 0x000fe20008000000 */
[----:B------:R-:W-:Y:S02]  /*9f9a0*/  ULDC.64 UR8, c[0x0][0x228] ;  /* 0x00008a0000087ab9 */ /* 0x000fe40000000a00 */
[----:B------:R-:W3:Y:S06]  /*9f9b0*/  LDL.LU R35, [R1+0x43ac] ;  /* 0x0043ac0001237983 */ /* 0x000eec0000300800 */
[----:B------:R-:W-:Y:S01]  /*9f9c0*/  @P1 LOP3.LUT R59, R59, 0x20, RZ, 0xfc, !PT ;  /* 0x000000203b3b1812 */ /* 0x000fe200078efcff */
[----:B------:R0:W-:Y:S01]  /*9f9d0*/  STL.64 [R1+0x4350], R38 ;  /* 0x0043502601007387 */ /* 0x0001e20000100a00 */
[----:B----4-:R-:W-:Y:S01]  /*9f9e0*/  ISETP.GE.AND P1, PT, R33, UR4, PT ;  /* 0x0000000421007c0c */ /* 0x010fe2000bf26270 */
[----:B------:R-:W-:-:S02]  /*9f9f0*/  ULDC.64 UR4, c[0x0][0x228] ;  /* 0x00008a0000047ab9 */ /* 0x000fc40000000a00 */
[----:B------:R-:W4:Y:S01]  /*9fa00*/  LDL.LU R33, [R1+0x43b8] ;  /* 0x0043b80001217983 */ /* 0x000f220000300800 */
[----:B------:R-:W-:Y:S02]  /*9fa10*/  LOP3.LUT R59, R59, 0xffffffef, RZ, 0xc0, !PT ;  /* 0xffffffef3b3b7812 */ /* 0x000fe400078ec0ff */
[----:B0-----:R-:W-:Y:S01]  /*9fa20*/  IADD3 R38, P0, R19, R14, RZ ;  /* 0x0000000e13267210 */ /* 0x001fe20007f1e0ff */
[----:B------:R-:W-:Y:S01]  /*9fa30*/  UMOV UR6, UR5 ;  /* 0x0000000500067c82 */ /* 0x000fe20008000000 */
[----:B------:R-:W-:Y:S01]  /*9fa40*/  UMOV UR5, UR9 ;  /* 0x0000000900057c82 */ /* 0x000fe20008000000 */
[----:B------:R-:W4:Y:S02]  /*9fa50*/  LDL.LU R34, [R1+0x43bc] ;  /* 0x0043bc0001227983 */ /* 0x000f240000300800 */
[----:B------:R-:W-:Y:S01]  /*9fa60*/  IMAD.X R39, R27, 0x1, R16, P0 ;  /* 0x000000011b277824 */ /* 0x000fe200000e0610 */
[----:B------:R-:W-:-:S04]  /*9fa70*/  @P2 LOP3.LUT R59, R59, 0x10, RZ, 0xfc, !PT ;  /* 0x000000103b3b2812 */ /* 0x000fc800078efcff */
[----:B------:R0:W-:Y:S01]  /*9fa80*/  STL.64 [R1+0x4348], R38 ;  /* 0x0043482601007387 */ /* 0x0001e20000100a00 */
[----:B------:R-:W-:-:S04]  /*9fa90*/  LOP3.LUT R59, R59, 0xfffffff7, RZ, 0xc0, !PT ;  /* 0xfffffff73b3b7812 */ /* 0x000fc800078ec0ff */
[----:B------:R-:W-:-:S04]  /*9faa0*/  @P1 LOP3.LUT R59, R59, 0x8, RZ, 0xfc, !PT ;  /* 0x000000083b3b1812 */ /* 0x000fc800078efcff */
[----:B------:R-:W-:Y:S02]  /*9fab0*/  LOP3.LUT R59, R59, 0xfffffffb, RZ, 0xc0, !PT ;  /* 0xfffffffb3b3b7812 */ /* 0x000fe400078ec0ff */
[----:B------:R-:W-:Y:S01]  /*9fac0*/  SHF.R.S32.HI R27, RZ, 0x1f, R26 ;  /* 0x0000001fff1b7819 */ /* 0x000fe2000001141a */
[----:B------:R-:W-:Y:S01]  /*9fad0*/  UMOV UR57, UR8 ;  /* 0x0000000800397c82 */ /* 0x000fe20008000000 */
[----:B------:R-:W-:Y:S01]  /*9fae0*/  ULDC.64 UR8, c[0x0][0x228] ;  /* 0x00008a0000087ab9 */ /* 0x000fe20000000a00 */
[----:B------:R-:W-:Y:S01]  /*9faf0*/  UMOV UR56, UR4 ;  /* 0x0000000400387c82 */ /* 0x000fe20008000000 */
[----:B------:R-:W-:Y:S01]  /*9fb00*/  UMOV UR4, UR9 ;  /* 0x0000000900047c82 */ /* 0x000fe20008000000 */
[----:B------:R-:W-:Y:S01]  /*9fb10*/  ISETP.GE.AND P0, PT, R36, UR6, PT ;  /* 0x0000000624007c0c */ /* 0x000fe2000bf06270 */
[----:B------:R-:W-:-:S12]  /*9fb20*/  ULDC.64 UR6, c[0x0][0x228] ;  /* 0x00008a0000067ab9 */ /* 0x000fd80000000a00 */
[----:B------:R-:W-:Y:S02]  /*9fb30*/  @P0 LOP3.LUT R59, R59, 0x4, RZ, 0xfc, !PT ;  /* 0x000000043b3b0812 */ /* 0x000fe400078efcff */
[----:B------:R-:W-:Y:S02]  /*9fb40*/  IADD3 R36, P0, R26, R0, RZ ;  /* 0x000000001a247210 */ /* 0x000fe40007f1e0ff */
[----:B------:R-:W-:-:S03]  /*9fb50*/  LOP3.LUT R59, R59, 0xfffffffd, RZ, 0xc0, !PT ;  /* 0xfffffffd3b3b7812 */ /* 0x000fc600078ec0ff */
[----:B------:R-:W-:Y:S01]  /*9fb60*/  IMAD.X R37, R27, 0x1, R2, P0 ;  /* 0x000000011b257824 */ /* 0x000fe200000e0602 */
[----:B--2---:R-:W-:Y:S02]  /*9fb70*/  ISETP.GE.AND P2, PT, R28, UR5, PT ;  /* 0x000000051c007c0c */ /* 0x004fe4000bf46270 */
[----:B------:R-:W2:Y:S01]  /*9fb80*/  LDL.LU R28, [R1+0x43c0] ;  /* 0x0043c000011c7983 */ /* 0x000ea20000300800 */
[----:B------:R-:W-:Y:S01]  /*9fb90*/  UMOV UR5, UR7 ;  /* 0x0000000700057c82 */ /* 0x000fe20008000000 */
[----:B---3--:R-:W-:Y:S02]  /*9fba0*/  ISETP.GE.AND P1, PT, R35, UR4, PT ;  /* 0x0000000423007c0c */ /* 0x008fe4000bf26270 */
[----:B------:R-:W3:Y:S04]  /*9fbb0*/  LDL.LU R35, [R1+0x43c4] ;  /* 0x0043c40001237983 */ /* 0x000ee80000300800 */
[----:B------:R1:W-:Y:S03]  /*9fbc0*/  STL.64 [R1+0x4340], R36 ;  /* 0x0043402401007387 */ /* 0x0003e60000100a00 */
[----:B------:R-:W-:-:S02]  /*9fbd0*/  @P2 LOP3.LUT R59, R59, 0x2, RZ, 0xfc, !PT ;  /* 0x000000023b3b2812 */ /* 0x000fc400078efcff */
[----:B----4-:R-:W-:Y:S02]  /*9fbe0*/  ISETP.GE.AND P2, PT, R33, UR5, PT ;  /* 0x0000000521007c0c */ /* 0x010fe4000bf46270 */
[----:B------:R-:W4:Y:S01]  /*9fbf0*/  LDL.LU R33, [R1+0x43c8] ;  /* 0x0043c80001217983 */ /* 0x000f220000300800 */
[----:B0-----:R-:W-:-:S03]  /*9fc00*/  IADD3 R38, P0, R26, R3, RZ ;  /* 0x000000031a267210 */ /* 0x001fc60007f1e0ff */
[----:B-1----:R-:W4:Y:S01]  /*9fc10*/  LDL.LU R36, [R1+0x43cc] ;  /* 0x0043cc0001247983 */ /* 0x002f220000300800 */
[----:B------:R-:W-:Y:S01]  /*9fc20*/  UMOV UR49, UR6 ;  /* 0x0000000600317c82 */ /* 0x000fe20008000000 */
[----:B------:R-:W-:Y:S01]  /*9fc30*/  ULDC.64 UR6, c[0x0][0x228] ;  /* 0x00008a0000067ab9 */ /* 0x000fe20000000a00 */
[----:B------:R-:W-:Y:S01]  /*9fc40*/  LOP3.LUT R59, R59, 0xfffffffe, RZ, 0xc0, !PT ;  /* 0xfffffffe3b3b7812 */ /* 0x000fe200078ec0ff */
[----:B------:R-:W-:Y:S01]  /*9fc50*/  IMAD.X R39, R27, 0x1, R4, P0 ;  /* 0x000000011b277824 */ /* 0x000fe200000e0604 */
[----:B------:R-:W-:Y:S01]  /*9fc60*/  UMOV UR4, UR7 ;  /* 0x0000000700047c82 */ /* 0x000fe20008000000 */
[----:B------:R-:W-:Y:S01]  /*9fc70*/  UMOV UR36, UR6 ;  /* 0x0000000600247c82 */ /* 0x000fe20008000000 */
[----:B------:R-:W-:Y:S01]  /*9fc80*/  LOP3.LUT R19, R19, 0x7fffffff, RZ, 0xc0, !PT ;  /* 0x7fffffff13137812 */ /* 0x000fe200078ec0ff */
[----:B------:R-:W-:Y:S01]  /*9fc90*/  ULDC.64 UR6, c[0x0][0x228] ;  /* 0x00008a0000067ab9 */ /* 0x000fe20000000a00 */
[----:B------:R-:W-:Y:S01]  /*9fca0*/  @P1 LOP3.LUT R59, R59, 0x1, RZ, 0xfc, !PT ;  /* 0x000000013b3b1812 */ /* 0x000fe200078efcff */
[----:B------:R-:W-:Y:S01]  /*9fcb0*/  UMOV UR5, UR7 ;  /* 0x0000000700057c82 */ /* 0x000fe20008000000 */
[----:B------:R-:W-:Y:S01]  /*9fcc0*/  ISETP.GE.AND P1, PT, R34, UR4, PT ;  /* 0x0000000422007c0c */ /* 0x000fe2000bf26270 */
[----:B------:R0:W-:Y:S01]  /*9fcd0*/  STL.64 [R1+0x4358], R38 ;  /* 0x0043582601007387 */ /* 0x0001e20000100a00 */
[----:B------:R-:W-:-:S03]  /*9fce0*/  @P2 LOP3.LUT R19, R19, 0x80000000, RZ, 0xfc, !PT ;  /* 0x8000000013132812 */ /* 0x000fc600078efcff */
[----:B------:R-:W4:Y:S01]  /*9fcf0*/  LDL.LU R34, [R1+0x43e0] ;  /* 0x0043e00001227983 */ /* 0x000f220000300800 */
[----:B------:R-:W-:Y:S01]  /*9fd00*/  LOP3.LUT R19, R19, 0xbfffffff, RZ, 0xc0, !PT ;  /* 0xbfffffff13137812 */ /* 0x000fe200078ec0ff */
[----:B------:R-:W-:Y:S01]  /*9fd10*/  UMOV UR18, UR6 ;  /* 0x0000000600127c82 */ /* 0x000fe20008000000 */
[----:B------:R-:W-:Y:S01]  /*9fd20*/  ULDC.64 UR6, c[0x0][0x228] ;  /* 0x00008a0000067ab9 */ /* 0x000fe20000000a00 */
[----:B0-----:R-:W-:-:S04]  /*9fd30*/  IADD3 R38, P0, R26, R5, RZ ;  /* 0x000000051a267210 */ /* 0x001fc80007f1e0ff */
[----:B------:R-:W-:Y:S01]  /*9fd40*/  @P1 LOP3.LUT R19, R19, 0x40000000, RZ, 0xfc, !PT ;  /* 0x4000000013131812 */ /* 0x000fe200078efcff */
[----:B------:R-:W-:Y:S01]  /*9fd50*/  UMOV UR4, UR7 ;  /* 0x0000000700047c82 */ /* 0x000fe20008000000 */
[----:B------:R-:W-:Y:S01]  /*9fd60*/  UMOV UR53, UR6 ;  /* 0x0000000600357c82 */ /* 0x000fe20008000000 */
[----:B------:R-:W-:Y:S01]  /*9fd70*/  IMAD.X R39, R27, 0x1, R6, P0 ;  /* 0x000000011b277824 */ /* 0x000fe200000e0606 */
[----:B------:R-:W-:Y:S01]  /*9fd80*/  LOP3.LUT R19, R19, 0xdfffffff, RZ, 0xc0, !PT ;  /* 0xdfffffff13137812 */ /* 0x000fe200078ec0ff */
[----:B------:R-:W-:Y:S01]  /*9fd90*/  ULDC.64 UR6, c[0x0][0x228] ;  /* 0x00008a0000067ab9 */ /* 0x000fe20000000a00 */
[----:B--2---:R-:W-:Y:S02]  /*9fda0*/  ISETP.GE.AND P2, PT, R28, UR5, PT ;  /* 0x000000051c007c0c */ /* 0x004fe4000bf46270 */
[----:B------:R-:W2:Y:S01]  /*9fdb0*/  LDL.LU R28, [R1+0x43e4] ;  /* 0x0043e400011c7983 */ /* 0x000ea20000300800 */
[----:B------:R-:W-:Y:S01]  /*9fdc0*/  UMOV UR5, UR7 ;  /* 0x0000000700057c82 */ /* 0x000fe20008000000 */
[----:B---3--:R-:W-:-:S02]  /*9fdd0*/  ISETP.GE.AND P1, PT, R35, UR4, PT ;  /* 0x0000000423007c0c */ /* 0x008fc4000bf26270 */
[----:B------:R-:W-:Y:S04]  /*9fde0*/  STL.64 [R1+0x4370], R38 ;  /* 0x0043702601007387 */ /* 0x000fe80000100a00 */
[----:B------:R-:W3:Y:S03]  /*9fdf0*/  LDL.LU R35, [R1+0x43f0] ;  /* 0x0043f00001237983 */ /* 0x000ee60000300800 */
[----:B------:R-:W-:Y:S02]  /*9fe00*/  @P2 LOP3.LUT R19, R19, 0x20000000, RZ, 0xfc, !PT ;  /* 0x2000000013132812 */ /* 0x000fe400078efcff */
[----:B----4-:R-:W-:Y:S02]  /*9fe10*/  ISETP.GE.AND P2, PT, R33, UR5, PT ;  /* 0x0000000521007c0c */ /* 0x010fe4000bf46270 */
[----:B------:R-:W4:Y:S01]  /*9fe20*/  LDL.LU R33, [R1+0x43f4] ;  /* 0x0043f40001217983 */ /* 0x000f220000300800 */
[----:B------:R-:W-:Y:S01]  /*9fe30*/  LOP3.LUT R19, R19, 0xefffffff, RZ, 0xc0, !PT ;  /* 0xefffffff13137812 */ /* 0x000fe200078ec0ff */
[----:B------:R-:W-:Y:S01]  /*9fe40*/  UMOV UR44, UR6 ;  /* 0x00000006002c7c82 */ /* 0x000fe20008000000 */
[----:B------:R-:W-:-:S02]  /*9fe50*/  ULDC.64 UR6, c[0x0][0x228] ;  /* 0x00008a0000067ab9 */ /* 0x000fc40000000a00 */
[----:B------:R-:W-:Y:S01]  /*9fe60*/  @P1 LOP3.LUT R19, R19, 0x10000000, RZ, 0xfc, !PT ;  /* 0x1000000013131812 */ /* 0x000fe200078efcff */
[----:B------:R-:W-:Y:S02]  /*9fe70*/  UMOV UR4, UR7 ;  /* 0x0000000700047c82 */ /* 0x000fe40008000000 */
[----:B------:R-:W-:Y:S02]  /*9fe80*/  ISETP.GE.AND P1, PT, R36, UR4, PT ;  /* 0x0000000424007c0c */ /* 0x000fe4000bf26270 */
[----:B------:R-:W-:Y:S02]  /*9fe90*/  LOP3.LUT R19, R19, 0xf7ffffff, RZ, 0xc0, !PT ;  /* 0xf7ffffff13137812 */ /* 0x000fe400078ec0ff */
[----:B------:R-:W-:Y:S01]  /*9fea0*/  IADD3 R36, P0, R26, R7, RZ ;  /* 0x000000071a247210 */ /* 0x000fe20007f1e0ff */
[----:B------:R-:W-:Y:S01]  /*9feb0*/  UMOV UR59, UR6 ;  /* 0x00000006003b7c82 */ /* 0x000fe20008000000 */
[----:B------:R-:W-:Y:S01]  /*9fec0*/  @P2 LOP3.LUT R19, R19, 0x8000000, RZ, 0xfc, !PT ;  /* 0x0800000013132812 */ /* 0x000fe200078efcff */
[----:B------:R-:W-:-:S02]  /*9fed0*/  ULDC.64 UR6, c[0x0][0x228] ;  /* 0x00008a0000067ab9 */ /* 0x000fc40000000a00 */
[----:B------:R-:W-:Y:S01]  /*9fee0*/  IMAD.X R37, R27, 0x1, R8, P0 ;  /* 0x000000011b257824 */ /* 0x000fe200000e0608 */
[----:B------:R-:W-:Y:S01]  /*9fef0*/  LOP3.LUT R19, R19, 0xfbffffff, RZ, 0xc0, !PT ;  /* 0xfbffffff13137812 */ /* 0x000fe200078ec0ff */
[----:B------:R-:W-:Y:S01]  /*9ff00*/  UMOV UR5, UR7 ;  /* 0x0000000700057c82 */ /* 0x000fe20008000000 */
[----:B------:R-:W-:Y:S01]  /*9ff10*/  UMOV UR22, UR6 ;  /* 0x0000000600167c82 */ /* 0x000fe20008000000 */
[----:B------:R-:W-:Y:S01]  /*9ff20*/  ULDC.64 UR6, c[0x0][0x228] ;  /* 0x00008a0000067ab9 */ /* 0x000fe20000000a00 */
[----:B------:R-:W-:Y:S01]  /*9ff30*/  @P1 LOP3.LUT R19, R19, 0x4000000, RZ, 0xfc, !PT ;  /* 0x0400000013131812 */ /* 0x000fe200078efcff */
[----:B------:R-:W-:Y:S01]  /*9ff40*/  UMOV UR4, UR7 ;  /* 0x0000000700047c82 */ /* 0x000fe20008000000 */
[----:B------:R0:W-:Y:S01]  /*9ff50*/  STL.64 [R1+0x4380], R36 ;  /* 0x0043802401007387 */ /* 0x0001e20000100a00 */
[----:B------:R-:W-:-:S03]  /*9ff60*/  ISETP.GE.AND P2, PT, R34, UR5, PT ;  /* 0x0000000522007c0c */ /* 0x000fc6000bf46270 */
[----:B------:R-:W3:Y:S01]  /*9ff70*/  LDL.LU R34, [R1+0x4400] ;  /* 0x0044000001227983 */ /* 0x000ee20000300800 */
[----:B0-----:R-:W-:-:S05]  /*9ff80*/  IADD3 R36, P0, R26, R9, RZ ;  /* 0x000000091a247210 */ /* 0x001fca0007f1e0ff */
[----:B------:R-:W-:Y:S01]  /*9ff90*/  IMAD.X R37, R27, 0x1, R10, P0 ;  /* 0x000000011b257824 */ /* 0x000fe200000e060a */
[----:B------:R-:W-:Y:S01]  /*9ffa0*/  LOP3.LUT R19, R19, 0xfdffffff, RZ, 0xc0, !PT ;  /* 0xfdffffff13137812 */ /* 0x000fe200078ec0ff */
[----:B------:R-:W-:Y:S01]  /*9ffb0*/  UMOV UR54, UR6 ;  /* 0x0000000600367c82 */ /* 0x000fe20008000000 */
[----:B------:R-:W-:Y:S02]  /*9ffc0*/  ULDC.64 UR6, c[0x0][0x228] ;  /* 0x00008a0000067ab9 */ /* 0x000fe40000000a00 */
[----:B------:R-:W-:Y:S01]  /*9ffd0*/  @P2 LOP3.LUT R19, R19, 0x2000000, RZ, 0xfc, !PT ;  /* 0x0200000013132812 */ /* 0x000fe200078efcff */
[----:B------:R-:W-:Y:S01]  /*9ffe0*/  UMOV UR5, UR7 ;  /* 0x0000000700057c82 */ /* 0x000fe20008000000 */
[----:B------:R-:W-:Y:S01]  /*9fff0*/  UMOV UR40, UR6 ;  /* 0x0000000600287c82 */ /* 0x000fe20008000000 */
[----:B------:R-:W-:Y:S01]  /*a0000*/  ULDC.64 UR6, c[0x0][0x228] ;  /* 0x00008a0000067ab9 */ /* 0x000fe20000000a00 */
[----:B------:R-:W-:Y:S02]  /*a0010*/  LOP3.LUT R19, R19, 0xfeffffff, RZ, 0xc0, !PT ;  /* 0xfeffffff13137812 */ /* 0x000fe400078ec0ff */
[----:B--2---:R-:W-:-:S02]  /*a0020*/  ISETP.GE.AND P1, PT, R28, UR4, PT ;  /* 0x000000041c007c0c */ /* 0x004fc4000bf26270 */
[----:B------:R-:W2:Y:S04]  /*a0030*/  LDL.LU R28, [R1+0x4404] ;  /* 0x00440400011c7983 */ /* 0x000ea80000300800 */
[----:B------:R0:W-:Y:S01]  /*a0040*/  STL.64 [R1+0x4390], R36 ;  /* 0x0043902401007387 */ /* 0x0001e20000100a00 */
[----:B------:R-:W-:Y:S01]  /*a0050*/  UMOV UR4, UR7 ;  /* 0x0000000700047c82 */ /* 0x000fe20008000000 */
[----:B0-----:R-:W-:-:S05]  /*a0060*/  IADD3 R36, P0, R26, R11, RZ ;  /* 0x0000000b1a247210 */ /* 0x001fca0007f1e0ff */
[----:B------:R-:W-:Y:S01]  /*a0070*/  IMAD.X R37, R27, 0x1, R12, P0 ;  /* 0x000000011b257824 */ /* 0x000fe200000e060c */
[----:B------:R-:W-:Y:S02]  /*a0080*/  @P1 LOP3.LUT R19, R19, 0x1000000, RZ, 0xfc, !PT ;  /* 0x0100000013131812 */ /* 0x000fe400078efcff */
[----:B----4-:R-:W-:Y:S02]  /*a0090*/  ISETP.GE.AND P1, PT, R33, UR4, PT ;  /* 0x0000000421007c0c */ /* 0x010fe4000bf26270 */
[----:B------:R0:W-:Y:S04]  /*a00a0*/  STL.64 [R1+0x43a8], R36 ;  /* 0x0043a82401007387 */ /* 0x0001e80000100a00 */
[----:B0-----:R-:W4:Y:S04]  /*a00b0*/  LDL.LU R36, [R1+0x4410] ;  /* 0x0044100001247983 */ /* 0x001f280000300800 */
[----:B------:R-:W4:Y:S01]  /*a00c0*/  LDL.LU R33, [R1+0x4414] ;  /* 0x0044140001217983 */ /* 0x000f220000300800 */
[----:B---3--:R-:W-:-:S02]  /*a00d0*/  ISETP.GE.AND P2, PT, R35, UR5, PT ;  /* 0x0000000523007c0c */ /* 0x008fc4000bf46270 */
[----:B------:R-:W-:Y:S01]  /*a00e0*/  LOP3.LUT R19, R19, 0xff7fffff, RZ, 0xc0, !PT ;  /* 0xff7fffff13137812 */ /* 0x000fe200078ec0ff */
[----:B------:R-:W3:Y:S01]  /*a00f0*/  LDL.LU R35, [R1+0x4420] ;  /* 0x0044200001237983 */ /* 0x000ee20000300800 */
[----:B------:R-:W-:Y:S01]  /*a0100*/  IADD3 R38, P0, R26, R13, RZ ;  /* 0x0000000d1a267210 */ /* 0x000fe20007f1e0ff */
[----:B------:R-:W-:Y:S01]  /*a0110*/  UMOV UR61, UR6 ;  /* 0x00000006003d7c82 */ /* 0x000fe20008000000 */
[----:B------:R-:W-:Y:S02]  /*a0120*/  ULDC.64 UR6, c[0x0][0x228] ;  /* 0x00008a0000067ab9 */ /* 0x000fe40000000a00 */
[----:B------:R-:W-:Y:S01]  /*a0130*/  UMOV UR5, UR7 ;  /* 0x0000000700057c82 */ /* 0x000fe20008000000 */
[----:B------:R-:W-:-:S04]  /*a0140*/  UMOV UR42, UR6 ;  /* 0x00000006002a7c82 */ /* 0x000fc80008000000 */
[----:B------:R-:W-:Y:S01]  /*a0150*/  @P2 LOP3.LUT R19, R19, 0x800000, RZ, 0xfc, !PT ;  /* 0x0080000013132812 */ /* 0x000fe200078efcff */
[----:B------:R-:W-:Y:S01]  /*a0160*/  IMAD.X R39, R27, 0x1, R15, P0 ;  /* 0x000000011b277824 */ /* 0x000fe200000e060f */
[----:B------:R-:W-:Y:S02]  /*a0170*/  ULDC.64 UR6, c[0x0][0x228] ;  /* 0x00008a0000067ab9 */ /* 0x000fe40000000a00 */
[----:B------:R-:W-:Y:S01]  /*a0180*/  LOP3.LUT R19, R19, 0xffbfffff, RZ, 0xc0, !PT ;  /* 0xffbfffff13137812 */ /* 0x000fe200078ec0ff */
[----:B------:R-:W-:Y:S01]  /*a0190*/  UMOV UR4, UR7 ;  /* 0x0000000700047c82 */ /* 0x000fe20008000000 */
[----:B------:R0:W-:Y:S02]  /*a01a0*/  STL.64 [R1+0x43c0], R38 ;  /* 0x0043c02601007387 */ /* 0x0001e40000100a00 */
[----:B------:R-:W-:Y:S02]  /*a01b0*/  @P1 LOP3.LUT R19, R19, 0x400000, RZ, 0xfc, !PT ;  /* 0x0040000013131812 */ /* 0x000fe400078efcff */
[----:B------:R-:W-:Y:S01]  /*a01c0*/  ISETP.GE.AND P2, PT, R34, UR5, PT ;  /* 0x0000000522007c0c */ /* 0x000fe2000bf46270 */
[----:B------:R-:W-:Y:S01]  /*a01d0*/  UMOV UR38, UR8 ;  /* 0x0000000800267c82 */ /* 0x000fe20008000000 */
[----:B------:R-:W-:Y:S01]  /*a01e0*/  LOP3.LUT R19, R19, 0xffdfffff, RZ, 0xc0, !PT ;  /* 0xffdfffff13137812 */ /* 0x000fe200078ec0ff */
[----:B------:R-:W-:Y:S01]  /*a01f0*/  UMOV UR58, UR6 ;  /* 0x00000006003a7c82 */ /* 0x000fe20008000000 */
[----:B------:R-:W-:Y:S01]  /*a0200*/  ULDC.64 UR8, c[0x0][0x228] ;  /* 0x00008a0000087ab9 */ /* 0x000fe20000000a00 */
[----:B0-----:R-:W-:-:S05]  /*a0210*/  IADD3 R38, P0, R26, R14, RZ ;  /* 0x0000000e1a267210 */ /* 0x001fca0007f1e0ff */
[----:B------:R-:W-:-:S03]  /*a0220*/  IMAD.X R39, R27, 0x1, R16, P0 ;  /* 0x000000011b277824 */ /* 0x000fc600000e0610 */
[----:B------:R-:W-:Y:S02]  /*a0230*/  @P2 LOP3.LUT R19, R19, 0x200000, RZ, 0xfc, !PT ;  /* 0x0020000013132812 */ /* 0x000fe400078efcff */
[----:B--2---:R-:W-:Y:S01]  /*a0240*/  ISETP.GE.AND P1, PT, R28, UR4, PT ;  /* 0x000000041c007c0c */ /* 0x004fe2000bf26270 */
[----:B------:R-:W-:Y:S01]  /*a0250*/  ULDC.64 UR4, c[0x0][0x228] ;  /* 0x00008a0000047ab9 */ /* 0x000fe20000000a00 */
[----:B------:R-:W2:Y:S04]  /*a0260*/  LDL.LU R28, [R1+0x4424] ;  /* 0x00442400011c7983 */ /* 0x000ea80000300800 */
[----:B------:R-:W2:Y:S01]  /*a0270*/  LDL.LU R34, [R1+0x4430] ;  /* 0x0044300001227983 */ /* 0x000ea20000300800 */
[----:B------:R-:W-:Y:S01]  /*a0280*/  UMOV UR6, UR5 ;  /* 0x0000000500067c82 */ /* 0x000fe20008000000 */
[----:B------:R-:W-:-:S02]  /*a0290*/  UMOV UR5, UR9 ;  /* 0x0000000900057c82 */ /* 0x000fc40008000000 */
[----:B------:R-:W-:Y:S01]  /*a02a0*/  STL.64 [R1+0x43b8], R38 ;  /* 0x0043b82601007387 */ /* 0x000fe20000100a00 */
[----:B----4-:R-:W-:-:S03]  /*a02b0*/  ISETP.GE.AND P2, PT, R33, UR5, PT ;  /* 0x0000000521007c0c */ /* 0x010fc6000bf46270 */
[----:B------:R-:W4:Y:S04]  /*a02c0*/  LDL.LU R33, [R1+0x4434] ;  /* 0x0044340001217983 */ /* 0x000f280000300800 */
[----:B------:R-:W4:Y:S01]  /*a02d0*/  LDL.LU R27, [R1+0x4438] ;  /* 0x00443800011b7983 */ /* 0x000f220000300800 */
[----:B------:R-:W-:Y:S02]  /*a02e0*/  ISETP.GE.AND P0, PT, R36, UR6, PT ;  /* 0x0000000624007c0c */ /* 0x000fe4000bf06270 */
[----:B------:R-:W-:Y:S01]  /*a02f0*/  LOP3.LUT R19, R19, 0xffefffff, RZ, 0xc0, !PT ;  /* 0xffefffff13137812 */ /* 0x000fe200078ec0ff */
[----:B------:R-:W-:Y:S01]  /*a0300*/  UMOV UR52, UR8 ;  /* 0x0000000800347c82 */ /* 0x000fe20008000000 */
[----:B------:R-:W-:Y:S01]  /*a0310*/  ULDC.64 UR8, c[0x0][0x228] ;  /* 0x00008a0000087ab9 */ /* 0x000fe20000000a00 */
[----:B------:R-:W-:Y:S01]  /*a0320*/  UMOV UR37, UR4 ;  /* 0x0000000400257c82 */ /* 0x000fe20008000000 */
[----:B------:R-:W-:Y:S01]  /*a0330*/  @P1 LOP3.LUT R19, R19, 0x100000, RZ, 0xfc, !PT ;  /* 0x0010000013131812 */ /* 0x000fe200078efcff */
[----:B------:R-:W-:-:S03]  /*a0340*/  ULDC.64 UR6, c[0x0][0x228] ;  /* 0x00008a0000067ab9 */ /* 0x000fc60000000a00 */
[----:B------:R-:W-:Y:S01]  /*a0350*/  LOP3.LUT R19, R19, 0xfff7ffff, RZ, 0xc0, !PT ;  /* 0xfff7ffff13137812 */ /* 0x000fe200078ec0ff */
[----:B------:R-:W-:-:S03]  /*a0360*/  UMOV UR4, UR9 ;  /* 0x0000000900047c82 */ /* 0x000fc60008000000 */
[----:B------:R-:W-:Y:S02]  /*a0370*/  @P0 LOP3.LUT R19, R19, 0x80000, RZ, 0xfc, !PT ;  /* 0x0008000013130812 */ /* 0x000fe400078efcff */
[----:B---3--:R-:W-:Y:S02]  /*a0380*/  ISETP.GE.AND P1, PT, R35, UR4, PT ;  /* 0x0000000423007c0c */ /* 0x008fe4000bf26270 */
[----:B------:R-:W-:Y:S02]  /*a0390*/  LOP3.LUT R19, R19, 0xfffbffff, RZ, 0xc0, !PT ;  /* 0xfffbffff13137812 */ /* 0x000fe400078ec0ff */
[----:B------:R-:W-:Y:S02]  /*a03a0*/  SHF.R.S32.HI R26, RZ, 0x1f, R25 ;  /* 0x0000001fff1a7819 */ /* 0x000fe40000011419 */
[----:B------:R-:W-:Y:S02]  /*a03b0*/  IADD3 R36, P0, R25, R0, RZ ;  /* 0x0000000019247210 */ /* 0x000fe40007f1e0ff */
[----:B------:R-:W-:Y:S01]  /*a03c0*/  @P2 LOP3.LUT R19, R19, 0x40000, RZ, 0xfc, !PT ;  /* 0x0004000013132812 */ /* 0x000fe200078efcff */
[----:B------:R-:W-:Y:S01]  /*a03d0*/  UMOV UR5, UR7 ;  /* 0x0000000700057c82 */ /* 0x000fe20008000000 */
[----:B------:R-:W-:Y:S01]  /*a03e0*/  UMOV UR55, UR6 ;  /* 0x0000000600377c82 */ /* 0x000fe20008000000 */
[----:B------:R-:W-:Y:S01]  /*a03f0*/  IMAD.X R37, R26, 0x1, R2, P0 ;  /* 0x000000011a257824 */ /* 0x000fe200000e0602 */
[----:B------:R-:W-:Y:S01]  /*a0400*/  LOP3.LUT R19, R19, 0xfffdffff, RZ, 0xc0, !PT ;  /* 0xfffdffff13137812 */ /* 0x000fe200078ec0ff */
[----:B------:R-:W-:-:S02]  /*a0410*/  ULDC.64 UR6, c[0x0][0x228] ;  /* 0x00008a0000067ab9 */ /* 0x000fc40000000a00 */
[----:B------:R-:W-:Y:S01]  /*a0420*/  UMOV UR4, UR7 ;  /* 0x0000000700047c82 */ /* 0x000fe20008000000 */
[----:B------:R-:W-:Y:S01]  /*a0430*/  @P1 LOP3.LUT R19, R19, 0x20000, RZ, 0xfc, !PT ;  /* 0x0002000013131812 */ /* 0x000fe200078efcff */
[----:B------:R0:W-:Y:S01]  /*a0440*/  STL.64 [R1+0x43c8], R36 ;  /* 0x0043c82401007387 */ /* 0x0001e20000100a00 */
[----:B------:R-:W-:Y:S01]  /*a0450*/  UMOV UR39, UR6 ;  /* 0x0000000600277c82 */ /* 0x000fe20008000000 */
[----:B------:R-:W-:Y:S01]  /*a0460*/  ULDC.64 UR6, c[0x0][0x228] ;  /* 0x00008a0000067ab9 */ /* 0x000fe20000000a00 */
[----:B------:R-:W-:Y:S02]  /*a0470*/  LOP3.LUT R19, R19, 0xfffeffff, RZ, 0xc0, !PT ;  /* 0xfffeffff13137812 */ /* 0x000fe400078ec0ff */
[----:B--2---:R-:W-:Y:S02]  /*a0480*/  ISETP.GE.AND P2, PT, R28, UR5, PT ;  /* 0x000000051c007c0c */ /* 0x004fe4000bf46270 */
[----:B------:R-:W2:Y:S01]  /*a0490*/  LDL.LU R28, [R1+0x443c] ;  /* 0x00443c00011c7983 */ /* 0x000ea20000300800 */
[----:B------:R-:W-:Y:S01]  /*a04a0*/  ISETP.GE.AND P1, PT, R34, UR4, PT ;  /* 0x0000000422007c0c */ /* 0x000fe2000bf26270 */
[----:B------:R-:W-:-:S02]  /*a04b0*/  ULDC.64 UR4, c[0x0][0x228] ;  /* 0x00008a0000047ab9 */ /* 0x000fc40000000a00 */
[----:B0-----:R-:W3:Y:S01]  /*a04c0*/  LDL.LU R36, [R1+0x4450] ;  /* 0x0044500001247983 */ /* 0x001ee20000300800 */
[----:B------:R-:W-:-:S05]  /*a04d0*/  IADD3 R34, P0, R25, R3, RZ ;  /* 0x0000000319227210 */ /* 0x000fca0007f1e0ff */
[----:B------:R-:W-:-:S05]  /*a04e0*/  IMAD.X R35, R26, 0x1, R4, P0 ;  /* 0x000000011a237824 */ /* 0x000fca00000e0604 */
[----:B------:R0:W-:Y:S02]  /*a04f0*/  STL.64 [R1+0x43e0], R34 ;  /* 0x0043e02201007387 */ /* 0x0001e40000100a00 */
[----:B0-----:R-:W-:-:S05]  /*a0500*/  IMAD.U32 R34, RZ, RZ, UR4 ;  /* 0x00000004ff227e24 */ /* 0x001fca000f8e00ff */
[----:B------:R0:W-:Y:S02]  /*a0510*/  STL [R1+0x70], R34 ;  /* 0x0000702201007387 */ /* 0x0001e40000100800 */
[----:B0-----:R-:W-:-:S05]  /*a0520*/  IMAD.U32 R34, RZ, RZ, UR6 ;  /* 0x00000006ff227e24 */ /* 0x001fca000f8e00ff */
[----:B------:R0:W-:Y:S04]  /*a0530*/  STL [R1+0x6c], R34 ;  /* 0x00006c2201007387 */ /* 0x0001e80000100800 */
[----:B------:R-:W3:Y:S04]  /*a0540*/  LDL.LU R35, [R1+0x4454] ;  /* 0x0044540001237983 */ /* 0x000ee80000300800 */
[----:B0-----:R-:W3:Y:S01]  /*a0550*/  LDL.LU R34, [R1+0x4460] ;  /* 0x0044600001227983 */ /* 0x001ee20000300800 */
[----:B------:R-:W-:Y:S01]  /*a0560*/  @P2 LOP3.LUT R19, R19, 0x10000, RZ, 0xfc, !PT ;  /* 0x0001000013132812 */ /* 0x000fe200078efcff */
[----:B------:R-:W-:Y:S01]  /*a0570*/  UMOV UR4, UR7 ;  /* 0x0000000700047c82 */ /* 0x000fe20008000000 */
[----:B------:R-:W-:Y:S01]  /*a0580*/  IADD3 R38, P0, R25, R5, RZ ;  /* 0x0000000519267210 */ /* 0x000fe20007f1e0ff */
[----:B------:R-:W-:Y:S01]  /*a0590*/  ULDC.64 UR6, c[0x0][0x228] ;  /* 0x00008a0000067ab9 */ /* 0x000fe20000000a00 */
[----:B------:R-:W-:-:S02]  /*a05a0*/  LOP3.LUT R19, R19, 0xffff7fff, RZ, 0xc0, !PT ;  /* 0xffff7fff13137812 */ /* 0x000fc400078ec0ff */
[----:B----4-:R-:W-:Y:S02]  /*a05b0*/  ISETP.GE.AND P2, PT, R33, UR5, PT ;  /* 0x0000000521007c0c */ /* 0x010fe4000bf46270 */
[----:B------:R-:W-:Y:S02]  /*a05c0*/  @P1 LOP3.LUT R19, R19, 0x8000, RZ, 0xfc, !PT ;  /* 0x0000800013131812 */ /* 0x000fe400078efcff */
[----:B------:R-:W-:Y:S01]  /*a05d0*/  ISETP.GE.AND P1, PT, R27, UR4, PT ;  /* 0x000000041b007c0c */ /* 0x000fe2000bf26270 */
[----:B------:R-:W-:Y:S01]  /*a05e0*/  ULDC.64 UR4, c[0x0][0x228] ;  /* 0x00008a0000047ab9 */ /* 0x000fe20000000a00 */
[----:B------:R-:W-:Y:S02]  /*a05f0*/  IMAD.X R39, R26, 0x1, R6, P0 ;  /* 0x000000011a277824 */ /* 0x000fe400000e0606 */
[----:B------:R-:W-:-:S03]  /*a0600*/  IMAD.U32 R27, RZ, RZ, UR4 ;  /* 0x00000004ff1b7e24 */ /* 0x000fc6000f8e00ff */
[----:B------:R-:W-:Y:S04]  /*a0610*/  STL.64 [R1+0x43f0], R38 ;  /* 0x0043f02601007387 */ /* 0x000fe80000100a00 */
[----:B------:R0:W-:Y:S04]  /*a0620*/  STL [R1+0x68], R27 ;  /* 0x0000681b01007387 */ /* 0x0001e80000100800 */
[----:B------:R-:W4:Y:S01]  /*a0630*/  LDL.LU R33, [R1+0x4464] ;  /* 0x0044640001217983 */ /* 0x000f220000300800 */
[----:B------:R-:W-:-:S04]  /*a0640*/  LOP3.LUT R19, R19, 0xffffbfff, RZ, 0xc0, !PT ;  /* 0xffffbfff13137812 */ /* 0x000fc800078ec0ff */
[----:B------:R-:W-:Y:S01]  /*a0650*/  @P2 LOP3.LUT R19, R19, 0x4000, RZ, 0xfc, !PT ;  /* 0x0000400013132812 */ /* 0x000fe200078efcff */
[----:B------:R-:W-:-:S03]  /*a0660*/  UMOV UR4, UR7 ;  /* 0x0000000700047c82 */ /* 0x000fc60008000000 */
[----:B------:R-:W-:-:S04]  /*a0670*/  LOP3.LUT R19, R19, 0xffffdfff, RZ, 0xc0, !PT ;  /* 0xffffdfff13137812 */ /* 0x000fc800078ec0ff */
[----:B------:R-:W-:-:S04]  /*a0680*/  @P1 LOP3.LUT R19, R19, 0x2000, RZ, 0xfc, !PT ;  /* 0x0000200013131812 */ /* 0x000fc800078efcff */
[----:B------:R-:W-:Y:S01]  /*a0690*/  LOP3.LUT R19, R19, 0xffffefff, RZ, 0xc0, !PT ;  /* 0xffffefff13137812 */ /* 0x000fe200078ec0ff */
[----:B0-----:R-:W-:Y:S01]  /*a06a0*/  IMAD.U32 R27, RZ, RZ, UR6 ;  /* 0x00000006ff1b7e24 */ /* 0x001fe2000f8e00ff */
[----:B------:R-:W-:Y:S01]  /*a06b0*/  ULDC.64 UR6, c[0x0][0x228] ;  /* 0x00008a0000067ab9 */ /* 0x000fe20000000a00 */
[----:B--2---:R-:W-:Y:S02]  /*a06c0*/  ISETP.GE.AND P2, PT, R28, UR5, PT ;  /* 0x000000051c007c0c */ /* 0x004fe4000bf46270 */
[----:B------:R-:W2:Y:S01]  /*a06d0*/  LDL.LU R28, [R1+0x4470] ;  /* 0x00447000011c7983 */ /* 0x000ea20000300800 */
[----:B---3--:R-:W-:Y:S01]  /*a06e0*/  ISETP.GE.AND P1, PT, R36, UR4, PT ;  /* 0x0000000424007c0c */ /* 0x008fe2000bf26270 */
[----:B------:R-:W-:Y:S01]  /*a06f0*/  ULDC.64 UR4, c[0x0][0x228] ;  /* 0x00008a0000047ab9 */ /* 0x000fe20000000a00 */
[----:B------:R-:W-:-:S05]  /*a0700*/  IADD3 R36, P0, R25, R7, RZ ;  /* 0x0000000719247210 */ /* 0x000fca0007f1e0ff */
[----:B------:R-:W-:-:S05]  /*a0710*/  IMAD.X R37, R26, 0x1, R8, P0 ;  /* 0x000000011a257824 */ /* 0x000fca00000e0608 */
[----:B------:R0:W-:Y:S01]  /*a0720*/  STL.64 [R1+0x4400], R36 ;  /* 0x0044002401007387 */ /* 0x0001e20000100a00 */
[----:B------:R-:W-:-:S04]  /*a0730*/  @P2 LOP3.LUT R19, R19, 0x1000, RZ, 0xfc, !PT ;  /* 0x0000100013132812 */ /* 0x000fc800078efcff */
[----:B------:R-:W-:Y:S01]  /*a0740*/  LOP3.LUT R19, R19, 0xfffff7ff, RZ, 0xc0, !PT ;  /* 0xfffff7ff13137812 */ /* 0x000fe200078ec0ff */
[----:B0-----:R-:W-:-:S05]  /*a0750*/  IMAD.U32 R36, RZ, RZ, UR4 ;  /* 0x00000004ff247e24 */ /* 0x001fca000f8e00ff */
[----:B------:R0:W-:Y:S01]  /*a0760*/  STL [R1+0x60], R36 ;  /* 0x0000602401007387 */ /* 0x0001e20000100800 */
[----:B------:R-:W-:Y:S01]  /*a0770*/  UMOV UR4, UR7 ;  /* 0x0000000700047c82 */ /* 0x000fe20008000000 */
[----:B------:R-:W-:Y:S01]  /*a0780*/  @P1 LOP3.LUT R19, R19, 0x800, RZ, 0xfc, !PT ;  /* 0x0000080013131812 */ /* 0x000fe200078efcff */
[----:B0-----:R-:W-:Y:S01]  /*a0790*/  IMAD.U32 R36, RZ, RZ, UR6 ;  /* 0x00000006ff247e24 */ /* 0x001fe2000f8e00ff */
[----:B------:R-:W-:-:S04]  /*a07a0*/  ISETP.GE.AND P2, PT, R35, UR5, PT ;  /* 0x0000000523007c0c */ /* 0x000fc8000bf46270 */
[----:B------:R0:W-:Y:S01]  /*a07b0*/  STL [R1+0x5c], R36 ;  /* 0x00005c2401007387 */ /* 0x0001e20000100800 */
[----:B------:R-:W-:-:S03]  /*a07c0*/  ISETP.GE.AND P1, PT, R34, UR4, PT ;  /* 0x0000000422007c0c */ /* 0x000fc6000bf26270 */
[----:B------:R-:W3:Y:S01]  /*a07d0*/  LDL.LU R35, [R1+0x4474] ;  /* 0x0044740001237983 */ /* 0x000ee20000300800 */
[----:B------:R-:W-:Y:S01]  /*a07e0*/  ULDC.64 UR4, c[0x0][0x228] ;  /* 0x00008a0000047ab9 */ /* 0x000fe20000000a00 */
[----:B------:R-:W-:Y:S01]  /*a07f0*/  LOP3.LUT R19, R19, 0xfffffbff, RZ, 0xc0, !PT ;  /* 0xfffffbff13137812 */ /* 0x000fe200078ec0ff */
[----:B------:R-:W-:Y:S01]  /*a0800*/  ULDC.64 UR6, c[0x0][0x228] ;  /* 0x00008a0000067ab9 */ /* 0x000fe20000000a00 */
[----:B------:R-:W3:Y:S01]  /*a0810*/  LDL.LU R34, [R1+0x4478] ;  /* 0x0044780001227983 */ /* 0x000ee20000300800 */
[----:B0-----:R-:W-:-:S05]  /*a0820*/  IADD3 R36, P0, R25, R9, RZ ;  /* 0x0000000919247210 */ /* 0x001fca0007f1e0ff */
[----:B------:R-:W-:-:S05]  /*a0830*/  IMAD.X R37, R26, 0x1, R10, P0 ;  /* 0x000000011a257824 */ /* 0x000fca00000e060a */
[----:B------:R0:W-:Y:S02]  /*a0840*/  STL.64 [R1+0x4410], R36 ;  /* 0x0044102401007387 */ /* 0x0001e40000100a00 */
[----:B0-----:R-:W-:-:S05]  /*a0850*/  IMAD.U32 R36, RZ, RZ, UR4 ;  /* 0x00000004ff247e24 */ /* 0x001fca000f8e00ff */
[----:B------:R0:W-:Y:S02]  /*a0860*/  STL [R1+0x58], R36 ;  /* 0x0000582401007387 */ /* 0x0001e40000100800 */
[----:B0-----:R-:W-:-:S05]  /*a0870*/  IADD3 R36, P0, R25, R11, RZ ;  /* 0x0000000b19247210 */ /* 0x001fca0007f1e0ff */
[----:B------:R-:W-:Y:S01]  /*a0880*/  IMAD.X R37, R26, 0x1, R12, P0 ;  /* 0x000000011a257824 */ /* 0x000fe200000e060c */
[----:B------:R-:W-:Y:S02]  /*a0890*/  @P2 LOP3.LUT R19, R19, 0x400, RZ, 0xfc, !PT ;  /* 0x0000040013132812 */ /* 0x000fe400078efcff */
[----:B----4-:R-:W-:Y:S02]  /*a08a0*/  ISETP.GE.AND P2, PT, R33, UR5, PT ;  /* 0x0000000521007c0c */ /* 0x010fe4000bf46270 */
[----:B------:R0:W-:Y:S04]  /*a08b0*/  STL.64 [R1+0x4420], R36 ;  /* 0x0044202401007387 */ /* 0x0001e80000100a00 */
[----:B0-----:R-:W4:Y:S04]  /*a08c0*/  LDL.LU R36, [R1+0x447c] ;  /* 0x00447c0001247983 */ /* 0x001f280000300800 */
[----:B------:R-:W4:Y:S01]  /*a08d0*/  LDL.LU R33, [R1+0x4488] ;  /* 0x0044880001217983 */ /* 0x000f220000300800 */
[----:B------:R-:W-:Y:S01]  /*a08e0*/  LOP3.LUT R19, R19, 0xfffffdff, RZ, 0xc0, !PT ;  /* 0xfffffdff13137812 */ /* 0x000fe200078ec0ff */
[----:B------:R-:W-:-:S03]  /*a08f0*/  UMOV UR4, UR7 ;  /* 0x0000000700047c82 */ /* 0x000fc60008000000 */
[----:B------:R-:W-:-:S04]  /*a0900*/  @P1 LOP3.LUT R19, R19, 0x200, RZ, 0xfc, !PT ;  /* 0x0000020013131812 */ /* 0x000fc800078efcff */
[----:B------:R-:W-:-:S04]  /*a0910*/  LOP3.LUT R19, R19, 0xfffffeff, RZ, 0xc0, !PT ;  /* 0xfffffeff13137812 */ /* 0x000fc800078ec0ff */
[----:B------:R-:W-:Y:S01]  /*a0920*/  @P2 LOP3.LUT R19, R19, 0x100, RZ, 0xfc, !PT ;  /* 0x0000010013132812 */ /* 0x000fe200078efcff */
[----:B------:R-:W-:Y:S01]  /*a0930*/  IMAD.U32 R55, RZ, RZ, UR6 ;  /* 0x00000006ff377e24 */ /* 0x000fe2000f8e00ff */
[----:B------:R-:W-:Y:S02]  /*a0940*/  ULDC.64 UR6, c[0x0][0x228] ;  /* 0x00008a0000067ab9 */ /* 0x000fe40000000a00 */
[----:B------:R-:W-:Y:S01]  /*a0950*/  LOP3.LUT R19, R19, 0xffffff7f, RZ, 0xc0, !PT ;  /* 0xffffff7f13137812 */ /* 0x000fe200078ec0ff */
[----:B------:R-:W-:Y:S01]  /*a0960*/  UMOV UR41, UR8 ;  /* 0x0000000800297c82 */ /* 0x000fe20008000000 */
[----:B------:R-:W-:Y:S01]  /*a0970*/  ULDC.64 UR8, c[0x0][0x228] ;  /* 0x00008a0000087ab9 */ /* 0x000fe20000000a00 */
[----:B--2---:R-:W-:Y:S01]  /*a0980*/  ISETP.GE.AND P1, PT, R28, UR4, PT ;  /* 0x000000041c007c0c */ /* 0x004fe2000bf26270 */
[----:B------:R-:W-:Y:S01]  /*a0990*/  ULDC.64 UR4, c[0x0][0x228] ;  /* 0x00008a0000047ab9 */ /* 0x000fe20000000a00 */
[----:B------:R-:W2:Y:S01]  /*a09a0*/  LDL.LU R28, [R1+0x448c] ;  /* 0x00448c00011c7983 */ /* 0x000ea20000300800 */
[----:B------:R-:W-:Y:S01]  /*a09b0*/  IMAD.U32 R37, RZ, RZ, UR4 ;  /* 0x00000004ff257e24 */ /* 0x000fe2000f8e00ff */
[----:B------:R-:W-:-:S04]  /*a09c0*/  UMOV UR4, UR7 ;  /* 0x0000000700047c82 */ /* 0x000fc80008000000 */
[----:B------:R0:W-:Y:S05]  /*a09d0*/  STL [R1+0x50], R37 ;  /* 0x0000502501007387 */ /* 0x0001ea0000100800 */
[----:B------:R-:W-:Y:S01]  /*a09e0*/  @P1 LOP3.LUT R19, R19, 0x80, RZ, 0xfc, !PT ;  /* 0x0000008013131812 */ /* 0x000fe200078efcff */
[----:B0-----:R-:W-:-:S05]  /*a09f0*/  IMAD.U32 R37, RZ, RZ, UR6 ;  /* 0x00000006ff257e24 */ /* 0x001fca000f8e00ff */
[----:B------:R-:W-:Y:S01]  /*a0a00*/  STL [R1+0x4c], R37 ;  /* 0x00004c2501007387 */ /* 0x000fe20000100800 */
[----:B------:R-:W-:Y:S02]  /*a0a10*/  LOP3.LUT R19, R19, 0xffffffbf, RZ, 0xc0, !PT ;  /* 0xffffffbf13137812 */ /* 0x000fe400078ec0ff */
[----:B---3--:R-:W-:Y:S02]  /*a0a20*/  ISETP.GE.AND P1, PT, R34, UR4, PT ;  /* 0x0000000422007c0c */ /* 0x008fe4000bf26270 */
[----:B------:R-:W-:Y:S02]  /*a0a30*/  IADD3 R34, P0, R25, R13, RZ ;  /* 0x0000000d19227210 */ /* 0x000fe40007f1e0ff */
[----:B------:R-:W-:Y:S01]  /*a0a40*/  ISETP.GE.AND P2, PT, R35, UR5, PT ;  /* 0x0000000523007c0c */ /* 0x000fe2000bf46270 */
[----:B------:R-:W-:Y:S02]  /*a0a50*/  ULDC.64 UR4, c[0x0][0x228] ;  /* 0x00008a0000047ab9 */ /* 0x000fe40000000a00 */
[----:B------:R-:W-:-:S05]  /*a0a60*/  IMAD.X R35, R26, 0x1, R15, P0 ;  /* 0x000000011a237824 */ /* 0x000fca00000e060f */
[----:B------:R0:W-:Y:S02]  /*a0a70*/  STL.64 [R1+0x4438], R34 ;  /* 0x0044382201007387 */ /* 0x0001e40000100a00 */
[----:B0-----:R-:W-:-:S05]  /*a0a80*/  IADD3 R34, P0, R25, R14, RZ ;  /* 0x0000000e19227210 */ /* 0x001fca0007f1e0ff */
[----:B------:R-:W-:Y:S02]  /*a0a90*/  IMAD.X R35, R26, 0x1, R16, P0 ;  /* 0x000000011a237824 */ /* 0x000fe400000e0610 */
[----:B------:R-:W-:-:S03]  /*a0aa0*/  IMAD.U32 R25, RZ, RZ, UR4 ;  /* 0x00000004ff197e24 */ /* 0x000fc6000f8e00ff */
[----:B------:R0:W-:Y:S01]  /*a0ab0*/  STL.64 [R1+0x4430], R34 ;  /* 0x0044302201007387 */ /* 0x0001e20000100a00 */
[----:B------:R-:W-:Y:S01]  /*a0ac0*/  UMOV UR6, UR5 ;  /* 0x0000000500067c82 */ /* 0x000fe20008000000 */
[----:B------:R-:W-:Y:S02]  /*a0ad0*/  ULDC.64 UR4, c[0x0][0x228] ;  /* 0x00008a0000047ab9 */ /* 0x000fe40000000a00 */
[----:B0-----:R-:W3:Y:S04]  /*a0ae0*/  LDL.LU R35, [R1+0x4498] ;  /* 0x0044980001237983 */ /* 0x001ee80000300800 */
[----:B------:R-:W3:Y:S04]  /*a0af0*/  LDL.LU R34, [R1+0x449c] ;  /* 0x00449c0001227983 */ /* 0x000ee80000300800 */
[----:B------:R0:W-:Y:S01]  /*a0b00*/  STL [R1+0x48], R25 ;  /* 0x0000481901007387 */ /* 0x0001e20000100800 */
[----:B------:R-:W-:Y:S01]  /*a0b10*/  @P2 LOP3.LUT R19, R19, 0x40, RZ, 0xfc, !PT ;  /* 0x0000004013132812 */ /* 0x000fe200078efcff */
[----:B0-----:R-:W-:Y:S01]  /*a0b20*/  IMAD.U32 R25, RZ, RZ, UR8 ;  /* 0x00000008ff197e24 */ /* 0x001fe2000f8e00ff */
[----:B----4-:R-:W-:-:S04]  /*a0b30*/  ISETP.GE.AND P2, PT, R33, UR5, PT ;  /* 0x0000000521007c0c */ /* 0x010fc8000bf46270 */
[----:B------:R0:W-:Y:S04]  /*a0b40*/  STL [R1+0x40], R25 ;  /* 0x0000401901007387 */ /* 0x0001e80000100800 */
[----:B------:R-:W4:Y:S01]  /*a0b50*/  LDL.LU R33, [R1+0x44a8] ;  /* 0x0044a80001217983 */ /* 0x000f220000300800 */
[----:B------:R-:W-:Y:S01]  /*a0b60*/  ISETP.GE.AND P0, PT, R36, UR6, PT ;  /* 0x0000000624007c0c */ /* 0x000fe2000bf06270 */
[----:B------:R-:W-:Y:S01]  /*a0b70*/  IMAD.U32 R54, RZ, RZ, UR4 ;  /* 0x00000004ff367e24 */ /* 0x000fe2000f8e00ff */
[----:B------:R-:W-:Y:S01]  /*a0b80*/  LOP3.LUT R19, R19, 0xffffffdf, RZ, 0xc0, !PT ;  /* 0xffffffdf13137812 */ /* 0x000fe200078ec0ff */
[----:B------:R-:W-:-:S03]  /*a0b90*/  ULDC.64 UR6, c[0x0][0x228] ;  /* 0x00008a0000067ab9 */ /* 0x000fc60000000a00 */
[----:B------:R-:W-:-:S04]  /*a0ba0*/  @P1 LOP3.LUT R19, R19, 0x20, RZ, 0xfc, !PT ;  /* 0x0000002013131812 */ /* 0x000fc800078efcff */
[----:B------:R-:W-:Y:S01]  /*a0bb0*/  LOP3.LUT R19, R19, 0xffffffef, RZ, 0xc0, !PT ;  /* 0xffffffef13137812 */ /* 0x000fe200078ec0ff */
[----:B------:R-:W-:Y:S01]  /*a0bc0*/  UMOV UR4, UR9 ;  /* 0x0000000900047c82 */ /* 0x000fe20008000000 */
[----:B0-----:R-:W-:Y:S01]  /*a0bd0*/  SHF.R.S32.HI R25, RZ, 0x1f, R24 ;  /* 0x0000001fff197819 */ /* 0x001fe20000011418 */
[----:B------:R-:W-:Y:S01]  /*a0be0*/  ULDC.64 UR8, c[0x0][0x228] ;  /* 0x00008a0000087ab9 */ /* 0x000fe20000000a00 */
[----:B------:R-:W-:Y:S02]  /*a0bf0*/  @P0 LOP3.LUT R19, R19, 0x10, RZ, 0xfc, !PT ;  /* 0x0000001013130812 */ /* 0x000fe400078efcff */
[----:B------:R-:W-:-:S05]  /*a0c00*/  IADD3 R36, P0, R24, R0, RZ ;  /* 0x0000000018247210 */ /* 0x000fca0007f1e0ff */
[----:B------:R-:W-:Y:S01]  /*a0c10*/  IMAD.X R37, R25, 0x1, R2, P0 ;  /* 0x0000000119257824 */ /* 0x000fe200000e0602 */
[----:B------:R-:W-:-:S04]  /*a0c20*/  LOP3.LUT R19, R19, 0xfffffff7, RZ, 0xc0, !PT ;  /* 0xfffffff713137812 */ /* 0x000fc800078ec0ff */
[----:B------:R-:W-:-:S04]  /*a0c30*/  @P2 LOP3.LUT R19, R19, 0x8, RZ, 0xfc, !PT ;  /* 0x0000000813132812 */ /* 0x000fc800078efcff */
[----:B------:R-:W-:Y:S02]  /*a0c40*/  LOP3.LUT R19, R19, 0xfffffffb, RZ, 0xc0, !PT ;  /* 0xfffffffb13137812 */ /* 0x000fe400078ec0ff */
[----:B--2---:R-:W-:Y:S01]  /*a0c50*/  ISETP.GE.AND P1, PT, R28, UR4, PT ;  /* 0x000000041c007c0c */ /* 0x004fe2000bf26270 */
[----:B------:R-:W-:Y:S01]  /*a0c60*/  ULDC.64 UR4, c[0x0][0x228] ;  /* 0x00008a0000047ab9 */ /* 0x000fe20000000a00 */
[----:B------:R-:W2:Y:S01]  /*a0c70*/  LDL.LU R28, [R1+0x44ac] ;  /* 0x0044ac00011c7983 */ /* 0x000ea20000300800 */
[----:B------:R-:W-:-:S03]  /*a0c80*/  IMAD.U32 R26, RZ, RZ, UR4 ;  /* 0x00000004ff1a7e24 */ /* 0x000fc6000f8e00ff */
[----:B------:R-:W-:Y:S04]  /*a0c90*/  STL.64 [R1+0x4450], R36 ;  /* 0x0044502401007387 */ /* 0x000fe80000100a00 */
[----:B------:R0:W-:Y:S02]  /*a0ca0*/  STL [R1+0x3c], R26 ;  /* 0x00003c1a01007387 */ /* 0x0001e40000100800 */
[----:B0-----:R-:W-:-:S05]  /*a0cb0*/  IMAD.U32 R26, RZ, RZ, UR6 ;  /* 0x00000006ff1a7e24 */ /* 0x001fca000f8e00ff */
[----:B------:R0:W-:Y:S04]  /*a0cc0*/  STL [R1+0x38], R26 ;  /* 0x0000381a01007387 */ /* 0x0001e80000100800 */
[----:B0-----:R-:W2:Y:S01]  /*a0cd0*/  LDL.LU R26, [R1+0x44b0] ;  /* 0x0044b000011a7983 */ /* 0x001ea20000300800 */
[----:B------:R-:W-:Y:S01]  /*a0ce0*/  IADD3 R36, P0, R24, R3, RZ ;  /* 0x0000000318247210 */ /* 0x000fe20007f1e0ff */
[----:B------:R-:W-:Y:S01]  /*a0cf0*/  UMOV UR4, UR7 ;  /* 0x0000000700047c82 */ /* 0x000fe20008000000 */
[----:B------:R-:W-:Y:S01]  /*a0d00*/  @P1 LOP3.LUT R19, R19, 0x4, RZ, 0xfc, !PT ;  /* 0x0000000413131812 */ /* 0x000fe200078efcff */
[----:B------:R-:W-:Y:S02]  /*a0d10*/  ULDC.64 UR6, c[0x0][0x228] ;  /* 0x00008a0000067ab9 */ /* 0x000fe40000000a00 */
[----:B------:R-:W-:Y:S01]  /*a0d20*/  IMAD.X R37, R25, 0x1, R4, P0 ;  /* 0x0000000119257824 */ /* 0x000fe200000e0604 */
[----:B------:R-:W-:-:S02]  /*a0d30*/  LOP3.LUT R19, R19, 0xfffffffd, RZ, 0xc0, !PT ;  /* 0xfffffffd13137812 */ /* 0x000fc400078ec0ff */
[----:B---3--:R-:W-:Y:S02]  /*a0d40*/  ISETP.GE.AND P2, PT, R35, UR5, PT ;  /* 0x0000000523007c0c */ /* 0x008fe4000bf46270 */
[----:B------:R-:W3:Y:S01]  /*a0d50*/  LDL.LU R35, [R1+0x44b4] ;  /* 0x0044b40001237983 */ /* 0x000ee20000300800 */
[----:B------:R-:W-:Y:S01]  /*a0d60*/  ISETP.GE.AND P1, PT, R34, UR4, PT ;  /* 0x0000000422007c0c */ /* 0x000fe2000bf26270 */
[----:B------:R-:W-:Y:S01]  /*a0d70*/  IMAD.U32 R34, RZ, RZ, UR6 ;  /* 0x00000006ff227e24 */ /* 0x000fe2000f8e00ff */
[----:B------:R-:W-:Y:S01]  /*a0d80*/  ULDC.64 UR4, c[0x0][0x228] ;  /* 0x00008a0000047ab9 */ /* 0x000fe20000000a00 */
[----:B------:R-:W-:Y:S04]  /*a0d90*/  STL.64 [R1+0x4460], R36 ;  /* 0x0044602401007387 */ /* 0x000fe80000100a00 */
[----:B------:R0:W-:Y:S03]  /*a0da0*/  STL [R1+0x30], R34 ;  /* 0x0000302201007387 */ /* 0x0001e60000100800 */
[----:B------:R-:W-:Y:S01]  /*a0db0*/  @P2 LOP3.LUT R19, R19, 0x2, RZ, 0xfc, !PT ;  /* 0x0000000213132812 */ /* 0x000fe200078efcff */
[----:B0-----:R-:W3:Y:S01]  /*a0dc0*/  LDL.LU R34, [R1+0x44b8] ;  /* 0x0044b80001227983 */ /* 0x001ee20000300800 */
[----:B----4-:R-:W-:-:S03]  /*a0dd0*/  ISETP.GE.AND P2, PT, R33, UR5, PT ;  /* 0x0000000521007c0c */ /* 0x010fc6000bf46270 */
[----:B------:R-:W4:Y:S01]  /*a0de0*/  LDL.LU R33, [R1+0x44bc] ;  /* 0x0044bc0001217983 */ /* 0x000f220000300800 */
[----:B------:R-:W-:Y:S01]  /*a0df0*/  LOP3.LUT R19, R19, 0xfffffffe, RZ, 0xc0, !PT ;  /* 0xfffffffe13137812 */ /* 0x000fe200078ec0ff */
[----:B------:R-:W-:Y:S01]  /*a0e00*/  IMAD.U32 R53, RZ, RZ, UR4 ;  /* 0x00000004ff357e24 */ /* 0x000fe2000f8e00ff */
[----:B------:R-:W-:Y:S01]  /*a0e10*/  IADD3 R36, P0, R24, R5, RZ ;  /* 0x0000000518247210 */ /* 0x000fe20007f1e0ff */
[----:B------:R-:W-:Y:S01]  /*a0e20*/  UMOV UR4, UR7 ;  /* 0x0000000700047c82 */ /* 0x000fe20008000000 */
[----:B------:R-:W-:Y:S01]  /*a0e30*/  @P1 LOP3.LUT R19, R19, 0x1, RZ, 0xfc, !PT ;  /* 0x0000000113131812 */ /* 0x000fe200078efcff */
[----:B------:R-:W-:Y:S02]  /*a0e40*/  ULDC.64 UR6, c[0x0][0x228] ;  /* 0x00008a0000067ab9 */ /* 0x000fe40000000a00 */
[----:B------:R-:W-:-:S05]  /*a0e50*/  IMAD.X R37, R25, 0x1, R6, P0 ;  /* 0x0000000119257824 */ /* 0x000fca00000e0606 */
[----:B------:R0:W-:Y:S01]  /*a0e60*/  STL.64 [R1+0x4470], R36 ;  /* 0x0044702401007387 */ /* 0x0001e20000100a00 */
[----:B------:R-:W-:-:S04]  /*a0e70*/  @P2 LOP3.LUT R17, R17, 0x80000000, RZ, 0xfc, !PT ;  /* 0x8000000011112812 */ /* 0x000fc800078efcff */
[----:B------:R-:W-:Y:S02]  /*a0e80*/  LOP3.LUT R17, R17, 0xbfffffff, RZ, 0xc0, !PT ;  /* 0xbfffffff11117812 */ /* 0x000fe400078ec0ff */
[----:B0-----:R-:W-:-:S05]  /*a0e90*/  IADD3 R36, P0, R24, R7, RZ ;  /* 0x0000000718247210 */ /* 0x001fca0007f1e0ff */
[----:B------:R-:W-:Y:S01]  /*a0ea0*/  IMAD.X R37, R25, 0x1, R8, P0 ;  /* 0x0000000119257824 */ /* 0x000fe200000e0608 */
[----:B--2---:R-:W-:Y:S01]  /*a0eb0*/  ISETP.GE.AND P1, PT, R28, UR4, PT ;  /* 0x000000041c007c0c */ /* 0x004fe2000bf26270 */
[----:B------:R-:W-:Y:S02]  /*a0ec0*/  ULDC.64 UR4, c[0x0][0x228] ;  /* 0x00008a0000047ab9 */ /* 0x000fe40000000a00 */
[----:B------:R-:W-:-:S05]  /*a0ed0*/  IMAD.U32 R28, RZ, RZ, UR4 ;  /* 0x00000004ff1c7e24 */ /* 0x000fca000f8e00ff */
[----:B------:R0:W-:Y:S02]  /*a0ee0*/  STL [R1+0x2c], R28 ;  /* 0x00002c1c01007387 */ /* 0x0001e40000100800 */
[----:B0-----:R-:W-:-:S05]  /*a0ef0*/  IMAD.U32 R28, RZ, RZ, UR6 ;  /* 0x00000006ff1c7e24 */ /* 0x001fca000f8e00ff */
[----:B------:R0:W-:Y:S01]  /*a0f00*/  STL [R1+0x28], R28 ;  /* 0x0000281c01007387 */ /* 0x0001e20000100800 */
[----:B------:R-:W-:-:S03]  /*a0f10*/  ISETP.GE.AND P2, PT, R26, UR5, PT ;  /* 0x000000051a007c0c */ /* 0x000fc6000bf46270 */
[----:B0-----:R-:W2:Y:S04]  /*a0f20*/  LDL.LU R28, [R1+0x44c8] ;  /* 0x0044c800011c7983 */ /* 0x001ea80000300800 */
[----:B------:R-:W2:Y:S01]  /*a0f30*/  LDL.LU R26, [R1+0x44cc] ;  /* 0x0044cc00011a7983 */ /* 0x000ea20000300800 */
[----:B------:R-:W-:Y:S01]  /*a0f40*/  @P1 LOP3.LUT R17, R17, 0x40000000, RZ, 0xfc, !PT ;  /* 0x4000000011111812 */ /* 0x000fe200078efcff */
[----:B------:R-:W-:Y:S01]  /*a0f50*/  UMOV UR4, UR7 ;  /* 0x0000000700047c82 */ /* 0x000fe20008000000 */
[----:B------:R-:W-:Y:S02]  /*a0f60*/  ULDC.64 UR6, c[0x0][0x228] ;  /* 0x00008a0000067ab9 */ /* 0x000fe40000000a00 */
[----:B------:R-:W-:-:S04]  /*a0f70*/  LOP3.LUT R17, R17, 0xdfffffff, RZ, 0xc0, !PT ;  /* 0xdfffffff11117812 */ /* 0x000fc800078ec0ff */
[----:B------:R-:W-:Y:S01]  /*a0f80*/  @P2 LOP3.LUT R17, R17, 0x20000000, RZ, 0xfc, !PT ;  /* 0x2000000011112812 */ /* 0x000fe200078efcff */
[----:B------:R0:W-:Y:S03]  /*a0f90*/  STL.64 [R1+0x4478], R36 ;  /* 0x0044782401007387 */ /* 0x0001e60000100a00 */
[----:B------:R-:W-:Y:S02]  /*a0fa0*/  LOP3.LUT R17, R17, 0xefffffff, RZ, 0xc0, !PT ;  /* 0xefffffff11117812 */ /* 0x000fe400078ec0ff */
[----:B---3--:R-:W-:Y:S01]  /*a0fb0*/  ISETP.GE.AND P1, PT, R35, UR4, PT ;  /* 0x0000000423007c0c */ /* 0x008fe2000bf26270 */
[----:B------:R-:W-:Y:S01]  /*a0fc0*/  IMAD.U32 R35, RZ, RZ, UR6 ;  /* 0x00000006ff237e24 */ /* 0x000fe2000f8e00ff */
[----:B------:R-:W-:Y:S02]  /*a0fd0*/  ULDC.64 UR4, c[0x0][0x228] ;  /* 0x00008a0000047ab9 */ /* 0x000fe40000000a00 */
[----:B------:R-:W-:Y:S01]  /*a0fe0*/  IMAD.U32 R50, RZ, RZ, UR4 ;  /* 0x00000004ff327e24 */ /* 0x000fe2000f8e00ff */
[----:B------:R-:W-:Y:S01]  /*a0ff0*/  UMOV UR4, UR7 ;  /* 0x0000000700047c82 */ /* 0x000fe20008000000 */
[----:B------:R1:W-:Y:S01]  /*a1000*/  STL [R1+0x20], R35 ;  /* 0x0000202301007387 */ /* 0x0003e20000100800 */
[----:B0-----:R-:W-:Y:S01]  /*a1010*/  IADD3 R36, P0, R24, R9, RZ ;  /* 0x0000000918247210 */ /* 0x001fe20007f1e0ff */
[----:B------:R-:W-:-:S05]  /*a1020*/  ULDC.64 UR6, c[0x0][0x228] ;  /* 0x00008a0000067ab9 */ /* 0x000fca0000000a00 */
[----:B------:R-:W-:Y:S01]  /*a1030*/  @P1 LOP3.LUT R17, R17, 0x10000000, RZ, 0xfc, !PT ;  /* 0x1000000011111812 */ /* 0x000fe200078efcff */
[----:B-1----:R-:W3:Y:S01]  /*a1040*/  LDL.LU R35, [R1+0x44d8] ;  /* 0x0044d80001237983 */ /* 0x002ee20000300800 */
[----:B----4-:R-:W-:-:S03]  /*a1050*/  ISETP.GE.AND P1, PT, R33, UR4, PT ;  /* 0x0000000421007c0c */ /* 0x010fc6000bf26270 */
[----:B------:R-:W4:Y:S01]  /*a1060*/  LDL.LU R33, [R1+0x44dc] ;  /* 0x0044dc0001217983 */ /* 0x000f220000300800 */
[----:B------:R-:W-:Y:S01]  /*a1070*/  ISETP.GE.AND P2, PT, R34, UR5, PT ;  /* 0x0000000522007c0c */ /* 0x000fe2000bf46270 */
[----:B------:R-:W-:Y:S01]  /*a1080*/  ULDC.64 UR4, c[0x0][0x228] ;  /* 0x00008a0000047ab9 */ /* 0x000fe20000000a00 */
[----:B------:R-:W-:Y:S01]  /*a1090*/  LOP3.LUT R17, R17, 0xf7ffffff, RZ, 0xc0, !PT ;  /* 0xf7ffffff11117812 */ /* 0x000fe200078ec0ff */
[----:B------:R-:W-:Y:S02]  /*a10a0*/  IMAD.X R37, R25, 0x1, R10, P0 ;  /* 0x0000000119257824 */ /* 0x000fe400000e060a */
[----:B------:R-:W-:-:S03]  /*a10b0*/  IMAD.U32 R34, RZ, RZ, UR4 ;  /* 0x00000004ff227e24 */ /* 0x000fc6000f8e00ff */
[----:B------:R0:W-:Y:S05]  /*a10c0*/  STL.64 [R1+0x4488], R36 ;  /* 0x0044882401007387 */ /* 0x0001ea0000100a00 */
[----:B------:R-:W-:Y:S01]  /*a10d0*/  @P2 LOP3.LUT R17, R17, 0x8000000, RZ, 0xfc, !PT ;  /* 0x0800000011112812 */ /* 0x000fe200078efcff */
[----:B------:R1:W-:Y:S03]  /*a10e0*/  STL [R1+0x1c], R34 ;  /* 0x00001c2201007387 */ /* 0x0003e60000100800 */
[----:B------:R-:W-:Y:S02]  /*a10f0*/  LOP3.LUT R17, R17, 0xfbffffff, RZ, 0xc0, !PT ;  /* 0xfbffffff11117812 */ /* 0x000fe400078ec0ff */
[----:B0-----:R-:W-:Y:S01]  /*a1100*/  IADD3 R36, P0, R24, R11, RZ ;  /* 0x0000000b18247210 */ /* 0x001fe20007f1e0ff */
[----:B-1----:R-:W-:Y:S01]  /*a1110*/  IMAD.U32 R34, RZ, RZ, UR6 ;  /* 0x00000006ff227e24 */ /* 0x002fe2000f8e00ff */
[----:B------:R-:W-:-:S03]  /*a1120*/  UMOV UR4, UR7 ;  /* 0x0000000700047c82 */ /* 0x000fc60008000000 */
[----:B------:R-:W-:Y:S01]  /*a1130*/  IMAD.X R37, R25, 0x1, R12, P0 ;  /* 0x0000000119257824 */ /* 0x000fe200000e060c */
[----:B------:R-:W-:Y:S01]  /*a1140*/  @P1 LOP3.LUT R17, R17, 0x4000000, RZ, 0xfc, !PT ;  /* 0x0400000011111812 */ /* 0x000fe200078efcff */
[----:B------:R-:W-:Y:S01]  /*a1150*/  ULDC.64 UR6, c[0x0][0x228] ;  /* 0x00008a0000067ab9 */ /* 0x000fe20000000a00 */
[----:B------:R0:W-:Y:S04]  /*a1160*/  STL [R1+0x18], R34 ;  /* 0x0000182201007387 */ /* 0x0001e80000100800 */
[----:B0-----:R-:W3:Y:S01]  /*a1170*/  LDL.LU R34, [R1+0x44f0] ;  /* 0x0044f00001227983 */ /* 0x001ee20000300800 */
[----:B------:R-:W-:Y:S02]  /*a1180*/  LOP3.LUT R17, R17, 0xfdffffff, RZ, 0xc0, !PT ;  /* 0xfdffffff11117812 */ /* 0x000fe400078ec0ff */
[----:B--2---:R-:W-:-:S02]  /*a1190*/  ISETP.GE.AND P2, PT, R28, UR5, PT ;  /* 0x000000051c007c0c */ /* 0x004fc4000bf46270 */
[----:B------:R-:W2:Y:S01]  /*a11a0*/  LDL.LU R28, [R1+0x44f4] ;  /* 0x0044f400011c7983 */ /* 0x000ea20000300800 */
[----:B------:R-:W-:Y:S01]  /*a11b0*/  ISETP.GE.AND P1, PT, R26, UR4, PT ;  /* 0x000000041a007c0c */ /* 0x000fe2000bf26270 */
[----:B------:R-:W-:Y:S02]  /*a11c0*/  ULDC.64 UR4, c[0x0][0x228] ;  /* 0x00008a0000047ab9 */ /* 0x000fe40000000a00 */
[----:B------:R-:W2:Y:S01]  /*a11d0*/  LDL.LU R26, [R1+0x4500] ;  /* 0x00450000011a7983 */ /* 0x000ea20000300800 */
[----:B------:R-:W-:-:S03]  /*a11e0*/  IMAD.U32 R56, RZ, RZ, UR4 ;  /* 0x00000004ff387e24 */ /* 0x000fc6000f8e00ff */
[----:B------:R0:W-:Y:S04]  /*a11f0*/  STL.64 [R1+0x4498], R36 ;  /* 0x0044982401007387 */ /* 0x0001e80000100a00 */
[----:B------:R-:W-:Y:S01]  /*a1200*/  STL [R1+0x54e4], R56 ;  /* 0x0054e43801007387 */ /* 0x000fe20000100800 */
[----:B0-----:R-:W-:-:S05]  /*a1210*/  IMAD.U32 R36, RZ, RZ, UR6 ;  /* 0x00000006ff247e24 */ /* 0x001fca000f8e00ff */
[----:B------:R0:W-:Y:S02]  /*a1220*/  STL [R1+0x10], R36 ;  /* 0x0000102401007387 */ /* 0x0001e40000100800 */
[----:B0-----:R-:W-:-:S05]  /*a1230*/  IADD3 R36, P0, R24, R13, RZ ;  /* 0x0000000d18247210 */ /* 0x001fca0007f1e0ff */
[----:B------:R-:W-:Y:S01]  /*a1240*/  IMAD.X R37, R25, 0x1, R15, P0 ;  /* 0x0000000119257824 */ /* 0x000fe200000e060f */
[----:B------:R-:W-:-:S04]  /*a1250*/  @P2 LOP3.LUT R17, R17, 0x2000000, RZ, 0xfc, !PT ;  /* 0x0200000011112812 */ /* 0x000fc800078efcff */
[----:B------:R0:W-:Y:S01]  /*a1260*/  STL.64 [R1+0x44b0], R36 ;  /* 0x0044b02401007387 */ /* 0x0001e20000100a00 */
[----:B------:R-:W-:Y:S01]  /*a1270*/  LOP3.LUT R17, R17, 0xfeffffff, RZ, 0xc0, !PT ;  /* 0xfeffffff11117812 */ /* 0x000fe200078ec0ff */
[----:B------:R-:W-:-:S03]  /*a1280*/  UMOV UR4, UR7 ;  /* 0x0000000700047c82 */ /* 0x000fc60008000000 */
[----:B------:R-:W-:Y:S02]  /*a1290*/  @P1 LOP3.LUT R17, R17, 0x1000000, RZ, 0xfc, !PT ;  /* 0x0100000011111812 */ /* 0x000fe400078efcff */
[----:B0-----:R-:W-:-:S05]  /*a12a0*/  IADD3 R36, P0, R24, R14, RZ ;  /* 0x0000000e18247210 */ /* 0x001fca0007f1e0ff */
[----:B------:R-:W-:Y:S01]  /*a12b0*/  IMAD.X R37, R25, 0x1, R16, P0 ;  /* 0x0000000119257824 */ /* 0x000fe200000e0610 */
[----:B----4-:R-:W-:Y:S02]  /*a12c0*/  ISETP.GE.AND P1, PT, R33, UR4, PT ;  /* 0x0000000421007c0c */ /* 0x010fe4000bf26270 */
[----:B------:R-:W4:Y:S04]  /*a12d0*/  LDL.LU R33, [R1+0x4504] ;  /* 0x0045040001217983 */ /* 0x000f280000300800 */
[----:B------:R-:W-:Y:S04]  /*a12e0*/  STL.64 [R1+0x44a8], R36 ;  /* 0x0044a82401007387 */ /* 0x000fe80000100a00 */
[----:B------:R-:W4:Y:S01]  /*a12f0*/  LDL.LU R25, [R1+0x4508] ;  /* 0x0045080001197983 */ /* 0x000f220000300800 */
[----:B---3--:R-:W-:Y:S01]  /*a1300*/  ISETP.GE.AND P2, PT, R35, UR5, PT ;  /* 0x0000000523007c0c */ /* 0x008fe2000bf46270 */
[----:B------:R-:W-:Y:S01]  /*a1310*/  ULDC.64 UR4, c[0x0][0x228] ;  /* 0x00008a0000047ab9 */ /* 0x000fe20000000a00 */
[----:B------:R-:W-:Y:S01]  /*a1320*/  LOP3.LUT R17, R17, 0xff7fffff, RZ, 0xc0, !PT ;  /* 0xff7fffff11117812 */ /* 0x000fe200078ec0ff */
[----:B------:R-:W-:Y:S01]  /*a1330*/  UMOV UR6, UR5 ;  /* 0x0000000500067c82 */ /* 0x000fe20008000000 */
[----:B------:R-:W-:Y:S01]  /*a1340*/  IMAD.U32 R24, RZ, RZ, UR4 ;  /* 0x00000004ff187e24 */ /* 0x000fe2000f8e00ff */
[----:B------:R-:W-:Y:S01]  /*a1350*/  ULDC.64 UR4, c[0x0][0x228] ;  /* 0x00008a0000047ab9 */ /* 0x000fe20000000a00 */
[----:B------:R-:W-:-:S02]  /*a1360*/  IMAD.U32 R58, RZ, RZ, UR8 ;  /* 0x00000008ff3a7e24 */ /* 0x000fc4000f8e00ff */
[----:B------:R-:W-:-:S05]  /*a1370*/  IMAD.U32 R51, RZ, RZ, UR4 ;  /* 0x00000004ff337e24 */ /* 0x000fca000f8e00ff */
[----:B------:R-:W-:-:S04]  /*a1380*/  @P2 LOP3.LUT R17, R17, 0x800000, RZ, 0xfc, !PT ;  /* 0x0080000011112812 */ /* 0x000fc800078efcff */
[----:B------:R-:W-:Y:S01]  /*a1390*/  LOP3.LUT R17, R17, 0xffbfffff, RZ, 0xc0, !PT ;  /* 0xffbfffff11117812 */ /* 0x000fe200078ec0ff */
[----:B------:R0:W-:Y:S03]  /*a13a0*/  STL [R1+0xc], R24 ;  /* 0x00000c1801007387 */ /* 0x0001e60000100800 */
[----:B------:R-:W-:Y:S01]  /*a13b0*/  @P1 LOP3.LUT R17, R17, 0x400000, RZ, 0xfc, !PT ;  /* 0x0040000011111812 */ /* 0x000fe200078efcff */
[----:B------:R-:W-:Y:S01]  /*a13c0*/  STL [R1+0x54dc], R51 ;  /* 0x0054dc3301007387 */ /* 0x000fe20000100800 */
[----:B------:R-:W-:-:S03]  /*a13d0*/  ISETP.GE.AND P0, PT, R34, UR6, PT ;  /* 0x0000000622007c0c */ /* 0x000fc6000bf06270 */
[----:B------:R-:W-:Y:S01]  /*a13e0*/  STL [R1+0x54e0], R58 ;  /* 0x0054e03a01007387 */ /* 0x000fe20000100800 */
[----:B------:R-:W-:Y:S01]  /*a13f0*/  LOP3.LUT R17, R17, 0xffdfffff, RZ, 0xc0, !PT ;  /* 0xffdfffff11117812 */ /* 0x000fe200078ec0ff */
[----:B------:R-:W-:Y:S01]  /*a1400*/  UMOV UR4, UR9 ;  /* 0x0000000900047c82 */ /* 0x000fe20008000000 */
[----:B0-----:R-:W-:Y:S01]  /*a1410*/  SHF.R.S32.HI R24, RZ, 0x1f, R23 ;  /* 0x0000001fff187819 */ /* 0x001fe20000011417 */
[----:B------:R-:W-:Y:S01]  /*a1420*/  ULDC.64 UR6, c[0x0][0x228] ;  /* 0x00008a0000067ab9 */ /* 0x000fe20000000a00 */
[----:B------:R-:W-:Y:S01]  /*a1430*/  IMAD.MOV.U32 R52, RZ, RZ, R29 ;  /* 0x000000ffff347224 */ /* 0x000fe200078e001d */
[----:B------:R-:W-:-:S04]  /*a1440*/  ULDC.64 UR8, c[0x0][0x228] ;  /* 0x00008a0000087ab9 */ /* 0x000fc80000000a00 */
[----:B------:R-:W-:Y:S02]  /*a1450*/  @P0 LOP3.LUT R17, R17, 0x200000, RZ, 0xfc, !PT ;  /* 0x0020000011110812 */ /* 0x000fe400078efcff */
[----:B------:R-:W-:Y:S02]  /*a1460*/  IADD3 R34, P0, R23, R0, RZ ;  /* 0x0000000017227210 */ /* 0x000fe40007f1e0ff */
[----:B------:R-:W-:-:S03]  /*a1470*/  LOP3.LUT R17, R17, 0xffefffff, RZ, 0xc0, !PT ;  /* 0xffefffff11117812 */ /* 0x000fc600078ec0ff */
[----:B------:R-:W-:Y:S02]  /*a1480*/  IMAD.X R35, R24, 0x1, R2, P0 ;  /* 0x0000000118237824 */ /* 0x000fe400000e0602 */
[----:B------:R-:W-:Y:S01]  /*a1490*/  IMAD.U32 R49, RZ, RZ, UR6 ;  /* 0x00000006ff317e24 */ /* 0x000fe2000f8e00ff */
[----:B--2---:R-:W-:Y:S02]  /*a14a0*/  ISETP.GE.AND P2, PT, R28, UR5, PT ;  /* 0x000000051c007c0c */ /* 0x004fe4000bf46270 */
[----:B------:R-:W2:Y:S01]  /*a14b0*/  LDL.LU R28, [R1+0x450c] ;  /* 0x00450c00011c7983 */ /* 0x000ea20000300800 */
[----:B------:R-:W-:Y:S01]  /*a14c0*/  ISETP.GE.AND P1, PT, R26, UR4, PT ;  /* 0x000000041a007c0c */ /* 0x000fe2000bf26270 */
[----:B------:R-:W-:Y:S02]  /*a14d0*/  ULDC.64 UR4, c[0x0][0x228] ;  /* 0x00008a0000047ab9 */ /* 0x000fe40000000a00 */
[----:B------:R-:W3:Y:S01]  /*a14e0*/  LDL.LU R26, [R1+0x4518] ;  /* 0x00451800011a7983 */ /* 0x000ee20000300800 */
[----:B------:R-:W-:-:S06]  /*a14f0*/  IMAD.U32 R61, RZ, RZ, UR4 ;  /* 0x00000004ff3d7e24 */ /* 0x000fcc000f8e00ff */
[----:B------:R-:W-:Y:S01]  /*a1500*/  @P2 LOP3.LUT R17, R17, 0x100000, RZ, 0xfc, !PT ;  /* 0x0010000011112812 */ /* 0x000fe200078efcff */
[----:B------:R0:W-:Y:S03]  /*a1510*/  STL.64 [R1+0x44b8], R34 ;  /* 0x0044b82201007387 */ /* 0x0001e60000100a00 */
[----:B------:R-:W-:Y:S01]  /*a1520*/  LOP3.LUT R17, R17, 0xfff7ffff, RZ, 0xc0, !PT ;  /* 0xfff7ffff11117812 */ /* 0x000fe200078ec0ff */
[----:B------:R-:W-:Y:S01]  /*a1530*/  STL [R1+0x54e8], R61 ;  /* 0x0054e83d01007387 */ /* 0x000fe20000100800 */
[----:B------:R-:W-:Y:S01]  /*a1540*/  UMOV UR4, UR7 ;  /* 0x0000000700047c82 */ /* 0x000fe20008000000 */
[----:B------:R-:W-:Y:S01]  /*a1550*/  ULDC.64 UR6, c[0x0][0x228] ;  /* 0x00008a0000067ab9 */ /* 0x000fe20000000a00 */
[----:B------:R-:W-:Y:S01]  /*a1560*/  @P1 LOP3.LUT R17, R17, 0x80000, RZ, 0xfc, !PT ;  /* 0x0008000011111812 */ /* 0x000fe200078efcff */
[----:B------:R-:W-:Y:S04]  /*a1570*/  STL [R1+0x54fc], R60 ;  /* 0x0054fc3c01007387 */ /* 0x000fe80000100800 */
[----:B------:R-:W-:Y:S01]  /*a1580*/  STL [R1+0x54ec], R49 ;  /* 0x0054ec3101007387 */ /* 0x000fe20000100800 */
[----:B----4-:R-:W-:-:S03]  /*a1590*/  ISETP.GE.AND P2, PT, R33, UR5, PT ;  /* 0x0000000521007c0c */ /* 0x010fc6000bf46270 */
[----:B------:R-:W4:Y:S01]  /*a15a0*/  LDL.LU R33, [R1+0x451c] ;  /* 0x00451c0001217983 */ /* 0x000f220000300800 */
[----:B------:R-:W-:Y:S01]  /*a15b0*/  ISETP.GE.AND P1, PT, R25, UR4, PT ;  /* 0x0000000419007c0c */ /* 0x000fe2000bf26270 */
[----:B------:R-:W-:Y:S02]  /*a15c0*/  ULDC.64 UR4, c[0x0][0x228] ;  /* 0x00008a0000047ab9 */ /* 0x000fe40000000a00 */
[----:B------:R-:W4:Y:S01]  /*a15d0*/  LDL.LU R25, [R1+0x4520] ;  /* 0x0045200001197983 */ /* 0x000f220000300800 */
[----:B0-----:R-:W-:Y:S01]  /*a15e0*/  IADD3 R34, P0, R23, R3, RZ ;  /* 0x0000000317227210 */ /* 0x001fe20007f1e0ff */
[----:B------:R-:W-:Y:S01]  /*a15f0*/  IMAD.U32 R48, RZ, RZ, UR4 ;  /* 0x00000004ff307e24 */ /* 0x000fe2000f8e00ff */
[----:B------:R-:W-:Y:S01]  /*a1600*/  LOP3.LUT R17, R17, 0xfffbffff, RZ, 0xc0, !PT ;  /* 0xfffbffff11117812 */ /* 0x000fe200078ec0ff */
[----:B------:R-:W-:Y:S02]  /*a1610*/  IMAD.U32 R47, RZ, RZ, UR6 ;  /* 0x00000006ff2f7e24 */ /* 0x000fe4000f8e00ff */
[----:B------:R-:W-:Y:S01]  /*a1620*/  IMAD.X R35, R24, 0x1, R4, P0 ;  /* 0x0000000118237824 */ /* 0x000fe200000e0604 */
[----:B------:R-:W-:-:S04]  /*a1630*/  @P2 LOP3.LUT R17, R17, 0x40000, RZ, 0xfc, !PT ;  /* 0x0004000011112812 */ /* 0x000fc800078efcff */
[----:B------:R0:W-:Y:S01]  /*a1640*/  STL.64 [R1+0x44c8], R34 ;  /* 0x0044c82201007387 */ /* 0x0001e20000100a00 */
[----:B------:R-:W-:-:S03]  /*a1650*/  LOP3.LUT R17, R17, 0xfffdffff, RZ, 0xc0, !PT ;  /* 0xfffdffff11117812 */ /* 0x000fc600078ec0ff */
[----:B------:R-:W-:Y:S04]  /*a1660*/  STL [R1+0x54f0], R48 ;  /* 0x0054f03001007387 */ /* 0x000fe80000100800 */
[----:B------:R-:W-:Y:S01]  /*a1670*/  STL [R1+0x54f4], R47 ;  /* 0x0054f42f01007387 */ /* 0x000fe20000100800 */
[----:B------:R-:W-:Y:S01]  /*a1680*/  @P1 LOP3.LUT R17, R17, 0x20000, RZ, 0xfc, !PT ;  /* 0x0002000011111812 */ /* 0x000fe200078efcff */
[----:B------:R-:W-:Y:S01]  /*a1690*/  UMOV UR4, UR7 ;  /* 0x0000000700047c82 */ /* 0x000fe20008000000 */
[----:B------:R-:W-:Y:S01]  /*a16a0*/  ULDC.64 UR6, c[0x0][0x228] ;  /* 0x00008a0000067ab9 */ /* 0x000fe20000000a00 */
[----:B0-----:R-:W-:Y:S02]  /*a16b0*/  IADD3 R34, P0, R23, R5, RZ ;  /* 0x0000000517227210 */ /* 0x001fe40007f1e0ff */
[----:B------:R-:W-:-:S03]  /*a16c0*/  LOP3.LUT R17, R17, 0xfffeffff, RZ, 0xc0, !PT ;  /* 0xfffeffff11117812 */ /* 0x000fc600078ec0ff */
[----:B------:R-:W-:Y:S01]  /*a16d0*/  IMAD.X R35, R24, 0x1, R6, P0 ;  /* 0x0000000118237824 */ /* 0x000fe200000e0606 */
[----:B--2---:R-:W-:Y:S02]  /*a16e0*/  ISETP.GE.AND P2, PT, R28, UR5, PT ;  /* 0x000000051c007c0c */ /* 0x004fe4000bf46270 */
[----:B------:R-:W2:Y:S01]  /*a16f0*/  LDL.LU R28, [R1+0x4524] ;  /* 0x00452400011c7983 */ /* 0x000ea20000300800 */
[----:B---3--:R-:W-:Y:S01]  /*a1700*/  ISETP.GE.AND P1, PT, R26, UR4, PT ;  /* 0x000000041a007c0c */ /* 0x008fe2000bf26270 */
[----:B------:R-:W-:Y:S02]  /*a1710*/  ULDC.64 UR4, c[0x0][0x228] ;  /* 0x00008a0000047ab9 */ /* 0x000fe40000000a00 */
[----:B------:R-:W3:Y:S01]  /*a1720*/  LDL.LU R26, [R1+0x4530] ;  /* 0x00453000011a7983 */ /* 0x000ee20000300800 */
[----:B------:R-:W-:-:S06]  /*a1730*/  IMAD.U32 R46, RZ, RZ, UR4 ;  /* 0x00000004ff2e7e24 */ /* 0x000fcc000f8e00ff */
[----:B------:R-:W-:Y:S01]  /*a1740*/  @P2 LOP3.LUT R17, R17, 0x10000, RZ, 0xfc, !PT ;  /* 0x0001000011112812 */ /* 0x000fe200078efcff */
[----:B------:R0:W-:Y:S03]  /*a1750*/  STL.64 [R1+0x44d8], R34 ;  /* 0x0044d82201007387 */ /* 0x0001e60000100a00 */
[----:B------:R-:W-:Y:S01]  /*a1760*/  LOP3.LUT R17, R17, 0xffff7fff, RZ, 0xc0, !PT ;  /* 0xffff7fff11117812 */ /* 0x000fe200078ec0ff */
[----:B------:R-:W-:Y:S01]  /*a1770*/  UMOV UR4, UR7 ;  /* 0x0000000700047c82 */ /* 0x000fe20008000000 */
[----:B------:R-:W-:Y:S02]  /*a1780*/  STL [R1+0x54f8], R46 ;  /* 0x0054f82e01007387 */ /* 0x000fe40000100800 */
[----:B------:R-:W-:Y:S02]  /*a1790*/  @P1 LOP3.LUT R17, R17, 0x8000, RZ, 0xfc, !PT ;  /* 0x0000800011111812 */ /* 0x000fe400078efcff */
[----:B----4-:R-:W-:-:S02]  /*a17a0*/  ISETP.GE.AND P2, PT, R33, UR5, PT ;  /* 0x0000000521007c0c */ /* 0x010fc4000bf46270 */
[----:B------:R-:W4:Y:S01]  /*a17b0*/  LDL.LU R33, [R1+0x4534] ;  /* 0x0045340001217983 */ /* 0x000f220000300800 */
[----:B------:R-:W-:Y:S01]  /*a17c0*/  ISETP.GE.AND P1, PT, R25, UR4, PT ;  /* 0x0000000419007c0c */ /* 0x000fe2000bf26270 */
[----:B------:R-:W-:Y:S02]  /*a17d0*/  ULDC.64 UR4, c[0x0][0x228] ;  /* 0x00008a0000047ab9 */ /* 0x000fe40000000a00 */
[----:B------:R-:W4:Y:S01]  /*a17e0*/  LDL.LU R25, [R1+0x4540] ;  /* 0x0045400001197983 */ /* 0x000f220000300800 */
[----:B0-----:R-:W-:Y:S02]  /*a17f0*/  IADD3 R34, P0, R23, R7, RZ ;  /* 0x0000000717227210 */ /* 0x001fe40007f1e0ff */
[----:B------:R-:W-:-:S03]  /*a1800*/  LOP3.LUT R17, R17, 0xffffbfff, RZ, 0xc0, !PT ;  /* 0xffffbfff11117812 */ /* 0x000fc600078ec0ff */
[----:B------:R-:W-:Y:S01]  /*a1810*/  IMAD.X R35, R24, 0x1, R8, P0 ;  /* 0x0000000118237824 */ /* 0x000fe200000e0608 */
[----:B------:R-:W-:Y:S01]  /*a1820*/  @P2 LOP3.LUT R17, R17, 0x4000, RZ, 0xfc, !PT ;  /* 0x0000400011112812 */ /* 0x000fe200078efcff */
[----:B------:R-:W-:Y:S01]  /*a1830*/  IMAD.U32 R45, RZ, RZ, UR6 ;  /* 0x00000006ff2d7e24 */ /* 0x000fe2000f8e00ff */
[----:B------:R-:W-:Y:S02]  /*a1840*/  ULDC.64 UR6, c[0x0][0x228] ;  /* 0x00008a0000067ab9 */ /* 0x000fe40000000a00 */
[----:B------:R-:W-:Y:S01]  /*a1850*/  LOP3.LUT R17, R17, 0xffffdfff, RZ, 0xc0, !PT ;  /* 0xffffdfff11117812 */ /* 0x000fe200078ec0ff */
[----:B------:R0:W-:Y:S01]  /*a1860*/  STL.64 [R1+0x44f0], R34 ;  /* 0x0044f02201007387 */ /* 0x0001e20000100a00 */
[----:B------:R-:W-:Y:S01]  /*a1870*/  IMAD.U32 R44, RZ, RZ, UR4 ;  /* 0x00000004ff2c7e24 */ /* 0x000fe2000f8e00ff */
[----:B------:R-:W-:Y:S01]  /*a1880*/  UMOV UR4, UR7 ;  /* 0x0000000700047c82 */ /* 0x000fe20008000000 */
[----:B------:R-:W-:-:S04]  /*a1890*/  @P1 LOP3.LUT R17, R17, 0x2000, RZ, 0xfc, !PT ;  /* 0x0000200011111812 */ /* 0x000fc800078efcff */
[----:B------:R-:W-:Y:S02]  /*a18a0*/  LOP3.LUT R17, R17, 0xffffefff, RZ, 0xc0, !PT ;  /* 0xffffefff11117812 */ /* 0x000fe400078ec0ff */
[----:B0-----:R-:W-:Y:S01]  /*a18b0*/  IADD3 R34, P0, R23, R9, RZ ;  /* 0x0000000917227210 */ /* 0x001fe20007f1e0ff */
[----:B------:R-:W-:Y:S01]  /*a18c0*/  IMAD.U32 R43, RZ, RZ, UR6 ;  /* 0x00000006ff2b7e24 */ /* 0x000fe2000f8e00ff */
[----:B------:R-:W-:-:S03]  /*a18d0*/  ULDC.64 UR6, c[0x0][0x228] ;  /* 0x00008a0000067ab9 */ /* 0x000fc60000000a00 */
        /* <DEDUP_REMOVED lines=10> */
[----:B------:R-:W-:-:S03]  /*a1980*/  UMOV UR4, UR7 ;  /* 0x0000000700047c82 */ /* 0x000fc60008000000 */
[----:B------:R-:W-:Y:S01]  /*a1990*/  @P1 LOP3.LUT R17, R17, 0x800, RZ, 0xfc, !PT ;  /* 0x0000080011111812 */ /* 0x000fe200078efcff */
[----:B0-----:R-:W3:Y:S01]  /*a19a0*/  LDL.LU R34, [R1+0x454c] ;  /* 0x00454c0001227983 */ /* 0x001ee20000300800 */
[----:B----4-:R-:W-:-:S03]  /*a19b0*/  ISETP.GE.AND P1, PT, R25, UR4, PT ;  /* 0x0000000419007c0c */ /* 0x010fc6000bf26270 */
[----:B------:R-:W4:Y:S01]  /*a19c0*/  LDL.LU R25, [R1+0x4558] ;  /* 0x0045580001197983 */ /* 0x000f220000300800 */
[----:B------:R-:W-:Y:S02]  /*a19d0*/  IADD3 R36, P0, R23, R11, RZ ;  /* 0x0000000b17247210 */ /* 0x000fe40007f1e0ff */
[----:B------:R-:W-:Y:S01]  /*a19e0*/  ISETP.GE.AND P2, PT, R33, UR5, PT ;  /* 0x0000000521007c0c */ /* 0x000fe2000bf46270 */
[----:B------:R-:W-:Y:S01]  /*a19f0*/  ULDC.64 UR4, c[0x0][0x228] ;  /* 0x00008a0000047ab9 */ /* 0x000fe20000000a00 */
[----:B------:R-:W4:Y:S01]  /*a1a00*/  LDL.LU R33, [R1+0x455c] ;  /* 0x00455c0001217983 */ /* 0x000f220000300800 */
[----:B------:R-:W-:-:S05]  /*a1a10*/  IMAD.X R37, R24, 0x1, R12, P0 ;  /* 0x0000000118257824 */ /* 0x000fca00000e060c */
[----:B------:R0:W-:Y:S01]  /*a1a20*/  STL.64 [R1+0x4508], R36 ;  /* 0x0045082401007387 */ /* 0x0001e20000100a00 */
[----:B------:R-:W-:Y:S02]  /*a1a30*/  LOP3.LUT R17, R17, 0xfffffbff, RZ, 0xc0, !PT ;  /* 0xfffffbff11117812 */ /* 0x000fe400078ec0ff */
[----:B0-----:R-:W-:-:S05]  /*a1a40*/  IADD3 R36, P0, R23, R13, RZ ;  /* 0x0000000d17247210 */ /* 0x001fca0007f1e0ff */
[----:B------:R-:W-:Y:S01]  /*a1a50*/  IMAD.X R37, R24, 0x1, R15, P0 ;  /* 0x0000000118257824 */ /* 0x000fe200000e060f */
[----:B------:R-:W-:Y:S01]  /*a1a60*/  @P2 LOP3.LUT R17, R17, 0x400, RZ, 0xfc, !PT ;  /* 0x0000040011112812 */ /* 0x000fe200078efcff */
[----:B------:R-:W-:Y:S01]  /*a1a70*/  IMAD.U32 R41, RZ, RZ, UR6 ;  /* 0x00000006ff297e24 */ /* 0x000fe2000f8e00ff */
[----:B------:R-:W-:Y:S02]  /*a1a80*/  ULDC.64 UR6, c[0x0][0x228] ;  /* 0x00008a0000067ab9 */ /* 0x000fe40000000a00 */
[----:B------:R0:W-:Y:S01]  /*a1a90*/  STL.64 [R1+0x4520], R36 ;  /* 0x0045202401007387 */ /* 0x0001e20000100a00 */
[----:B------:R-:W-:Y:S01]  /*a1aa0*/  LOP3.LUT R17, R17, 0xfffffdff, RZ, 0xc0, !PT ;  /* 0xfffffdff11117812 */ /* 0x000fe200078ec0ff */
[----:B------:R-:W-:Y:S01]  /*a1ab0*/  IMAD.U32 R40, RZ, RZ, UR4 ;  /* 0x00000004ff287e24 */ /* 0x000fe2000f8e00ff */
[----:B------:R-:W-:Y:S02]  /*a1ac0*/  UMOV UR4, UR7 ;  /* 0x0000000700047c82 */ /* 0x000fe40008000000 */
[----:B------:R-:W-:-:S02]  /*a1ad0*/  @P1 LOP3.LUT R17, R17, 0x200, RZ, 0xfc, !PT ;  /* 0x0000020011111812 */ /* 0x000fc400078efcff */
        /* <DEDUP_REMOVED lines=8> */
[----:B------:R-:W-:Y:S01]  /*a1b60*/  IMAD.U32 R38, RZ, RZ, UR4 ;  /* 0x00000004ff267e24 */ /* 0x000fe2000f8e00ff */
[----:B------:R-:W-:Y:S02]  /*a1b70*/  UMOV UR4, UR5 ;  /* 0x0000000500047c82 */ /* 0x000fe40008000000 */
[----:B------:R0:W-:Y:S03]  /*a1b80*/  STL.64 [R1+0x4518], R36 ;  /* 0x0045182401007387 */ /* 0x0001e60000100a00 */
[----:B------:R-:W-:-:S02]  /*a1b90*/  @P2 LOP3.LUT R17, R17, 0x100, RZ, 0xfc, !PT ;  /* 0x0000010011112812 */ /* 0x000fc400078efcff */
[----:B------:R-:W-:Y:S01]  /*a1ba0*/  ISETP.GE.AND P0, PT, R34, UR4, PT ;  /* 0x0000000422007c0c */ /* 0x000fe2000bf06270 */
[----:B------:R-:W-:Y:S02]  /*a1bb0*/  ULDC.64 UR4, c[0x0][0x228] ;  /* 0x00008a0000047ab9 */ /* 0x000fe40000000a00 */
[----:B----4-:R-:W-:Y:S02]  /*a1bc0*/  ISETP.GE.AND P2, PT, R25, UR5, PT ;  /* 0x0000000519007c0c */ /* 0x010fe4000bf46270 */
[----:B------:R-:W4:Y:S04]  /*a1bd0*/  LDL.LU R25, [R1+0x4578] ;  /* 0x0045780001197983 */ /* 0x000f280000300800 */
[----:B------:R-:W4:Y:S01]  /*a1be0*/  LDL.LU R24, [R1+0x457c] ;  /* 0x00457c0001187983 */ /* 0x000f220000300800 */
[----:B------:R-:W-:-:S04]  /*a1bf0*/  LOP3.LUT R17, R17, 0xffffff7f, RZ, 0xc0, !PT ;  /* 0xffffff7f11117812 */ /* 0x000fc800078ec0ff */
[----:B------:R-:W-:Y:S01]  /*a1c00*/  @P1 LOP3.LUT R17, R17, 0x80, RZ, 0xfc, !PT ;  /* 0x0000008011111812 */ /* 0x000fe200078efcff */
[----:B------:R-:W-:Y:S01]  /*a1c10*/  IMAD.U32 R39, RZ, RZ, UR6 ;  /* 0x00000006ff277e24 */ /* 0x000fe2000f8e00ff */
[----:B------:R-:W-:Y:S02]  /*a1c20*/  ULDC.64 UR6, c[0x0][0x228] ;  /* 0x00008a0000067ab9 */ /* 0x000fe40000000a00 */
[----:B------:R-:W-:Y:S01]  /*a1c30*/  LOP3.LUT R17, R17, 0xffffffbf, RZ, 0xc0, !PT ;  /* 0xffffffbf11117812 */ /* 0x000fe200078ec0ff */
[----:B0-----:R-:W-:Y:S01]  /*a1c40*/  IMAD.U32 R37, RZ, RZ, UR4 ;  /* 0x00000004ff257e24 */ /* 0x001fe2000f8e00ff */
[----:B------:R-:W-:Y:S02]  /*a1c50*/  UMOV UR4, UR7 ;  /* 0x0000000700047c82 */ /* 0x000fe40008000000 */
[----:B------:R-:W-:Y:S02]  /*a1c60*/  @P0 LOP3.LUT R17, R17, 0x40, RZ, 0xfc, !PT ;  /* 0x0000004011110812 */ /* 0x000fe400078efcff */
[----:B------:R-:W-:Y:S01]  /*a1c70*/  ISETP.GE.AND P1, PT, R33, UR4, PT ;  /* 0x0000000421007c0c */ /* 0x000fe2000bf26270 */
[----:B------:R-:W-:Y:S01]  /*a1c80*/  ULDC.64 UR4, c[0x0][0x228] ;  /* 0x00008a0000047ab9 */ /* 0x000fe20000000a00 */
[----:B------:R-:W-:-:S02]  /*a1c90*/  LOP3.LUT R17, R17, 0xffffffdf, RZ, 0xc0, !PT ;  /* 0xffffffdf11117812 */ /* 0x000fc400078ec0ff */
[----:B------:R-:W-:Y:S02]  /*a1ca0*/  SHF.R.S32.HI R23, RZ, 0x1f, R22 ;  /* 0x0000001fff177819 */ /* 0x000fe40000011416 */
[----:B------:R-:W-:Y:S02]  /*a1cb0*/  IADD3 R34, P0, R22, R0, RZ ;  /* 0x0000000016227210 */ /* 0x000fe40007f1e0ff */
[----:B------:R-:W-:-:S03]  /*a1cc0*/  @P2 LOP3.LUT R17, R17, 0x20, RZ, 0xfc, !PT ;  /* 0x0000002011112812 */ /* 0x000fc600078efcff */
[----:B------:R-:W-:Y:S01]  /*a1cd0*/  IMAD.X R35, R23, 0x1, R2, P0 ;  /* 0x0000000117237824 */ /* 0x000fe200000e0602 */
[----:B------:R-:W-:Y:S01]  /*a1ce0*/  LOP3.LUT R17, R17, 0xffffffef, RZ, 0xc0, !PT ;  /* 0xffffffef11117812 */ /* 0x000fe200078ec0ff */
[----:B------:R-:W-:Y:S01]  /*a1cf0*/  IMAD.U32 R36, RZ, RZ, UR6 ;  /* 0x00000006ff247e24 */ /* 0x000fe2000f8e00ff */
[----:B------:R-:W-:Y:S02]  /*a1d00*/  ULDC.64 UR6, c[0x0][0x228] ;  /* 0x00008a0000067ab9 */ /* 0x000fe40000000a00 */
[----:B------:R0:W-:Y:S01]  /*a1d10*/  STL.64 [R1+0x4530], R34 ;  /* 0x0045302201007387 */ /* 0x0001e20000100a00 */
[----:B------:R-:W-:-:S04]  /*a1d20*/  @P1 LOP3.LUT R17, R17, 0x10, RZ, 0xfc, !PT ;  /* 0x0000001011111812 */ /* 0x000fc800078efcff */
[----:B------:R-:W-:Y:S01]  /*a1d30*/  LOP3.LUT R17, R17, 0xfffffff7, RZ, 0xc0, !PT ;  /* 0xfffffff711117812 */ /* 0x000fe200078ec0ff */
[----:B0-----:R-:W-:Y:S01]  /*a1d40*/  IMAD.U32 R35, RZ, RZ, UR4 ;  /* 0x00000004ff237e24 */ /* 0x001fe2000f8e00ff */
[----:B------:R-:W-:Y:S01]  /*a1d50*/  UMOV UR4, UR7 ;  /* 0x0000000700047c82 */ /* 0x000fe20008000000 */
[----:B------:R-:W-:Y:S01]  /*a1d60*/  IMAD.U32 R34, RZ, RZ, UR6 ;  /* 0x00000006ff227e24 */ /* 0x000fe2000f8e00ff */
[----:B------:R-:W-:Y:S01]  /*a1d70*/  ULDC.64 UR6, c[0x0][0x228] ;  /* 0x00008a0000067ab9 */ /* 0x000fe20000000a00 */
[----:B--2---:R-:W-:Y:S02]  /*a1d80*/  ISETP.GE.AND P2, PT, R28, UR5, PT ;  /* 0x000000051c007c0c */ /* 0x004fe4000bf46270 */
[----:B------:R-:W-:Y:S02]  /*a1d90*/  IADD3 R28, P0, R22, R3, RZ ;  /* 0x00000003161c7210 */ /* 0x000fe40007f1e0ff */
[----:B---3--:R-:W-:Y:S01]  /*a1da0*/  ISETP.GE.AND P1, PT, R26, UR4, PT ;  /* 0x000000041a007c0c */ /* 0x008fe2000bf26270 */
[----:B------:R-:W-:-:S02]  /*a1db0*/  ULDC.64 UR4, c[0x0][0x228] ;  /* 0x00008a0000047ab9 */ /* 0x000fc40000000a00 */
[----:B------:R-:W-:-:S05]  /*a1dc0*/  IMAD.X R29, R23, 0x1, R4, P0 ;  /* 0x00000001171d7824 */ /* 0x000fca00000e0604 */
[----:B------:R0:W-:Y:S01]  /*a1dd0*/  STL.64 [R1+0x4540], R28 ;  /* 0x0045401c01007387 */ /* 0x0001e20000100a00 */
[----:B------:R-:W-:Y:S01]  /*a1de0*/  @P2 LOP3.LUT R17, R17, 0x8, RZ, 0xfc, !PT ;  /* 0x0000000811112812 */ /* 0x000fe200078efcff */
[----:B------:R-:W-:-:S03]  /*a1df0*/  IMAD.U32 R33, RZ, RZ, UR4 ;  /* 0x00000004ff217e24 */ /* 0x000fc6000f8e00ff */
[----:B------:R-:W-:Y:S01]  /*a1e00*/  LOP3.LUT R17, R17, 0xfffffffb, RZ, 0xc0, !PT ;  /* 0xfffffffb11117812 */ /* 0x000fe200078ec0ff */
[----:B0-----:R-:W2:Y:S01]  /*a1e10*/  LDL.LU R29, [R1+0x4588] ;  /* 0x00458800011d7983 */ /* 0x001ea20000300800 */
[----:B------:R-:W-:Y:S02]  /*a1e20*/  UMOV UR4, UR7 ;  /* 0x0000000700047c82 */ /* 0x000fe40008000000 */
[----:B------:R-:W-:Y:S01]  /*a1e30*/  @P1 LOP3.LUT R17, R17, 0x4, RZ, 0xfc, !PT ;  /* 0x0000000411111812 */ /* 0x000fe200078efcff */
[----:B------:R-:W3:Y:S01]  /*a1e40*/  LDL.LU R28, [R1+0x458c] ;  /* 0x00458c00011c7983 */ /* 0x000ee20000300800 */
[----:B----4-:R-:W-:Y:S02]  /*a1e50*/  ISETP.GE.AND P1, PT, R24, UR4, PT ;  /* 0x0000000418007c0c */ /* 0x010fe4000bf26270 */
[----:B------:R-:W-:Y:S02]  /*a1e60*/  IADD3 R24, P0, R22, R5, RZ ;  /* 0x0000000516187210 */ /* 0x000fe40007f1e0ff */
[----:B------:R-:W-:Y:S01]  /*a1e70*/  ISETP.GE.AND P2, PT, R25, UR5, PT ;  /* 0x0000000519007c0c */ /* 0x000fe2000bf46270 */
[----:B------:R-:W-:-:S02]  /*a1e80*/  ULDC.64 UR4, c[0x0][0x228] ;  /* 0x00008a0000047ab9 */ /* 0x000fc40000000a00 */
[----:B------:R-:W-:-:S05]  /*a1e90*/  IMAD.X R25, R23, 0x1, R6, P0 ;  /* 0x0000000117197824 */ /* 0x000fca00000e0606 */
[----:B------:R0:W-:Y:S04]  /*a1ea0*/  STL.64 [R1+0x4548], R24 ;  /* 0x0045481801007387 */ /* 0x0001e80000100a00 */
[----:B0-----:R-:W4:Y:S04]  /*a1eb0*/  LDL.LU R25, [R1+0x4590] ;  /* 0x0045900001197983 */ /* 0x001f280000300800 */
[----:B------:R-:W4:Y:S01]  /*a1ec0*/  LDL.LU R24, [R1+0x4594] ;  /* 0x0045940001187983 */ /* 0x000f220000300800 */
[----:B------:R-:W-:Y:S01]  /*a1ed0*/  LOP3.LUT R17, R17, 0xfffffffd, RZ, 0xc0, !PT ;  /* 0xfffffffd11117812 */ /* 0x000fe200078ec0ff */
[----:B------:R-:W-:-:S03]  /*a1ee0*/  IMAD.MOV.U32 R57, RZ, RZ, R32 ;  /* 0x000000ffff397224 */ /* 0x000fc600078e0020 */
[----:B------:R-:W-:Y:S01]  /*a1ef0*/  @P2 LOP3.LUT R17, R17, 0x2, RZ, 0xfc, !PT ;  /* 0x0000000211112812 */ /* 0x000fe200078efcff */
[----:B------:R-:W-:Y:S01]  /*a1f00*/  IMAD.U32 R32, RZ, RZ, UR6 ;  /* 0x00000006ff207e24 */ /* 0x000fe2000f8e00ff */
[----:B------:R-:W-:Y:S01]  /*a1f10*/  ULDC.64 UR6, c[0x0][0x228] ;  /* 0x00008a0000067ab9 */ /* 0x000fe20000000a00 */
[----:B------:R-:W-:Y:S01]  /*a1f20*/  IMAD.MOV.U32 R26, RZ, RZ, R55 ;  /* 0x000000ffff1a7224 */ /* 0x000fe200078e0037 */
[----:B------:R-:W-:Y:S01]  /*a1f30*/  LOP3.LUT R17, R17, 0xfffffffe, RZ, 0xc0, !PT ;  /* 0xfffffffe11117812 */ /* 0x000fe200078ec0ff */
[----:B------:R-:W-:Y:S02]  /*a1f40*/  IMAD.MOV.U32 R55, RZ, RZ, R31 ;  /* 0x000000ffff377224 */ /* 0x000fe400078e001f */
[----:B------:R-:W-:Y:S01]  /*a1f50*/  IMAD.U32 R31, RZ, RZ, UR4 ;  /* 0x00000004ff1f7e24 */ /* 0x000fe2000f8e00ff */
[----:B------:R-:W-:Y:S01]  /*a1f60*/  UMOV UR4, UR7 ;  /* 0x0000000700047c82 */ /* 0x000fe20008000000 */
[----:B------:R-:W-:Y:S01]  /*a1f70*/  @P1 LOP3.LUT R17, R17, 0x1, RZ, 0xfc, !PT ;  /* 0x0000000111111812 */ /* 0x000fe200078efcff */
[----:B------:R-:W-:-:S02]  /*a1f80*/  IMAD.MOV.U32 R56, RZ, RZ, R50 ;  /* 0x000000ffff387224 */ /* 0x000fc400078e0032 */
[----:B------:R-:W-:Y:S02]  /*a1f90*/  IMAD.MOV.U32 R50, RZ, RZ, R30 ;  /* 0x000000ffff327224 */ /* 0x000fe400078e001e */
[----:B------:R-:W-:Y:S01]  /*a1fa0*/  IMAD.U32 R30, RZ, RZ, UR6 ;  /* 0x00000006ff1e7e24 */ /* 0x000fe2000f8e00ff */
[----:B------:R-:W-:Y:S01]  /*a1fb0*/  ULDC.64 UR6, c[0x0][0x228] ;  /* 0x00008a0000067ab9 */ /* 0x000fe20000000a00 */
[----:B--2---:R-:W-:Y:S02]  /*a1fc0*/  ISETP.GE.AND P2, PT, R29, UR5, PT ;  /* 0x000000051d007c0c */ /* 0x004fe4000bf46270 */
[----:B---3--:R-:W-:Y:S01]  /*a1fd0*/  ISETP.GE.AND P1, PT, R28, UR4, PT ;  /* 0x000000041c007c0c */ /* 0x008fe2000bf26270 */
[----:B------:R-:W-:Y:S01]  /*a1fe0*/  ULDC.64 UR4, c[0x0][0x228] ;  /* 0x00008a0000047ab9 */ /* 0x000fe20000000a00 */
[----:B------:R-:W-:-:S05]  /*a1ff0*/  IADD3 R28, P0, R22, R7, RZ ;  /* 0x00000007161c7210 */ /* 0x000fca0007f1e0ff */
[----:B------:R-:W-:-:S04]  /*a2000*/  IMAD.X R29, R23, 0x1, R8, P0 ;  /* 0x00000001171d7824 */ /* 0x000fc800000e0608 */
[----:B------:R-:W-:Y:S01]  /*a2010*/  @P2 LOP3.LUT R18, R18, 0x80000000, RZ, 0xfc, !PT ;  /* 0x8000000012122812 */ /* 0x000fe200078efcff */
[----:B------:R0:W-:Y:S03]  /*a2020*/  STL.64 [R1+0x4558], R28 ;  /* 0x0045581c01007387 */ /* 0x0001e60000100a00 */
[----:B------:R-:W-:-:S04]  /*a2030*/  LOP3.LUT R18, R18, 0xbfffffff, RZ, 0xc0, !PT ;  /* 0xbfffffff12127812 */ /* 0x000fc800078ec0ff */
[----:B------:R-:W-:Y:S01]  /*a2040*/  @P1 LOP3.LUT R18, R18, 0x40000000, RZ, 0xfc, !PT ;  /* 0x4000000012121812 */ /* 0x000fe200078efcff */
[----:B0-----:R-:W-:Y:S01]  /*a2050*/  IMAD.U32 R29, RZ, RZ, UR4 ;  /* 0x00000004ff1d7e24 */ /* 0x001fe2000f8e00ff */
[----:B------:R-:W-:Y:S02]  /*a2060*/  UMOV UR4, UR7 ;  /* 0x0000000700047c82 */ /* 0x000fe40008000000 */
[----:B----4-:R-:W-:Y:S02]  /*a2070*/  ISETP.GE.AND P1, PT, R24, UR4, PT ;  /* 0x0000000418007c0c */ /* 0x010fe4000bf26270 */
[----:B------:R-:W-:Y:S02]  /*a2080*/  IADD3 R24, P0, R22, R9, RZ ;  /* 0x0000000916187210 */ /* 0x000fe40007f1e0ff */
[----:B------:R-:W-:Y:S01]  /*a2090*/  ISETP.GE.AND P2, PT, R25, UR5, PT ;  /* 0x0000000519007c0c */ /* 0x000fe2000bf46270 */
[----:B------:R-:W-:Y:S02]  /*a20a0*/  ULDC.64 UR4, c[0x0][0x228] ;  /* 0x00008a0000047ab9 */ /* 0x000fe40000000a00 */
[----:B------:R-:W-:-:S05]  /*a20b0*/  IMAD.X R25, R23, 0x1, R10, P0 ;  /* 0x0000000117197824 */ /* 0x000fca00000e060a */
[----:B------:R0:W-:Y:S04]  /*a20c0*/  STL.64 [R1+0x4568], R24 ;  /* 0x0045681801007387 */ /* 0x0001e80000100a00 */
[----:B0-----:R-:W2:Y:S04]  /*a20d0*/  LDL.LU R25, [R1+0x45a0] ;  /* 0x0045a00001197983 */ /* 0x001ea80000300800 */
[----:B------:R-:W3:Y:S04]  /*a20e0*/  LDL.LU R24, [R1+0x45a4] ;  /* 0x0045a40001187983 */ /* 0x000ee80000300800 */
[----:B------:R-:W4:Y:S04]  /*a20f0*/  LDL.LU R47, [R1+0x45a8] ;  /* 0x0045a800012f7983 */ /* 0x000f280000300800 */
[----:B------:R-:W4:Y:S01]  /*a2100*/  LDL.LU R46, [R1+0x45ac] ;  /* 0x0045ac00012e7983 */ /* 0x000f220000300800 */
[----:B------:R-:W-:-:S04]  /*a2110*/  LOP3.LUT R18, R18, 0xdfffffff, RZ, 0xc0, !PT ;  /* 0xdfffffff12127812 */ /* 0x000fc800078ec0ff */
[----:B------:R-:W-:Y:S01]  /*a2120*/  @P2 LOP3.LUT R18, R18, 0x20000000, RZ, 0xfc, !PT ;  /* 0x2000000012122812 */ /* 0x000fe200078efcff */
[----:B------:R-:W-:Y:S01]  /*a2130*/  IMAD.U32 R28, RZ, RZ, UR6 ;  /* 0x00000006ff1c7e24 */ /* 0x000fe2000f8e00ff */
[----:B------:R-:W-:Y:S02]  /*a2140*/  ULDC.64 UR6, c[0x0][0x228] ;  /* 0x00008a0000067ab9 */ /* 0x000fe40000000a00 */
[----:B------:R-:W-:Y:S01]  /*a2150*/  LOP3.LUT R18, R18, 0xefffffff, RZ, 0xc0, !PT ;  /* 0xefffffff12127812 */ /* 0x000fe200078ec0ff */
[----:B------:R-:W-:Y:S02]  /*a2160*/  IMAD.MOV.U32 R58, RZ, RZ, R27 ;  /* 0x000000ffff3a7224 */ /* 0x000fe400078e001b */
[----:B------:R-:W-:Y:S01]  /*a2170*/  IMAD.U32 R27, RZ, RZ, UR4 ;  /* 0x00000004ff1b7e24 */ /* 0x000fe2000f8e00ff */
[----:B------:R-:W-:Y:S01]  /*a2180*/  @P1 LOP3.LUT R18, R18, 0x10000000, RZ, 0xfc, !PT ;  /* 0x1000000012121812 */ /* 0x000fe200078efcff */
[----:B------:R-:W-:-:S03]  /*a2190*/  UMOV UR4, UR7 ;  /* 0x0000000700047c82 */ /* 0x000fc60008000000 */
[----:B------:R-:W-:Y:S01]  /*a21a0*/  LOP3.LUT R18, R18, 0xf7ffffff, RZ, 0xc0, !PT ;  /* 0xf7ffffff12127812 */ /* 0x000fe200078ec0ff */
        /* <DEDUP_REMOVED lines=10> */
[----:B------:R-:W-:Y:S02]  /*a2250*/  LOP3.LUT R18, R18, 0xfbffffff, RZ, 0xc0, !PT ;  /* 0xfbffffff12127812 */ /* 0x000fe400078ec0ff */
[----:B----4-:R-:W-:Y:S01]  /*a2260*/  ISETP.GE.AND P2, PT, R47, UR5, PT ;  /* 0x000000052f007c0c */ /* 0x010fe2000bf46270 */
[----:B------:R-:W2:Y:S01]  /*a2270*/  LDL.LU R48, [R1+0x45b8] ;  /* 0x0045b80001307983 */ /* 0x000ea20000300800 */
[----:B------:R-:W-:Y:S01]  /*a2280*/  @P1 LOP3.LUT R18, R18, 0x4000000, RZ, 0xfc, !PT ;  /* 0x0400000012121812 */ /* 0x000fe200078efcff */
[----:B0-----:R-:W-:Y:S01]  /*a2290*/  IMAD.U32 R25, RZ, RZ, UR4 ;  /* 0x00000004ff197e24 */ /* 0x001fe2000f8e00ff */
[----:B------:R-:W-:-:S02]  /*a22a0*/  UMOV UR4, UR7 ;  /* 0x0000000700047c82 */ /* 0x000fc40008000000 */
[----:B------:R-:W-:Y:S01]  /*a22b0*/  ISETP.GE.AND P1, PT, R46, UR4, PT ;  /* 0x000000042e007c0c */ /* 0x000fe2000bf26270 */
[----:B------:R-:W-:Y:S01]  /*a22c0*/  ULDC.64 UR4, c[0x0][0x228] ;  /* 0x00008a0000047ab9 */ /* 0x000fe20000000a00 */
[----:B------:R-:W-:-:S05]  /*a22d0*/  IADD3 R46, P0, R22, R13, RZ ;  /* 0x0000000d162e7210 */ /* 0x000fca0007f1e0ff */
[----:B------:R-:W-:-:S05]  /*a22e0*/  IMAD.X R47, R23, 0x1, R15, P0 ;  /* 0x00000001172f7824 */ /* 0x000fca00000e060f */
[----:B------:R0:W-:Y:S04]  /*a22f0*/  STL.64 [R1+0x4590], R46 ;  /* 0x0045902e01007387 */ /* 0x0001e80000100a00 */
[----:B0-----:R-:W3:Y:S04]  /*a2300*/  LDL.LU R47, [R1+0x45bc] ;  /* 0x0045bc00012f7983 */ /* 0x001ee80000300800 */
[----:B------:R-:W4:Y:S01]  /*a2310*/  LDL.LU R46, [R1+0x45c8] ;  /* 0x0045c800012e7983 */ /* 0x000f220000300800 */
[----:B------:R-:W-:Y:S02]  /*a2320*/  IADD3 R60, P0, R22, R14, RZ ;  /* 0x0000000e163c7210 */ /* 0x000fe40007f1e0ff */
[----:B------:R-:W-:-:S03]  /*a2330*/  LOP3.LUT R18, R18, 0xfdffffff, RZ, 0xc0, !PT ;  /* 0xfdffffff12127812 */ /* 0x000fc600078ec0ff */
[----:B------:R-:W-:Y:S01]  /*a2340*/  IMAD.X R61, R23, 0x1, R16, P0 ;  /* 0x00000001173d7824 */ /* 0x000fe200000e0610 */
[----:B------:R-:W-:Y:S01]  /*a2350*/  @P2 LOP3.LUT R18, R18, 0x2000000, RZ, 0xfc, !PT ;  /* 0x0200000012122812 */ /* 0x000fe200078efcff */
[----:B------:R-:W-:Y:S01]  /*a2360*/  IMAD.U32 R23, RZ, RZ, UR4 ;  /* 0x00000004ff177e24 */ /* 0x000fe2000f8e00ff */
[----:B------:R-:W-:Y:S02]  /*a2370*/  UMOV UR4, UR5 ;  /* 0x0000000500047c82 */ /* 0x000fe40008000000 */
[----:B------:R-:W-:Y:S01]  /*a2380*/  LOP3.LUT R18, R18, 0xfeffffff, RZ, 0xc0, !PT ;  /* 0xfeffffff12127812 */ /* 0x000fe200078ec0ff */
[----:B------:R-:W-:Y:S01]  /*a2390*/  IMAD.U32 R24, RZ, RZ, UR6 ;  /* 0x00000006ff187e24 */ /* 0x000fe2000f8e00ff */
[----:B------:R-:W-:Y:S01]  /*a23a0*/  UMOV UR6, UR9 ;  /* 0x0000000900067c82 */ /* 0x000fe20008000000 */
[----:B------:R-:W-:Y:S01]  /*a23b0*/  STL.64 [R1+0x4588], R60 ;  /* 0x0045883c01007387 */ /* 0x000fe20000100a00 */
[----:B------:R-:W-:Y:S02]  /*a23c0*/  @P1 LOP3.LUT R18, R18, 0x1000000, RZ, 0xfc, !PT ;  /* 0x0100000012121812 */ /* 0x000fe400078efcff */
[----:B--2---:R-:W-:Y:S01]  /*a23d0*/  ISETP.GE.AND P0, PT, R48, UR4, PT ;  /* 0x0000000430007c0c */ /* 0x004fe2000bf06270 */
[----:B------:R-:W-:-:S02]  /*a23e0*/  ULDC.64 UR4, c[0x0][0x228] ;  /* 0x00008a0000047ab9 */ /* 0x000fc40000000a00 */
[----:B------:R-:W-:Y:S02]  /*a23f0*/  UMOV UR7, UR5 ;  /* 0x0000000500077c82 */ /* 0x000fe40008000000 */
[----:B---3--:R-:W-:Y:S02]  /*a2400*/  ISETP.GE.AND P2, PT, R47, UR7, PT ;  /* 0x000000072f007c0c */ /* 0x008fe4000bf46270 */
[----:B------:R-:W2:Y:S01]  /*a2410*/  LDL.LU R47, [R1+0x45cc] ;  /* 0x0045cc00012f7983 */ /* 0x000ea20000300800 */
[----:B----4-:R-:W-:Y:S02]  /*a2420*/  ISETP.GE.AND P1, PT, R46, UR6, PT ;  /* 0x000000062e007c0c */ /* 0x010fe4000bf26270 */
[----:B------:R-:W-:Y:S01]  /*a2430*/  LOP3.LUT R18, R18, 0xff7fffff, RZ, 0xc0, !PT ;  /* 0xff7fffff12127812 */ /* 0x000fe200078ec0ff */
[----:B------:R-:W3:Y:S01]  /*a2440*/  LDL.LU R46, [R1+0x45d8] ;  /* 0x0045d800012e7983 */ /* 0x000ee20000300800 */
[----:B------:R-:W-:Y:S01]  /*a2450*/  SHF.R.S32.HI R22, RZ, 0x1f, R21 ;  /* 0x0000001fff167819 */ /* 0x000fe20000011415 */
[----:B------:R-:W-:Y:S01]  /*a2460*/  UMOV UR5, UR4 ;  /* 0x0000000400057c82 */ /* 0x000fe20008000000 */
[----:B------:R-:W-:Y:S01]  /*a2470*/  @P0 LOP3.LUT R18, R18, 0x800000, RZ, 0xfc, !PT ;  /* 0x0080000012120812 */ /* 0x000fe200078efcff */
[----:B------:R-:W-:Y:S01]  /*a2480*/  ULDC.64 UR6, c[0x0][0x228] ;  /* 0x00008a0000067ab9 */ /* 0x000fe20000000a00 */
[----:B------:R-:W-:-:S05]  /*a2490*/  IADD3 R48, P0, R21, R0, RZ ;  /* 0x0000000015307210 */ /* 0x000fca0007f1e0ff */
[----:B------:R-:W-:-:S05]  /*a24a0*/  IMAD.X R49, R22, 0x1, R2, P0 ;  /* 0x0000000116317824 */ /* 0x000fca00000e0602 */
[----:B------:R0:W-:Y:S01]  /*a24b0*/  STL.64 [R1+0x45a0], R48 ;  /* 0x0045a03001007387 */ /* 0x0001e20000100a00 */
[----:B------:R-:W-:-:S03]  /*a24c0*/  LOP3.LUT R18, R18, 0xffbfffff, RZ, 0xc0, !PT ;  /* 0xffbfffff12127812 */ /* 0x000fc600078ec0ff */
[----:B0-----:R-:W4:Y:S04]  /*a24d0*/  LDL.LU R49, [R1+0x45dc] ;  /* 0x0045dc0001317983 */ /* 0x001f280000300800 */
[----:B------:R-:W4:Y:S01]  /*a24e0*/  LDL.LU R48, [R1+0x45e0] ;  /* 0x0045e00001307983 */ /* 0x000f220000300800 */
[----:B------:R-:W-:Y:S01]  /*a24f0*/  @P2 LOP3.LUT R18, R18, 0x400000, RZ, 0xfc, !PT ;  /* 0x0040000012122812 */ /* 0x000fe200078efcff */
[----:B------:R-:W-:Y:S01]  /*a2500*/  UMOV UR4, UR8 ;  /* 0x0000000800047c82 */ /* 0x000fe20008000000 */
[----:B------:R-:W-:Y:S02]  /*a2510*/  ULDC.64 UR8, c[0x0][0x228] ;  /* 0x00008a0000087ab9 */ /* 0x000fe40000000a00 */
[----:B------:R-:W-:-:S04]  /*a2520*/  LOP3.LUT R18, R18, 0xffdfffff, RZ, 0xc0, !PT ;  /* 0xffdfffff12127812 */ /* 0x000fc800078ec0ff */
[----:B------:R-:W-:Y:S02]  /*a2530*/  @P1 LOP3.LUT R18, R18, 0x200000, RZ, 0xfc, !PT ;  /* 0x0020000012121812 */ /* 0x000fe400078efcff */
[----:B--2---:R-:W-:Y:S02]  /*a2540*/  ISETP.GE.AND P2, PT, R47, UR7, PT ;  /* 0x000000072f007c0c */ /* 0x004fe4000bf46270 */
[----:B---3--:R-:W-:Y:S02]  /*a2550*/  ISETP.GE.AND P1, PT, R46, UR9, PT ;  /* 0x000000092e007c0c */ /* 0x008fe4000bf26270 */
[----:B------:R-:W-:-:S05]  /*a2560*/  IADD3 R46, P0, R21, R3, RZ ;  /* 0x00000003152e7210 */ /* 0x000fca0007f1e0ff */
[----:B------:R-:W-:-:S05]  /*a2570*/  IMAD.X R47, R22, 0x1, R4, P0 ;  /* 0x00000001162f7824 */ /* 0x000fca00000e0604 */
[----:B------:R0:W-:Y:S04]  /*a2580*/  STL.64 [R1+0x45a8], R46 ;  /* 0x0045a82e01007387 */ /* 0x0001e80000100a00 */
[----:B0-----:R-:W2:Y:S04]  /*a2590*/  LDL.LU R47, [R1+0x45e4] ;  /* 0x0045e400012f7983 */ /* 0x001ea80000300800 */
[----:B------:R-:W3:Y:S01]  /*a25a0*/  LDL.LU R46, [R1+0x45f0] ;  /* 0x0045f000012e7983 */ /* 0x000ee20000300800 */
[----:B------:R-:W-:-:S04]  /*a25b0*/  LOP3.LUT R18, R18, 0xffefffff, RZ, 0xc0, !PT ;  /* 0xffefffff12127812 */ /* 0x000fc800078ec0ff */
[----:B------:R-:W-:-:S04]  /*a25c0*/  @P2 LOP3.LUT R18, R18, 0x100000, RZ, 0xfc, !PT ;  /* 0x0010000012122812 */ /* 0x000fc800078efcff */
[----:B------:R-:W-:-:S04]  /*a25d0*/  LOP3.LUT R18, R18, 0xfff7ffff, RZ, 0xc0, !PT ;  /* 0xfff7ffff12127812 */ /* 0x000fc800078ec0ff */
[----:B------:R-:W-:Y:S02]  /*a25e0*/  @P1 LOP3.LUT R18, R18, 0x80000, RZ, 0xfc, !PT ;  /* 0x0008000012121812 */ /* 0x000fe400078efcff */
[----:B----4-:R-:W-:Y:S01]  /*a25f0*/  ISETP.GE.AND P1, PT, R48, UR13, PT ;  /* 0x0000000d30007c0c */ /* 0x010fe2000bf26270 */
[----:B------:R-:W-:Y:S01]  /*a2600*/  UMOV UR9, UR36 ;  /* 0x0000002400097c82 */ /* 0x000fe20008000000 */
[----:B------:R-:W-:Y:S01]  /*a2610*/  IADD3 R48, P0, R21, R5, RZ ;  /* 0x0000000515307210 */ /* 0x000fe20007f1e0ff */
[----:B------:R-:W-:Y:S01]  /*a2620*/  UMOV UR7, UR48 ;  /* 0x0000003000077c82 */ /* 0x000fe20008000000 */
[----:B------:R-:W-:Y:S01]  /*a2630*/  ISETP.GE.AND P2, PT, R49, UR11, PT ;  /* 0x0000000b31007c0c */ /* 0x000fe2000bf46270 */
[----:B------:R-:W-:Y:S02]  /*a2640*/  ULDC UR13, c[0x0][0x228] ;  /* 0x00008a00000d7ab9 */ /* 0x000fe40000000800 */
[----:B------:R-:W-:-:S05]  /*a2650*/  IMAD.X R49, R22, 0x1, R6, P0 ;  /* 0x0000000116317824 */ /* 0x000fca00000e0606 */
[----:B------:R0:W-:Y:S01]  /*a2660*/  STL.64 [R1+0x45b8], R48 ;  /* 0x0045b83001007387 */ /* 0x0001e20000100a00 */
[----:B------:R-:W-:-:S03]  /*a2670*/  LOP3.LUT R18, R18, 0xfffbffff, RZ, 0xc0, !PT ;  /* 0xfffbffff12127812 */ /* 0x000fc600078ec0ff */
[----:B0-----:R-:W4:Y:S04]  /*a2680*/  LDL.LU R49, [R1+0x45f4] ;  /* 0x0045f40001317983 */ /* 0x001f280000300800 */
[----:B------:R-:W4:Y:S01]  /*a2690*/  LDL.LU R48, [R1+0x45f8] ;  /* 0x0045f80001307983 */ /* 0x000f220000300800 */
[----:B------:R-:W-:-:S04]  /*a26a0*/  @P2 LOP3.LUT R18, R18, 0x40000, RZ, 0xfc, !PT ;  /* 0x0004000012122812 */ /* 0x000fc800078efcff */
[----:B------:R-:W-:-:S04]  /*a26b0*/  LOP3.LUT R18, R18, 0xfffdffff, RZ, 0xc0, !PT ;  /* 0xfffdffff12127812 */ /* 0x000fc800078ec0ff */
[----:B------:R-:W-:Y:S02]  /*a26c0*/  @P1 LOP3.LUT R18, R18, 0x20000, RZ, 0xfc, !PT ;  /* 0x0002000012121812 */ /* 0x000fe400078efcff */
[----:B--2---:R-:W-:Y:S01]  /*a26d0*/  ISETP.GE.AND P0, PT, R47, UR15, PT ;  /* 0x0000000f2f007c0c */ /* 0x004fe2000bf06270 */
[----:B------:R-:W-:Y:S01]  /*a26e0*/  UMOV UR11, UR38 ;  /* 0x00000026000b7c82 */ /* 0x000fe20008000000 */
[----:B------:R-:W2:Y:S01]  /*a26f0*/  LDL.LU R47, [R1+0x45fc] ;  /* 0x0045fc00012f7983 */ /* 0x000ea20000300800 */
[----:B---3--:R-:W-:Y:S01]  /*a2700*/  ISETP.GE.AND P1, PT, R46, UR17, PT ;  /* 0x000000112e007c0c */ /* 0x008fe2000bf26270 */
[----:B------:R-:W-:Y:S02]  /*a2710*/  ULDC UR15, c[0x0][0x228] ;  /* 0x00008a00000f7ab9 */ /* 0x000fe40000000800 */
[----:B------:R-:W3:Y:S01]  /*a2720*/  LDL.LU R46, [R1+0x4608] ;  /* 0x00460800012e7983 */ /* 0x000ee20000300800 */
[----:B------:R-:W-:Y:S01]  /*a2730*/  LOP3.LUT R18, R18, 0xfffeffff, RZ, 0xc0, !PT ;  /* 0xfffeffff12127812 */ /* 0x000fe200078ec0ff */
[----:B------:R-:W-:Y:S01]  /*a2740*/  UMOV UR17, UR18 ;  /* 0x0000001200117c82 */ /* 0x000fe20008000000 */
[----:B------:R-:W-:-:S04]  /*a2750*/  ULDC.64 UR18, c[0x0][0x228] ;  /* 0x00008a0000127ab9 */ /* 0x000fc80000000a00 */
[----:B------:R-:W-:Y:S02]  /*a2760*/  @P0 LOP3.LUT R18, R18, 0x10000, RZ, 0xfc, !PT ;  /* 0x0001000012120812 */ /* 0x000fe400078efcff */
[----:B------:R-:W-:Y:S02]  /*a2770*/  IADD3 R60, P0, R21, R7, RZ ;  /* 0x00000007153c7210 */ /* 0x000fe40007f1e0ff */
[----:B------:R-:W-:-:S03]  /*a2780*/  LOP3.LUT R18, R18, 0xffff7fff, RZ, 0xc0, !PT ;  /* 0xffff7fff12127812 */ /* 0x000fc600078ec0ff */
[----:B------:R-:W-:Y:S01]  /*a2790*/  IMAD.X R61, R22, 0x1, R8, P0 ;  /* 0x00000001163d7824 */ /* 0x000fe200000e0608 */
[----:B------:R-:W-:-:S04]  /*a27a0*/  @P1 LOP3.LUT R18, R18, 0x8000, RZ, 0xfc, !PT ;  /* 0x0000800012121812 */ /* 0x000fc800078efcff */
[----:B------:R-:W-:Y:S02]  /*a27b0*/  LOP3.LUT R18, R18, 0xffffbfff, RZ, 0xc0, !PT ;  /* 0xffffbfff12127812 */ /* 0x000fe400078ec0ff */
[----:B----4-:R-:W-:Y:S02]  /*a27c0*/  ISETP.GE.AND P0, PT, R49, UR19, PT ;  /* 0x0000001331007c0c */ /* 0x010fe4000bf06270 */
[----:B------:R-:W-:-:S11]  /*a27d0*/  ISETP.GE.AND P1, PT, R48, UR21, PT ;  /* 0x0000001530007c0c */ /* 0x000fd6000bf26270 */
[----:B------:R-:W-:Y:S02]  /*a27e0*/  @P0 LOP3.LUT R18, R18, 0x4000, RZ, 0xfc, !PT ;  /* 0x0000400012120812 */ /* 0x000fe400078efcff */
[----:B------:R-:W-:Y:S02]  /*a27f0*/  IADD3 R48, P0, R21, R9, RZ ;  /* 0x0000000915307210 */ /* 0x000fe40007f1e0ff */
[----:B------:R-:W-:-:S03]  /*a2800*/  LOP3.LUT R18, R18, 0xffffdfff, RZ, 0xc0, !PT ;  /* 0xffffdfff12127812 */ /* 0x000fc600078ec0ff */
[----:B------:R-:W-:Y:S01]  /*a2810*/  IMAD.X R49, R22, 0x1, R10, P0 ;  /* 0x0000000116317824 */ /* 0x000fe200000e060a */
[----:B------:R-:W-:Y:S01]  /*a2820*/  STL.64 [R1+0x45c8], R60 ;  /* 0x0045c83c01007387 */ /* 0x000fe20000100a00 */
[----:B------:R-:W-:-:S03]  /*a2830*/  @P1 LOP3.LUT R18, R18, 0x2000, RZ, 0xfc, !PT ;  /* 0x0000200012121812 */ /* 0x000fc600078efcff */
[----:B------:R0:W-:Y:S01]  /*a2840*/  STL.64 [R1+0x45d8], R48 ;  /* 0x0045d83001007387 */ /* 0x0001e20000100a00 */
[----:B---3--:R-:W-:-:S03]  /*a2850*/  ISETP.GE.AND P1, PT, R46, UR25, PT ;  /* 0x000000192e007c0c */ /* 0x008fc6000bf26270 */
[----:B------:R-:W3:Y:S04]  /*a2860*/  LDL.LU R46, [R1+0x460c] ;  /* 0x00460c00012e7983 */ /* 0x000ee80000300800 */
[----:B0-----:R-:W4:Y:S01]  /*a2870*/  LDL.LU R48, [R1+0x4618] ;  /* 0x0046180001307983 */ /* 0x001f220000300800 */
[----:B------:R-:W-:Y:S01]  /*a2880*/  IADD3 R60, P0, R21, R11, RZ ;  /* 0x0000000b153c7210 */ /* 0x000fe20007f1e0ff */
[----:B------:R-:W-:Y:S01]  /*a2890*/  UMOV UR19, UR22 ;  /* 0x0000001600137c82 */ /* 0x000fe20008000000 */
[----:B------:R-:W-:-:S03]  /*a28a0*/  ULDC.64 UR22, c[0x0][0x228] ;  /* 0x00008a0000167ab9 */ /* 0x000fc60000000a00 */
[----:B------:R-:W-:Y:S01]  /*a28b0*/  IMAD.X R61, R22, 0x1, R12, P0 ;  /* 0x00000001163d7824 */ /* 0x000fe200000e060c */
[----:B--2---:R-:W-:-:S04]  /*a28c0*/  ISETP.GE.AND P2, PT, R47, UR23, PT ;  /* 0x000000172f007c0c */ /* 0x004fc8000bf46270 */
[----:B------:R0:W-:Y:S01]  /*a28d0*/  STL.64 [R1+0x45e0], R60 ;  /* 0x0045e03c01007387 */ /* 0x0001e20000100a00 */
[----:B------:R-:W-:-:S03]  /*a28e0*/  LOP3.LUT R18, R18, 0xffffefff, RZ, 0xc0, !PT ;  /* 0xffffefff12127812 */ /* 0x000fc600078ec0ff */
[----:B0-----:R-:W2:Y:S04]  /*a28f0*/  LDL.LU R60, [R1+0x54fc] ;  /* 0x0054fc00013c7983 */ /* 0x001ea80000300800 */
[----:B------:R-:W2:Y:S01]  /*a2900*/  LDL.LU R47, [R1+0x461c] ;  /* 0x00461c00012f7983 */ /* 0x000ea20000300800 */
[----:B------:R-:W-:-:S04]  /*a2910*/  @P2 LOP3.LUT R18, R18, 0x1000, RZ, 0xfc, !PT ;  /* 0x0000100012122812 */ /* 0x000fc800078efcff */
[----:B------:R-:W-:-:S04]  /*a2920*/  LOP3.LUT R18, R18, 0xfffff7ff, RZ, 0xc0, !PT ;  /* 0xfffff7ff12127812 */ /* 0x000fc800078ec0ff */
[----:B------:R-:W-:Y:S02]  /*a2930*/  @P1 LOP3.LUT R18, R18, 0x800, RZ, 0xfc, !PT ;  /* 0x0000080012121812 */ /* 0x000fe400078efcff */
[----:B---3--:R-:W-:Y:S02]  /*a2940*/  ISETP.GE.AND P2, PT, R46, UR27, PT ;  /* 0x0000001b2e007c0c */ /* 0x008fe4000bf46270 */
[----:B------:R-:W3:Y:S01]  /*a2950*/  LDL.LU R46, [R1+0x4628] ;  /* 0x00462800012e7983 */ /* 0x000ee20000300800 */
[----:B----4-:R-:W-:Y:S02]  /*a2960*/  ISETP.GE.AND P1, PT, R48, UR29, PT ;  /* 0x0000001d30007c0c */ /* 0x010fe4000bf26270 */
[----:B------:R-:W-:-:S05]  /*a2970*/  IADD3 R48, P0, R21, R13, RZ ;  /* 0x0000000d15307210 */ /* 0x000fca0007f1e0ff */
[----:B------:R-:W-:-:S05]  /*a2980*/  IMAD.X R49, R22, 0x1, R15, P0 ;  /* 0x0000000116317824 */ /* 0x000fca00000e060f */
[----:B------:R0:W-:Y:S02]  /*a2990*/  STL.64 [R1+0x45f8], R48 ;  /* 0x0045f83001007387 */ /* 0x0001e40000100a00 */
[----:B0-----:R-:W-:-:S05]  /*a29a0*/  IADD3 R48, P0, R21, R14, RZ ;  /* 0x0000000e15307210 */ /* 0x001fca0007f1e0ff */
[----:B------:R-:W-:-:S05]  /*a29b0*/  IMAD.X R49, R22, 0x1, R16, P0 ;  /* 0x0000000116317824 */ /* 0x000fca00000e0610 */
[----:B------:R0:W-:Y:S04]  /*a29c0*/  STL.64 [R1+0x45f0], R48 ;  /* 0x0045f03001007387 */ /* 0x0001e80000100a00 */
[----:B------:R-:W4:Y:S01]  /*a29d0*/  LDL.LU R22, [R1+0x462c] ;  /* 0x00462c0001167983 */ /* 0x000f220000300800 */
[----:B------:R-:W-:-:S04]  /*a29e0*/  LOP3.LUT R18, R18, 0xfffffbff, RZ, 0xc0, !PT ;  /* 0xfffffbff12127812 */ /* 0x000fc800078ec0ff */
[----:B------:R-:W-:Y:S02]  /*a29f0*/  @P2 LOP3.LUT R18, R18, 0x400, RZ, 0xfc, !PT ;  /* 0x0000040012122812 */ /* 0x000fe400078efcff */
[----:B--2---:R-:W-:Y:S02]  /*a2a00*/  ISETP.GE.AND P0, PT, R47, UR31, PT ;  /* 0x0000001f2f007c0c */ /* 0x004fe4000bf06270 */
[----:B------:R-:W-:-:S04]  /*a2a10*/  LOP3.LUT R18, R18, 0xfffffdff, RZ, 0xc0, !PT ;  /* 0xfffffdff12127812 */ /* 0x000fc800078ec0ff */
[----:B------:R-:W-:-:S04]  /*a2a20*/  @P1 LOP3.LUT R18, R18, 0x200, RZ, 0xfc, !PT ;  /* 0x0000020012121812 */ /* 0x000fc800078efcff */
[----:B------:R-:W-:-:S04]  /*a2a30*/  LOP3.LUT R18, R18, 0xfffffeff, RZ, 0xc0, !PT ;  /* 0xfffffeff12127812 */ /* 0x000fc800078ec0ff */
[----:B------:R-:W-:Y:S02]  /*a2a40*/  @P0 LOP3.LUT R18, R18, 0x100, RZ, 0xfc, !PT ;  /* 0x0000010012120812 */ /* 0x000fe400078efcff */
[----:B---3--:R-:W-:Y:S02]  /*a2a50*/  ISETP.GE.AND P0, PT, R46, UR33, PT ;  /* 0x000000212e007c0c */ /* 0x008fe4000bf06270 */
[----:B------:R-:W2:Y:S04]  /*a2a60*/  LDL.LU R46, [R1+0x4638] ;  /* 0x00463800012e7983 */ /* 0x000ea80000300800 */
[----:B------:R-:W3:Y:S01]  /*a2a70*/  LDL.LU R47, [R1+0x463c] ;  /* 0x00463c00012f7983 */ /* 0x000ee20000300800 */
[----:B----4-:R-:W-:-:S03]  /*a2a80*/  ISETP.GE.AND P1, PT, R22, UR35, PT ;  /* 0x0000002316007c0c */ /* 0x010fc6000bf26270 */
[----:B------:R-:W4:Y:S01]  /*a2a90*/  LDL.LU R22, [R1+0x4640] ;  /* 0x0046400001167983 */ /* 0x000f220000300800 */
[----:B------:R-:W-:Y:S02]  /*a2aa0*/  LOP3.LUT R18, R18, 0xffffff7f, RZ, 0xc0, !PT ;  /* 0xffffff7f12127812 */ /* 0x000fe400078ec0ff */
[----:B------:R-:W-:Y:S02]  /*a2ab0*/  SHF.R.S32.HI R21, RZ, 0x1f, R20 ;  /* 0x0000001fff157819 */ /* 0x000fe40000011414 */
[----:B------:R-:W-:Y:S02]  /*a2ac0*/  @P0 LOP3.LUT R18, R18, 0x80, RZ, 0xfc, !PT ;  /* 0x0000008012120812 */ /* 0x000fe400078efcff */
[----:B0-----:R-:W-:Y:S01]  /*a2ad0*/  IADD3 R48, P0, R20, R0, RZ ;  /* 0x0000000014307210 */ /* 0x001fe20007f1e0ff */
[----:B------:R-:W-:Y:S01]  /*a2ae0*/  UMOV UR29, UR37 ;  /* 0x00000025001d7c82 */ /* 0x000fe20008000000 */
[----:B------:R-:W-:-:S03]  /*a2af0*/  ULDC.64 UR36, c[0x0][0x228] ;  /* 0x00008a0000247ab9 */ /* 0x000fc60000000a00 */
[----:B------:R-:W-:-:S05]  /*a2b00*/  IMAD.X R49, R21, 0x1, R2, P0 ;  /* 0x0000000115317824 */ /* 0x000fca00000e0602 */
[----:B------:R0:W-:Y:S01]  /*a2b10*/  STL.64 [R1+0x4608], R48 ;  /* 0x0046083001007387 */ /* 0x0001e20000100a00 */
[----:B------:R-:W-:-:S04]  /*a2b20*/  LOP3.LUT R18, R18, 0xffffffbf, RZ, 0xc0, !PT ;  /* 0xffffffbf12127812 */ /* 0x000fc800078ec0ff */
[----:B------:R-:W-:-:S04]  /*a2b30*/  @P1 LOP3.LUT R18, R18, 0x40, RZ, 0xfc, !PT ;  /* 0x0000004012121812 */ /* 0x000fc800078efcff */
[----:B------:R-:W-:Y:S01]  /*a2b40*/  LOP3.LUT R18, R18, 0xffffffdf, RZ, 0xc0, !PT ;  /* 0xffffffdf12127812 */ /* 0x000fe200078ec0ff */
[----:B------:R-:W-:Y:S01]  /*a2b50*/  UMOV UR25, UR41 ;  /* 0x0000002900197c82 */ /* 0x000fe20008000000 */
[----:B--2---:R-:W-:Y:S02]  /*a2b60*/  ISETP.GE.AND P0, PT, R46, UR37, PT ;  /* 0x000000252e007c0c */ /* 0x004fe4000bf06270 */
[----:B------:R-:W2:Y:S01]  /*a2b70*/  LDL.LU R46, [R1+0x4644] ;  /* 0x00464400012e7983 */ /* 0x000ea20000300800 */
[----:B------:R-:W-:Y:S01]  /*a2b80*/  UMOV UR37, UR40 ;  /* 0x0000002800257c82 */ /* 0x000fe20008000000 */
[----:B------:R-:W-:-:S09]  /*a2b90*/  ULDC.64 UR40, c[0x0][0x228] ;  /* 0x00008a0000287ab9 */ /* 0x000fd20000000a00 */
[----:B------:R-:W-:Y:S02]  /*a2ba0*/  @P0 LOP3.LUT R18, R18, 0x20, RZ, 0xfc, !PT ;  /* 0x0000002012120812 */ /* 0x000fe400078efcff */
[----:B0-----:R-:W-:-:S05]  /*a2bb0*/  IADD3 R48, P0, R20, R3, RZ ;  /* 0x0000000314307210 */ /* 0x001fca0007f1e0ff */
[----:B------:R-:W-:-:S05]  /*a2bc0*/  IMAD.X R49, R21, 0x1, R4, P0 ;  /* 0x0000000115317824 */ /* 0x000fca00000e0604 */
[----:B------:R0:W-:Y:S01]  /*a2bd0*/  STL.64 [R1+0x4618], R48 ;  /* 0x0046183001007387 */ /* 0x0001e20000100a00 */
[----:B----4-:R-:W-:-:S03]  /*a2be0*/  ISETP.GE.AND P0, PT, R22, UR41, PT ;  /* 0x0000002916007c0c */ /* 0x010fc6000bf06270 */
[----:B------:R-:W4:Y:S01]  /*a2bf0*/  LDL.LU R22, [R1+0x4650] ;  /* 0x0046500001167983 */ /* 0x000f220000300800 */
[----:B------:R-:W-:Y:S01]  /*a2c00*/  UMOV UR23, UR39 ;  /* 0x0000002700177c82 */ /* 0x000fe20008000000 */
[----:B------:R-:W-:Y:S02]  /*a2c10*/  ULDC.64 UR38, c[0x0][0x228] ;  /* 0x00008a0000267ab9 */ /* 0x000fe40000000a00 */
[----:B---3--:R-:W-:Y:S02]  /*a2c20*/  ISETP.GE.AND P1, PT, R47, UR39, PT ;  /* 0x000000272f007c0c */ /* 0x008fe4000bf26270 */
[----:B------:R-:W-:Y:S01]  /*a2c30*/  LOP3.LUT R18, R18, 0xffffffef, RZ, 0xc0, !PT ;  /* 0xffffffef12127812 */ /* 0x000fe200078ec0ff */
[----:B------:R-:W-:Y:S01]  /*a2c40*/  UMOV UR33, UR42 ;  /* 0x0000002a00217c82 */ /* 0x000fe20008000000 */
[----:B------:R-:W-:Y:S01]  /*a2c50*/  ULDC.64 UR42, c[0x0][0x228] ;  /* 0x00008a00002a7ab9 */ /* 0x000fe20000000a00 */
[----:B------:R-:W3:Y:S08]  /*a2c60*/  LDL.LU R47, [R1+0x4654] ;  /* 0x00465400012f7983 */ /* 0x000ef00000300800 */
[----:B------:R-:W-:-:S04]  /*a2c70*/  @P1 LOP3.LUT R18, R18, 0x10, RZ, 0xfc, !PT ;  /* 0x0000001012121812 */ /* 0x000fc800078efcff */
[----:B------:R-:W-:-:S04]  /*a2c80*/  LOP3.LUT R18, R18, 0xfffffff7, RZ, 0xc0, !PT ;  /* 0xfffffff712127812 */ /* 0x000fc800078ec0ff */
[----:B------:R-:W-:Y:S02]  /*a2c90*/  @P0 LOP3.LUT R18, R18, 0x8, RZ, 0xfc, !PT ;  /* 0x0000000812120812 */ /* 0x000fe400078efcff */
[----:B0-----:R-:W-:Y:S01]  /*a2ca0*/  IADD3 R48, P0, R20, R5, RZ ;  /* 0x0000000514307210 */ /* 0x001fe20007f1e0ff */
[----:B------:R-:W-:Y:S01]  /*a2cb0*/  UMOV UR41, UR44 ;  /* 0x0000002c00297c82 */ /* 0x000fe20008000000 */
[----:B------:R-:W-:-:S03]  /*a2cc0*/  ULDC.64 UR44, c[0x0][0x228] ;  /* 0x00008a00002c7ab9 */ /* 0x000fc60000000a00 */
[----:B------:R-:W-:Y:S01]  /*a2cd0*/  IMAD.X R49, R21, 0x1, R6, P0 ;  /* 0x0000000115317824 */ /* 0x000fe200000e0606 */
[----:B--2---:R-:W-:Y:S02]  /*a2ce0*/  ISETP.GE.AND P1, PT, R46, UR43, PT ;  /* 0x0000002b2e007c0c */ /* 0x004fe4000bf26270 */
[----:B------:R-:W2:Y:S04]  /*a2cf0*/  LDL.LU R46, [R1+0x4660] ;  /* 0x00466000012e7983 */ /* 0x000ea80000300800 */
[----:B------:R0:W-:Y:S01]  /*a2d00*/  STL.64 [R1+0x4628], R48 ;  /* 0x0046283001007387 */ /* 0x0001e20000100a00 */
[----:B----4-:R-:W-:-:S03]  /*a2d10*/  ISETP.GE.AND P0, PT, R22, UR45, PT ;  /* 0x0000002d16007c0c */ /* 0x010fc6000bf06270 */
[----:B------:R-:W4:Y:S01]  /*a2d20*/  LDL.LU R22, [R1+0x4664] ;  /* 0x0046640001167983 */ /* 0x000f220000300800 */
[----:B------:R-:W-:-:S04]  /*a2d30*/  LOP3.LUT R18, R18, 0xfffffffb, RZ, 0xc0, !PT ;  /* 0xfffffffb12127812 */ /* 0x000fc800078ec0ff */
[----:B------:R-:W-:-:S04]  /*a2d40*/  @P1 LOP3.LUT R18, R18, 0x4, RZ, 0xfc, !PT ;  /* 0x0000000412121812 */ /* 0x000fc800078efcff */
[----:B------:R-:W-:-:S04]  /*a2d50*/  LOP3.LUT R18, R18, 0xfffffffd, RZ, 0xc0, !PT ;  /* 0xfffffffd12127812 */ /* 0x000fc800078ec0ff */
[----:B------:R-:W-:Y:S02]  /*a2d60*/  @P0 LOP3.LUT R18, R18, 0x2, RZ, 0xfc, !PT ;  /* 0x0000000212120812 */ /* 0x000fe400078efcff */
[----:B0-----:R-:W-:Y:S01]  /*a2d70*/  IADD3 R48, P0, R20, R7, RZ ;  /* 0x0000000714307210 */ /* 0x001fe20007f1e0ff */
[----:B------:R-:W-:Y:S01]  /*a2d80*/  UMOV UR45, UR49 ;  /* 0x00000031002d7c82 */ /* 0x000fe20008000000 */
[----:B------:R-:W-:-:S03]  /*a2d90*/  ULDC.64 UR48, c[0x0][0x228] ;  /* 0x00008a0000307ab9 */ /* 0x000fc60000000a00 */
[----:B------:R-:W-:-:S05]  /*a2da0*/  IMAD.X R49, R21, 0x1, R8, P0 ;  /* 0x0000000115317824 */ /* 0x000fca00000e0608 */
[----:B------:R0:W-:Y:S01]  /*a2db0*/  STL.64 [R1+0x4638], R48 ;  /* 0x0046383001007387 */ /* 0x0001e20000100a00 */
[----:B---3--:R-:W-:Y:S02]  /*a2dc0*/  ISETP.GE.AND P1, PT, R47, UR47, PT ;  /* 0x0000002f2f007c0c */ /* 0x008fe4000bf26270 */
[----:B------:R-:W-:-:S11]  /*a2dd0*/  LOP3.LUT R18, R18, 0xfffffffe, RZ, 0xc0, !PT ;  /* 0xfffffffe12127812 */ /* 0x000fd600078ec0ff */
[----:B------:R-:W-:Y:S02]  /*a2de0*/  @P1 LOP3.LUT R18, R18, 0x1, RZ, 0xfc, !PT ;  /* 0x0000000112121812 */ /* 0x000fe400078efcff */
[----:B--2---:R-:W-:Y:S02]  /*a2df0*/  ISETP.GE.AND P0, PT, R46, UR49, PT ;  /* 0x000000312e007c0c */ /* 0x004fe4000bf06270 */
[----:B------:R-:W2:Y:S01]  /*a2e00*/  LDL.LU R46, [R1+0x4670] ;  /* 0x00467000012e7983 */ /* 0x000ea20000300800 */
[----:B----4-:R-:W-:-:S03]  /*a2e10*/  ISETP.GE.AND P1, PT, R22, UR51, PT ;  /* 0x0000003316007c0c */ /* 0x010fc6000bf26270 */
[----:B------:R-:W3:Y:S01]  /*a2e20*/  LDL.LU R22, [R1+0x4674] ;  /* 0x0046740001167983 */ /* 0x000ee20000300800 */
[----:B0-----:R-:W-:Y:S01]  /*a2e30*/  IADD3 R48, P2, R20, R9, RZ ;  /* 0x0000000914307210 */ /* 0x001fe20007f5e0ff */
[----:B------:R-:W-:Y:S01]  /*a2e40*/  UMOV UR47, UR53 ;  /* 0x00000035002f7c82 */ /* 0x000fe20008000000 */
[----:B------:R-:W-:Y:S01]  /*a2e50*/  UMOV UR27, UR52 ;  /* 0x00000034001b7c82 */ /* 0x000fe20008000000 */
[----:B------:R-:W-:Y:S02]  /*a2e60*/  ULDC.64 UR52, c[0x0][0x228] ;  /* 0x00008a0000347ab9 */ /* 0x000fe40000000a00 */
[----:B------:R-:W-:-:S05]  /*a2e70*/  IMAD.X R49, R21, 0x1, R10, P2 ;  /* 0x0000000115317824 */ /* 0x000fca00010e060a */
[----:B------:R0:W-:Y:S04]  /*a2e80*/  STL.64 [R1+0x4640], R48 ;  /* 0x0046403001007387 */ /* 0x0001e80000100a00 */
[----:B------:R-:W4:Y:S01]  /*a2e90*/  LDL.LU R47, [R1+0x4c98] ;  /* 0x004c9800012f7983 */ /* 0x000f220000300800 */
[----:B------:R-:W-:Y:S01]  /*a2ea0*/  UMOV UR21, UR55 ;  /* 0x0000003700157c82 */ /* 0x000fe20008000000 */
[----:B------:R-:W-:Y:S01]  /*a2eb0*/  UMOV UR39, UR54 ;  /* 0x0000003600277c82 */ /* 0x000fe20008000000 */
[----:B------:R-:W-:Y:S01]  /*a2ec0*/  ULDC.64 UR54, c[0x0][0x228] ;  /* 0x00008a0000367ab9 */ /* 0x000fe20000000a00 */
[----:B--2---:R-:W-:Y:S02]  /*a2ed0*/  ISETP.GE.AND P2, PT, R46, UR53, PT ;  /* 0x000000352e007c0c */ /* 0x004fe4000bf46270 */
[----:B------:R-:W2:Y:S01]  /*a2ee0*/  LDL.LU R46, [R1+0x4c9c] ;  /* 0x004c9c00012e7983 */ /* 0x000ea20000300800 */
[----:B---3--:R-:W-:-:S03]  /*a2ef0*/  ISETP.GE.AND P3, PT, R22, UR55, PT ;  /* 0x0000003716007c0c */ /* 0x008fc6000bf66270 */
[----:B------:R-:W3:Y:S01]  /*a2f00*/  LDL.LU R22, [R1+0x4ca0] ;  /* 0x004ca00001167983 */ /* 0x000ee20000300800 */
[----:B0-----:R-:W-:-:S05]  /*a2f10*/  IADD3 R48, P4, R20, R11, RZ ;  /* 0x0000000b14307210 */ /* 0x001fca0007f9e0ff */
[----:B------:R-:W-:-:S05]  /*a2f20*/  IMAD.X R49, R21, 0x1, R12, P4 ;  /* 0x0000000115317824 */ /* 0x000fca00020e060c */
[----:B------:R0:W-:Y:S04]  /*a2f30*/  STL.64 [R1+0x4650], R48 ;  /* 0x0046503001007387 */ /* 0x0001e80000100a00 */
[----:B0-----:R-:W3:Y:S01]  /*a2f40*/  LDL.LU R48, [R1+0x440] ;  /* 0x0004400001307983 */ /* 0x001ee20000300800 */
[----:B------:R-:W-:Y:S01]  /*a2f50*/  UMOV UR43, UR59 ;  /* 0x0000003b002b7c82 */ /* 0x000fe20008000000 */
[----:B------:R-:W-:Y:S01]  /*a2f60*/  UMOV UR31, UR58 ;  /* 0x0000003a001f7c82 */ /* 0x000fe20008000000 */
[----:B------:R-:W-:Y:S01]  /*a2f70*/  ULDC.64 UR58, c[0x0][0x228] ;  /* 0x00008a00003a7ab9 */ /* 0x000fe20000000a00 */
[----:B------:R-:W-:Y:S01]  /*a2f80*/  UMOV UR53, UR57 ;  /* 0x0000003900357c82 */ /* 0x000fe20008000000 */
[----:B------:R-:W-:Y:S01]  /*a2f90*/  UMOV UR55, UR56 ;  /* 0x0000003800377c82 */ /* 0x000fe20008000000 */
[----:B------:R-:W-:-:S02]  /*a2fa0*/  ULDC.64 UR56, c[0x0][0x228] ;  /* 0x00008a0000387ab9 */ /* 0x000fc40000000a00 */
[----:B----4-:R-:W-:Y:S02]  /*a2fb0*/  ISETP.GE.AND P4, PT, R47, UR57, PT ;  /* 0x000000392f007c0c */ /* 0x010fe4000bf86270 */
[----:B------:R-:W-:-:S04]  /*a2fc0*/  LOP3.LUT R60, R60, 0xffffbfff, RZ, 0xc0, !PT ;  /* 0xffffbfff3c3c7812 */ /* 0x000fc800078ec0ff */
[----:B------:R-:W-:Y:S01]  /*a2fd0*/  @P0 LOP3.LUT R60, R60, 0x4000, RZ, 0xfc, !PT ;  /* 0x000040003c3c0812 */ /* 0x000fe200078efcff */
[----:B------:R-:W-:Y:S02]  /*a2fe0*/  IMAD.MOV.U32 R61, RZ, RZ, R51 ;  /* 0x000000ffff3d7224 */ /* 0x000fe400078e0033 */
[----:B------:R-:W-:Y:S02]  /*a2ff0*/  IMAD.MOV.U32 R51, RZ, RZ, R53 ;  /* 0x000000ffff337224 */ /* 0x000fe400078e0035 */
[----:B------:R-:W-:Y:S02]  /*a3000*/  IMAD.MOV.U32 R49, RZ, RZ, R58 ;  /* 0x000000ffff317224 */ /* 0x000fe400078e003a */
[----:B------:R-:W-:Y:S01]  /*a3010*/  IMAD.MOV.U32 R58, RZ, RZ, R54 ;  /* 0x000000ffff3a7224 */ /* 0x000fe200078e0036 */
[----:B------:R-:W-:Y:S01]  /*a3020*/  UMOV UR35, UR61 ;  /* 0x0000003d00237c82 */ /* 0x000fe20008000000 */
[----:B------:R-:W-:Y:S01]  /*a3030*/  UMOV UR57, UR60 ;  /* 0x0000003c00397c82 */ /* 0x000fe20008000000 */
[----:B------:R-:W-:Y:S01]  /*a3040*/  ULDC.64 UR60, c[0x0][0x228] ;  /* 0x00008a00003c7ab9 */ /* 0x000fe20000000a00 */
[----:B--2---:R-:W-:Y:S01]  /*a3050*/  ISETP.GE.AND P5, PT, R46, UR59, PT ;  /* 0x0000003b2e007c0c */ /* 0x004fe2000bfa6270 */
[----:B------:R-:W-:Y:S01]  /*a3060*/  ULDC UR59, c[0x0][0x228] ;  /* 0x00008a00003b7ab9 */ /* 0x000fe20000000800 */
[----:B------:R-:W-:-:S05]  /*a3070*/  IADD3 R46, P6, R20, R13, RZ ;  /* 0x0000000d142e7210 */ /* 0x000fca0007fde0ff */
[----:B------:R-:W-:-:S05]  /*a3080*/  IMAD.X R47, R21, 0x1, R15, P6 ;  /* 0x00000001152f7824 */ /* 0x000fca00030e060f */
[----:B------:R0:W-:Y:S02]  /*a3090*/  STL.64 [R1+0x4660], R46 ;  /* 0x0046602e01007387 */ /* 0x0001e40000100a00 */
[----:B0-----:R-:W-:-:S05]  /*a30a0*/  IADD3 R46, P0, R20, R14, RZ ;  /* 0x0000000e142e7210 */ /* 0x001fca0007f1e0ff */
[----:B------:R-:W-:-:S05]  /*a30b0*/  IMAD.X R47, R21, 0x1, R16, P0 ;  /* 0x00000001152f7824 */ /* 0x000fca00000e0610 */
[----:B------:R0:W-:Y:S04]  /*a30c0*/  STL.64 [R1+0x4670], R46 ;  /* 0x0046702e01007387 */ /* 0x0001e80000100a00 */
[----:B0-----:R-:W2:Y:S04]  /*a30d0*/  LDL.LU R46, [R1+0x40c] ;  /* 0x00040c00012e7983 */ /* 0x001ea80000300800 */
[----:B------:R-:W4:Y:S04]  /*a30e0*/  LDL R53, [R1+0x2150] ;  /* 0x0021500001357983 */ /* 0x000f280000100800 */
[----:B------:R-:W4:Y:S01]  /*a30f0*/  LDL R54, [R1+0x2158] ;  /* 0x0021580001367983 */ /* 0x000f220000100800 */
[----:B------:R-:W-:-:S03]  /*a3100*/  IMAD.MOV.U32 R21, RZ, RZ, R55 ;  /* 0x000000ffff157224 */ /* 0x000fc600078e0037 */
[----:B------:R-:W4:Y:S01]  /*a3110*/  LDL R55, [R1+0x215c] ;  /* 0x00215c0001377983 */ /* 0x000f220000100800 */
[----:B---3--:R-:W-:Y:S01]  /*a3120*/  ISETP.GE.AND P6, PT, R22, UR61, PT ;  /* 0x0000003d16007c0c */ /* 0x008fe2000bfc6270 */
[----:B------:R-:W-:Y:S02]  /*a3130*/  IMAD.MOV.U32 R22, RZ, RZ, R57 ;  /* 0x000000ffff167224 */ /* 0x000fe400078e0039 */
[----:B------:R-:W3:Y:S01]  /*a3140*/  LDL R57, [R1+0x2140] ;  /* 0x0021400001397983 */ /* 0x000ee20000100800 */
[----:B------:R-:W-:-:S04]  /*a3150*/  LOP3.LUT R60, R60, 0xffffdfff, RZ, 0xc0, !PT ;  /* 0xffffdfff3c3c7812 */ /* 0x000fc800078ec0ff */
[----:B------:R-:W-:Y:S02]  /*a3160*/  @P1 LOP3.LUT R60, R60, 0x2000, RZ, 0xfc, !PT ;  /* 0x000020003c3c1812 */ /* 0x000fe400078efcff */
[----:B------:R-:W-:Y:S02]  /*a3170*/  LOP3.LUT P1, RZ, R59, 0x40, RZ, 0xc0, !PT ;  /* 0x000000403bff7812 */ /* 0x000fe4000782c0ff */
[----:B------:R-:W-:-:S04]  /*a3180*/  LOP3.LUT R60, R60, 0xffff7fff, RZ, 0xc0, !PT ;  /* 0xffff7fff3c3c7812 */ /* 0x000fc800078ec0ff */
[----:B------:R-:W-:Y:S02]  /*a3190*/  @P2 LOP3.LUT R60, R60, 0x8000, RZ, 0xfc, !PT ;  /* 0x000080003c3c2812 */ /* 0x000fe400078efcff */
[----:B------:R-:W-:Y:S02]  /*a31a0*/  ISETP.LT.AND P2, PT, R21, UR59, !P1 ;  /* 0x0000003b15007c0c */ /* 0x000fe4000cf41270 */
[----:B------:R-:W-:-:S11]  /*a31b0*/  LOP3.LUT R48, R48, 0xfffffffe, RZ, 0xc0, !PT ;  /* 0xfffffffe30307812 */ /* 0x000fd600078ec0ff */
[----:B------:R-:W-:-:S05]  /*a31c0*/  @P2 LOP3.LUT R48, R48, 0x1, RZ, 0xfc, !PT ;  /* 0x0000000130302812 */ /* 0x000fca00078efcff */
[----:B------:R-:W-:Y:S04]  /*a31d0*/  STL [R1+0x440], R48 ;  /* 0x0004403001007387 */ /* 0x000fe80000100800 */
[----:B------:R-:W3:Y:S01]  /*a31e0*/  LDL.LU R47, [R1+0x408] ;  /* 0x00040800012f7983 */ /* 0x000ee20000300800 */
[----:B------:R-:W-:Y:S01]  /*a31f0*/  LOP3.LUT R60, R60, 0xfffeffff, RZ, 0xc0, !PT ;  /* 0xfffeffff3c3c7812 */ /* 0x000fe200078ec0ff */
[----:B------:R-:W-:Y:S01]  /*a3200*/  UMOV UR61, UR7 ;  /* 0x00000007003d7c82 */ /* 0x000fe20008000000 */
[----:B------:R-:W-:Y:S01]  /*a3210*/  ISETP.LT.AND P2, PT, R22, UR15, !P1 ;  /* 0x0000000f16007c0c */ /* 0x000fe2000cf41270 */
[----:B------:R-:W-:Y:S01]  /*a3220*/  UMOV UR49, UR11 ;  /* 0x0000000b00317c82 */ /* 0x000fe20008000000 */
[----:B------:R-:W-:Y:S01]  /*a3230*/  @P3 LOP3.LUT R60, R60, 0x10000, RZ, 0xfc, !PT ;  /* 0x000100003c3c3812 */ /* 0x000fe200078efcff */
[----:B------:R-:W-:Y:S01]  /*a3240*/  ULDC UR11, c[0x0][0x228] ;  /* 0x00008a00000b7ab9 */ /* 0x000fe20000000800 */
[----:B------:R-:W-:Y:S01]  /*a3250*/  ISETP.LT.AND P3, PT, R50, UR61, !P1 ;  /* 0x0000003d32007c0c */ /* 0x000fe2000cf61270 */
[----:B------:R-:W-:Y:S01]  /*a3260*/  UMOV UR51, UR9 ;  /* 0x0000000900337c82 */ /* 0x000fe20008000000 */
[----:B------:R-:W-:Y:S01]  /*a3270*/  LOP3.LUT R60, R60, 0xfffdffff, RZ, 0xc0, !PT ;  /* 0xfffdffff3c3c7812 */ /* 0x000fe200078ec0ff */
[----:B------:R-:W-:Y:S01]  /*a3280*/  ULDC UR9, c[0x0][0x228] ;  /* 0x00008a0000097ab9 */ /* 0x000fe20000000800 */
[----:B------:R-:W-:Y:S01]  /*a3290*/  ULDC UR7, c[0x0][0x228] ;  /* 0x00008a0000077ab9 */ /* 0x000fe20000000800 */
[----:B------:R-:W-:Y:S01]  /*a32a0*/  LOP3.LUT P0, RZ, R59, 0x20, RZ, 0xc0, !PT ;  /* 0x000000203bff7812 */ /* 0x000fe2000780c0ff */
[----:B------:R-:W-:Y:S01]  /*a32b0*/  UMOV UR59, UR55 ;  /* 0x00000037003b7c82 */ /* 0x000fe20008000000 */
[----:B------:R-:W-:Y:S01]  /*a32c0*/  @P4 LOP3.LUT R60, R60, 0x20000, RZ, 0xfc, !PT ;  /* 0x000200003c3c4812 */ /* 0x000fe200078efcff */
[----:B------:R-:W-:Y:S01]  /*a32d0*/  UMOV UR61, UR57 ;  /* 0x00000039003d7c82 */ /* 0x000fe20008000000 */
[----:B------:R-:W-:Y:S01]  /*a32e0*/  UMOV UR57, UR53 ;  /* 0x0000003500397c82 */ /* 0x000fe20008000000 */
[----:B------:R-:W-:Y:S01]  /*a32f0*/  UMOV UR53, UR45 ;  /* 0x0000002d00357c82 */ /* 0x000fe20008000000 */
[----:B------:R-:W-:Y:S01]  /*a3300*/  UMOV UR45, UR41 ;  /* 0x00000029002d7c82 */ /* 0x000fe20008000000 */
[----:B------:R-:W-:Y:S01]  /*a3310*/  UMOV UR41, UR19 ;  /* 0x0000001300297c82 */ /* 0x000fe20008000000 */
[----:B------:R-:W-:Y:S01]  /*a3320*/  ULDC UR19, c[0x0][0x228] ;  /* 0x00008a0000137ab9 */ /* 0x000fe20000000800 */
[----:B------:R-:W-:Y:S01]  /*a3330*/  UMOV UR55, UR49 ;  /* 0x0000003100377c82 */ /* 0x000fe20008000000 */
[----:B------:R-:W-:Y:S01]  /*a3340*/  UMOV UR49, UR17 ;  /* 0x0000001100317c82 */ /* 0x000fe20008000000 */
[----:B------:R-:W-:Y:S01]  /*a3350*/  ULDC UR17, c[0x0][0x228] ;  /* 0x00008a0000117ab9 */ /* 0x000fe20000000800 */
[----:B------:R-:W-:Y:S01]  /*a3360*/  ULDC UR15, c[0x0][0x228] ;  /* 0x00008a00000f7ab9 */ /* 0x000fe20000000800 */
[----:B--2---:R-:W-:-:S04]  /*a3370*/  LOP3.LUT R46, R46, 0xdfffffff, RZ, 0xc0, !PT ;  /* 0xdfffffff2e2e7812 */ /* 0x004fc800078ec0ff */
[----:B------:R-:W-:Y:S02]  /*a3380*/  @P3 LOP3.LUT R46, R46, 0x20000000, RZ, 0xfc, !PT ;  /* 0x200000002e2e3812 */ /* 0x000fe400078efcff */
[----:B----4-:R-:W-:Y:S01]  /*a3390*/  ISETP.LT.AND P4, PT, R53, UR13, !P1 ;  /* 0x0000000d35007c0c */ /* 0x010fe2000cf81270 */
        /* <DEDUP_REMOVED lines=11> */
[----:B---3--:R-:W-:Y:S01]  /*a3450*/  ISETP.LT.AND P1, PT, R57, UR7, !P1 ;  /* 0x0000000739007c0c */ /* 0x008fe2000cf21270 */
        /* <DEDUP_REMOVED lines=104> */
[----:B------:R-:W-:Y:S02]  /*a3ae0*/  LOP3.LUT R47, R47, 0xdfffffff, RZ, 0xc0, !PT ;  /* 0xdfffffff2f2f7812 */ /* 0x000fe400078ec0ff */
[----:B------:R-:W-:-:S07]  /*a3af0*/  LOP3.LUT R46, R46, 0xfffffffb, RZ, 0xc0, !PT ;  /* 0xfffffffb2e2e7812 */ /* 0x000fce00078ec0ff */
[----:B------:R-:W-:Y:S02]  /*a3b00*/  @P2 LOP3.LUT R47, R47, 0x20000000, RZ, 0xfc, !PT ;  /* 0x200000002f2f2812 */ /* 0x000fe400078efcff */
[----:B------:R-:W-:Y:S01]  /*a3b10*/  ISETP.LT.AND P2, PT, R52, UR19, !P1 ;  /* 0x0000001334007c0c */ /* 0x000fe2000cf41270 */
[----:B------:R-:W-:Y:S01]  /*a3b20*/  ULDC UR19, c[0x0][0x228] ;  /* 0x00008a0000137ab9 */ /* 0x000fe20000000800 */
[----:B------:R-:W-:Y:S02]  /*a3b30*/  @P0 LOP3.LUT R46, R46, 0x4, RZ, 0xfc, !PT ;  /* 0x000000042e2e0812 */ /* 0x000fe400078efcff */
[----:B------:R-:W-:Y:S01]  /*a3b40*/  ISETP.LT.AND P4, PT, R21, UR17, !P1 ;  /* 0x0000001115007c0c */ /* 0x000fe2000cf81270 */
[----:B------:R-:W-:Y:S01]  /*a3b50*/  ULDC UR17, c[0x0][0x228] ;  /* 0x00008a0000117ab9 */ /* 0x000fe20000000800 */
[----:B------:R-:W-:-:S07]  /*a3b60*/  LOP3.LUT R46, R46, 0xfffffffd, RZ, 0xc0, !PT ;  /* 0xfffffffd2e2e7812 */ /* 0x000fce00078ec0ff */
[----:B------:R-:W-:-:S04]  /*a3b70*/  @P2 LOP3.LUT R46, R46, 0x2, RZ, 0xfc, !PT ;  /* 0x000000022e2e2812 */ /* 0x000fc800078efcff */
[----:B------:R-:W-:-:S04]  /*a3b80*/  LOP3.LUT R46, R46, 0xfffffffe, RZ, 0xc0, !PT ;  /* 0xfffffffe2e2e7812 */ /* 0x000fc800078ec0ff */
[----:B------:R-:W-:-:S05]  /*a3b90*/  @P4 LOP3.LUT R46, R46, 0x1, RZ, 0xfc, !PT ;  /* 0x000000012e2e4812 */ /* 0x000fca00078efcff */
[----:B------:R0:W-:Y:S04]  /*a3ba0*/  STL [R1+0x40c], R46 ;  /* 0x00040c2e01007387 */ /* 0x0001e80000100800 */
[----:B0-----:R-:W2:Y:S01]  /*a3bb0*/  LDL.LU R46, [R1+0x404] ;  /* 0x00040400012e7983 */ /* 0x001ea20000300800 */
[----:B------:R-:W-:Y:S01]  /*a3bc0*/  ISETP.LT.AND P3, PT, R22, UR15, !P1 ;  /* 0x0000000f16007c0c */ /* 0x000fe2000cf61270 */
[----:B------:R-:W-:Y:S01]  /*a3bd0*/  ULDC UR15, c[0x0][0x228] ;  /* 0x00008a00000f7ab9 */ /* 0x000fe20000000800 */
[----:B------:R-:W-:Y:S01]  /*a3be0*/  ISETP.LT.AND P2, PT, R53, UR13, !P1 ;  /* 0x0000000d35007c0c */ /* 0x000fe2000cf41270 */
[----:B------:R-:W-:Y:S01]  /*a3bf0*/  ULDC UR13, c[0x0][0x228] ;  /* 0x00008a00000d7ab9 */ /* 0x000fe20000000800 */
[----:B------:R-:W-:Y:S02]  /*a3c00*/  LOP3.LUT R47, R47, 0x7fffffff, RZ, 0xc0, !PT ;  /* 0x7fffffff2f2f7812 */ /* 0x000fe400078ec0ff */
[----:B------:R-:W-:Y:S01]  /*a3c10*/  ISETP.LT.AND P4, PT, R54, UR11, !P1 ;  /* 0x0000000b36007c0c */ /* 0x000fe2000cf81270 */
[----:B------:R-:W-:-:S06]  /*a3c20*/  ULDC UR11, c[0x0][0x228] ;  /* 0x00008a00000b7ab9 */ /* 0x000fcc0000000800 */
[----:B------:R-:W-:-:S04]  /*a3c30*/  @P3 LOP3.LUT R47, R47, 0x80000000, RZ, 0xfc, !PT ;  /* 0x800000002f2f3812 */ /* 0x000fc800078efcff */
        /* <DEDUP_REMOVED lines=20> */
[----:B------:R-:W-:Y:S02]  /*a3d80*/  LOP3.LUT R47, R47, 0xfdffffff, RZ, 0xc0, !PT ;  /* 0xfdffffff2f2f7812 */ /* 0x000fe400078ec0ff */
[----:B------:R-:W-:Y:S01]  /*a3d90*/  ISETP.LT.AND P3, PT, R22, UR15, !P0 ;  /* 0x0000000f16007c0c */ /* 0x000fe2000c761270 */
[----:B------:R-:W-:-:S08]  /*a3da0*/  ULDC UR15, c[0x0][0x228] ;  /* 0x00008a00000f7ab9 */ /* 0x000fd00000000800 */
        /* <DEDUP_REMOVED lines=92> */
[----:B--2---:R-:W-:-:S07]  /*a4370*/  LOP3.LUT R46, R46, 0xdfffffff, RZ, 0xc0, !PT ;  /* 0xdfffffff2e2e7812 */ /* 0x004fce00078ec0ff */
[----:B------:R-:W-:Y:S02]  /*a4380*/  @P0 LOP3.LUT R46, R46, 0x20000000, RZ, 0xfc, !PT ;  /* 0x200000002e2e0812 */ /* 0x000fe400078efcff */
[----:B------:R-:W-:Y:S01]  /*a4390*/  ISETP.LT.AND P0, PT, R52, UR19, !P2 ;  /* 0x0000001334007c0c */ /* 0x000fe2000d701270 */
[----:B------:R-:W-:-:S12]  /*a43a0*/  ULDC UR19, c[0x0][0x228] ;  /* 0x00008a0000137ab9 */ /* 0x000fd80000000800 */
        /* <DEDUP_REMOVED lines=133> */
[----:B--2---:R-:W-:-:S04]  /*a4c00*/  LOP3.LUT R47, R47, 0xdfffffff, RZ, 0xc0, !PT ;  /* 0xdfffffff2f2f7812 */ /* 0x004fc800078ec0ff */
[----:B------:R-:W-:-:S04]  /*a4c10*/  @P2 LOP3.LUT R47, R47, 0x20000000, RZ, 0xfc, !PT ;  /* 0x200000002f2f2812 */ /* 0x000fc800078efcff */
[----:B------:R-:W-:Y:S02]  /*a4c20*/  LOP3.LUT R47, R47, 0x7fffffff, RZ, 0xc0, !PT ;  /* 0x7fffffff2f2f7812 */ /* 0x000fe400078ec0ff */
[----:B------:R-:W-:Y:S01]  /*a4c30*/  ISETP.LT.AND P2, PT, R21, UR17, !P1 ;  /* 0x0000001115007c0c */ /* 0x000fe2000cf41270 */
[----:B------:R-:W-:Y:S01]  /*a4c40*/  ULDC UR17, c[0x0][0x228] ;  /* 0x00008a0000117ab9 */ /* 0x000fe20000000800 */
[----:B------:R-:W-:Y:S02]  /*a4c50*/  @P4 LOP3.LUT R47, R47, 0x80000000, RZ, 0xfc, !PT ;  /* 0x800000002f2f4812 */ /* 0x000fe400078efcff */
[----:B------:R-:W-:Y:S01]  /*a4c60*/  ISETP.LT.AND P4, PT, R54, UR11, !P1 ;  /* 0x0000000b36007c0c */ /* 0x000fe2000cf81270 */
[----:B------:R-:W-:Y:S01]  /*a4c70*/  ULDC UR11, c[0x0][0x228] ;  /* 0x00008a00000b7ab9 */ /* 0x000fe20000000800 */
[----:B------:R-:W-:Y:S02]  /*a4c80*/  LOP3.LUT R47, R47, 0xbfffffff, RZ, 0xc0, !PT ;  /* 0xbfffffff2f2f7812 */ /* 0x000fe400078ec0ff */
[----:B------:R-:W-:-:S02]  /*a4c90*/  LOP3.LUT R46, R46, 0xfffffffe, RZ, 0xc0, !PT ;  /* 0xfffffffe2e2e7812 */ /* 0x000fc400078ec0ff */
[----:B------:R-:W-:Y:S02]  /*a4ca0*/  @P3 LOP3.LUT R47, R47, 0x40000000, RZ, 0xfc, !PT ;  /* 0x400000002f2f3812 */ /* 0x000fe400078efcff */
[----:B------:R-:W-:Y:S01]  /*a4cb0*/  ISETP.LT.AND P3, PT, R55, UR9, !P1 ;  /* 0x0000000937007c0c */ /* 0x000fe2000cf61270 */
[----:B------:R-:W-:Y:S01]  /*a4cc0*/  ULDC UR9, c[0x0][0x228] ;  /* 0x00008a0000097ab9 */ /* 0x000fe20000000800 */
[----:B------:R-:W-:Y:S02]  /*a4cd0*/  LOP3.LUT R47, R47, 0xefffffff, RZ, 0xc0, !PT ;  /* 0xefffffff2f2f7812 */ /* 0x000fe400078ec0ff */
[----:B------:R-:W-:Y:S02]  /*a4ce0*/  @P2 LOP3.LUT R46, R46, 0x1, RZ, 0xfc, !PT ;  /* 0x000000012e2e2812 */ /* 0x000fe400078efcff */
[----:B------:R-:W-:Y:S02]  /*a4cf0*/  @P4 LOP3.LUT R47, R47, 0x10000000, RZ, 0xfc, !PT ;  /* 0x100000002f2f4812 */ /* 0x000fe400078efcff */
[----:B------:R-:W-:Y:S01]  /*a4d00*/  ISETP.LT.AND P1, PT, R57, UR7, !P1 ;  /* 0x0000000739007c0c */ /* 0x000fe2000cf21270 */
[----:B------:R0:W-:Y:S01]  /*a4d10*/  STL [R1+0x404], R46 ;  /* 0x0004042e01007387 */ /* 0x0001e20000100800 */
[----:B------:R-:W-:Y:S01]  /*a4d20*/  LOP3.LUT R47, R47, 0xf7ffffff, RZ, 0xc0, !PT ;  /* 0xf7ffffff2f2f7812 */ /* 0x000fe200078ec0ff */
[----:B------:R-:W-:-:S03]  /*a4d30*/  ULDC UR7, c[0x0][0x228] ;  /* 0x00008a0000077ab9 */ /* 0x000fc60000000800 */
[----:B------:R-:W-:Y:S01]  /*a4d40*/  @P3 LOP3.LUT R47, R47, 0x8000000, RZ, 0xfc, !PT ;  /* 0x080000002f2f3812 */ /* 0x000fe200078efcff */
[----:B0-----:R-:W2:Y:S03]  /*a4d50*/  LDL.LU R46, [R1+0x3fc] ;  /* 0x0003fc00012e7983 */ /* 0x001ea60000300800 */
[----:B------:R-:W-:Y:S02]  /*a4d60*/  LOP3.LUT R47, R47, 0xfbffffff, RZ, 0xc0, !PT ;  /* 0xfbffffff2f2f7812 */ /* 0x000fe400078ec0ff */
[----:B------:R-:W-:Y:S02]  /*a4d70*/  LOP3.LUT P0, RZ, R19, 0x2000000, RZ, 0xc0, !PT ;  /* 0x0200000013ff7812 */ /* 0x000fe4000780c0ff */
[----:B------:R-:W-:Y:S02]  /*a4d80*/  @P1 LOP3.LUT R47, R47, 0x4000000, RZ, 0xfc, !PT ;  /* 0x040000002f2f1812 */ /* 0x000fe400078efcff */
[----:B------:R-:W-:-:S02]  /*a4d90*/  ISETP.LT.AND P1, PT, R50, UR37, !P0 ;  /* 0x0000002532007c0c */ /* 0x000fc4000c721270 */
        /* <DEDUP_REMOVED lines=102> */
[----:B------:R-:W-:-:S05]  /*a5400*/  @P3 LOP3.LUT R47, R47, 0x1, RZ, 0xfc, !PT ;  /* 0x000000012f2f3812 */ /* 0x000fca00078efcff */
[----:B------:R0:W-:Y:S04]  /*a5410*/  STL [R1+0x400], R47 ;  /* 0x0004002f01007387 */ /* 0x0001e80000100800 */
[----:B------:R-:W3:Y:S01]  /*a5420*/  LDL.LU R48, [R1+0x70] ;  /* 0x0000700001307983 */ /* 0x000ee20000300800 */
[----:B------:R-:W-:Y:S02]  /*a5430*/  ISETP.LT.AND P1, PT, R50, UR31, !P0 ;  /* 0x0000001f32007c0c */ /* 0x000fe4000c721270 */
[----:B------:R-:W-:Y:S01]  /*a5440*/  ISETP.LT.AND P4, PT, R22, UR15, !P0 ;  /* 0x0000000f16007c0c */ /* 0x000fe2000c781270 */
[----:B------:R-:W-:Y:S01]  /*a5450*/  ULDC UR15, c[0x0][0x228] ;  /* 0x00008a00000f7ab9 */ /* 0x000fe20000000800 */
[----:B------:R-:W-:Y:S01]  /*a5460*/  ISETP.LT.AND P3, PT, R53, UR13, !P0 ;  /* 0x0000000d35007c0c */ /* 0x000fe2000c761270 */
[----:B------:R-:W-:Y:S01]  /*a5470*/  ULDC UR13, c[0x0][0x228] ;  /* 0x00008a00000d7ab9 */ /* 0x000fe20000000800 */
[----:B--2---:R-:W-:Y:S01]  /*a5480*/  LOP3.LUT R46, R46, 0xdfffffff, RZ, 0xc0, !PT ;  /* 0xdfffffff2e2e7812 */ /* 0x004fe200078ec0ff */
[----:B0-----:R-:W2:Y:S06]  /*a5490*/  LDL.LU R47, [R1+0x3f8] ;  /* 0x0003f800012f7983 */ /* 0x001eac0000300800 */
        /* <DEDUP_REMOVED lines=116> */
[----:B---3--:R-:W-:Y:S02]  /*a5be0*/  R2UR UR21, R48 ;  /* 0x00000000301572ca */ /* 0x008fe400000e0000 */
[----:B------:R-:W3:Y:S01]  /*a5bf0*/  LDL.LU R48, [R1+0x6c] ;  /* 0x00006c0001307983 */ /* 0x000ee20000300800 */
        /* <DEDUP_REMOVED lines=12> */
[----:B--2---:R-:W-:-:S04]  /*a5cc0*/  LOP3.LUT R47, R47, 0xdfffffff, RZ, 0xc0, !PT ;  /* 0xdfffffff2f2f7812 */ /* 0x004fc800078ec0ff */
        /* <DEDUP_REMOVED lines=32> */
[----:B------:R0:W-:Y:S01]  /*a5ed0*/  STL [R1+0x3fc], R46 ;  /* 0x0003fc2e01007387 */ /* 0x0001e20000100800 */
[----:B------:R-:W-:Y:S01]  /*a5ee0*/  LOP3.LUT R47, R47, 0xff7fffff, RZ, 0xc0, !PT ;  /* 0xff7fffff2f2f7812 */ /* 0x000fe200078ec0ff */
[----:B------:R-:W-:-:S03]  /*a5ef0*/  ULDC UR13, c[0x0][0x228] ;  /* 0x00008a00000d7ab9 */ /* 0x000fc60000000800 */
[----:B------:R-:W-:Y:S02]  /*a5f00*/  @P4 LOP3.LUT R47, R47, 0x800000, RZ, 0xfc, !PT ;  /* 0x008000002f2f4812 */ /* 0x000fe400078efcff */
[----:B------:R-:W-:Y:S01]  /*a5f10*/  ISETP.LT.AND P4, PT, R54, UR11, !P1 ;  /* 0x0000000b36007c0c */ /* 0x000fe2000cf81270 */
[----:B------:R-:W-:Y:S01]  /*a5f20*/  ULDC UR11, c[0x0][0x228] ;  /* 0x00008a00000b7ab9 */ /* 0x000fe20000000800 */
[----:B------:R-:W-:Y:S01]  /*a5f30*/  LOP3.LUT R47, R47, 0xffbfffff, RZ, 0xc0, !PT ;  /* 0xffbfffff2f2f7812 */ /* 0x000fe200078ec0ff */
[----:B0-----:R-:W2:Y:S03]  /*a5f40*/  LDL.LU R46, [R1+0x54f8] ;  /* 0x0054f800012e7983 */ /* 0x001ea60000300800 */
        /* <DEDUP_REMOVED lines=44> */
[----:B---3--:R-:W-:Y:S02]  /*a6210*/  R2UR UR23, R48 ;  /* 0x00000000301772ca */ /* 0x008fe400000e0000 */
[----:B------:R-:W3:Y:S11]  /*a6220*/  LDL.LU R48, [R1+0x68] ;  /* 0x0000680001307983 */ /* 0x000ef60000300800 */
[----:B------:R-:W-:-:S02]  /*a6230*/  ISETP.LT.AND P0, PT, R50, UR23, !P2 ;  /* 0x0000001732007c0c */ /* 0x000fc4000d701270 */
[----:B------:R-:W-:Y:S02]  /*a6240*/  R2UR UR23, R49 ;  /* 0x00000000311772ca */ /* 0x000fe400000e0000 */
[----:B------:R-:W4:Y:S01]  /*a6250*/  LDL.LU R49, [R1+0x60] ;  /* 0x0000600001317983 */ /* 0x000f220000300800 */
[----:B------:R-:W-:Y:S01]  /*a6260*/  ISETP.LT.AND P4, PT, R52, UR19, !P2 ;  /* 0x0000001334007c0c */ /* 0x000fe2000d781270 */
[----:B------:R-:W-:Y:S01]  /*a6270*/  ULDC UR19, c[0x0][0x228] ;  /* 0x00008a0000137ab9 */ /* 0x000fe20000000800 */
[----:B------:R-:W-:Y:S02]  /*a6280*/  LOP3.LUT R47, R47, 0xffffffdf, RZ, 0xc0, !PT ;  /* 0xffffffdf2f2f7812 */ /* 0x000fe400078ec0ff */
[----:B------:R-:W-:Y:S01]  /*a6290*/  ISETP.LT.AND P3, PT, R21, UR17, !P2 ;  /* 0x0000001115007c0c */ /* 0x000fe2000d761270 */
[----:B------:R-:W-:-:S03]  /*a62a0*/  ULDC UR17, c[0x0][0x228] ;  /* 0x00008a0000117ab9 */ /* 0x000fc60000000800 */
        /* <DEDUP_REMOVED lines=29> */
[----:B----4-:R-:W-:Y:S02]  /*a6480*/  R2UR UR21, R49 ;  /* 0x00000000311572ca */ /* 0x010fe400000e0000 */
[----:B------:R-:W4:Y:S01]  /*a6490*/  LDL.LU R49, [R1+0x5c] ;  /* 0x00005c0001317983 */ /* 0x000f220000300800 */
        /* <DEDUP_REMOVED lines=12> */
[----:B------:R-:W-:Y:S01]  /*a6560*/  LOP3.LUT P0, RZ, R19, 0x2000, RZ, 0xc0, !PT ;  /* 0x0000200013ff7812 */ /* 0x000fe2000780c0ff */
[----:B------:R0:W-:Y:S04]  /*a6570*/  STL [R1+0x3f8], R47 ;  /* 0x0003f82f01007387 */ /* 0x0001e80000100800 */
[----:B0-----:R-:W2:Y:S01]  /*a6580*/  LDL.LU R47, [R1+0x54f4] ;  /* 0x0054f400012f7983 */ /* 0x001ea20000300800 */
[----:B---3--:R-:W-:-:S04]  /*a6590*/  LOP3.LUT R48, R48, 0xdfffffff, RZ, 0xc0, !PT ;  /* 0xdfffffff30307812 */ /* 0x008fc800078ec0ff */
        /* <DEDUP_REMOVED lines=18> */
[----:B----4-:R-:W-:Y:S02]  /*a66c0*/  R2UR UR23, R49 ;  /* 0x00000000311772ca */ /* 0x010fe400000e0000 */
[----:B------:R-:W3:Y:S01]  /*a66d0*/  LDL.LU R49, [R1+0x58] ;  /* 0x0000580001317983 */ /* 0x000ee20000300800 */
        /* <DEDUP_REMOVED lines=86> */
[----:B---3--:R-:W-:Y:S02]  /*a6c40*/  R2UR UR21, R49 ;  /* 0x00000000311572ca */ /* 0x008fe400000e0000 */
[----:B------:R-:W3:Y:S01]  /*a6c50*/  LDL.LU R49, [R1+0x3f0] ;  /* 0x0003f00001317983 */ /* 0x000ee20000300800 */
        /* <DEDUP_REMOVED lines=26> */
[----:B------:R-:W-:Y:S02]  /*a6e00*/  LOP3.LUT P2, RZ, R19, 0x200, RZ, 0xc0, !PT ;  /* 0x0000020013ff7812 */ /* 0x000fe4000784c0ff */
        /* <DEDUP_REMOVED lines=39> */
[----:B0-----:R-:W3:Y:S03]  /*a7080*/  LDL.LU R48, [R1+0x54f0] ;  /* 0x0054f00001307983 */ /* 0x001ee60000300800 */
        /* <DEDUP_REMOVED lines=23> */
[----:B----4-:R-:W-:Y:S02]  /*a7200*/  R2UR UR23, R61 ;  /* 0x000000003d1772ca */ /* 0x010fe400000e0000 */
[----:B------:R-:W-:Y:S01]  /*a7210*/  LOP3.LUT R49, R49, 0xfffeffff, RZ, 0xc0, !PT ;  /* 0xfffeffff31317812 */ /* 0x000fe200078ec0ff */
[----:B------:R-:W4:Y:S03]  /*a7220*/  LDL.LU R61, [R1+0x48] ;  /* 0x00004800013d7983 */ /* 0x000f260000300800 */
        /* <DEDUP_REMOVED lines=22> */
[----:B------:R-:W2:Y:S01]  /*a7390*/  LDL.LU R58, [R1+0x40] ;  /* 0x00004000013a7983 */ /* 0x000ea20000300800 */
        /* <DEDUP_REMOVED lines=31> */
[----:B----4-:R-:W-:Y:S02]  /*a7590*/  R2UR UR21, R61 ;  /* 0x000000003d1572ca */ /* 0x010fe400000e0000 */
[----:B------:R-:W4:Y:S11]  /*a75a0*/  LDL.LU R61, [R1+0x3dc] ;  /* 0x0003dc00013d7983 */ /* 0x000f360000300800 */
[----:B------:R-:W-:-:S02]  /*a75b0*/  ISETP.LT.AND P0, PT, R50, UR21, !P2 ;  /* 0x0000001532007c0c */ /* 0x000fc4000d701270 */
[----:B--2---:R-:W-:Y:S02]  /*a75c0*/  R2UR UR21, R58 ;  /* 0x000000003a1572ca */ /* 0x004fe400000e0000 */
[----:B------:R-:W2:Y:S01]  /*a75d0*/  LDL.LU R58, [R1+0x3c] ;  /* 0x00003c00013a7983 */ /* 0x000ea20000300800 */
        /* <DEDUP_REMOVED lines=14> */
[----:B0-----:R-:W3:Y:S01]  /*a76c0*/  LDL.LU R49, [R1+0x54ec] ;  /* 0x0054ec0001317983 */ /* 0x001ee20000300800 */
[----:B----4-:R-:W-:-:S04]  /*a76d0*/  LOP3.LUT R61, R61, 0xdfffffff, RZ, 0xc0, !PT ;  /* 0xdfffffff3d3d7812 */ /* 0x010fc800078ec0ff */
        /* <DEDUP_REMOVED lines=18> */
[----:B--2---:R-:W-:Y:S02]  /*a7800*/  R2UR UR23, R58 ;  /* 0x000000003a1772ca */ /* 0x004fe400000e0000 */
        /* <DEDUP_REMOVED lines=66> */
[----:B--2---:R-:W-:Y:S02]  /*a7c30*/  R2UR UR21, R58 ;  /* 0x000000003a1572ca */ /* 0x004fe400000e0000 */
[----:B------:R-:W2:Y:S01]  /*a7c40*/  LDL.LU R58, [R1+0x30] ;  /* 0x00003000013a7983 */ /* 0x000ea20000300800 */
[----:B------:R-:W-:-:S03]  /*a7c50*/  IMAD.MOV.U32 R51, RZ, RZ, R56 ;  /* 0x000000ffff337224 */ /* 0x000fc600078e0038 */
[----:B------:R-:W4:Y:S01]  /*a7c60*/  LDL.LU R56, [R1+0x3d8] ;  /* 0x0003d80001387983 */ /* 0x000f220000300800 */
        /* <DEDUP_REMOVED lines=45> */
[----:B--2---:R-:W-:Y:S02]  /*a7f40*/  R2UR UR21, R58 ;  /* 0x000000003a1572ca */ /* 0x004fe400000e0000 */
[----:B------:R-:W2:Y:S01]  /*a7f50*/  LDL.LU R58, [R1+0x2c] ;  /* 0x00002c00013a7983 */ /* 0x000ea20000300800 */
        /* <DEDUP_REMOVED lines=39> */
[----:B0-----:R-:W4:Y:S03]  /*a81d0*/  LDL.LU R61, [R1+0x54e8] ;  /* 0x0054e800013d7983 */ /* 0x001f260000300800 */
        /* <DEDUP_REMOVED lines=44> */
[----:B--2---:R-:W-:Y:S02]  /*a84a0*/  R2UR UR23, R58 ;  /* 0x000000003a1772ca */ /* 0x004fe400000e0000 */
[----:B------:R-:W2:Y:S11]  /*a84b0*/  LDL.LU R58, [R1+0x28] ;  /* 0x00002800013a7983 */ /* 0x000eb60000300800 */
[----:B------:R-:W-:-:S02]  /*a84c0*/  ISETP.LT.AND P2, PT, R50, UR23, !P1 ;  /* 0x0000001732007c0c */ /* 0x000fc4000cf41270 */
[----:B------:R-:W-:Y:S02]  /*a84d0*/  R2UR UR23, R51 ;  /* 0x00000000331772ca */ /* 0x000fe400000e0000 */
        /* <DEDUP_REMOVED lines=51> */
[----:B0-----:R-:W4:Y:S01]  /*a8810*/  LDL.LU R56, [R1+0x54e4] ;  /* 0x0054e40001387983 */ /* 0x001f220000300800 */
        /* <DEDUP_REMOVED lines=19> */
[----:B---3--:R-:W-:Y:S02]  /*a8950*/  R2UR UR23, R51 ;  /* 0x00000000331772ca */ /* 0x008fe400000e0000 */
        /* <DEDUP_REMOVED lines=48> */
[----:B--2---:R-:W-:Y:S02]  /*a8c60*/  R2UR UR21, R51 ;  /* 0x00000000331572ca */ /* 0x004fe400000e0000 */
[----:B------:R-:W2:Y:S01]  /*a8c70*/  LDL.LU R51, [R1+0x10] ;  /* 0x0000100001337983 */ /* 0x000ea20000300800 */
        /* <DEDUP_REMOVED lines=29> */
[----:B------:R-:W3:Y:S03]  /*a8e50*/  LDL.LU R56, [R1+0x3d0] ;  /* 0x0003d00001387983 */ /* 0x000ee60000300800 */
        /* <DEDUP_REMOVED lines=35> */
[----:B---3--:R-:W-:-:S04]  /*a9090*/  LOP3.LUT R56, R56, 0xdfffffff, RZ, 0xc0, !PT ;  /* 0xdfffffff38387812 */ /* 0x008fc800078ec0ff */
[----:B------:R-:W-:-:S04]  /*a90a0*/  @P0 LOP3.LUT R56, R56, 0x20000000, RZ, 0xfc, !PT ;  /* 0x2000000038380812 */ /* 0x000fc800078efcff */
[----:B------:R-:W-:-:S04]  /*a90b0*/  LOP3.LUT R56, R56, 0x7fffffff, RZ, 0xc0, !PT ;  /* 0x7fffffff38387812 */ /* 0x000fc800078ec0ff */
[----:B------:R-:W-:Y:S02]  /*a90c0*/  @P4 LOP3.LUT R56, R56, 0x80000000, RZ, 0xfc, !PT ;  /* 0x8000000038384812 */ /* 0x000fe400078efcff */
[----:B------:R-:W-:Y:S02]  /*a90d0*/  ISETP.LT.AND P4, PT, R54, UR11, !P2 ;  /* 0x0000000b36007c0c */ /* 0x000fe4000d781270 */
[----:B------:R-:W-:Y:S01]  /*a90e0*/  LOP3.LUT P1, RZ, R17, 0x2000000, RZ, 0xc0, !PT ;  /* 0x0200000011ff7812 */ /* 0x000fe2000782c0ff */
        /* <DEDUP_REMOVED lines=21> */
[----:B------:R-:W-:Y:S02]  /*a9240*/  @P2 LOP3.LUT R56, R56, 0x200000, RZ, 0xfc, !PT ;  /* 0x0020000038382812 */ /* 0x000fe400078efcff */
[----:B--2---:R-:W-:Y:S02]  /*a9250*/  R2UR UR23, R51 ;  /* 0x00000000331772ca */ /* 0x004fe400000e0000 */
[----:B------:R-:W2:Y:S01]  /*a9260*/  LDL.LU R51, [R1+0x54dc] ;  /* 0x0054dc0001337983 */ /* 0x000ea20000300800 */
        /* <DEDUP_REMOVED lines=59> */
[----:B--2---:R-:W-:Y:S02]  /*a9620*/  R2UR UR21, R51 ;  /* 0x00000000331572ca */ /* 0x004fe400000e0000 */
[----:B------:R-:W2:Y:S04]  /*a9630*/  LDL.LU R51, [R1+0x54d8] ;  /* 0x0054d80001337983 */ /* 0x000ea80000300800 */
        /* <DEDUP_REMOVED lines=38> */
[----:B------:R-:W-:Y:S02]  /*a98a0*/  LOP3.LUT R56, R56, 0xfffffffe, RZ, 0xc0, !PT ;  /* 0xfffffffe38387812 */ /* 0x000fe400078ec0ff */
[----:B------:R-:W-:Y:S02]  /*a98b0*/  ISETP.LT.AND P2, PT, R50, UR21, !P1 ;  /* 0x0000001532007c0c */ /* 0x000fe4000cf41270 */
[----:B------:R-:W-:Y:S02]  /*a98c0*/  @P3 LOP3.LUT R56, R56, 0x1, RZ, 0xfc, !PT ;  /* 0x0000000138383812 */ /* 0x000fe400078efcff */
[----:B------:R-:W-:Y:S02]  /*a98d0*/  R2UR UR21, R61 ;  /* 0x000000003d1572ca */ /* 0x000fe400000e0000 */
[----:B------:R-:W4:Y:S04]  /*a98e0*/  LDL.LU R61, [R1+0x54d4] ;  /* 0x0054d400013d7983 */ /* 0x000f280000300800 */
[----:B------:R0:W-:Y:S04]  /*a98f0*/  STL [R1+0x3d0], R56 ;  /* 0x0003d03801007387 */ /* 0x0001e80000100800 */
[----:B0-----:R-:W2:Y:S01]  /*a9900*/  LDL.LU R56, [R1+0x3b8] ;  /* 0x0003b80001387983 */ /* 0x001ea20000300800 */
[----:B------:R-:W-:Y:S01]  /*a9910*/  ISETP.LT.AND P4, PT, R22, UR15, !P1 ;  /* 0x0000000f16007c0c */ /* 0x000fe2000cf81270 */
[----:B------:R-:W-:Y:S01]  /*a9920*/  ULDC UR15, c[0x0][0x228] ;  /* 0x00008a00000f7ab9 */ /* 0x000fe20000000800 */
[----:B------:R-:W-:Y:S01]  /*a9930*/  ISETP.LT.AND P3, PT, R53, UR13, !P1 ;  /* 0x0000000d35007c0c */ /* 0x000fe2000cf61270 */
[----:B------:R-:W-:Y:S01]  /*a9940*/  ULDC UR13, c[0x0][0x228] ;  /* 0x00008a00000d7ab9 */ /* 0x000fe20000000800 */
[----:B------:R-:W-:-:S02]  /*a9950*/  LOP3.LUT P0, RZ, R17, 0x200000, RZ, 0xc0, !PT ;  /* 0x0020000011ff7812 */ /* 0x000fc4000780c0ff */
        /* <DEDUP_REMOVED lines=77> */
[----:B------:R-:W-:Y:S02]  /*a9e30*/  R2UR UR23, R49 ;  /* 0x00000000311772ca */ /* 0x000fe400000e0000 */
        /* <DEDUP_REMOVED lines=33> */
[----:B------:R-:W-:Y:S02]  /*aa050*/  LOP3.LUT R58, R58, 0xfffffff7, RZ, 0xc0, !PT ;  /* 0xfffffff73a3a7812 */ /* 0x000fe400078ec0ff */
[----:B------:R-:W-:Y:S02]  /*aa060*/  LOP3.LUT P0, RZ, R17, 0x40000, RZ, 0xc0, !PT ;  /* 0x0004000011ff7812 */ /* 0x000fe4000780c0ff */
[----:B------:R-:W-:-:S02]  /*aa070*/  @P3 LOP3.LUT R58, R58, 0x8, RZ, 0xfc, !PT ;  /* 0x000000083a3a3812 */ /* 0x000fc400078efcff */
[----:B------:R-:W-:Y:S01]  /*aa080*/  ISETP.LT.AND P4, PT, R52, UR19, !P0 ;  /* 0x0000001334007c0c */ /* 0x000fe2000c781270 */
[----:B------:R-:W-:Y:S01]  /*aa090*/  ULDC UR19, c[0x0][0x228] ;  /* 0x00008a0000137ab9 */ /* 0x000fe20000000800 */
[----:B------:R-:W-:-:S04]  /*aa0a0*/  LOP3.LUT R58, R58, 0xfffffffb, RZ, 0xc0, !PT ;  /* 0xfffffffb3a3a7812 */ /* 0x000fc800078ec0ff */
[----:B------:R-:W-:Y:S02]  /*aa0b0*/  @P1 LOP3.LUT R58, R58, 0x4, RZ, 0xfc, !PT ;  /* 0x000000043a3a1812 */ /* 0x000fe400078efcff */
[----:B------:R-:W-:Y:S02]  /*aa0c0*/  ISETP.LT.AND P1, PT, R50, UR21, !P0 ;  /* 0x0000001532007c0c */ /* 0x000fe4000c721270 */
[----:B------:R-:W-:Y:S01]  /*aa0d0*/  ISETP.LT.AND P3, PT, R21, UR17, !P0 ;  /* 0x0000001115007c0c */ /* 0x000fe2000c761270 */
[----:B------:R-:W-:Y:S01]  /*aa0e0*/  ULDC UR17, c[0x0][0x228] ;  /* 0x00008a0000117ab9 */ /* 0x000fe20000000800 */
[----:B------:R-:W-:Y:S02]  /*aa0f0*/  LOP3.LUT R58, R58, 0xfffffffd, RZ, 0xc0, !PT ;  /* 0xfffffffd3a3a7812 */ /* 0x000fe400078ec0ff */
[----:B--2---:R-:W-:Y:S02]  /*aa100*/  LOP3.LUT R56, R56, 0xdfffffff, RZ, 0xc0, !PT ;  /* 0xdfffffff38387812 */ /* 0x004fe400078ec0ff */
[----:B------:R-:W-:-:S02]  /*aa110*/  @P4 LOP3.LUT R58, R58, 0x2, RZ, 0xfc, !PT ;  /* 0x000000023a3a4812 */ /* 0x000fc400078efcff */
[----:B------:R-:W-:Y:S01]  /*aa120*/  ISETP.LT.AND P4, PT, R22, UR15, !P0 ;  /* 0x0000000f16007c0c */ /* 0x000fe2000c781270 */
[----:B------:R-:W-:Y:S01]  /*aa130*/  ULDC UR15, c[0x0][0x228] ;  /* 0x00008a00000f7ab9 */ /* 0x000fe20000000800 */
[----:B------:R-:W-:Y:S02]  /*aa140*/  LOP3.LUT R58, R58, 0xfffffffe, RZ, 0xc0, !PT ;  /* 0xfffffffe3a3a7812 */ /* 0x000fe400078ec0ff */
[----:B------:R-:W-:Y:S02]  /*aa150*/  @P1 LOP3.LUT R56, R56, 0x20000000, RZ, 0xfc, !PT ;  /* 0x2000000038381812 */ /* 0x000fe400078efcff */
        /* <DEDUP_REMOVED lines=12> */
[----:B------:R-:W-:Y:S02]  /*aa220*/  R2UR UR23, R47 ;  /* 0x000000002f1772ca */ /* 0x000fe400000e0000 */
[----:B------:R-:W-:Y:S02]  /*aa230*/  @P4 LOP3.LUT R56, R56, 0x10000000, RZ, 0xfc, !PT ;  /* 0x1000000038384812 */ /* 0x000fe400078efcff */
[----:B------:R-:W-:Y:S01]  /*aa240*/  ISETP.LT.AND P0, PT, R57, UR7, !P0 ;  /* 0x0000000739007c0c */ /* 0x000fe2000c701270 */
[----:B------:R-:W-:Y:S01]  /*aa250*/  ULDC UR7, c[0x0][0x228] ;  /* 0x00008a0000077ab9 */ /* 0x000fe20000000800 */
[----:B------:R-:W-:-:S02]  /*aa260*/  LOP3.LUT R56, R56, 0xf7ffffff, RZ, 0xc0, !PT ;  /* 0xf7ffffff38387812 */ /* 0x000fc400078ec0ff */
[----:B------:R-:W-:Y:S02]  /*aa270*/  LOP3.LUT P2, RZ, R17, 0x20000, RZ, 0xc0, !PT ;  /* 0x0002000011ff7812 */ /* 0x000fe4000784c0ff */
[----:B------:R-:W-:-:S03]  /*aa280*/  @P3 LOP3.LUT R56, R56, 0x8000000, RZ, 0xfc, !PT ;  /* 0x0800000038383812 */ /* 0x000fc600078efcff */
        /* <DEDUP_REMOVED lines=36> */
[----:B------:R-:W-:Y:S01]  /*aa4d0*/  R2UR UR29, R43 ;  /* 0x000000002b1d72ca */ /* 0x000fe200000e0000 */
[----:B------:R-:W-:Y:S01]  /*aa4e0*/  IMAD.MOV.U32 R43, RZ, RZ, R52 ;  /* 0x000000ffff2b7224 */ /* 0x000fe200078e0034 */
[----:B------:R-:W-:Y:S02]  /*aa4f0*/  @P2 LOP3.LUT R56, R56, 0x40000, RZ, 0xfc, !PT ;  /* 0x0004000038382812 */ /* 0x000fe400078efcff */
[----:B------:R-:W-:Y:S01]  /*aa500*/  ISETP.LT.AND P2, PT, R52, UR19, !P1 ;  /* 0x0000001334007c0c */ /* 0x000fe2000cf41270 */
[----:B------:R-:W-:Y:S01]  /*aa510*/  ULDC UR19, c[0x0][0x228] ;  /* 0x00008a0000137ab9 */ /* 0x000fe20000000800 */
[----:B------:R-:W3:Y:S01]  /*aa520*/  LDL.LU R52, [R1+0x3b4] ;  /* 0x0003b40001347983 */ /* 0x000ee20000300800 */
[----:B------:R-:W-:Y:S02]  /*aa530*/  R2UR UR21, R46 ;  /* 0x000000002e1572ca */ /* 0x000fe400000e0000 */
[----:B------:R-:W-:-:S11]  /*aa540*/  LOP3.LUT R56, R56, 0xffffdfff, RZ, 0xc0, !PT ;  /* 0xffffdfff38387812 */ /* 0x000fd600078ec0ff */
[----:B------:R-:W-:Y:S01]  /*aa550*/  ISETP.LT.AND P3, PT, R50, UR21, !P1 ;  /* 0x0000001532007c0c */ /* 0x000fe2000cf61270 */
[----:B------:R-:W-:Y:S01]  /*aa560*/  ULDC UR21, c[0x0][0x228] ;  /* 0x00008a0000157ab9 */ /* 0x000fe20000000800 */
[----:B------:R-:W-:Y:S01]  /*aa570*/  ISETP.LT.AND P4, PT, R22, UR15, !P1 ;  /* 0x0000000f16007c0c */ /* 0x000fe2000cf81270 */
[----:B------:R-:W-:-:S10]  /*aa580*/  ULDC UR15, c[0x0][0x228] ;  /* 0x00008a00000f7ab9 */ /* 0x000fd40000000800 */
        /* <DEDUP_REMOVED lines=65> */
[----:B------:R-:W-:Y:S02]  /*aa9a0*/  LOP3.LUT R56, R56, 0xfffffffd, RZ, 0xc0, !PT ;  /* 0xfffffffd38387812 */ /* 0x000fe400078ec0ff */
[----:B------:R-:W-:Y:S01]  /*aa9b0*/  ISETP.LT.AND P4, PT, R22, UR15, !P2 ;  /* 0x0000000f16007c0c */ /* 0x000fe2000d781270 */
[----:B------:R-:W-:-:S08]  /*aa9c0*/  ULDC UR15, c[0x0][0x228] ;  /* 0x00008a00000f7ab9 */ /* 0x000fd00000000800 */
[----:B------:R-:W-:-:S04]  /*aa9d0*/  @P0 LOP3.LUT R56, R56, 0x2, RZ, 0xfc, !PT ;  /* 0x0000000238380812 */ /* 0x000fc800078efcff */
[----:B------:R-:W-:Y:S02]  /*aa9e0*/  LOP3.LUT R56, R56, 0xfffffffe, RZ, 0xc0, !PT ;  /* 0xfffffffe38387812 */ /* 0x000fe400078ec0ff */
[----:B------:R-:W-:Y:S01]  /*aa9f0*/  R2UR UR35, R42 ;  /* 0x000000002a2372ca */ /* 0x000fe200000e0000 */
[----:B------:R-:W-:Y:S01]  /*aaa00*/  IMAD.MOV.U32 R42, RZ, RZ, R57 ;  /* 0x000000ffff2a7224 */ /* 0x000fe200078e0039 */
[----:B------:R-:W-:Y:S01]  /*aaa10*/  LOP3.LUT P1, RZ, R17, 0x2000, RZ, 0xc0, !PT ;  /* 0x0000200011ff7812 */ /* 0x000fe2000782c0ff */
[----:B------:R-:W2:Y:S01]  /*aaa20*/  LDL.LU R57, [R1+0x54cc] ;  /* 0x0054cc0001397983 */ /* 0x000ea20000300800 */
[----:B------:R-:W-:Y:S01]  /*aaa30*/  R2UR UR33, R41 ;  /* 0x00000000292172ca */ /* 0x000fe200000e0000 */
[----:B------:R-:W-:Y:S01]  /*aaa40*/  IMAD.MOV.U32 R41, RZ, RZ, R55 ;  /* 0x000000ffff297224 */ /* 0x000fe200078e0037 */
[----:B------:R-:W-:Y:S02]  /*aaa50*/  LOP3.LUT P0, RZ, R17, 0x1000, RZ, 0xc0, !PT ;  /* 0x0000100011ff7812 */ /* 0x000fe4000780c0ff */
[----:B---3--:R-:W-:-:S04]  /*aaa60*/  LOP3.LUT R52, R52, 0xdfffffff, RZ, 0xc0, !PT ;  /* 0xdfffffff34347812 */ /* 0x008fc800078ec0ff */
[----:B------:R-:W-:Y:S02]  /*aaa70*/  @P3 LOP3.LUT R52, R52, 0x20000000, RZ, 0xfc, !PT ;  /* 0x2000000034343812 */ /* 0x000fe400078efcff */
[----:B------:R-:W-:Y:S01]  /*aaa80*/  ISETP.LT.AND P3, PT, R21, UR19, !P2 ;  /* 0x0000001315007c0c */ /* 0x000fe2000d761270 */
[----:B------:R-:W-:Y:S01]  /*aaa90*/  ULDC UR19, c[0x0][0x228] ;  /* 0x00008a0000137ab9 */ /* 0x000fe20000000800 */
[----:B------:R-:W-:-:S04]  /*aaaa0*/  LOP3.LUT R52, R52, 0x7fffffff, RZ, 0xc0, !PT ;  /* 0x7fffffff34347812 */ /* 0x000fc800078ec0ff */
[----:B------:R-:W-:-:S07]  /*aaab0*/  @P4 LOP3.LUT R52, R52, 0x80000000, RZ, 0xfc, !PT ;  /* 0x8000000034344812 */ /* 0x000fce00078efcff */
        /* <DEDUP_REMOVED lines=16> */
[----:B------:R-:W-:Y:S02]  /*aabc0*/  R2UR UR37, R40 ;  /* 0x00000000282572ca */ /* 0x000fe400000e0000 */
[----:B------:R-:W-:Y:S01]  /*aabd0*/  LOP3.LUT R52, R52, 0xfbffffff, RZ, 0xc0, !PT ;  /* 0xfbffffff34347812 */ /* 0x000fe200078ec0ff */
[----:B------:R0:W-:Y:S01]  /*aabe0*/  STL [R1+0x3b8], R56 ;  /* 0x0003b83801007387 */ /* 0x0001e20000100800 */
[----:B------:R-:W-:Y:S01]  /*aabf0*/  ISETP.LT.AND P4, PT, R22, UR23, !P1 ;  /* 0x0000001716007c0c */ /* 0x000fe2000cf81270 */
[----:B------:R-:W-:Y:S01]  /*aac00*/  IMAD.MOV.U32 R40, RZ, RZ, R54 ;  /* 0x000000ffff287224 */ /* 0x000fe200078e0036 */
[----:B------:R-:W-:Y:S01]  /*aac10*/  @P2 LOP3.LUT R52, R52, 0x4000000, RZ, 0xfc, !PT ;  /* 0x0400000034342812 */ /* 0x000fe200078efcff */
[----:B------:R-:W-:Y:S01]  /*aac20*/  ULDC UR29, c[0x0][0x228] ;  /* 0x00008a00001d7ab9 */ /* 0x000fe20000000800 */
[----:B------:R-:W-:Y:S01]  /*aac30*/  ISETP.LT.AND P2, PT, R43, UR27, !P1 ;  /* 0x0000001b2b007c0c */ /* 0x000fe2000cf41270 */
[----:B------:R-:W-:Y:S01]  /*aac40*/  ULDC UR27, c[0x0][0x228] ;  /* 0x00008a00001b7ab9 */ /* 0x000fe20000000800 */
[----:B------:R-:W-:Y:S01]  /*aac50*/  LOP3.LUT R52, R52, 0xffdfffff, RZ, 0xc0, !PT ;  /* 0xffdfffff34347812 */ /* 0x000fe200078ec0ff */
[----:B------:R-:W-:Y:S01]  /*aac60*/  ULDC UR23, c[0x0][0x228] ;  /* 0x00008a0000177ab9 */ /* 0x000fe20000000800 */
[----:B0-----:R-:W3:Y:S02]  /*aac70*/  LDL.LU R56, [R1+0x54c8] ;  /* 0x0054c80001387983 */ /* 0x001ee40000300800 */
[----:B------:R-:W-:-:S02]  /*aac80*/  @P3 LOP3.LUT R52, R52, 0x200000, RZ, 0xfc, !PT ;  /* 0x0020000034343812 */ /* 0x000fc400078efcff */
[----:B------:R-:W-:Y:S01]  /*aac90*/  ISETP.LT.AND P3, PT, R21, UR25, !P1 ;  /* 0x0000001915007c0c */ /* 0x000fe2000cf61270 */
[----:B------:R-:W3:Y:S01]  /*aaca0*/  LDL.LU R55, [R1+0x54c4] ;  /* 0x0054c40001377983 */ /* 0x000ee20000300800 */
[----:B------:R-:W-:Y:S01]  /*aacb0*/  LOP3.LUT R52, R52, 0xfdffffff, RZ, 0xc0, !PT ;  /* 0xfdffffff34347812 */ /* 0x000fe200078ec0ff */
        /* <DEDUP_REMOVED lines=10> */
[----:B------:R-:W-:Y:S01]  /*aad60*/  LOP3.LUT R52, R52, 0xffbfffff, RZ, 0xc0, !PT ;  /* 0xffbfffff34347812 */ /* 0x000fe200078ec0ff */
[----:B------:R-:W3:Y:S03]  /*aad70*/  LDL.LU R54, [R1+0x54c0] ;  /* 0x0054c00001367983 */ /* 0x000ee60000300800 */
        /* <DEDUP_REMOVED lines=37> */
[----:B------:R-:W-:Y:S02]  /*aafd0*/  LOP3.LUT R52, R52, 0xfffff7ff, RZ, 0xc0, !PT ;  /* 0xfffff7ff34347812 */ /* 0x000fe400078ec0ff */
[----:B------:R-:W-:Y:S01]  /*aafe0*/  R2UR UR35, R39 ;  /* 0x00000000272372ca */ /* 0x000fe200000e0000 */
[----:B------:R-:W-:Y:S01]  /*aaff0*/  IMAD.MOV.U32 R39, RZ, RZ, R50 ;  /* 0x000000ffff277224 */ /* 0x000fe200078e0032 */
[----:B------:R-:W-:Y:S02]  /*ab000*/  @P3 LOP3.LUT R52, R52, 0x800, RZ, 0xfc, !PT ;  /* 0x0000080034343812 */ /* 0x000fe400078efcff */
[----:B------:R-:W-:Y:S01]  /*ab010*/  ISETP.LT.AND P3, PT, R50, UR33, !P2 ;  /* 0x0000002132007c0c */ /* 0x000fe2000d761270 */
[----:B------:R-:W-:Y:S01]  /*ab020*/  ULDC UR33, c[0x0][0x228] ;  /* 0x00008a0000217ab9 */ /* 0x000fe20000000800 */
[----:B------:R-:W4:Y:S01]  /*ab030*/  LDL.LU R50, [R1+0x3b0] ;  /* 0x0003b00001327983 */ /* 0x000f220000300800 */
        /* <DEDUP_REMOVED lines=39> */
[----:B------:R-:W-:-:S11]  /*ab2b0*/  LOP3.LUT R52, R52, 0xfffffffd, RZ, 0xc0, !PT ;  /* 0xfffffffd34347812 */ /* 0x000fd600078ec0ff */
[----:B------:R-:W-:-:S04]  /*ab2c0*/  @P2 LOP3.LUT R52, R52, 0x2, RZ, 0xfc, !PT ;  /* 0x0000000234342812 */ /* 0x000fc800078efcff */
[----:B------:R-:W-:Y:S02]  /*ab2d0*/  LOP3.LUT R52, R52, 0xfffffffe, RZ, 0xc0, !PT ;  /* 0xfffffffe34347812 */ /* 0x000fe400078ec0ff */
[----:B------:R-:W-:Y:S01]  /*ab2e0*/  R2UR UR39, R38 ;  /* 0x00000000262772ca */ /* 0x000fe200000e0000 */
[----:B------:R-:W-:Y:S01]  /*ab2f0*/  IMAD.MOV.U32 R38, RZ, RZ, R53 ;  /* 0x000000ffff267224 */ /* 0x000fe200078e0035 */
[----:B------:R-:W-:Y:S01]  /*ab300*/  R2UR UR45, R37 ;  /* 0x00000000252d72ca */ /* 0x000fe200000e0000 */
[----:B------:R-:W3:Y:S01]  /*ab310*/  LDL.LU R53, [R1+0x54bc] ;  /* 0x0054bc0001357983 */ /* 0x000ee20000300800 */
[----:B------:R-:W-:Y:S01]  /*ab320*/  IMAD.MOV.U32 R37, RZ, RZ, R51 ;  /* 0x000000ffff257224 */ /* 0x000fe200078e0033 */
[----:B------:R-:W-:Y:S02]  /*ab330*/  R2UR UR53, R36 ;  /* 0x00000000243572ca */ /* 0x000fe400000e0000 */
[----:B------:R-:W-:Y:S02]  /*ab340*/  R2UR UR51, R35 ;  /* 0x00000000233372ca */ /* 0x000fe400000e0000 */
[----:B------:R-:W-:Y:S01]  /*ab350*/  ISETP.LT.AND P4, PT, R22, UR13, !P1 ;  /* 0x0000000d16007c0c */ /* 0x000fe2000cf81270 */
[----:B------:R-:W-:Y:S01]  /*ab360*/  ULDC UR13, c[0x0][0x228] ;  /* 0x00008a00000d7ab9 */ /* 0x000fe20000000800 */
[----:B------:R-:W-:-:S02]  /*ab370*/  LOP3.LUT P0, RZ, R17, 0x200, RZ, 0xc0, !PT ;  /* 0x0000020011ff7812 */ /* 0x000fc4000780c0ff */
[----:B------:R-:W-:Y:S02]  /*ab380*/  LOP3.LUT P2, RZ, R17, 0x100, RZ, 0xc0, !PT ;  /* 0x0000010011ff7812 */ /* 0x000fe4000784c0ff */
[----:B----4-:R-:W-:-:S04]  /*ab390*/  LOP3.LUT R50, R50, 0xdfffffff, RZ, 0xc0, !PT ;  /* 0xdfffffff32327812 */ /* 0x010fc800078ec0ff */
[----:B------:R-:W-:Y:S02]  /*ab3a0*/  @P3 LOP3.LUT R50, R50, 0x20000000, RZ, 0xfc, !PT ;  /* 0x2000000032323812 */ /* 0x000fe400078efcff */
[----:B------:R-:W-:Y:S01]  /*ab3b0*/  ISETP.LT.AND P3, PT, R21, UR11, !P1 ;  /* 0x0000000b15007c0c */ /* 0x000fe2000cf61270 */
[----:B------:R-:W-:-:S12]  /*ab3c0*/  ULDC UR11, c[0x0][0x228] ;  /* 0x00008a00000b7ab9 */ /* 0x000fd80000000800 */
[----:B------:R-:W-:-:S05]  /*ab3d0*/  @P3 LOP3.LUT R52, R52, 0x1, RZ, 0xfc, !PT ;  /* 0x0000000134343812 */ /* 0x000fca00078efcff */
[----:B------:R0:W-:Y:S04]  /*ab3e0*/  STL [R1+0x3b4], R52 ;  /* 0x0003b43401007387 */ /* 0x0001e80000100800 */
[----:B0-----:R-:W4:Y:S04]  /*ab3f0*/  LDL.LU R52, [R1+0x54b8] ;  /* 0x0054b80001347983 */ /* 0x001f280000300800 */
[----:B------:R-:W4:Y:S04]  /*ab400*/  LDL.LU R51, [R1+0x54b4] ;  /* 0x0054b40001337983 */ /* 0x000f280000300800 */
[----:B------:R-:W4:Y:S04]  /*ab410*/  LDL.LU R36, [R1+0x78] ;  /* 0x0000780001247983 */ /* 0x000f280000300800 */
[----:B------:R-:W2:Y:S01]  /*ab420*/  LDL.LU R35, [R1+0x1dc] ;  /* 0x0001dc0001237983 */ /* 0x000ea20000300800 */
        /* <DEDUP_REMOVED lines=114> */
[----:B------:R-:W-:-:S02]  /*abb50*/  ISETP.LT.AND P3, PT, R39, UR53, !P0 ;  /* 0x0000003527007c0c */ /* 0x000fc4000c761270 */
[----:B------:R-:W-:-:S04]  /*abb60*/  LOP3.LUT R50, R50, 0xfffffffb, RZ, 0xc0, !PT ;  /* 0xfffffffb32327812 */ /* 0x000fc800078ec0ff */
[----:B------:R-:W-:Y:S02]  /*abb70*/  @P1 LOP3.LUT R50, R50, 0x4, RZ, 0xfc, !PT ;  /* 0x0000000432321812 */ /* 0x000fe400078efcff */
[----:B------:R-:W-:Y:S01]  /*abb80*/  ISETP.LT.AND P1, PT, R43, UR37, !P0 ;  /* 0x000000252b007c0c */ /* 0x000fe2000c721270 */
[----:B------:R-:W-:Y:S01]  /*abb90*/  ULDC UR37, c[0x0][0x228] ;  /* 0x00008a0000257ab9 */ /* 0x000fe20000000800 */
[----:B------:R-:W-:-:S11]  /*abba0*/  LOP3.LUT R50, R50, 0xfffffffd, RZ, 0xc0, !PT ;  /* 0xfffffffd32327812 */ /* 0x000fd600078ec0ff */
[----:B------:R-:W-:-:S04]  /*abbb0*/  @P1 LOP3.LUT R50, R50, 0x2, RZ, 0xfc, !PT ;  /* 0x0000000232321812 */ /* 0x000fc800078efcff */
[----:B------:R-:W-:Y:S02]  /*abbc0*/  LOP3.LUT R50, R50, 0xfffffffe, RZ, 0xc0, !PT ;  /* 0xfffffffe32327812 */ /* 0x000fe400078ec0ff */
[----:B------:R-:W-:Y:S02]  /*abbd0*/  R2UR UR53, R34 ;  /* 0x00000000223572ca */ /* 0x000fe400000e0000 */
[----:B------:R-:W-:Y:S01]  /*abbe0*/  ISETP.LT.AND P4, PT, R22, UR11, !P0 ;  /* 0x0000000b16007c0c */ /* 0x000fe2000c781270 */
[----:B------:R-:W-:Y:S01]  /*abbf0*/  ULDC UR11, c[0x0][0x228] ;  /* 0x00008a00000b7ab9 */ /* 0x000fe20000000800 */
[----:B--2---:R-:W-:-:S04]  /*abc00*/  LOP3.LUT R35, R35, 0xdfffffff, RZ, 0xc0, !PT ;  /* 0xdfffffff23237812 */ /* 0x004fc800078ec0ff */
[----:B------:R-:W-:Y:S02]  /*abc10*/  @P3 LOP3.LUT R35, R35, 0x20000000, RZ, 0xfc, !PT ;  /* 0x2000000023233812 */ /* 0x000fe400078efcff */
[----:B------:R-:W-:Y:S01]  /*abc20*/  ISETP.LT.AND P3, PT, R21, UR35, !P0 ;  /* 0x0000002315007c0c */ /* 0x000fe2000c761270 */
[----:B------:R-:W-:-:S12]  /*abc30*/  ULDC UR35, c[0x0][0x228] ;  /* 0x00008a0000237ab9 */ /* 0x000fd80000000800 */
[----:B------:R-:W-:-:S05]  /*abc40*/  @P3 LOP3.LUT R50, R50, 0x1, RZ, 0xfc, !PT ;  /* 0x0000000132323812 */ /* 0x000fca00078efcff */
[----:B------:R0:W-:Y:S04]  /*abc50*/  STL [R1+0x3b0], R50 ;  /* 0x0003b03201007387 */ /* 0x0001e80000100800 */
[----:B0-----:R-:W2:Y:S04]  /*abc60*/  LDL.LU R50, [R1+0x54b0] ;  /* 0x0054b00001327983 */ /* 0x001ea80000300800 */
        /* <DEDUP_REMOVED lines=255> */
[----:B----4-:R-:W-:Y:S02]  /*acc60*/  LOP3.LUT R30, R30, 0xdfffffff, RZ, 0xc0, !PT ;  /* 0xdfffffff1e1e7812 */ /* 0x010fe400078ec0ff */
[----:B------:R-:W-:Y:S01]  /*acc70*/  ISETP.LT.AND P3, PT, R21, UR55, !P1 ;  /* 0x0000003715007c0c */ /* 0x000fe2000cf61270 */
[----:B------:R-:W-:Y:S01]  /*acc80*/  ULDC UR55, c[0x0][0x228] ;  /* 0x00008a0000377ab9 */ /* 0x000fe20000000800 */
[----:B------:R-:W-:-:S05]  /*acc90*/  LOP3.LUT R34, R34, 0xfffffffd, RZ, 0xc0, !PT ;  /* 0xfffffffd22227812 */ /* 0x000fca00078ec0ff */
[----:B------:R-:W-:Y:S02]  /*acca0*/  @P2 LOP3.LUT R30, R30, 0x20000000, RZ, 0xfc, !PT ;  /* 0x200000001e1e2812 */ /* 0x000fe400078efcff */
[----:B------:R-:W-:Y:S01]  /*accb0*/  ISETP.LT.AND P2, PT, R22, UR35, !P1 ;  /* 0x0000002316007c0c */ /* 0x000fe2000cf41270 */
[----:B------:R-:W-:Y:S01]  /*accc0*/  ULDC UR35, c[0x0][0x228] ;  /* 0x00008a0000237ab9 */ /* 0x000fe20000000800 */
[----:B------:R-:W-:Y:S02]  /*accd0*/  @P4 LOP3.LUT R34, R34, 0x2, RZ, 0xfc, !PT ;  /* 0x0000000222224812 */ /* 0x000fe400078efcff */
[----:B------:R-:W-:Y:S01]  /*acce0*/  ISETP.LT.AND P4, PT, R38, UR41, !P1 ;  /* 0x0000002926007c0c */ /* 0x000fe2000cf81270 */
[----:B------:R-:W-:Y:S01]  /*accf0*/  ULDC UR41, c[0x0][0x228] ;  /* 0x00008a0000297ab9 */ /* 0x000fe20000000800 */
[----:B------:R-:W-:Y:S02]  /*acd00*/  LOP3.LUT R30, R30, 0x7fffffff, RZ, 0xc0, !PT ;  /* 0x7fffffff1e1e7812 */ /* 0x000fe400078ec0ff */
[----:B------:R-:W-:-:S05]  /*acd10*/  LOP3.LUT R34, R34, 0xfffffffe, RZ, 0xc0, !PT ;  /* 0xfffffffe22227812 */ /* 0x000fca00078ec0ff */
[----:B------:R-:W-:Y:S02]  /*acd20*/  @P2 LOP3.LUT R30, R30, 0x80000000, RZ, 0xfc, !PT ;  /* 0x800000001e1e2812 */ /* 0x000fe400078efcff */
[----:B------:R-:W-:Y:S02]  /*acd30*/  @P3 LOP3.LUT R34, R34, 0x1, RZ, 0xfc, !PT ;  /* 0x0000000122223812 */ /* 0x000fe400078efcff */
[----:B------:R-:W-:Y:S02]  /*acd40*/  ISETP.LT.AND P3, PT, R40, UR39, !P1 ;  /* 0x0000002728007c0c */ /* 0x000fe4000cf61270 */
        /* <DEDUP_REMOVED lines=8> */
[----:B------:R-:W-:Y:S02]  /*acdd0*/  R2UR UR31, R27 ;  /* 0x000000001b1f72ca */ /* 0x000fe400000e0000 */
[----:B------:R-:W-:Y:S02]  /*acde0*/  LOP3.LUT R30, R30, 0xf7ffffff, RZ, 0xc0, !PT ;  /* 0xf7ffffff1e1e7812 */ /* 0x000fe400078ec0ff */
[----:B------:R-:W-:-:S05]  /*acdf0*/  LOP3.LUT P0, RZ, R18, 0x20000000, RZ, 0xc0, !PT ;  /* 0x2000000012ff7812 */ /* 0x000fca000780c0ff */
        /* <DEDUP_REMOVED lines=41> */
[----:B------:R-:W-:-:S07]  /*ad090*/  ISETP.LT.AND P3, PT, R21, UR59, !P2 ;  /* 0x0000003b15007c0c */ /* 0x000fce000d761270 */
        /* <DEDUP_REMOVED lines=30> */
[----:B------:R-:W-:Y:S02]  /*ad280*/  ISETP.LT.AND P3, PT, R43, UR61, !P1 ;  /* 0x0000003d2b007c0c */ /* 0x000fe4000cf61270 */
        /* <DEDUP_REMOVED lines=36> */
[----:B------:R-:W-:Y:S01]  /*ad4d0*/  ISETP.LT.AND P4, PT, R21, UR57, !P0 ;  /* 0x0000003915007c0c */ /* 0x000fe2000c781270 */
[----:B------:R-:W-:-:S04]  /*ad4e0*/  ULDC UR57, c[0x0][0x228] ;  /* 0x00008a0000397ab9 */ /* 0x000fc80000000800 */
        /* <DEDUP_REMOVED lines=121> */
[----:B------:R-:W-:Y:S01]  /*adc80*/  ISETP.LT.AND P4, PT, R39, UR6, !P2 ;  /* 0x0000000627007c0c */ /* 0x000fe2000d781270 */
[----:B------:R-:W-:Y:S01]  /*adc90*/  ULDC UR6, c[0x0][0x228] ;  /* 0x00008a0000067ab9 */ /* 0x000fe20000000800 */
[----:B------:R-:W-:Y:S02]  /*adca0*/  @P0 LOP3.LUT R61, R61, 0x4, RZ, 0xfc, !PT ;  /* 0x000000043d3d0812 */ /* 0x000fe400078efcff */
[----:B------:R-:W-:Y:S01]  /*adcb0*/  ISETP.LT.AND P0, PT, R43, UR51, !P2 ;  /* 0x000000332b007c0c */ /* 0x000fe2000d701270 */
[----:B------:R-:W-:Y:S01]  /*adcc0*/  ULDC UR51, c[0x0][0x228] ;  /* 0x00008a0000337ab9 */ /* 0x000fe20000000800 */
[----:B------:R-:W-:Y:S01]  /*adcd0*/  ISETP.LT.AND P3, PT, R21, UR49, !P2 ;  /* 0x0000003115007c0c */ /* 0x000fe2000d761270 */
[----:B------:R-:W-:Y:S01]  /*adce0*/  ULDC UR49, c[0x0][0x228] ;  /* 0x00008a0000317ab9 */ /* 0x000fe20000000800 */
[----:B------:R-:W-:-:S02]  /*adcf0*/  LOP3.LUT R58, R58, 0xdfffffff, RZ, 0xc0, !PT ;  /* 0xdfffffff3a3a7812 */ /* 0x000fc400078ec0ff */
[----:B------:R-:W-:-:S03]  /*add00*/  LOP3.LUT R61, R61, 0xfffffffd, RZ, 0xc0, !PT ;  /* 0xfffffffd3d3d7812 */ /* 0x000fc600078ec0ff */
[----:B------:R-:W-:Y:S02]  /*add10*/  @P4 LOP3.LUT R58, R58, 0x20000000, RZ, 0xfc, !PT ;  /* 0x200000003a3a4812 */ /* 0x000fe400078efcff */
[----:B------:R-:W-:Y:S01]  /*add20*/  ISETP.LT.AND P4, PT, R22, UR55, !P2 ;  /* 0x0000003716007c0c */ /* 0x000fe2000d781270 */
[----:B------:R-:W-:Y:S01]  /*add30*/  ULDC UR55, c[0x0][0x228] ;  /* 0x00008a0000377ab9 */ /* 0x000fe20000000800 */
[----:B------:R-:W-:-:S04]  /*add40*/  @P0 LOP3.LUT R61, R61, 0x2, RZ, 0xfc, !PT ;  /* 0x000000023d3d0812 */ /* 0x000fc800078efcff */
[----:B------:R-:W-:Y:S02]  /*add50*/  LOP3.LUT R61, R61, 0xfffffffe, RZ, 0xc0, !PT ;  /* 0xfffffffe3d3d7812 */ /* 0x000fe400078ec0ff */
[----:B------:R-:W-:Y:S02]  /*add60*/  LOP3.LUT R58, R58, 0x7fffffff, RZ, 0xc0, !PT ;  /* 0x7fffffff3a3a7812 */ /* 0x000fe400078ec0ff */
[----:B------:R-:W-:Y:S02]  /*add70*/  @P3 LOP3.LUT R61, R61, 0x1, RZ, 0xfc, !PT ;  /* 0x000000013d3d3812 */ /* 0x000fe400078efcff */
[----:B------:R-:W-:Y:S01]  /*add80*/  ISETP.LT.AND P3, PT, R38, UR25, !P2 ;  /* 0x0000001926007c0c */ /* 0x000fe2000d761270 */
[----:B------:R-:W-:Y:S01]  /*add90*/  ULDC UR25, c[0x0][0x228] ;  /* 0x00008a0000197ab9 */ /* 0x000fe20000000800 */
[----:B------:R-:W-:Y:S02]  /*adda0*/  @P4 LOP3.LUT R58, R58, 0x80000000, RZ, 0xfc, !PT ;  /* 0x800000003a3a4812 */ /* 0x000fe400078efcff */
[----:B------:R-:W-:Y:S01]  /*addb0*/  ISETP.LT.AND P4, PT, R40, UR23, !P2 ;  /* 0x0000001728007c0c */ /* 0x000fe2000d781270 */
[----:B------:R-:W-:Y:S01]  /*addc0*/  ULDC UR23, c[0x0][0x228] ;  /* 0x00008a0000177ab9 */ /* 0x000fe20000000800 */
[----:B------:R-:W-:-:S07]  /*addd0*/  LOP3.LUT R58, R58, 0xbfffffff, RZ, 0xc0, !PT ;  /* 0xbfffffff3a3a7812 */ /* 0x000fce00078ec0ff */
        /* <DEDUP_REMOVED lines=16> */
[----:B------:R-:W-:Y:S01]  /*adee0*/  ULDC UR8, c[0x0][0x228] ;  /* 0x00008a0000087ab9 */ /* 0x000fe20000000800 */
        /* <DEDUP_REMOVED lines=230> */
[----:B------:R-:W-:Y:S01]  /*aed50*/  ISETP.LT.AND P3, PT, R21, UR16, !P0 ;  /* 0x0000001015007c0c */ /* 0x000fe2000c761270 */
[----:B------:R-:W-:Y:S01]  /*aed60*/  ULDC UR16, c[0x0][0x228] ;  /* 0x00008a0000107ab9 */ /* 0x000fe20000000800 */
[----:B------:R-:W-:Y:S02]  /*aed70*/  LOP3.LUT R57, R57, 0xfffffffd, RZ, 0xc0, !PT ;  /* 0xfffffffd39397812 */ /* 0x000fe400078ec0ff */
[----:B------:R-:W-:Y:S02]  /*aed80*/  LOP3.LUT R56, R56, 0xdfffffff, RZ, 0xc0, !PT ;  /* 0xdfffffff38387812 */ /* 0x000fe400078ec0ff */
        /* <DEDUP_REMOVED lines=128> */
[----:B------:R-:W-:-:S04]  /*af590*/  @P0 LOP3.LUT R56, R56, 0x4, RZ, 0xfc, !PT ;  /* 0x0000000438380812 */ /* 0x000fc800078efcff */
        /* <DEDUP_REMOVED lines=165> */
[----:B------:R-:W-:Y:S02]  /*afff0*/  ISETP.LT.AND P4, PT, R21, UR57, !P0 ;  /* 0x0000003915007c0c */ /* 0x000fe4000c781270 */
[----:B------:R-:W-:-:S02]  /*b0000*/  LOP3.LUT R53, R53, 0xdfffffff, RZ, 0xc0, !PT ;  /* 0xdfffffff35357812 */ /* 0x000fc400078ec0ff */
[----:B------:R-:W-:Y:S01]  /*b0010*/  LOP3.LUT R52, R52, 0xdfffffff, RZ, 0xc0, !PT ;  /* 0xdfffffff34347812 */ /* 0x000fe200078ec0ff */
[----:B------:R-:W-:Y:S01]  /*b0020*/  STL [R1+0x1dc], R35 ;  /* 0x0001dc2301007387 */ /* 0x000fe20000100800 */
[----:B------:R-:W-:Y:S01]  /*b0030*/  LOP3.LUT P3, RZ, R18, 0x10, RZ, 0xc0, !PT ;  /* 0x0000001012ff7812 */ /* 0x000fe2000786c0ff */
[----:B------:R-:W-:Y:S01]  /*b0040*/  ULDC UR57, c[0x0][0x228] ;  /* 0x00008a0000397ab9 */ /* 0x000fe20000000800 */
[----:B------:R-:W-:-:S04]  /*b0050*/  @P1 LOP3.LUT R54, R54, 0x200000, RZ, 0xfc, !PT ;  /* 0x0020000036361812 */ /* 0x000fc800078efcff */
[----:B------:R-:W-:-:S04]  /*b0060*/  LOP3.LUT R54, R54, 0xfdffffff, RZ, 0xc0, !PT ;  /* 0xfdffffff36367812 */ /* 0x000fc800078ec0ff */
[----:B------:R-:W-:Y:S02]  /*b0070*/  @P2 LOP3.LUT R54, R54, 0x2000000, RZ, 0xfc, !PT ;  /* 0x0200000036362812 */ /* 0x000fe400078efcff */
[----:B------:R-:W-:Y:S01]  /*b0080*/  ISETP.LT.AND P2, PT, R22, UR55, !P0 ;  /* 0x0000003716007c0c */ /* 0x000fe2000c741270 */
[----:B------:R-:W-:Y:S01]  /*b0090*/  STL [R1+0x1d8], R34 ;  /* 0x0001d82201007387 */ /* 0x000fe20000100800 */
        /* <DEDUP_REMOVED lines=24> */
[----:B------:R-:W-:Y:S02]  /*b0220*/  ISETP.LT.AND P4, PT, R21, UR42, !P3 ;  /* 0x0000002a15007c0c */ /* 0x000fe4000df81270 */
[C---:B------:R-:W-:Y:S01]  /*b0230*/  LOP3.LUT P1, RZ, R18.reuse, 0x8, RZ, 0xc0, !PT ;  /* 0x0000000812ff7812 */ /* 0x040fe2000782c0ff */
[----:B------:R-:W-:Y:S01]  /*b0240*/  STL [R1+0x1d4], R30 ;  /* 0x0001d41e01007387 */ /* 0x000fe20000100800 */
[----:B------:R-:W-:Y:S01]  /*b0250*/  LOP3.LUT P2, RZ, R18, 0x4, RZ, 0xc0, !PT ;  /* 0x0000000412ff7812 */ /* 0x000fe2000784c0ff */
[----:B------:R-:W-:-:S02]  /*b0260*/  ULDC UR42, c[0x0][0x228] ;  /* 0x00008a00002a7ab9 */ /* 0x000fc40000000800 */
[----:B------:R-:W3:Y:S02]  /*b0270*/  LDL.LU R23, [R1+0x4ca4] ;  /* 0x004ca40001177983 */ /* 0x000ee40000300800 */
[----:B------:R-:W-:Y:S02]  /*b0280*/  @P0 LOP3.LUT R54, R54, 0x2000, RZ, 0xfc, !PT ;  /* 0x0000200036360812 */ /* 0x000fe400078efcff */
[----:B------:R-:W-:Y:S01]  /*b0290*/  ISETP.LT.AND P0, PT, R43, UR37, !P3 ;  /* 0x000000252b007c0c */ /* 0x000fe2000df01270 */
[----:B------:R-:W-:Y:S01]  /*b02a0*/  ULDC UR37, c[0x0][0x228] ;  /* 0x00008a0000257ab9 */ /* 0x000fe20000000800 */
[----:B------:R-:W-:Y:S01]  /*b02b0*/  LOP3.LUT R54, R54, 0xfffdffff, RZ, 0xc0, !PT ;  /* 0xfffdffff36367812 */ /* 0x000fe200078ec0ff */
[----:B------:R-:W4:Y:S10]  /*b02c0*/  LDL.LU R24, [R1+0x4ca8] ;  /* 0x004ca80001187983 */ /* 0x000f340000300800 */
        /* <DEDUP_REMOVED lines=60> */
[----:B------:R-:W-:-:S12]  /*b0690*/  ULDC UR39, c[0x0][0x228] ;  /* 0x00008a0000277ab9 */ /* 0x000fd80000000800 */
        /* <DEDUP_REMOVED lines=190> */
[----:B------:R-:W-:-:S08]  /*b1280*/  ULDC.64 UR40, c[0x0][0x228] ;  /* 0x00008a0000287ab9 */ /* 0x000fd00000000a00 */
[----:B------:R-:W-:Y:S02]  /*b1290*/  @P0 LOP3.LUT R52, R52, 0x2000, RZ, 0xfc, !PT ;  /* 0x0000200034340812 */ /* 0x000fe400078efcff */
[----:B------:R-:W-:Y:S01]  /*b12a0*/  ISETP.LT.AND P0, PT, R43, UR43, !P3 ;  /* 0x0000002b2b007c0c */ /* 0x000fe2000df01270 */
[----:B------:R-:W-:Y:S01]  /*b12b0*/  ULDC.64 UR42, c[0x0][0x228] ;  /* 0x00008a00002a7ab9 */ /* 0x000fe20000000a00 */
[----:B------:R-:W-:Y:S02]  /*b12c0*/  LOP3.LUT R52, R52, 0xfffdffff, RZ, 0xc0, !PT ;  /* 0xfffdffff34347812 */ /* 0x000fe400078ec0ff */
[----:B------:R-:W-:Y:S01]  /*b12d0*/  ISETP.LT.AND P1, PT, R22, UR39, !P3 ;  /* 0x0000002716007c0c */ /* 0x000fe2000df21270 */
[----:B------:R-:W-:-:S08]  /*b12e0*/  ULDC.64 UR38, c[0x0][0x228] ;  /* 0x00008a0000267ab9 */ /* 0x000fd00000000a00 */
[----:B------:R-:W-:-:S04]  /*b12f0*/  @P0 LOP3.LUT R52, R52, 0x20000, RZ, 0xfc, !PT ;  /* 0x0002000034340812 */ /* 0x000fc800078efcff */
[----:B------:R-:W-:-:S04]  /*b1300*/  LOP3.LUT R52, R52, 0xfffeffff, RZ, 0xc0, !PT ;  /* 0xfffeffff34347812 */ /* 0x000fc800078ec0ff */
[----:B------:R-:W-:Y:S02]  /*b1310*/  @P2 LOP3.LUT R52, R52, 0x10000, RZ, 0xfc, !PT ;  /* 0x0001000034342812 */ /* 0x000fe400078efcff */
[----:B------:R-:W-:Y:S01]  /*b1320*/  ISETP.LT.AND P0, PT, R38, UR44, !P3 ;  /* 0x0000002c26007c0c */ /* 0x000fe2000df01270 */
[----:B------:R-:W-:Y:S01]  /*b1330*/  ULDC.64 UR44, c[0x0][0x228] ;  /* 0x00008a00002c7ab9 */ /* 0x000fe20000000a00 */
        /* <DEDUP_REMOVED lines=10> */
[----:B------:R-:W-:Y:S01]  /*b13e0*/  ULDC.64 UR8, c[0x0][0x228] ;  /* 0x00008a0000087ab9 */ /* 0x000fe20000000a00 */
        /* <DEDUP_REMOVED lines=35> */
[----:B------:R-:W-:Y:S02]  /*b1620*/  LOP3.LUT R52, R52, 0xfffffffb, RZ, 0xc0, !PT ;  /* 0xfffffffb34347812 */ /* 0x000fe400078ec0ff */
[----:B------:R-:W-:Y:S02]  /*b1630*/  LOP3.LUT R51, R51, 0xdfffffff, RZ, 0xc0, !PT ;  /* 0xdfffffff33337812 */ /* 0x000fe400078ec0ff */
[----:B------:R-:W-:Y:S02]  /*b1640*/  @P0 LOP3.LUT R52, R52, 0x4, RZ, 0xfc, !PT ;  /* 0x0000000434340812 */ /* 0x000fe400078efcff */
[----:B------:R-:W-:Y:S01]  /*b1650*/  ISETP.LT.AND P0, PT, R43, UR58, !P5 ;  /* 0x0000003a2b007c0c */ /* 0x000fe2000ef01270 */
[----:B------:R-:W-:Y:S01]  /*b1660*/  ULDC UR58, c[0x0][0x228] ;  /* 0x00008a00003a7ab9 */ /* 0x000fe20000000800 */
[----:B------:R-:W-:-:S03]  /*b1670*/  ISETP.LT.AND P2, PT, R21, UR59, !P5 ;  /* 0x0000003b15007c0c */ /* 0x000fc6000ef41270 */
[----:B------:R-:W-:Y:S02]  /*b1680*/  @P1 LOP3.LUT R51, R51, 0x20000000, RZ, 0xfc, !PT ;  /* 0x2000000033331812 */ /* 0x000fe400078efcff */
[----:B------:R-:W-:Y:S02]  /*b1690*/  ISETP.LT.AND P1, PT, R22, UR60, !P5 ;  /* 0x0000003c16007c0c */ /* 0x000fe4000ef21270 */
[----:B------:R-:W-:Y:S02]  /*b16a0*/  LOP3.LUT R52, R52, 0xfffffffd, RZ, 0xc0, !PT ;  /* 0xfffffffd34347812 */ /* 0x000fe400078ec0ff */
[----:B------:R-:W-:Y:S02]  /*b16b0*/  LOP3.LUT R51, R51, 0x7fffffff, RZ, 0xc0, !PT ;  /* 0x7fffffff33337812 */ /* 0x000fe400078ec0ff */
[----:B------:R-:W-:Y:S02]  /*b16c0*/  @P0 LOP3.LUT R52, R52, 0x2, RZ, 0xfc, !PT ;  /* 0x0000000234340812 */ /* 0x000fe400078efcff */
[----:B------:R-:W-:-:S02]  /*b16d0*/  ISETP.LT.AND P0, PT, R38, UR7, !P5 ;  /* 0x0000000726007c0c */ /* 0x000fc4000ef01270 */
[----:B------:R-:W-:-:S03]  /*b16e0*/  LOP3.LUT R52, R52, 0xfffffffe, RZ, 0xc0, !PT ;  /* 0xfffffffe34347812 */ /* 0x000fc600078ec0ff */
[----:B------:R-:W-:Y:S02]  /*b16f0*/  @P1 LOP3.LUT R51, R51, 0x80000000, RZ, 0xfc, !PT ;  /* 0x8000000033331812 */ /* 0x000fe400078efcff */
        /* <DEDUP_REMOVED lines=30> */
[----:B---3--:R-:W-:Y:S02]  /*b18e0*/  ISETP.GE.AND P0, PT, R23, UR45, PT ;  /* 0x0000002d17007c0c */ /* 0x008fe4000bf06270 */
[----:B------:R-:W3:Y:S01]  /*b18f0*/  LDL.LU R23, [R1+0x4cac] ;  /* 0x004cac0001177983 */ /* 0x000ee20000300800 */
[----:B------:R-:W-:Y:S02]  /*b1900*/  ISETP.LT.AND P2, PT, R41, UR11, !P6 ;  /* 0x0000000b29007c0c */ /* 0x000fe4000f741270 */
[----:B------:R-:W-:Y:S02]  /*b1910*/  ISETP.LT.AND P1, PT, R42, UR10, !P6 ;  /* 0x0000000a2a007c0c */ /* 0x000fe4000f721270 */
[----:B------:R-:W-:-:S09]  /*b1920*/  LOP3.LUT R51, R51, 0xfff7ffff, RZ, 0xc0, !PT ;  /* 0xfff7ffff33337812 */ /* 0x000fd200078ec0ff */
        /* <DEDUP_REMOVED lines=17> */
[----:B------:R-:W-:Y:S02]  /*b1a40*/  LOP3.LUT R51, R51, 0xffffbfff, RZ, 0xc0, !PT ;  /* 0xffffbfff33337812 */ /* 0x000fe400078ec0ff */
[----:B------:R-:W-:Y:S02]  /*b1a50*/  ISETP.LT.AND P2, PT, R41, UR22, !P0 ;  /* 0x0000001629007c0c */ /* 0x000fe4000c741270 */
[----:B------:R-:W-:Y:S02]  /*b1a60*/  @P1 LOP3.LUT R51, R51, 0x4000, RZ, 0xfc, !PT ;  /* 0x0000400033331812 */ /* 0x000fe400078efcff */
[----:B------:R-:W-:-:S02]  /*b1a70*/  ISETP.LT.AND P1, PT, R42, UR21, !P0 ;  /* 0x000000152a007c0c */ /* 0x000fc4000c721270 */
[----:B----4-:R-:W-:Y:S02]  /*b1a80*/  ISETP.GE.AND P0, PT, R24, UR43, PT ;  /* 0x0000002b18007c0c */ /* 0x010fe4000bf06270 */
[----:B------:R-:W4:Y:S01]  /*b1a90*/  LDL.LU R24, [R1+0x4cb0] ;  /* 0x004cb00001187983 */ /* 0x000f220000300800 */
[----:B------:R-:W-:-:S04]  /*b1aa0*/  LOP3.LUT R51, R51, 0xffffefff, RZ, 0xc0, !PT ;  /* 0xffffefff33337812 */ /* 0x000fc800078ec0ff */
        /* <DEDUP_REMOVED lines=18> */
[----:B------:R-:W-:Y:S02]  /*b1bd0*/  LOP3.LUT R51, R51, 0xffffffbf, RZ, 0xc0, !PT ;  /* 0xffffffbf33337812 */ /* 0x000fe400078ec0ff */
[----:B------:R-:W-:Y:S02]  /*b1be0*/  ISETP.LT.AND P3, PT, R40, UR35, !P0 ;  /* 0x0000002328007c0c */ /* 0x000fe4000c761270 */
[----:B------:R-:W-:Y:S02]  /*b1bf0*/  @P1 LOP3.LUT R51, R51, 0x40, RZ, 0xfc, !PT ;  /* 0x0000004033331812 */ /* 0x000fe400078efcff */
[----:B------:R-:W-:Y:S02]  /*b1c00*/  ISETP.LT.AND P2, PT, R41, UR34, !P0 ;  /* 0x0000002229007c0c */ /* 0x000fe4000c741270 */
[----:B------:R-:W-:Y:S02]  /*b1c10*/  ISETP.LT.AND P1, PT, R42, UR33, !P0 ;  /* 0x000000212a007c0c */ /* 0x000fe4000c721270 */
[----:B---3--:R-:W-:-:S02]  /*b1c20*/  ISETP.GE.AND P0, PT, R23, UR41, PT ;  /* 0x0000002917007c0c */ /* 0x008fc4000bf06270 */
[----:B------:R-:W3:Y:S01]  /*b1c30*/  LDL.LU R23, [R1+0x4cb4] ;  /* 0x004cb40001177983 */ /* 0x000ee20000300800 */
[----:B------:R-:W-:-:S04]  /*b1c40*/  LOP3.LUT R51, R51, 0xffffffef, RZ, 0xc0, !PT ;  /* 0xffffffef33337812 */ /* 0x000fc800078ec0ff */
[----:B------:R-:W-:-:S04]  /*b1c50*/  @P3 LOP3.LUT R51, R51, 0x10, RZ, 0xfc, !PT ;  /* 0x0000001033333812 */ /* 0x000fc800078efcff */
[----:B------:R-:W-:-:S04]  /*b1c60*/  LOP3.LUT R51, R51, 0xfffffff7, RZ, 0xc0, !PT ;  /* 0xfffffff733337812 */ /* 0x000fc800078ec0ff */
[----:B------:R-:W-:Y:S02]  /*b1c70*/  @P2 LOP3.LUT R51, R51, 0x8, RZ, 0xfc, !PT ;  /* 0x0000000833332812 */ /* 0x000fe400078efcff */
[----:B------:R-:W-:Y:S02]  /*b1c80*/  ISETP.LT.AND P2, PT, R39, UR8, !P0 ;  /* 0x0000000827007c0c */ /* 0x000fe4000c741270 */
[----:B------:R-:W-:Y:S02]  /*b1c90*/  LOP3.LUT R51, R51, 0xfffffffb, RZ, 0xc0, !PT ;  /* 0xfffffffb33337812 */ /* 0x000fe400078ec0ff */
[----:B--2---:R-:W-:Y:S02]  /*b1ca0*/  LOP3.LUT R50, R50, 0xdfffffff, RZ, 0xc0, !PT ;  /* 0xdfffffff32327812 */ /* 0x004fe400078ec0ff */
[----:B------:R-:W-:Y:S02]  /*b1cb0*/  @P1 LOP3.LUT R51, R51, 0x4, RZ, 0xfc, !PT ;  /* 0x0000000433331812 */ /* 0x000fe400078efcff */
[----:B------:R-:W-:-:S02]  /*b1cc0*/  ISETP.LT.AND P1, PT, R43, UR16, !P0 ;  /* 0x000000102b007c0c */ /* 0x000fc4000c721270 */
        /* <DEDUP_REMOVED lines=46> */
[----:B------:R-:W-:Y:S02]  /*b1fb0*/  LOP3.LUT R50, R50, 0xfffdffff, RZ, 0xc0, !PT ;  /* 0xfffdffff32327812 */ /* 0x000fe400078ec0ff */
[----:B------:R-:W-:Y:S02]  /*b1fc0*/  R2UR UR5, R36 ;  /* 0x00000000240572ca */ /* 0x000fe400000e0000 */
[----:B------:R-:W-:Y:S02]  /*b1fd0*/  R2UR UR4, R37 ;  /* 0x00000000250472ca */ /* 0x000fe400000e0000 */
[----:B---3--:R-:W-:-:S04]  /*b1fe0*/  ISETP.GE.AND P0, PT, R23, UR9, PT ;  /* 0x0000000917007c0c */ /* 0x008fc8000bf06270 */
[----:B------:R-:W-:Y:S02]  /*b1ff0*/  ISETP.LT.AND P3, PT, R43, UR55, !P0 ;  /* 0x000000372b007c0c */ /* 0x000fe4000c761270 */
[----:B------:R-:W-:Y:S02]  /*b2000*/  ISETP.LT.AND P2, PT, R21, UR56, !P0 ;  /* 0x0000003815007c0c */ /* 0x000fe4000c741270 */
[----:B------:R-:W-:-:S09]  /*b2010*/  ISETP.LT.AND P1, PT, R22, UR57, !P0 ;  /* 0x0000003916007c0c */ /* 0x000fd2000c721270 */
[----:B------:R-:W-:-:S04]  /*b2020*/  @P3 LOP3.LUT R50, R50, 0x20000, RZ, 0xfc, !PT ;  /* 0x0002000032323812 */ /* 0x000fc800078efcff */
[----:B------:R-:W-:-:S04]  /*b2030*/  LOP3.LUT R50, R50, 0xffff7fff, RZ, 0xc0, !PT ;  /* 0xffff7fff32327812 */ /* 0x000fc800078ec0ff */
[----:B------:R-:W-:-:S04]  /*b2040*/  LOP3.LUT R50, R50, 0xfffeffff, RZ, 0xc0, !PT ;  /* 0xfffeffff32327812 */ /* 0x000fc800078ec0ff */
[----:B------:R-:W-:-:S04]  /*b2050*/  @P2 LOP3.LUT R50, R50, 0x10000, RZ, 0xfc, !PT ;  /* 0x0001000032322812 */ /* 0x000fc800078efcff */
[----:B------:R-:W-:Y:S01]  /*b2060*/  @P1 LOP3.LUT R50, R50, 0x8000, RZ, 0xfc, !PT ;  /* 0x0000800032321812 */ /* 0x000fe200078efcff */
[----:B------:R-:W2:Y:S01]  /*b2070*/  LDL.LU R41, [R1+0x20f8] ;  /* 0x0020f80001297983 */ /* 0x000ea20000300800 */
[----:B------:R-:W-:Y:S01]  /*b2080*/  ULDC UR6, c[0x0][0x248] ;  /* 0x0000920000067ab9 */ /* 0x000fe20000000800 */
[----:B------:R-:W-:Y:S01]  /*b2090*/  ULDC UR10, c[0x0][0x228] ;  /* 0x00008a00000a7ab9 */ /* 0x000fe20000000800 */
[----:B------:R-:W-:Y:S01]  /*b20a0*/  ULDC UR32, c[0x0][0x228] ;  /* 0x00008a0000207ab9 */ /* 0x000fe20000000800 */
[----:B------:R-:W2:Y:S01]  /*b20b0*/  LDL.LU R42, [R1+0x20fc] ;  /* 0x0020fc00012a7983 */ /* 0x000ea20000300800 */
        /* <DEDUP_REMOVED lines=11> */
[----:B------:R-:W4:Y:S01]  /*b2170*/  LDL.LU R37, [R1+0x20e8] ;  /* 0x0020e80001257983 */ /* 0x000f220000300800 */
[----:B------:R-:W-:Y:S01]  /*b2180*/  ULDC UR40, c[0x0][0x228] ;  /* 0x00008a0000287ab9 */ /* 0x000fe20000000800 */
[----:B------:R-:W-:Y:S01]  /*b2190*/  ULDC UR49, c[0x0][0x228] ;  /* 0x00008a0000317ab9 */ /* 0x000fe20000000800 */
[----:B------:R-:W-:Y:S01]  /*b21a0*/  ULDC UR48, c[0x0][0x228] ;  /* 0x00008a0000307ab9 */ /* 0x000fe20000000800 */
[----:B------:R-:W4:Y:S01]  /*b21b0*/  LDL.LU R38, [R1+0x20ec] ;  /* 0x0020ec0001267983 */ /* 0x000f220000300800 */
[----:B------:R-:W-:Y:S01]  /*b21c0*/  VIADD R21, R20, UR6 ;  /* 0x0000000614157c36 */ /* 0x000fe20008000000 */
[----:B------:R-:W-:Y:S01]  /*b21d0*/  ULDC UR6, c[0x0][0x248] ;  /* 0x0000920000067ab9 */ /* 0x000fe20000000800 */
[----:B------:R-:W-:Y:S01]  /*b21e0*/  ULDC UR50, c[0x0][0x228] ;  /* 0x00008a0000327ab9 */ /* 0x000fe20000000800 */
[----:B------:R-:W-:Y:S01]  /*b21f0*/  STL [R1+0x5500], R50 ;  /* 0x0055003201007387 */ /* 0x000fe20000100800 */
[----:B------:R-:W-:Y:S01]  /*b2200*/  ULDC UR51, c[0x0][0x228] ;  /* 0x00008a0000337ab9 */ /* 0x000fe20000000800 */
        /* <DEDUP_REMOVED lines=57> */
[----:B------:R-:W4:Y:S04]  /*b25a0*/  LDL.LU R39, [R1+0x7c0] ;  /* 0x0007c00001277983 */ /* 0x000f280000300800 */
[----:B------:R-:W4:Y:S01]  /*b25b0*/  LDL.LU R40, [R1+0x7c4] ;  /* 0x0007c40001287983 */ /* 0x000f220000300800 */
[----:B------:R-:W-:-:S02]  /*b25c0*/  SHF.R.S32.HI R20, RZ, 0x1f, R21 ;  /* 0x0000001fff147819 */ /* 0x000fc40000011415 */
[----:B0-----:R-:W-:-:S05]  /*b25d0*/  IADD3 R18, P1, R21, R0, RZ ;  /* 0x0000000015127210 */ /* 0x001fca0007f3e0ff */
[----:B------:R-:W-:Y:S01]  /*b25e0*/  IMAD.X R19, R20, 0x1, R2, P1 ;  /* 0x0000000114137824 */ /* 0x000fe200008e0602 */
[----:B--2---:R-:W-:-:S05]  /*b25f0*/  F2FP.SATFINITE.E4M3.F32.PACK_AB_MERGE_C R17, R42, R41, RZ ;  /* 0x000000292a11723e */ /* 0x004fca00048070ff */
[----:B------:R3:W-:Y:S04]  /*b2600*/  STL [R1+0x5240], R17 ;  /* 0x0052401101007387 */ /* 0x0007e80000100800 */
        /* <DEDUP_REMOVED lines=10> */
[----:B---3--:R-:W-:-:S03]  /*b26b0*/  F2FP.SATFINITE.E4M3.F32.PACK_AB_MERGE_C R17, R22, R43, RZ ;  /* 0x0000002b1611723e */ /* 0x008fc600048070ff */
[----:B------:R-:W3:Y:S04]  /*b26c0*/  LDL.LU R27, [R1+0x20b0] ;  /* 0x0020b000011b7983 */ /* 0x000ee80000300800 */
[----:B------:R-:W3:Y:S04]  /*b26d0*/  LDL.LU R28, [R1+0x20b4] ;  /* 0x0020b400011c7983 */ /* 0x000ee80000300800 */
[----:B------:R-:W-:Y:S04]  /*b26e0*/  STL.64 [R1+0x20f8], R18 ;  /* 0x0020f81201007387 */ /* 0x000fe80000100a00 */
[----:B------:R4:W-:Y:S04]  /*b26f0*/  STL [R1+0x4c9c], R17 ;  /* 0x004c9c1101007387 */ /* 0x0009e80000100800 */
[----:B------:R-:W3:Y:S04]  /*b2700*/  LDL.LU R43, [R1+0x20b8] ;  /* 0x0020b800012b7983 */ /* 0x000ee80000300800 */
[----:B------:R-:W3:Y:S01]  /*b2710*/  LDL.LU R22, [R1+0x20bc] ;  /* 0x0020bc0001167983 */ /* 0x000ee20000300800 */
[----:B----4-:R-:W-:-:S03]  /*b2720*/  F2FP.SATFINITE.E4M3.F32.PACK_AB_MERGE_C R17, R38, R37, RZ ;  /* 0x000000252611723e */ /* 0x010fc600048070ff */
[----:B------:R-:W4:Y:S04]  /*b2730*/  LDL.LU R29, [R1+0x20a0] ;  /* 0x0020a000011d7983 */ /* 0x000f280000300800 */
[----:B------:R-:W4:Y:S04]  /*b2740*/  LDL.LU R30, [R1+0x20a4] ;  /* 0x0020a400011e7983 */ /* 0x000f280000300800 */
[----:B------:R0:W-:Y:S04]  /*b2750*/  STL [R1+0x4ca0], R17 ;  /* 0x004ca01101007387 */ /* 0x0001e80000100800 */
[----:B------:R-:W4:Y:S04]  /*b2760*/  LDL.LU R31, [R1+0x20a8] ;  /* 0x0020a800011f7983 */ /* 0x000f280000300800 */
[----:B------:R-:W4:Y:S01]  /*b2770*/  LDL.LU R32, [R1+0x20ac] ;  /* 0x0020ac0001207983 */ /* 0x000f220000300800 */
[----:B------:R-:W-:-:S03]  /*b2780*/  IADD3 R18, P1, R21, R3, RZ ;  /* 0x0000000315127210 */ /* 0x000fc60007f3e0ff */
[----:B------:R-:W4:Y:S02]  /*b2790*/  LDL.LU R33, [R1+0x2090] ;  /* 0x0020900001217983 */ /* 0x000f240000300800 */
[----:B------:R-:W-:Y:S02]  /*b27a0*/  IMAD.X R19, R20, 0x1, R4, P1 ;  /* 0x0000000114137824 */ /* 0x000fe400008e0604 */
[----:B------:R-:W4:Y:S04]  /*b27b0*/  LDL.LU R34, [R1+0x2094] ;  /* 0x0020940001227983 */ /* 0x000f280000300800 */
[----:B------:R-:W4:Y:S04]  /*b27c0*/  LDL.LU R35, [R1+0x2098] ;  /* 0x0020980001237983 */ /* 0x000f280000300800 */
[----:B------:R1:W-:Y:S04]  /*b27d0*/  STL.64 [R1+0x20e8], R18 ;  /* 0x0020e81201007387 */ /* 0x0003e80000100a00 */
[----:B------:R-:W4:Y:S01]  /*b27e0*/  LDL.LU R36, [R1+0x209c] ;  /* 0x00209c0001247983 */ /* 0x000f220000300800 */
[----:B0-----:R-:W-:-:S03]  /*b27f0*/  F2FP.SATFINITE.E4M3.F32.PACK_AB_MERGE_C R17, R40, R39, RZ ;  /* 0x000000272811723e */ /* 0x001fc600048070ff */
[----:B------:R-:W4:Y:S04]  /*b2800*/  LDL.LU R37, [R1+0x2080] ;  /* 0x0020800001257983 */ /* 0x000f280000300800 */
[----:B------:R-:W4:Y:S01]  /*b2810*/  LDL.LU R38, [R1+0x2084] ;  /* 0x0020840001267983 */ /* 0x000f220000300800 */
[----:B-1----:R-:W-:-:S03]  /*b2820*/  IADD3 R18, P1, R21, R5, RZ ;  /* 0x0000000515127210 */ /* 0x002fc60007f3e0ff */
[----:B------:R-:W4:Y:S04]  /*b2830*/  LDL.LU R39, [R1+0x2088] ;  /* 0x0020880001277983 */ /* 0x000f280000300800 */
[----:B------:R-:W4:Y:S01]  /*b2840*/  LDL.LU R40, [R1+0x208c] ;  /* 0x00208c0001287983 */ /* 0x000f220000300800 */
[----:B------:R-:W-:-:S03]  /*b2850*/  IMAD.X R19, R20, 0x1, R6, P1 ;  /* 0x0000000114137824 */ /* 0x000fc600008e0606 */
[----:B------:R2:W-:Y:S02]  /*b2860*/  STL [R1+0x2164], R17 ;  /* 0x0021641101007387 */ /* 0x0005e40000100800 */
[----:B--2---:R-:W-:-:S05]  /*b2870*/  F2FP.SATFINITE.E4M3.F32.PACK_AB_MERGE_C R17, R45, R46, RZ ;  /* 0x0000002e2d11723e */ /* 0x004fca00048070ff */
[----:B------:R0:W-:Y:S04]  /*b2880*/  STL [R1+0x4c98], R17 ;  /* 0x004c981101007387 */ /* 0x0001e80000100800 */
[----:B------:R1:W-:Y:S01]  /*b2890*/  STL.64 [R1+0x20e0], R18 ;  /* 0x0020e01201007387 */ /* 0x0003e20000100a00 */
[----:B------:R-:W-:Y:S02]  /*b28a0*/  F2FP.SATFINITE.E4M3.F32.PACK_AB_MERGE_C R44, R50, R44, RZ ;  /* 0x0000002c322c723e */ /* 0x000fe400048070ff */
[----:B0-----:R-:W-:Y:S02]  /*b28b0*/  F2FP.SATFINITE.E4M3.F32.PACK_AB_MERGE_C R17, R24, R23, RZ ;  /* 0x000000171811723e */ /* 0x001fe400048070ff */
[----:B-1----:R-:W-:Y:S01]  /*b28c0*/  IADD3 R18, P1, R21, R7, RZ ;  /* 0x0000000715127210 */ /* 0x002fe20007f3e0ff */
[----:B------:R-:W-:Y:S04]  /*b28d0*/  STL [R1+0x51e4], R44 ;  /* 0x0051e42c01007387 */ /* 0x000fe80000100800 */
[----:B------:R-:W-:Y:S01]  /*b28e0*/  IMAD.X R19, R20, 0x1, R8, P1 ;  /* 0x0000000114137824 */ /* 0x000fe200008e0608 */
[----:B------:R0:W-:Y:S04]  /*b28f0*/  STL [R1+0x5224], R17 ;  /* 0x0052241101007387 */ /* 0x0001e80000100800 */
[----:B------:R1:W-:Y:S01]  /*b2900*/  STL.64 [R1+0x20d0], R18 ;  /* 0x0020d01201007387 */ /* 0x0003e20000100a00 */
[----:B0-----:R-:W-:-:S03]  /*b2910*/  F2FP.SATFINITE.E4M3.F32.PACK_AB_MERGE_C R17, R42, R41, RZ ;  /* 0x000000292a11723e */ /* 0x001fc600048070ff */
[----:B------:R-:W2:Y:S01]  /*b2920*/  LDL.LU R41, [R1+0x2070] ;  /* 0x0020700001297983 */ /* 0x000ea20000300800 */
[----:B-1----:R-:W-:-:S05]  /*b2930*/  F2FP.SATFINITE.E4M3.F32.PACK_AB_MERGE_C R18, R26, R25, RZ ;  /* 0x000000191a12723e */ /* 0x002fca00048070ff */
[----:B------:R0:W-:Y:S04]  /*b2940*/  STL [R1+0x5178], R18 ;  /* 0x0051781201007387 */ /* 0x0001e80000100800 */
[----:B------:R-:W2:Y:S01]  /*b2950*/  LDL.LU R42, [R1+0x2074] ;  /* 0x00207400012a7983 */ /* 0x000ea20000300800 */
[----:B0-----:R-:W-:-:S03]  /*b2960*/  IADD3 R18, P1, R21, R9, RZ ;  /* 0x0000000915127210 */ /* 0x001fc60007f3e0ff */
[----:B------:R3:W-:Y:S02]  /*b2970*/  STL [R1+0x519c], R17 ;  /* 0x00519c1101007387 */ /* 0x0007e40000100800 */
[----:B------:R-:W-:-:S05]  /*b2980*/  IMAD.X R19, R20, 0x1, R10, P1 ;  /* 0x0000000114137824 */ /* 0x000fca00008e060a */
[----:B------:R0:W-:Y:S01]  /*b2990*/  STL.64 [R1+0x20c0], R18 ;  /* 0x0020c01201007387 */ /* 0x0001e20000100a00 */
[----:B---3--:R-:W-:-:S03]  /*b29a0*/  F2FP.SATFINITE.E4M3.F32.PACK_AB_MERGE_C R17, R22, R43, RZ ;  /* 0x0000002b1611723e */ /* 0x008fc600048070ff */
[----:B------:R-:W3:Y:S01]  /*b29b0*/  LDL.LU R43, [R1+0x2078] ;  /* 0x00207800012b7983 */ /* 0x000ee20000300800 */
[----:B0-----:R-:W-:-:S05]  /*b29c0*/  F2FP.SATFINITE.E4M3.F32.PACK_AB_MERGE_C R18, R28, R27, RZ ;  /* 0x0000001b1c12723e */ /* 0x001fca00048070ff */
[----:B------:R0:W-:Y:S04]  /*b29d0*/  STL [R1+0x510c], R18 ;  /* 0x00510c1201007387 */ /* 0x0001e80000100800 */
[----:B------:R-:W3:Y:S01]  /*b29e0*/  LDL.LU R22, [R1+0x207c] ;  /* 0x00207c0001167983 */ /* 0x000ee20000300800 */
[----:B0-----:R-:W-:-:S03]  /*b29f0*/  IADD3 R18, P1, R21, R11, RZ ;  /* 0x0000000b15127210 */ /* 0x001fc60007f3e0ff */
[----:B------:R0:W-:Y:S02]  /*b2a00*/  STL [R1+0x5124], R17 ;  /* 0x0051241101007387 */ /* 0x0001e40000100800 */
[----:B------:R-:W-:Y:S01]  /*b2a10*/  IMAD.X R19, R20, 0x1, R12, P1 ;  /* 0x0000000114137824 */ /* 0x000fe200008e060c */
[----:B----4-:R-:W-:-:S04]  /*b2a20*/  F2FP.SATFINITE.E4M3.F32.PACK_AB_MERGE_C R23, R30, R29, RZ ;  /* 0x0000001d1e17723e */ /* 0x010fc800048070ff */
[----:B------:R1:W-:Y:S01]  /*b2a30*/  STL.64 [R1+0x20b0], R18 ;  /* 0x0020b01201007387 */ /* 0x0003e20000100a00 */
[----:B0-----:R-:W-:-:S03]  /*b2a40*/  F2FP.SATFINITE.E4M3.F32.PACK_AB_MERGE_C R17, R32, R31, RZ ;  /* 0x0000001f2011723e */ /* 0x001fc600048070ff */
[----:B------:R-:W-:Y:S01]  /*b2a50*/  STL [R1+0x509c], R23 ;  /* 0x00509c1701007387 */ /* 0x000fe20000100800 */
[----:B-1----:R-:W-:-:S03]  /*b2a60*/  IADD3 R18, P1, R21, R13, RZ ;  /* 0x0000000d15127210 */ /* 0x002fc60007f3e0ff */
[----:B------:R0:W-:Y:S02]  /*b2a70*/  STL [R1+0x50b4], R17 ;  /* 0x0050b41101007387 */ /* 0x0001e40000100800 */
[----:B------:R-:W-:-:S05]  /*b2a80*/  IMAD.X R19, R20, 0x1, R15, P1 ;  /* 0x0000000114137824 */ /* 0x000fca00008e060f */
[----:B------:R1:W-:Y:S01]  /*b2a90*/  STL.64 [R1+0x20a0], R18 ;  /* 0x0020a01201007387 */ /* 0x0003e20000100a00 */
[----:B0-----:R-:W-:Y:S02]  /*b2aa0*/  F2FP.SATFINITE.E4M3.F32.PACK_AB_MERGE_C R17, R34, R33, RZ ;  /* 0x000000212211723e */ /* 0x001fe400048070ff */
[----:B-1----:R-:W-:-:S03]  /*b2ab0*/  IADD3 R18, P1, R21, R14, RZ ;  /* 0x0000000e15127210 */ /* 0x002fc60007f3e0ff */
[----:B------:R0:W-:Y:S02]  /*b2ac0*/  STL [R1+0x5054], R17 ;  /* 0x0050541101007387 */ /* 0x0001e40000100800 */
[----:B------:R-:W-:-:S05]  /*b2ad0*/  IMAD.X R19, R20, 0x1, R16, P1 ;  /* 0x0000000114137824 */ /* 0x000fca00008e0610 */
[----:B------:R1:W-:Y:S01]  /*b2ae0*/  STL.64 [R1+0x2090], R18 ;  /* 0x0020901201007387 */ /* 0x0003e20000100a00 */
[----:B0-----:R-:W-:Y:S02]  /*b2af0*/  F2FP.SATFINITE.E4M3.F32.PACK_AB_MERGE_C R17, R38, R37, RZ ;  /* 0x000000252611723e */ /* 0x001fe400048070ff */
[----:B-1----:R-:W-:-:S05]  /*b2b00*/  F2FP.SATFINITE.E4M3.F32.PACK_AB_MERGE_C R18, R36, R35, RZ ;  /* 0x000000232412723e */ /* 0x002fca00048070ff */
[----:B------:R-:W-:Y:S04]  /*b2b10*/  STL [R1+0x5070], R18 ;  /* 0x0050701201007387 */ /* 0x000fe80000100800 */
[----:B------:R0:W-:Y:S04]  /*b2b20*/  STL [R1+0x4fc4], R17 ;  /* 0x004fc41101007387 */ /* 0x0001e80000100800 */
[----:B------:R-:W4:Y:S04]  /*b2b30*/  LDL.LU R46, [R1+0x2060] ;  /* 0x00206000012e7983 */ /* 0x000f280000300800 */
[----:B------:R-:W4:Y:S01]  /*b2b40*/  LDL.LU R45, [R1+0x2064] ;  /* 0x00206400012d7983 */ /* 0x000f220000300800 */
[----:B0-----:R-:W-:-:S05]  /*b2b50*/  F2FP.SATFINITE.E4M3.F32.PACK_AB_MERGE_C R17, R40, R39, RZ ;  /* 0x000000272811723e */ /* 0x001fca00048070ff */
[----:B------:R-:W-:Y:S04]  /*b2b60*/  STL [R1+0x4ff4], R17 ;  /* 0x004ff41101007387 */ /* 0x000fe80000100800 */
[----:B------:R-:W4:Y:S04]  /*b2b70*/  LDL.LU R44, [R1+0x2068] ;  /* 0x00206800012c7983 */ /* 0x000f280000300800 */
[----:B------:R-:W4:Y:S01]  /*b2b80*/  LDL.LU R50, [R1+0x206c] ;  /* 0x00206c0001327983 */ /* 0x000f220000300800 */
[----:B------:R-:W-:Y:S01]  /*b2b90*/  VIADD R20, R21, UR6 ;  /* 0x0000000615147c36 */ /* 0x000fe20008000000 */
[----:B------:R-:W-:-:S02]  /*b2ba0*/  ULDC UR6, c[0x0][0x248] ;  /* 0x0000920000067ab9 */ /* 0x000fc40000000800 */
[----:B------:R-:W4:Y:S04]  /*b2bb0*/  LDL.LU R35, [R1+0x2050] ;  /* 0x0020500001237983 */ /* 0x000f280000300800 */
[----:B------:R-:W4:Y:S01]  /*b2bc0*/  LDL.LU R36, [R1+0x2054] ;  /* 0x0020540001247983 */ /* 0x000f220000300800 */
[----:B------:R-:W-:Y:S02]  /*b2bd0*/  SHF.R.S32.HI R21, RZ, 0x1f, R20 ;  /* 0x0000001fff157819 */ /* 0x000fe40000011414 */
[----:B------:R-:W-:Y:S01]  /*b2be0*/  IADD3 R18, P1, R20, R0, RZ ;  /* 0x0000000014127210 */ /* 0x000fe20007f3e0ff */
[----:B------:R-:W4:Y:S04]  /*b2bf0*/  LDL.LU R39, [R1+0x2058] ;  /* 0x0020580001277983 */ /* 0x000f280000300800 */
[----:B------:R-:W4:Y:S01]  /*b2c00*/  LDL.LU R40, [R1+0x205c] ;  /* 0x00205c0001287983 */ /* 0x000f220000300800 */
[----:B------:R-:W-:-:S03]  /*b2c10*/  IMAD.X R19, R21, 0x1, R2, P1 ;  /* 0x0000000115137824 */ /* 0x000fc600008e0602 */
[----:B------:R-:W4:Y:S04]  /*b2c20*/  LDL.LU R23, [R1+0x2040] ;  /* 0x0020400001177983 */ /* 0x000f280000300800 */
[----:B------:R-:W4:Y:S04]  /*b2c30*/  LDL.LU R24, [R1+0x2044] ;  /* 0x0020440001187983 */ /* 0x000f280000300800 */
[----:B------:R0:W-:Y:S02]  /*b2c40*/  STL.64 [R1+0x2080], R18 ;  /* 0x0020801201007387 */ /* 0x0001e40000100a00 */
[----:B0-----:R-:W-:-:S05]  /*b2c50*/  IADD3 R18, P1, R20, R3, RZ ;  /* 0x0000000314127210 */ /* 0x001fca0007f3e0ff */
[----:B------:R-:W-:Y:S01]  /*b2c60*/  IMAD.X R19, R21, 0x1, R4, P1 ;  /* 0x0000000115137824 */ /* 0x000fe200008e0604 */
[----:B--2---:R-:W-:-:S05]  /*b2c70*/  F2FP.SATFINITE.E4M3.F32.PACK_AB_MERGE_C R17, R42, R41, RZ ;  /* 0x000000292a11723e */ /* 0x004fca00048070ff */
[----:B------:R3:W-:Y:S04]  /*b2c80*/  STL [R1+0x4f08], R17 ;  /* 0x004f081101007387 */ /* 0x0007e80000100800 */
[----:B------:R-:W2:Y:S04]  /*b2c90*/  LDL.LU R41, [R1+0x2048] ;  /* 0x0020480001297983 */ /* 0x000ea80000300800 */
[----:B------:R-:W2:Y:S04]  /*b2ca0*/  LDL.LU R42, [R1+0x204c] ;  /* 0x00204c00012a7983 */ /* 0x000ea80000300800 */
[----:B------:R-:W2:Y:S04]  /*b2cb0*/  LDL.LU R25, [R1+0x2030] ;  /* 0x0020300001197983 */ /* 0x000ea80000300800 */
[----:B------:R-:W2:Y:S01]  /*b2cc0*/  LDL.LU R26, [R1+0x2034] ;  /* 0x00203400011a7983 */ /* 0x000ea20000300800 */
[----:B---3--:R-:W-:-:S05]  /*b2cd0*/  F2FP.SATFINITE.E4M3.F32.PACK_AB_MERGE_C R17, R22, R43, RZ ;  /* 0x0000002b1611723e */ /* 0x008fca00048070ff */
[----:B------:R-:W-:Y:S04]  /*b2ce0*/  STL [R1+0x4f14], R17 ;  /* 0x004f141101007387 */ /* 0x000fe80000100800 */
        /* <DEDUP_REMOVED lines=9> */
[----:B------:R0:W-:Y:S04]  /*b2d80*/  STL.64 [R1+0x2070], R18 ;  /* 0x0020701201007387 */ /* 0x0001e80000100a00 */
[----:B------:R-:W3:Y:S04]  /*b2d90*/  LDL.LU R38, [R1+0x201c] ;  /* 0x00201c0001267983 */ /* 0x000ee80000300800 */
[----:B------:R-:W3:Y:S04]  /*b2da0*/  LDL.LU R43, [R1+0x2000] ;  /* 0x00200000012b7983 */ /* 0x000ee80000300800 */
[----:B------:R-:W3:Y:S01]  /*b2db0*/  LDL.LU R22, [R1+0x2004] ;  /* 0x0020040001167983 */ /* 0x000ee20000300800 */
[----:B0-----:R-:W-:-:S05]  /*b2dc0*/  IADD3 R18, P1, R20, R5, RZ ;  /* 0x0000000514127210 */ /* 0x001fca0007f3e0ff */
[----:B------:R-:W-:Y:S01]  /*b2dd0*/  IMAD.X R19, R21, 0x1, R6, P1 ;  /* 0x0000000115137824 */ /* 0x000fe200008e0606 */
[----:B----4-:R-:W-:-:S05]  /*b2de0*/  F2FP.SATFINITE.E4M3.F32.PACK_AB_MERGE_C R45, R45, R46, RZ ;  /* 0x0000002e2d2d723e */ /* 0x010fca00048070ff */
[----:B------:R-:W-:Y:S01]  /*b2df0*/  STL [R1+0x4cac], R45 ;  /* 0x004cac2d01007387 */ /* 0x000fe20000100800 */
[----:B------:R-:W-:-:S05]  /*b2e00*/  F2FP.SATFINITE.E4M3.F32.PACK_AB_MERGE_C R17, R50, R44, RZ ;  /* 0x0000002c3211723e */ /* 0x000fca00048070ff */
[----:B------:R0:W-:Y:S02]  /*b2e10*/  STL [R1+0x4e98], R17 ;  /* 0x004e981101007387 */ /* 0x0001e40000100800 */
[----:B0-----:R-:W-:Y:S02]  /*b2e20*/  F2FP.SATFINITE.E4M3.F32.PACK_AB_MERGE_C R17, R36, R35, RZ ;  /* 0x000000232411723e */ /* 0x001fe400048070ff */
[----:B------:R-:W4:Y:S04]  /*b2e30*/  LDL.LU R35, [R1+0x2008] ;  /* 0x0020080001237983 */ /* 0x000f280000300800 */
[----:B------:R-:W4:Y:S04]  /*b2e40*/  LDL.LU R36, [R1+0x200c] ;  /* 0x00200c0001247983 */ /* 0x000f280000300800 */
[----:B------:R0:W-:Y:S04]  /*b2e50*/  STL.64 [R1+0x2060], R18 ;  /* 0x0020601201007387 */ /* 0x0001e80000100a00 */
[----:B------:R1:W-:Y:S01]  /*b2e60*/  STL [R1+0x2098], R17 ;  /* 0x0020981101007387 */ /* 0x0003e20000100800 */
[----:B0-----:R-:W-:-:S02]  /*b2e70*/  IADD3 R18, P1, R20, R7, RZ ;  /* 0x0000000714127210 */ /* 0x001fc40007f3e0ff */
[----:B-1----:R-:W-:Y:S02]  /*b2e80*/  F2FP.SATFINITE.E4M3.F32.PACK_AB_MERGE_C R17, R40, R39, RZ ;  /* 0x000000272811723e */ /* 0x002fe400048070ff */
[----:B------:R-:W4:Y:S01]  /*b2e90*/  LDL.LU R39, [R1+0x1ff0] ;  /* 0x001ff00001277983 */ /* 0x000f220000300800 */
[----:B------:R-:W-:-:S03]  /*b2ea0*/  IMAD.X R19, R21, 0x1, R8, P1 ;  /* 0x0000000115137824 */ /* 0x000fc600008e0608 */
[----:B------:R-:W4:Y:S04]  /*b2eb0*/  LDL.LU R40, [R1+0x1ff4] ;  /* 0x001ff40001287983 */ /* 0x000f280000300800 */
[----:B------:R-:W-:Y:S04]  /*b2ec0*/  STL [R1+0x20d8], R17 ;  /* 0x0020d81101007387 */ /* 0x000fe80000100800 */
[----:B------:R0:W-:Y:S02]  /*b2ed0*/  STL.64 [R1+0x2050], R18 ;  /* 0x0020501201007387 */ /* 0x0001e40000100a00 */
[----:B0-----:R-:W-:-:S02]  /*b2ee0*/  F2FP.SATFINITE.E4M3.F32.PACK_AB_MERGE_C R18, R24, R23, RZ ;  /* 0x000000171812723e */ /* 0x001fc400048070ff */
[----:B--2---:R-:W-:Y:S02]  /*b2ef0*/  F2FP.SATFINITE.E4M3.F32.PACK_AB_MERGE_C R17, R42, R41, RZ ;  /* 0x000000292a11723e */ /* 0x004fe400048070ff */
[----:B------:R-:W2:Y:S04]  /*b2f00*/  LDL.LU R41, [R1+0x1ff8] ;  /* 0x001ff80001297983 */ /* 0x000ea80000300800 */
[----:B------:R0:W-:Y:S04]  /*b2f10*/  STL [R1+0x2058], R18 ;  /* 0x0020581201007387 */ /* 0x0001e80000100800 */
[----:B------:R-:W2:Y:S01]  /*b2f20*/  LDL.LU R42, [R1+0x1ffc] ;  /* 0x001ffc00012a7983 */ /* 0x000ea20000300800 */
[----:B0-----:R-:W-:-:S03]  /*b2f30*/  IADD3 R18, P1, R20, R9, RZ ;  /* 0x0000000914127210 */ /* 0x001fc60007f3e0ff */
[----:B------:R-:W-:Y:S02]  /*b2f40*/  STL [R1+0x204c], R17 ;  /* 0x00204c1101007387 */ /* 0x000fe40000100800 */
[----:B------:R-:W-:Y:S01]  /*b2f50*/  IMAD.X R19, R21, 0x1, R10, P1 ;  /* 0x0000000115137824 */ /* 0x000fe200008e060a */
[----:B------:R-:W-:-:S04]  /*b2f60*/  F2FP.SATFINITE.E4M3.F32.PACK_AB_MERGE_C R23, R26, R25, RZ ;  /* 0x000000191a17723e */ /* 0x000fc800048070ff */
[----:B------:R0:W-:Y:S04]  /*b2f70*/  STL.64 [R1+0x2040], R18 ;  /* 0x0020401201007387 */ /* 0x0001e80000100a00 */
[----:B------:R1:W-:Y:S01]  /*b2f80*/  STL [R1+0x2048], R23 ;  /* 0x0020481701007387 */ /* 0x0003e20000100800 */
[----:B0-----:R-:W-:Y:S02]  /*b2f90*/  IADD3 R18, P1, R20, R11, RZ ;  /* 0x0000000b14127210 */ /* 0x001fe40007f3e0ff */
[----:B---3--:R-:W-:-:S03]  /*b2fa0*/  F2FP.SATFINITE.E4M3.F32.PACK_AB_MERGE_C R17, R28, R27, RZ ;  /* 0x0000001b1c11723e */ /* 0x008fc600048070ff */
[C---:B------:R-:W-:Y:S02]  /*b2fb0*/  IMAD.X R19, R21.reuse, 0x1, R12, P1 ;  /* 0x0000000115137824 */ /* 0x040fe400008e060c */
[----:B------:R0:W-:Y:S04]  /*b2fc0*/  STL [R1+0x203c], R17 ;  /* 0x00203c1101007387 */ /* 0x0001e80000100800 */
[----:B------:R3:W-:Y:S01]  /*b2fd0*/  STL.64 [R1+0x2030], R18 ;  /* 0x0020301201007387 */ /* 0x0007e20000100a00 */
[----:B-1----:R-:W-:Y:S02]  /*b2fe0*/  F2FP.SATFINITE.E4M3.F32.PACK_AB_MERGE_C R23, R30, R29, RZ ;  /* 0x0000001d1e17723e */ /* 0x002fe400048070ff */
[----:B0-----:R-:W-:Y:S02]  /*b2ff0*/  F2FP.SATFINITE.E4M3.F32.PACK_AB_MERGE_C R17, R32, R31, RZ ;  /* 0x0000001f2011723e */ /* 0x001fe400048070ff */
[----:B---3--:R-:W-:Y:S01]  /*b3000*/  IADD3 R18, P1, R20, R13, RZ ;  /* 0x0000000d14127210 */ /* 0x008fe20007f3e0ff */
[----:B------:R-:W-:Y:S04]  /*b3010*/  STL [R1+0x2038], R23 ;  /* 0x0020381701007387 */ /* 0x000fe80000100800 */
[----:B------:R-:W-:Y:S01]  /*b3020*/  IMAD.X R19, R21, 0x1, R15, P1 ;  /* 0x0000000115137824 */ /* 0x000fe200008e060f */
[----:B------:R0:W-:Y:S04]  /*b3030*/  STL [R1+0x202c], R17 ;  /* 0x00202c1101007387 */ /* 0x0001e80000100800 */
[----:B------:R1:W-:Y:S01]  /*b3040*/  STL.64 [R1+0x2020], R18 ;  /* 0x0020201201007387 */ /* 0x0003e20000100a00 */
[----:B0-----:R-:W-:-:S02]  /*b3050*/  F2FP.SATFINITE.E4M3.F32.PACK_AB_MERGE_C R17, R34, R33, RZ ;  /* 0x000000212211723e */ /* 0x001fc400048070ff */
[----:B-1----:R-:W-:-:S03]  /*b3060*/  IADD3 R18, P1, R20, R14, RZ ;  /* 0x0000000e14127210 */ /* 0x002fc60007f3e0ff */
[----:B------:R0:W-:Y:S02]  /*b3070*/  STL [R1+0x2028], R17 ;  /* 0x0020281101007387 */ /* 0x0001e40000100800 */
[----:B------:R-:W-:-:S05]  /*b3080*/  IMAD.X R19, R21, 0x1, R16, P1 ;  /* 0x0000000115137824 */ /* 0x000fca00008e0610 */
[----:B------:R1:W-:Y:S01]  /*b3090*/  STL.64 [R1+0x2010], R18 ;  /* 0x0020101201007387 */ /* 0x0003e20000100a00 */
[----:B0-----:R-:W-:Y:S02]  /*b30a0*/  F2FP.SATFINITE.E4M3.F32.PACK_AB_MERGE_C R17, R22, R43, RZ ;  /* 0x0000002b1611723e */ /* 0x001fe400048070ff */
[----:B-1----:R-:W-:Y:S02]  /*b30b0*/  F2FP.SATFINITE.E4M3.F32.PACK_AB_MERGE_C R18, R38, R37, RZ ;  /* 0x000000252612723e */ /* 0x002fe400048070ff */
[----:B------:R-:W3:Y:S04]  /*b30c0*/  LDL.LU R37, [R1+0x1fe0] ;  /* 0x001fe00001257983 */ /* 0x000ee80000300800 */
[----:B------:R0:W-:Y:S04]  /*b30d0*/  STL [R1+0x201c], R18 ;  /* 0x00201c1201007387 */ /* 0x0001e80000100800 */
[----:B------:R-:W3:Y:S04]  /*b30e0*/  LDL.LU R38, [R1+0x1fe4] ;  /* 0x001fe40001267983 */ /* 0x000ee80000300800 */
[----:B------:R4:W-:Y:S04]  /*b30f0*/  STL [R1+0x2018], R17 ;  /* 0x0020181101007387 */ /* 0x0009e80000100800 */
[----:B------:R-:W3:Y:S04]  /*b3100*/  LDL.LU R43, [R1+0x1fe8] ;  /* 0x001fe800012b7983 */ /* 0x000ee80000300800 */
[----:B------:R-:W3:Y:S01]  /*b3110*/  LDL.LU R22, [R1+0x1fec] ;  /* 0x001fec0001167983 */ /* 0x000ee20000300800 */
[----:B------:R-:W-:Y:S01]  /*b3120*/  VIADD R20, R20, UR6 ;  /* 0x0000000614147c36 */ /* 0x000fe20008000000 */
[----:B------:R-:W-:-:S04]  /*b3130*/  ULDC UR6, c[0x0][0x248] ;  /* 0x0000920000067ab9 */ /* 0x000fc80000000800 */
[----:B------:R-:W-:Y:S02]  /*b3140*/  SHF.R.S32.HI R21, RZ, 0x1f, R20 ;  /* 0x0000001fff157819 */ /* 0x000fe40000011414 */
[----:B0-----:R-:W-:-:S05]  /*b3150*/  IADD3 R18, P1, R20, R0, RZ ;  /* 0x0000000014127210 */ /* 0x001fca0007f3e0ff */
[----:B------:R-:W-:Y:S01]  /*b3160*/  IMAD.X R19, R21, 0x1, R2, P1 ;  /* 0x0000000115137824 */ /* 0x000fe200008e0602 */
[----:B----4-:R-:W-:-:S05]  /*b3170*/  F2FP.SATFINITE.E4M3.F32.PACK_AB_MERGE_C R17, R36, R35, RZ ;  /* 0x000000232411723e */ /* 0x010fca00048070ff */
[----:B------:R0:W-:Y:S04]  /*b3180*/  STL [R1+0x200c], R17 ;  /* 0x00200c1101007387 */ /* 0x0001e80000100800 */
[----:B------:R-:W4:Y:S04]  /*b3190*/  LDL.LU R44, [R1+0x1fd0] ;  /* 0x001fd000012c7983 */ /* 0x000f280000300800 */
[----:B------:R-:W4:Y:S04]  /*b31a0*/  LDL.LU R50, [R1+0x1fd4] ;  /* 0x001fd40001327983 */ /* 0x000f280000300800 */
[----:B------:R1:W-:Y:S01]  /*b31b0*/  STL.64 [R1+0x2000], R18 ;  /* 0x0020001201007387 */ /* 0x0003e20000100a00 */
[----:B0-----:R-:W-:-:S05]  /*b31c0*/  F2FP.SATFINITE.E4M3.F32.PACK_AB_MERGE_C R17, R40, R39, RZ ;  /* 0x000000272811723e */ /* 0x001fca00048070ff */
        /* <DEDUP_REMOVED lines=15> */
[----:B-1----:R-:W-:-:S05]  /*b32c0*/  IADD3 R18, P1, R20, R3, RZ ;  /* 0x0000000314127210 */ /* 0x002fca0007f3e0ff */
[----:B------:R-:W-:Y:S01]  /*b32d0*/  IMAD.X R19, R21, 0x1, R4, P1 ;  /* 0x0000000115137824 */ /* 0x000fe200008e0604 */
[----:B--2---:R-:W-:Y:S02]  /*b32e0*/  F2FP.SATFINITE.E4M3.F32.PACK_AB_MERGE_C R47, R42, R41, RZ ;  /* 0x000000292a2f723e */ /* 0x004fe400048070ff */
[----:B------:R-:W2:Y:S04]  /*b32f0*/  LDL.LU R41, [R1+0x1f90] ;  /* 0x001f900001297983 */ /* 0x000ea80000300800 */
[----:B------:R-:W2:Y:S04]  /*b3300*/  LDL.LU R42, [R1+0x1f94] ;  /* 0x001f9400012a7983 */ /* 0x000ea80000300800 */
[----:B------:R-:W-:Y:S04]  /*b3310*/  STL [R1+0x5768], R47 ;  /* 0x0057682f01007387 */ /* 0x000fe80000100800 */
[----:B------:R0:W-:Y:S04]  /*b3320*/  STL.64 [R1+0x1ff0], R18 ;  /* 0x001ff01201007387 */ /* 0x0001e80000100a00 */
[----:B------:R-:W2:Y:S01]  /*b3330*/  LDL.LU R35, [R1+0x1f98] ;  /* 0x001f980001237983 */ /* 0x000ea20000300800 */
[----:B---3--:R-:W-:-:S05]  /*b3340*/  F2FP.SATFINITE.E4M3.F32.PACK_AB_MERGE_C R17, R38, R37, RZ ;  /* 0x000000252611723e */ /* 0x008fca00048070ff */
[----:B------:R-:W-:Y:S04]  /*b3350*/  STL [R1+0x1ff8], R17 ;  /* 0x001ff81101007387 */ /* 0x000fe80000100800 */
[----:B------:R-:W3:Y:S04]  /*b3360*/  LDL.LU R36, [R1+0x1f9c] ;  /* 0x001f9c0001247983 */ /* 0x000ee80000300800 */
[----:B------:R-:W3:Y:S04]  /*b3370*/  LDL.LU R37, [R1+0x1f80] ;  /* 0x001f800001257983 */ /* 0x000ee80000300800 */
[----:B------:R-:W3:Y:S01]  /*b3380*/  LDL.LU R38, [R1+0x1f84] ;  /* 0x001f840001267983 */ /* 0x000ee20000300800 */
[----:B0-----:R-:W-:-:S03]  /*b3390*/  F2FP.SATFINITE.E4M3.F32.PACK_AB_MERGE_C R19, R22, R43, RZ ;  /* 0x0000002b1613723e */ /* 0x001fc600048070ff */
[----:B------:R-:W3:Y:S04]  /*b33a0*/  LDL.LU R43, [R1+0x1f88] ;  /* 0x001f8800012b7983 */ /* 0x000ee80000300800 */
[----:B------:R-:W3:Y:S01]  /*b33b0*/  LDL.LU R22, [R1+0x1f8c] ;  /* 0x001f8c0001167983 */ /* 0x000ee20000300800 */
[----:B------:R-:W-:-:S05]  /*b33c0*/  IADD3 R46, P1, R20, R5, RZ ;  /* 0x00000005142e7210 */ /* 0x000fca0007f3e0ff */
[C---:B------:R-:W-:Y:S01]  /*b33d0*/  IMAD.X R47, R21.reuse, 0x1, R6, P1 ;  /* 0x00000001152f7824 */ /* 0x040fe200008e0606 */
[----:B------:R-:W-:Y:S01]  /*b33e0*/  IADD3 R18, P1, R20, R7, RZ ;  /* 0x0000000714127210 */ /* 0x000fe20007f3e0ff */
[----:B------:R0:W-:Y:S04]  /*b33f0*/  STL [R1+0x5788], R19 ;  /* 0x0057881301007387 */ /* 0x0001e80000100800 */
[----:B0-----:R-:W-:Y:S01]  /*b3400*/  IMAD.X R19, R21, 0x1, R8, P1 ;  /* 0x0000000115137824 */ /* 0x001fe200008e0608 */
[----:B----4-:R-:W-:Y:S02]  /*b3410*/  F2FP.SATFINITE.E4M3.F32.PACK_AB_MERGE_C R17, R50, R44, RZ ;  /* 0x0000002c3211723e */ /* 0x010fe400048070ff */
[----:B------:R-:W-:-:S05]  /*b3420*/  F2FP.SATFINITE.E4M3.F32.PACK_AB_MERGE_C R60, R24, R23, RZ ;  /* 0x00000017183c723e */ /* 0x000fca00048070ff */
[----:B------:R-:W-:Y:S04]  /*b3430*/  STL [R1+0x579c], R60 ;  /* 0x00579c3c01007387 */ /* 0x000fe80000100800 */
[----:B------:R-:W-:Y:S04]  /*b3440*/  STL.64 [R1+0x1fe0], R46 ;  /* 0x001fe02e01007387 */ /* 0x000fe80000100a00 */
[----:B------:R0:W-:Y:S04]  /*b3450*/  STL [R1+0x1fe8], R17 ;  /* 0x001fe81101007387 */ /* 0x0001e80000100800 */
[----:B------:R1:W-:Y:S01]  /*b3460*/  STL.64 [R1+0x1fd0], R18 ;  /* 0x001fd01201007387 */ /* 0x0003e20000100a00 */
[----:B------:R-:W-:-:S02]  /*b3470*/  F2FP.SATFINITE.E4M3.F32.PACK_AB_MERGE_C R23, R26, R25, RZ ;  /* 0x000000191a17723e */ /* 0x000fc400048070ff */
[----:B0-----:R-:W-:Y:S02]  /*b3480*/  F2FP.SATFINITE.E4M3.F32.PACK_AB_MERGE_C R17, R28, R27, RZ ;  /* 0x0000001b1c11723e */ /* 0x001fe400048070ff */
[----:B-1----:R-:W-:Y:S01]  /*b3490*/  IADD3 R18, P1, R20, R9, RZ ;  /* 0x0000000914127210 */ /* 0x002fe20007f3e0ff */
[----:B------:R0:W-:Y:S04]  /*b34a0*/  STL [R1+0x1fd8], R23 ;  /* 0x001fd81701007387 */ /* 0x0001e80000100800 */
[----:B------:R-:W-:Y:S01]  /*b34b0*/  IMAD.X R19, R21, 0x1, R10, P1 ;  /* 0x0000000115137824 */ /* 0x000fe200008e060a */
[----:B------:R1:W-:Y:S04]  /*b34c0*/  STL [R1+0x1fcc], R17 ;  /* 0x001fcc1101007387 */ /* 0x0003e80000100800 */
[----:B------:R4:W-:Y:S01]  /*b34d0*/  STL.64 [R1+0x1fc0], R18 ;  /* 0x001fc01201007387 */ /* 0x0009e20000100a00 */
[----:B0-----:R-:W-:-:S02]  /*b34e0*/  F2FP.SATFINITE.E4M3.F32.PACK_AB_MERGE_C R23, R30, R29, RZ ;  /* 0x0000001d1e17723e */ /* 0x001fc400048070ff */
[----:B-1----:R-:W-:Y:S02]  /*b34f0*/  F2FP.SATFINITE.E4M3.F32.PACK_AB_MERGE_C R17, R32, R31, RZ ;  /* 0x0000001f2011723e */ /* 0x002fe400048070ff */
[----:B----4-:R-:W-:Y:S01]  /*b3500*/  IADD3 R18, P1, R20, R11, RZ ;  /* 0x0000000b14127210 */ /* 0x010fe20007f3e0ff */
[----:B------:R0:W-:Y:S04]  /*b3510*/  STL [R1+0x1fc8], R23 ;  /* 0x001fc81701007387 */ /* 0x0001e80000100800 */
[----:B------:R-:W-:Y:S01]  /*b3520*/  IMAD.X R19, R21, 0x1, R12, P1 ;  /* 0x0000000115137824 */ /* 0x000fe200008e060c */
[----:B------:R1:W-:Y:S01]  /*b3530*/  STL [R1+0x1fbc], R17 ;  /* 0x001fbc1101007387 */ /* 0x0003e20000100800 */
[----:B0-----:R-:W-:-:S03]  /*b3540*/  F2FP.SATFINITE.E4M3.F32.PACK_AB_MERGE_C R23, R34, R33, RZ ;  /* 0x000000212217723e */ /* 0x001fc600048070ff */
[----:B------:R0:W-:Y:S01]  /*b3550*/  STL.64 [R1+0x1fb0], R18 ;  /* 0x001fb01201007387 */ /* 0x0001e20000100a00 */
[----:B-1----:R-:W-:-:S03]  /*b3560*/  F2FP.SATFINITE.E4M3.F32.PACK_AB_MERGE_C R17, R40, R39, RZ ;  /* 0x000000272811723e */ /* 0x002fc600048070ff */
[----:B------:R-:W-:Y:S04]  /*b3570*/  STL [R1+0x1fb8], R23 ;  /* 0x001fb81701007387 */ /* 0x000fe80000100800 */
[----:B------:R-:W-:Y:S01]  /*b3580*/  STL [R1+0x1fac], R17 ;  /* 0x001fac1101007387 */ /* 0x000fe20000100800 */
[----:B0-----:R-:W-:-:S03]  /*b3590*/  IADD3 R18, P1, R20, R13, RZ ;  /* 0x0000000d14127210 */ /* 0x001fc60007f3e0ff */
[----:B------:R-:W4:Y:S04]  /*b35a0*/  LDL.LU R39, [R1+0x1f70] ;  /* 0x001f700001277983 */ /* 0x000f280000300800 */
[----:B------:R-:W4:Y:S01]  /*b35b0*/  LDL.LU R40, [R1+0x1f74] ;  /* 0x001f740001287983 */ /* 0x000f220000300800 */
[----:B------:R-:W-:-:S05]  /*b35c0*/  IMAD.X R19, R21, 0x1, R15, P1 ;  /* 0x0000000115137824 */ /* 0x000fca00008e060f */
[----:B------:R0:W-:Y:S02]  /*b35d0*/  STL.64 [R1+0x1fa0], R18 ;  /* 0x001fa01201007387 */ /* 0x0001e40000100a00 */
[----:B0-----:R-:W-:-:S05]  /*b35e0*/  IADD3 R18, P1, R20, R14, RZ ;  /* 0x0000000e14127210 */ /* 0x001fca0007f3e0ff */
[----:B------:R-:W-:Y:S01]  /*b35f0*/  IMAD.X R19, R21, 0x1, R16, P1 ;  /* 0x0000000115137824 */ /* 0x000fe200008e0610 */
[----:B--2---:R-:W-:-:S05]  /*b3600*/  F2FP.SATFINITE.E4M3.F32.PACK_AB_MERGE_C R17, R42, R41, RZ ;  /* 0x000000292a11723e */ /* 0x004fca00048070ff */
[----:B------:R-:W-:Y:S04]  /*b3610*/  STL [R1+0x1fa8], R17 ;  /* 0x001fa81101007387 */ /* 0x000fe80000100800 */
[----:B------:R-:W2:Y:S04]  /*b3620*/  LDL.LU R41, [R1+0x1f78] ;  /* 0x001f780001297983 */ /* 0x000ea80000300800 */
[----:B------:R-:W2:Y:S04]  /*b3630*/  LDL.LU R42, [R1+0x1f7c] ;  /* 0x001f7c00012a7983 */ /* 0x000ea80000300800 */
[----:B------:R3:W-:Y:S02]  /*b3640*/  STL.64 [R1+0x1f90], R18 ;  /* 0x001f901201007387 */ /* 0x0007e40000100a00 */
[----:B---3--:R-:W-:-:S02]  /*b3650*/  F2FP.SATFINITE.E4M3.F32.PACK_AB_MERGE_C R18, R36, R35, RZ ;  /* 0x000000232412723e */ /* 0x008fc400048070ff */
[----:B------:R-:W-:-:S03]  /*b3660*/  F2FP.SATFINITE.E4M3.F32.PACK_AB_MERGE_C R17, R38, R37, RZ ;  /* 0x000000252611723e */ /* 0x000fc600048070ff */
[----:B------:R-:W-:Y:S04]  /*b3670*/  STL [R1+0x1f9c], R18 ;  /* 0x001f9c1201007387 */ /* 0x000fe80000100800 */
[----:B------:R0:W-:Y:S02]  /*b3680*/  STL [R1+0x1f98], R17 ;  /* 0x001f981101007387 */ /* 0x0001e40000100800 */
[----:B0-----:R-:W-:Y:S02]  /*b3690*/  F2FP.SATFINITE.E4M3.F32.PACK_AB_MERGE_C R17, R22, R43, RZ ;  /* 0x0000002b1611723e */ /* 0x001fe400048070ff */
[----:B------:R-:W3:Y:S04]  /*b36a0*/  LDL.LU R43, [R1+0x1f60] ;  /* 0x001f6000012b7983 */ /* 0x000ee80000300800 */
[----:B------:R-:W3:Y:S04]  /*b36b0*/  LDL.LU R22, [R1+0x1f64] ;  /* 0x001f640001167983 */ /* 0x000ee80000300800 */
        /* <DEDUP_REMOVED lines=10> */
[----:B------:R-:W-:Y:S01]  /*b3760*/  VIADD R20, R20, UR6 ;  /* 0x0000000614147c36 */ /* 0x000fe20008000000 */
[----:B------:R-:W-:-:S02]  /*b3770*/  ULDC UR6, c[0x0][0x248] ;  /* 0x0000920000067ab9 */ /* 0x000fc40000000800 */
[----:B------:R-:W3:Y:S04]  /*b3780*/  LDL.LU R28, [R1+0x1f4c] ;  /* 0x001f4c00011c7983 */ /* 0x000ee80000300800 */
[----:B------:R-:W3:Y:S04]  /*b3790*/  LDL.LU R29, [R1+0x1f30] ;  /* 0x001f3000011d7983 */ /* 0x000ee80000300800 */
[----:B------:R-:W3:Y:S01]  /*b37a0*/  LDL.LU R30, [R1+0x1f34] ;  /* 0x001f3400011e7983 */ /* 0x000ee20000300800 */
[----:B------:R-:W-:-:S03]  /*b37b0*/  SHF.R.S32.HI R21, RZ, 0x1f, R20 ;  /* 0x0000001fff157819 */ /* 0x000fc60000011414 */
[----:B------:R-:W3:Y:S01]  /*b37c0*/  LDL.LU R31, [R1+0x1f38] ;  /* 0x001f3800011f7983 */ /* 0x000ee20000300800 */
[----:B------:R-:W-:-:S03]  /*b37d0*/  IADD3 R18, P1, R20, R0, RZ ;  /* 0x0000000014127210 */ /* 0x000fc60007f3e0ff */
[----:B------:R-:W3:Y:S02]  /*b37e0*/  LDL.LU R32, [R1+0x1f3c] ;  /* 0x001f3c0001207983 */ /* 0x000ee40000300800 */
[----:B------:R-:W-:Y:S02]  /*b37f0*/  IMAD.X R19, R21, 0x1, R2, P1 ;  /* 0x0000000115137824 */ /* 0x000fe400008e0602 */
[----:B------:R-:W3:Y:S04]  /*b3800*/  LDL.LU R37, [R1+0x1f20] ;  /* 0x001f200001257983 */ /* 0x000ee80000300800 */
[----:B------:R-:W3:Y:S04]  /*b3810*/  LDL.LU R38, [R1+0x1f24] ;  /* 0x001f240001267983 */ /* 0x000ee80000300800 */
[----:B------:R0:W-:Y:S04]  /*b3820*/  STL.64 [R1+0x1f80], R18 ;  /* 0x001f801201007387 */ /* 0x0001e80000100a00 */
[----:B------:R-:W3:Y:S04]  /*b3830*/  LDL.LU R33, [R1+0x1f28] ;  /* 0x001f280001217983 */ /* 0x000ee80000300800 */
[----:B------:R-:W3:Y:S01]  /*b3840*/  LDL.LU R34, [R1+0x1f2c] ;  /* 0x001f2c0001227983 */ /* 0x000ee20000300800 */
[----:B0-----:R-:W-:-:S05]  /*b3850*/  IADD3 R18, P1, R20, R3, RZ ;  /* 0x0000000314127210 */ /* 0x001fca0007f3e0ff */
[----:B------:R-:W-:Y:S01]  /*b3860*/  IMAD.X R19, R21, 0x1, R4, P1 ;  /* 0x0000000115137824 */ /* 0x000fe200008e0604 */
[----:B----4-:R-:W-:-:S05]  /*b3870*/  F2FP.SATFINITE.E4M3.F32.PACK_AB_MERGE_C R17, R40, R39, RZ ;  /* 0x000000272811723e */ /* 0x010fca00048070ff */
[----:B------:R2:W-:Y:S04]  /*b3880*/  STL [R1+0x1f88], R17 ;  /* 0x001f881101007387 */ /* 0x0005e80000100800 */
[----:B------:R-:W4:Y:S04]  /*b3890*/  LDL.LU R39, [R1+0x1f10] ;  /* 0x001f100001277983 */ /* 0x000f280000300800 */
[----:B------:R-:W4:Y:S01]  /*b38a0*/  LDL.LU R40, [R1+0x1f14] ;  /* 0x001f140001287983 */ /* 0x000f220000300800 */
[----:B--2---:R-:W-:-:S05]  /*b38b0*/  F2FP.SATFINITE.E4M3.F32.PACK_AB_MERGE_C R17, R42, R41, RZ ;  /* 0x000000292a11723e */ /* 0x004fca00048070ff */
[----:B------:R3:W-:Y:S04]  /*b38c0*/  STL [R1+0x1f7c], R17 ;  /* 0x001f7c1101007387 */ /* 0x0007e80000100800 */
[----:B------:R-:W2:Y:S04]  /*b38d0*/  LDL.LU R35, [R1+0x1f18] ;  /* 0x001f180001237983 */ /* 0x000ea80000300800 */
[----:B------:R-:W2:Y:S04]  /*b38e0*/  LDL.LU R36, [R1+0x1f1c] ;  /* 0x001f1c0001247983 */ /* 0x000ea80000300800 */
[----:B------:R-:W2:Y:S04]  /*b38f0*/  LDL.LU R41, [R1+0x1f00] ;  /* 0x001f000001297983 */ /* 0x000ea80000300800 */
[----:B------:R0:W-:Y:S04]  /*b3900*/  STL.64 [R1+0x1f70], R18 ;  /* 0x001f701201007387 */ /* 0x0001e80000100a00 */
[----:B------:R-:W2:Y:S01]  /*b3910*/  LDL.LU R42, [R1+0x1f04] ;  /* 0x001f0400012a7983 */ /* 0x000ea20000300800 */
[----:B---3--:R-:W-:-:S03]  /*b3920*/  F2FP.SATFINITE.E4M3.F32.PACK_AB_MERGE_C R17, R22, R43, RZ ;  /* 0x0000002b1611723e */ /* 0x008fc600048070ff */
[----:B------:R-:W3:Y:S04]  /*b3930*/  LDL.LU R43, [R1+0x1f08] ;  /* 0x001f0800012b7983 */ /* 0x000ee80000300800 */
[----:B------:R-:W3:Y:S01]  /*b3940*/  LDL.LU R22, [R1+0x1f0c] ;  /* 0x001f0c0001167983 */ /* 0x000ee20000300800 */
[----:B0-----:R-:W-:-:S03]  /*b3950*/  IADD3 R18, P1, R20, R5, RZ ;  /* 0x0000000514127210 */ /* 0x001fc60007f3e0ff */
[----:B------:R0:W-:Y:S02]  /*b3960*/  STL [R1+0x1f78], R17 ;  /* 0x001f781101007387 */ /* 0x0001e40000100800 */
[----:B------:R-:W-:Y:S01]  /*b3970*/  IMAD.X R19, R21, 0x1, R6, P1 ;  /* 0x0000000115137824 */ /* 0x000fe200008e0606 */
[----:B0-----:R-:W-:-:S05]  /*b3980*/  F2FP.SATFINITE.E4M3.F32.PACK_AB_MERGE_C R17, R45, R46, RZ ;  /* 0x0000002e2d11723e */ /* 0x001fca00048070ff */
[----:B------:R0:W-:Y:S04]  /*b3990*/  STL [R1+0x1f6c], R17 ;  /* 0x001f6c1101007387 */ /* 0x0001e80000100800 */
[----:B------:R1:W-:Y:S01]  /*b39a0*/  STL.64 [R1+0x1f60], R18 ;  /* 0x001f601201007387 */ /* 0x0003e20000100a00 */
[----:B------:R-:W-:Y:S02]  /*b39b0*/  F2FP.SATFINITE.E4M3.F32.PACK_AB_MERGE_C R44, R50, R44, RZ ;  /* 0x0000002c322c723e */ /* 0x000fe400048070ff */
[----:B0-----:R-:W-:Y:S02]  /*b39c0*/  F2FP.SATFINITE.E4M3.F32.PACK_AB_MERGE_C R17, R24, R23, RZ ;  /* 0x000000171811723e */ /* 0x001fe400048070ff */
[----:B-1----:R-:W-:Y:S01]  /*b39d0*/  IADD3 R18, P1, R20, R7, RZ ;  /* 0x0000000714127210 */ /* 0x002fe20007f3e0ff */
[----:B------:R-:W-:Y:S04]  /*b39e0*/  STL [R1+0x1f68], R44 ;  /* 0x001f682c01007387 */ /* 0x000fe80000100800 */
[----:B------:R-:W-:Y:S01]  /*b39f0*/  IMAD.X R19, R21, 0x1, R8, P1 ;  /* 0x0000000115137824 */ /* 0x000fe200008e0608 */
[----:B------:R0:W-:Y:S01]  /*b3a00*/  STL [R1+0x1f5c], R17 ;  /* 0x001f5c1101007387 */ /* 0x0001e20000100800 */
[----:B------:R-:W-:-:S03]  /*b3a10*/  F2FP.SATFINITE.E4M3.F32.PACK_AB_MERGE_C R23, R26, R25, RZ ;  /* 0x000000191a17723e */ /* 0x000fc600048070ff */
[----:B------:R1:W-:Y:S01]  /*b3a20*/  STL.64 [R1+0x1f50], R18 ;  /* 0x001f501201007387 */ /* 0x0003e20000100a00 */
[----:B0-----:R-:W-:Y:S02]  /*b3a30*/  F2FP.SATFINITE.E4M3.F32.PACK_AB_MERGE_C R17, R28, R27, RZ ;  /* 0x0000001b1c11723e */ /* 0x001fe400048070ff */
[----:B-1----:R-:W-:Y:S01]  /*b3a40*/  IADD3 R18, P1, R20, R9, RZ ;  /* 0x0000000914127210 */ /* 0x002fe20007f3e0ff */
[----:B------:R0:W-:Y:S04]  /*b3a50*/  STL [R1+0x1f58], R23 ;  /* 0x001f581701007387 */ /* 0x0001e80000100800 */
[----:B------:R-:W-:Y:S01]  /*b3a60*/  IMAD.X R19, R21, 0x1, R10, P1 ;  /* 0x0000000115137824 */ /* 0x000fe200008e060a */
[----:B------:R1:W-:Y:S01]  /*b3a70*/  STL [R1+0x1f4c], R17 ;  /* 0x001f4c1101007387 */ /* 0x0003e20000100800 */
[----:B0-----:R-:W-:-:S03]  /*b3a80*/  F2FP.SATFINITE.E4M3.F32.PACK_AB_MERGE_C R23, R30, R29, RZ ;  /* 0x0000001d1e17723e */ /* 0x001fc600048070ff */
[----:B------:R0:W-:Y:S01]  /*b3a90*/  STL.64 [R1+0x1f40], R18 ;  /* 0x001f401201007387 */ /* 0x0001e20000100a00 */
[----:B-1----:R-:W-:-:S03]  /*b3aa0*/  F2FP.SATFINITE.E4M3.F32.PACK_AB_MERGE_C R17, R32, R31, RZ ;  /* 0x0000001f2011723e */ /* 0x002fc600048070ff */
[----:B------:R-:W-:Y:S04]  /*b3ab0*/  STL [R1+0x1f48], R23 ;  /* 0x001f481701007387 */ /* 0x000fe80000100800 */
[----:B------:R1:W-:Y:S01]  /*b3ac0*/  STL [R1+0x1f3c], R17 ;  /* 0x001f3c1101007387 */ /* 0x0003e20000100800 */
[----:B0-----:R-:W-:-:S05]  /*b3ad0*/  IADD3 R18, P1, R20, R11, RZ ;  /* 0x0000000b14127210 */ /* 0x001fca0007f3e0ff */
[----:B------:R-:W-:Y:S01]  /*b3ae0*/  IMAD.X R19, R21, 0x1, R12, P1 ;  /* 0x0000000115137824 */ /* 0x000fe200008e060c */
[----:B-1----:R-:W-:Y:S02]  /*b3af0*/  F2FP.SATFINITE.E4M3.F32.PACK_AB_MERGE_C R17, R38, R37, RZ ;  /* 0x000000252611723e */ /* 0x002fe400048070ff */
[----:B------:R-:W3:Y:S04]  /*b3b00*/  LDL.LU R37, [R1+0x1ef0] ;  /* 0x001ef00001257983 */ /* 0x000ee80000300800 */
[----:B------:R-:W3:Y:S04]  /*b3b10*/  LDL.LU R38, [R1+0x1ef4] ;  /* 0x001ef40001267983 */ /* 0x000ee80000300800 */
[----:B------:R0:W-:Y:S04]  /*b3b20*/  STL.64 [R1+0x1f30], R18 ;  /* 0x001f301201007387 */ /* 0x0001e80000100a00 */
[----:B------:R1:W-:Y:S01]  /*b3b30*/  STL [R1+0x1f38], R17 ;  /* 0x001f381101007387 */ /* 0x0003e20000100800 */
[----:B0-----:R-:W-:-:S02]  /*b3b40*/  IADD3 R18, P1, R20, R13, RZ ;  /* 0x0000000d14127210 */ /* 0x001fc40007f3e0ff */
[----:B-1----:R-:W-:-:S03]  /*b3b50*/  F2FP.SATFINITE.E4M3.F32.PACK_AB_MERGE_C R17, R34, R33, RZ ;  /* 0x000000212211723e */ /* 0x002fc600048070ff */
[----:B------:R-:W-:Y:S02]  /*b3b60*/  IMAD.X R19, R21, 0x1, R15, P1 ;  /* 0x0000000115137824 */ /* 0x000fe400008e060f */
[----:B------:R4:W-:Y:S02]  /*b3b70*/  STL [R1+0x1f2c], R17 ;  /* 0x001f2c1101007387 */ /* 0x0009e40000100800 */
[----:B----4-:R-:W-:Y:S02]  /*b3b80*/  F2FP.SATFINITE.E4M3.F32.PACK_AB_MERGE_C R17, R40, R39, RZ ;  /* 0x000000272811723e */ /* 0x010fe400048070ff */
[----:B------:R-:W4:Y:S04]  /*b3b90*/  LDL.LU R39, [R1+0x1ef8] ;  /* 0x001ef80001277983 */ /* 0x000f280000300800 */
[----:B------:R-:W4:Y:S04]  /*b3ba0*/  LDL.LU R40, [R1+0x1efc] ;  /* 0x001efc0001287983 */ /* 0x000f280000300800 */
[----:B------:R0:W-:Y:S02]  /*b3bb0*/  STL.64 [R1+0x1f20], R18 ;  /* 0x001f201201007387 */ /* 0x0001e40000100a00 */
[----:B0-----:R-:W-:-:S02]  /*b3bc0*/  IADD3 R18, P1, R20, R14, RZ ;  /* 0x0000000e14127210 */ /* 0x001fc40007f3e0ff */
[----:B------:R-:W-:Y:S03]  /*b3bd0*/  STL [R1+0x1f28], R17 ;  /* 0x001f281101007387 */ /* 0x000fe60000100800 */
[----:B------:R-:W-:-:S05]  /*b3be0*/  IMAD.X R19, R21, 0x1, R16, P1 ;  /* 0x0000000115137824 */ /* 0x000fca00008e0610 */
[----:B------:R2:W-:Y:S02]  /*b3bf0*/  STL.64 [R1+0x1f10], R18 ;  /* 0x001f101201007387 */ /* 0x0005e40000100a00 */
[----:B--2---:R-:W-:-:S05]  /*b3c00*/  F2FP.SATFINITE.E4M3.F32.PACK_AB_MERGE_C R18, R36, R35, RZ ;  /* 0x000000232412723e */ /* 0x004fca00048070ff */
[----:B------:R-:W-:Y:S01]  /*b3c10*/  STL [R1+0x1f18], R18 ;  /* 0x001f181201007387 */ /* 0x000fe20000100800 */
[----:B------:R-:W-:-:S05]  /*b3c20*/  F2FP.SATFINITE.E4M3.F32.PACK_AB_MERGE_C R17, R42, R41, RZ ;  /* 0x000000292a11723e */ /* 0x000fca00048070ff */
[----:B------:R3:W-:Y:S04]  /*b3c30*/  STL [R1+0x7c8], R17 ;  /* 0x0007c81101007387 */ /* 0x0007e80000100800 */
[----:B------:R-:W2:Y:S04]  /*b3c40*/  LDL.LU R46, [R1+0x7b0] ;  /* 0x0007b000012e7983 */ /* 0x000ea80000300800 */
[----:B------:R-:W2:Y:S01]  /*b3c50*/  LDL.LU R45, [R1+0x7b4] ;  /* 0x0007b400012d7983 */ /* 0x000ea20000300800 */
[----:B---3--:R-:W-:-:S05]  /*b3c60*/  F2FP.SATFINITE.E4M3.F32.PACK_AB_MERGE_C R17, R22, R43, RZ ;  /* 0x0000002b1611723e */ /* 0x008fca00048070ff */
        /* <DEDUP_REMOVED lines=14> */
[----:B------:R-:W-:-:S04]  /*b3d50*/  ULDC UR6, c[0x0][0x248] ;  /* 0x0000920000067ab9 */ /* 0x000fc80000000800 */
[----:B------:R-:W-:Y:S02]  /*b3d60*/  SHF.R.S32.HI R21, RZ, 0x1f, R20 ;  /* 0x0000001fff157819 */ /* 0x000fe40000011414 */
[----:B------:R-:W-:-:S05]  /*b3d70*/  IADD3 R18, P1, R20, R0, RZ ;  /* 0x0000000014127210 */ /* 0x000fca0007f3e0ff */
[----:B------:R-:W-:-:S05]  /*b3d80*/  IMAD.X R19, R21, 0x1, R2, P1 ;  /* 0x0000000115137824 */ /* 0x000fca00008e0602 */
[----:B------:R1:W-:Y:S04]  /*b3d90*/  STL.64 [R1+0x1f00], R18 ;  /* 0x001f001201007387 */ /* 0x0003e80000100a00 */
[----:B------:R-:W3:Y:S04]  /*b3da0*/  LDL.LU R29, [R1+0x1ec8] ;  /* 0x001ec800011d7983 */ /* 0x000ee80000300800 */
[----:B------:R-:W3:Y:S01]  /*b3db0*/  LDL.LU R30, [R1+0x1ecc] ;  /* 0x001ecc00011e7983 */ /* 0x000ee20000300800 */
[----:B0-----:R-:W-:-:S05]  /*b3dc0*/  F2FP.SATFINITE.E4M3.F32.PACK_AB_MERGE_C R17, R38, R37, RZ ;  /* 0x000000252611723e */ /* 0x001fca00048070ff */
[----:B------:R4:W-:Y:S04]  /*b3dd0*/  STL [R1+0x7c0], R17 ;  /* 0x0007c01101007387 */ /* 0x0009e80000100800 */
[----:B------:R-:W3:Y:S04]  /*b3de0*/  LDL.LU R31, [R1+0x1eb0] ;  /* 0x001eb000011f7983 */ /* 0x000ee80000300800 */
[----:B------:R-:W3:Y:S04]  /*b3df0*/  LDL.LU R32, [R1+0x1eb4] ;  /* 0x001eb40001207983 */ /* 0x000ee80000300800 */
[----:B------:R-:W3:Y:S04]  /*b3e00*/  LDL.LU R35, [R1+0x1eb8] ;  /* 0x001eb80001237983 */ /* 0x000ee80000300800 */
[----:B------:R-:W3:Y:S01]  /*b3e10*/  LDL.LU R36, [R1+0x1ebc] ;  /* 0x001ebc0001247983 */ /* 0x000ee20000300800 */
[----:B-1----:R-:W-:-:S05]  /*b3e20*/  IADD3 R18, P1, R20, R3, RZ ;  /* 0x0000000314127210 */ /* 0x002fca0007f3e0ff */
[----:B------:R-:W-:Y:S01]  /*b3e30*/  IMAD.X R19, R21, 0x1, R4, P1 ;  /* 0x0000000115137824 */ /* 0x000fe200008e0604 */
[----:B----4-:R-:W-:-:S05]  /*b3e40*/  F2FP.SATFINITE.E4M3.F32.PACK_AB_MERGE_C R17, R40, R39, RZ ;  /* 0x000000272811723e */ /* 0x010fca00048070ff */
[----:B------:R-:W-:Y:S04]  /*b3e50*/  STL [R1+0x7c4], R17 ;  /* 0x0007c41101007387 */ /* 0x000fe80000100800 */
[----:B------:R-:W4:Y:S04]  /*b3e60*/  LDL.LU R33, [R1+0x1ea0] ;  /* 0x001ea00001217983 */ /* 0x000f280000300800 */
[----:B------:R-:W4:Y:S04]  /*b3e70*/  LDL.LU R34, [R1+0x1ea4] ;  /* 0x001ea40001227983 */ /* 0x000f280000300800 */
[----:B------:R-:W4:Y:S04]  /*b3e80*/  LDL.LU R37, [R1+0x1ea8] ;  /* 0x001ea80001257983 */ /* 0x000f280000300800 */
[----:B------:R2:W-:Y:S04]  /*b3e90*/  STL.64 [R1+0x1ef8], R18 ;  /* 0x001ef81201007387 */ /* 0x0005e80000100a00 */
[----:B------:R-:W4:Y:S04]  /*b3ea0*/  LDL.LU R38, [R1+0x1eac] ;  /* 0x001eac0001267983 */ /* 0x000f280000300800 */
[----:B------:R-:W4:Y:S04]  /*b3eb0*/  LDL.LU R39, [R1+0x1e90] ;  /* 0x001e900001277983 */ /* 0x000f280000300800 */
[----:B------:R-:W4:Y:S01]  /*b3ec0*/  LDL.LU R40, [R1+0x1e94] ;  /* 0x001e940001287983 */ /* 0x000f220000300800 */
[----:B--2---:R-:W-:-:S02]  /*b3ed0*/  F2FP.SATFINITE.E4M3.F32.PACK_AB_MERGE_C R18, R45, R46, RZ ;  /* 0x0000002e2d12723e */ /* 0x004fc400048070ff */
[----:B---3--:R-:W-:Y:S02]  /*b3ee0*/  F2FP.SATFINITE.E4M3.F32.PACK_AB_MERGE_C R17, R42, R41, RZ ;  /* 0x000000292a11723e */ /* 0x008fe400048070ff */
[----:B------:R-:W2:Y:S04]  /*b3ef0*/  LDL.LU R41, [R1+0x1e98] ;  /* 0x001e980001297983 */ /* 0x000ea80000300800 */
[----:B------:R0:W-:Y:S04]  /*b3f00*/  STL [R1+0x158], R18 ;  /* 0x0001581201007387 */ /* 0x0001e80000100800 */
[----:B------:R-:W2:Y:S01]  /*b3f10*/  LDL.LU R42, [R1+0x1e9c] ;  /* 0x001e9c00012a7983 */ /* 0x000ea20000300800 */
[----:B0-----:R-:W-:-:S03]  /*b3f20*/  IADD3 R18, P1, R20, R5, RZ ;  /* 0x0000000514127210 */ /* 0x001fc60007f3e0ff */
[----:B------:R0:W-:Y:S02]  /*b3f30*/  STL [R1+0x7b4], R17 ;  /* 0x0007b41101007387 */ /* 0x0001e40000100800 */
[----:B------:R-:W-:Y:S01]  /*b3f40*/  IMAD.X R19, R21, 0x1, R6, P1 ;  /* 0x0000000115137824 */ /* 0x000fe200008e0606 */
[----:B------:R-:W-:-:S04]  /*b3f50*/  F2FP.SATFINITE.E4M3.F32.PACK_AB_MERGE_C R44, R50, R44, RZ ;  /* 0x0000002c322c723e */ /* 0x000fc800048070ff */
[----:B------:R1:W-:Y:S01]  /*b3f60*/  STL.64 [R1+0x1ef0], R18 ;  /* 0x001ef01201007387 */ /* 0x0003e20000100a00 */
[----:B0-----:R-:W-:Y:S02]  /*b3f70*/  F2FP.SATFINITE.E4M3.F32.PACK_AB_MERGE_C R17, R24, R23, RZ ;  /* 0x000000171811723e */ /* 0x001fe400048070ff */
[----:B------:R-:W-:Y:S01]  /*b3f80*/  F2FP.SATFINITE.E4M3.F32.PACK_AB_MERGE_C R23, R26, R25, RZ ;  /* 0x000000191a17723e */ /* 0x000fe200048070ff */
[----:B------:R-:W-:Y:S01]  /*b3f90*/  STL [R1+0x51b8], R44 ;  /* 0x0051b82c01007387 */ /* 0x000fe20000100800 */
[----:B-1----:R-:W-:-:S03]  /*b3fa0*/  IADD3 R18, P1, R20, R7, RZ ;  /* 0x0000000714127210 */ /* 0x002fc60007f3e0ff */
[----:B------:R0:W-:Y:S02]  /*b3fb0*/  STL [R1+0x51d0], R17 ;  /* 0x0051d01101007387 */ /* 0x0001e40000100800 */
[----:B------:R-:W-:Y:S01]  /*b3fc0*/  IMAD.X R19, R21, 0x1, R8, P1 ;  /* 0x0000000115137824 */ /* 0x000fe200008e0608 */
[----:B0-----:R-:W-:-:S04]  /*b3fd0*/  F2FP.SATFINITE.E4M3.F32.PACK_AB_MERGE_C R17, R28, R27, RZ ;  /* 0x0000001b1c11723e */ /* 0x001fc800048070ff */
[----:B------:R-:W-:Y:S04]  /*b3fe0*/  STL.64 [R1+0x1ee0], R18 ;  /* 0x001ee01201007387 */ /* 0x000fe80000100a00 */
[----:B------:R-:W-:Y:S04]  /*b3ff0*/  STL [R1+0x5154], R23 ;  /* 0x0051541701007387 */ /* 0x000fe80000100800 */
[----:B------:R0:W-:Y:S02]  /*b4000*/  STL [R1+0x5160], R17 ;  /* 0x0051601101007387 */ /* 0x0001e40000100800 */
[----:B0-----:R-:W-:-:S02]  /*b4010*/  F2FP.SATFINITE.E4M3.F32.PACK_AB_MERGE_C R17, R22, R43, RZ ;  /* 0x0000002b1611723e */ /* 0x001fc400048070ff */
[----:B------:R-:W3:Y:S04]  /*b4020*/  LDL.LU R43, [R1+0x1e80] ;  /* 0x001e8000012b7983 */ /* 0x000ee80000300800 */
[----:B------:R-:W3:Y:S01]  /*b4030*/  LDL.LU R22, [R1+0x1e84] ;  /* 0x001e840001167983 */ /* 0x000ee20000300800 */
[----:B------:R-:W-:-:S05]  /*b4040*/  IADD3 R18, P1, R20, R9, RZ ;  /* 0x0000000914127210 */ /* 0x000fca0007f3e0ff */
[----:B------:R-:W-:-:S05]  /*b4050*/  IMAD.X R19, R21, 0x1, R10, P1 ;  /* 0x0000000115137824 */ /* 0x000fca00008e060a */
[----:B------:R0:W-:Y:S04]  /*b4060*/  STL.64 [R1+0x1ed0], R18 ;  /* 0x001ed01201007387 */ /* 0x0001e80000100a00 */
[----:B------:R1:W-:Y:S01]  /*b4070*/  STL [R1+0x50c0], R17 ;  /* 0x0050c01101007387 */ /* 0x0003e20000100800 */
[----:B0-----:R-:W-:Y:S02]  /*b4080*/  IADD3 R18, P1, R20, R11, RZ ;  /* 0x0000000b14127210 */ /* 0x001fe40007f3e0ff */
[----:B-1----:R-:W-:-:S03]  /*b4090*/  F2FP.SATFINITE.E4M3.F32.PACK_AB_MERGE_C R17, R30, R29, RZ ;  /* 0x0000001d1e11723e */ /* 0x002fc600048070ff */
[----:B------:R-:W-:Y:S02]  /*b40a0*/  IMAD.X R19, R21, 0x1, R12, P1 ;  /* 0x0000000115137824 */ /* 0x000fe400008e060c */
[----:B------:R0:W-:Y:S04]  /*b40b0*/  STL [R1+0x50dc], R17 ;  /* 0x0050dc1101007387 */ /* 0x0001e80000100800 */
[----:B------:R1:W-:Y:S01]  /*b40c0*/  STL.64 [R1+0x1ec0], R18 ;  /* 0x001ec01201007387 */ /* 0x0003e20000100a00 */
[----:B0-----:R-:W-:-:S03]  /*b40d0*/  F2FP.SATFINITE.E4M3.F32.PACK_AB_MERGE_C R17, R36, R35, RZ ;  /* 0x000000232411723e */ /* 0x001fc600048070ff */
[----:B------:R-:W3:Y:S01]  /*b40e0*/  LDL.LU R35, [R1+0x1e88] ;  /* 0x001e880001237983 */ /* 0x000ee20000300800 */
[----:B-1----:R-:W-:-:S05]  /*b40f0*/  F2FP.SATFINITE.E4M3.F32.PACK_AB_MERGE_C R18, R32, R31, RZ ;  /* 0x0000001f2012723e */ /* 0x002fca00048070ff */
[----:B------:R0:W-:Y:S04]  /*b4100*/  STL [R1+0x5064], R18 ;  /* 0x0050641201007387 */ /* 0x0001e80000100800 */
[----:B------:R-:W3:Y:S01]  /*b4110*/  LDL.LU R36, [R1+0x1e8c] ;  /* 0x001e8c0001247983 */ /* 0x000ee20000300800 */
[----:B0-----:R-:W-:-:S03]  /*b4120*/  IADD3 R18, P1, R20, R13, RZ ;  /* 0x0000000d14127210 */ /* 0x001fc60007f3e0ff */
[----:B------:R4:W-:Y:S02]  /*b4130*/  STL [R1+0x5074], R17 ;  /* 0x0050741101007387 */ /* 0x0009e40000100800 */
[----:B------:R-:W-:-:S05]  /*b4140*/  IMAD.X R19, R21, 0x1, R15, P1 ;  /* 0x0000000115137824 */ /* 0x000fca00008e060f */
[----:B------:R0:W-:Y:S01]  /*b4150*/  STL.64 [R1+0x1eb0], R18 ;  /* 0x001eb01201007387 */ /* 0x0001e20000100a00 */
[----:B----4-:R-:W-:Y:S02]  /*b4160*/  F2FP.SATFINITE.E4M3.F32.PACK_AB_MERGE_C R17, R34, R33, RZ ;  /* 0x000000212211723e */ /* 0x010fe400048070ff */
[----:B0-----:R-:W-:-:S03]  /*b4170*/  IADD3 R18, P1, R20, R14, RZ ;  /* 0x0000000e14127210 */ /* 0x001fc60007f3e0ff */
[----:B------:R0:W-:Y:S02]  /*b4180*/  STL [R1+0x4ff0], R17 ;  /* 0x004ff01101007387 */ /* 0x0001e40000100800 */
[----:B------:R-:W-:-:S05]  /*b4190*/  IMAD.X R19, R21, 0x1, R16, P1 ;  /* 0x0000000115137824 */ /* 0x000fca00008e0610 */
[----:B------:R1:W-:Y:S01]  /*b41a0*/  STL.64 [R1+0x1ea0], R18 ;  /* 0x001ea01201007387 */ /* 0x0003e20000100a00 */
[----:B0-----:R-:W-:Y:S02]  /*b41b0*/  F2FP.SATFINITE.E4M3.F32.PACK_AB_MERGE_C R17, R40, R39, RZ ;  /* 0x000000272811723e */ /* 0x001fe400048070ff */
[----:B-1----:R-:W-:Y:S02]  /*b41c0*/  F2FP.SATFINITE.E4M3.F32.PACK_AB_MERGE_C R18, R38, R37, RZ ;  /* 0x000000252612723e */ /* 0x002fe400048070ff */
[----:B------:R-:W4:Y:S04]  /*b41d0*/  LDL.LU R37, [R1+0x1e70] ;  /* 0x001e700001257983 */ /* 0x000f280000300800 */
[----:B------:R0:W-:Y:S04]  /*b41e0*/  STL [R1+0x51f4], R18 ;  /* 0x0051f41201007387 */ /* 0x0001e80000100800 */
[----:B------:R-:W4:Y:S04]  /*b41f0*/  LDL.LU R38, [R1+0x1e74] ;  /* 0x001e740001267983 */ /* 0x000f280000300800 */
[----:B------:R2:W-:Y:S04]  /*b4200*/  STL [R1+0x4f74], R17 ;  /* 0x004f741101007387 */ /* 0x0005e80000100800 */
[----:B------:R-:W4:Y:S04]  /*b4210*/  LDL.LU R39, [R1+0x1e78] ;  /* 0x001e780001277983 */ /* 0x000f280000300800 */
[----:B------:R-:W4:Y:S01]  /*b4220*/  LDL.LU R40, [R1+0x1e7c] ;  /* 0x001e7c0001287983 */ /* 0x000f220000300800 */
[----:B------:R-:W-:Y:S01]  /*b4230*/  VIADD R20, R20, UR6 ;  /* 0x0000000614147c36 */ /* 0x000fe20008000000 */
[----:B------:R-:W-:-:S04]  /*b4240*/  ULDC UR6, c[0x0][0x248] ;  /* 0x0000920000067ab9 */ /* 0x000fc80000000800 */
[----:B------:R-:W-:Y:S02]  /*b4250*/  SHF.R.S32.HI R21, RZ, 0x1f, R20 ;  /* 0x0000001fff157819 */ /* 0x000fe40000011414 */
        /* <DEDUP_REMOVED lines=10> */
[----:B------:R0:W-:Y:S04]  /*b4300*/  STL.64 [R1+0x1e90], R18 ;  /* 0x001e901201007387 */ /* 0x0001e80000100a00 */
[----:B------:R-:W2:Y:S04]  /*b4310*/  LDL.LU R25, [R1+0x1e58] ;  /* 0x001e580001197983 */ /* 0x000ea80000300800 */
[----:B------:R-:W2:Y:S01]  /*b4320*/  LDL.LU R26, [R1+0x1e5c] ;  /* 0x001e5c00011a7983 */ /* 0x000ea20000300800 */
[----:B---3--:R-:W-:-:S05]  /*b4330*/  F2FP.SATFINITE.E4M3.F32.PACK_AB_MERGE_C R17, R22, R43, RZ ;  /* 0x0000002b1611723e */ /* 0x008fca00048070ff */
[----:B------:R1:W-:Y:S04]  /*b4340*/  STL [R1+0x4eac], R17 ;  /* 0x004eac1101007387 */ /* 0x0003e80000100800 */
[----:B------:R-:W3:Y:S04]  /*b4350*/  LDL.LU R27, [R1+0x1e40] ;  /* 0x001e4000011b7983 */ /* 0x000ee80000300800 */
[----:B------:R-:W3:Y:S04]  /*b4360*/  LDL.LU R28, [R1+0x1e44] ;  /* 0x001e4400011c7983 */ /* 0x000ee80000300800 */
[----:B------:R-:W3:Y:S04]  /*b4370*/  LDL.LU R43, [R1+0x1e48] ;  /* 0x001e4800012b7983 */ /* 0x000ee80000300800 */
[----:B------:R-:W3:Y:S01]  /*b4380*/  LDL.LU R22, [R1+0x1e4c] ;  /* 0x001e4c0001167983 */ /* 0x000ee20000300800 */
[----:B0-----:R-:W-:-:S03]  /*b4390*/  IADD3 R18, P1, R20, R3, RZ ;  /* 0x0000000314127210 */ /* 0x001fc60007f3e0ff */
[----:B------:R-:W3:Y:S04]  /*b43a0*/  LDL.LU R29, [R1+0x1e30] ;  /* 0x001e3000011d7983 */ /* 0x000ee80000300800 */
[----:B------:R-:W3:Y:S01]  /*b43b0*/  LDL.LU R30, [R1+0x1e34] ;  /* 0x001e3400011e7983 */ /* 0x000ee20000300800 */
[----:B------:R-:W-:Y:S01]  /*b43c0*/  IMAD.X R19, R21, 0x1, R4, P1 ;  /* 0x0000000115137824 */ /* 0x000fe200008e0604 */
[----:B-1----:R-:W-:-:S05]  /*b43d0*/  F2FP.SATFINITE.E4M3.F32.PACK_AB_MERGE_C R17, R36, R35, RZ ;  /* 0x000000232411723e */ /* 0x002fca00048070ff */
[----:B------:R-:W-:Y:S04]  /*b43e0*/  STL [R1+0x4eb8], R17 ;  /* 0x004eb81101007387 */ /* 0x000fe80000100800 */
[----:B------:R-:W3:Y:S04]  /*b43f0*/  LDL.LU R31, [R1+0x1e38] ;  /* 0x001e3800011f7983 */ /* 0x000ee80000300800 */
[----:B------:R-:W3:Y:S04]  /*b4400*/  LDL.LU R32, [R1+0x1e3c] ;  /* 0x001e3c0001207983 */ /* 0x000ee80000300800 */
        /* <DEDUP_REMOVED lines=11> */
[----:B0-----:R-:W-:-:S03]  /*b44c0*/  F2FP.SATFINITE.E4M3.F32.PACK_AB_MERGE_C R17, R40, R39, RZ ;  /* 0x000000272811723e */ /* 0x001fc600048070ff */
[----:B------:R-:W4:Y:S04]  /*b44d0*/  LDL.LU R39, [R1+0x1e18] ;  /* 0x001e180001277983 */ /* 0x000f280000300800 */
[----:B------:R-:W4:Y:S04]  /*b44e0*/  LDL.LU R40, [R1+0x1e1c] ;  /* 0x001e1c0001287983 */ /* 0x000f280000300800 */
[----:B------:R-:W-:Y:S04]  /*b44f0*/  STL [R1+0x20b8], R17 ;  /* 0x0020b81101007387 */ /* 0x000fe80000100800 */
[----:B------:R0:W-:Y:S02]  /*b4500*/  STL.64 [R1+0x1e70], R18 ;  /* 0x001e701201007387 */ /* 0x0001e40000100a00 */
[----:B0-----:R-:W-:-:S05]  /*b4510*/  IADD3 R18, P1, R20, R7, RZ ;  /* 0x0000000714127210 */ /* 0x001fca0007f3e0ff */
[----:B------:R-:W-:Y:S01]  /*b4520*/  IMAD.X R19, R21, 0x1, R8, P1 ;  /* 0x0000000115137824 */ /* 0x000fe200008e0608 */
[----:B--2---:R-:W-:Y:S02]  /*b4530*/  F2FP.SATFINITE.E4M3.F32.PACK_AB_MERGE_C R44, R50, R44, RZ ;  /* 0x0000002c322c723e */ /* 0x004fe400048070ff */
[----:B------:R-:W-:-:S03]  /*b4540*/  F2FP.SATFINITE.E4M3.F32.PACK_AB_MERGE_C R17, R24, R23, RZ ;  /* 0x000000171811723e */ /* 0x000fc600048070ff */
[----:B------:R-:W-:Y:S04]  /*b4550*/  STL [R1+0x1ec8], R44 ;  /* 0x001ec82c01007387 */ /* 0x000fe80000100800 */
[----:B------:R0:W-:Y:S02]  /*b4560*/  STL [R1+0x520c], R17 ;  /* 0x00520c1101007387 */ /* 0x0001e40000100800 */
[----:B0-----:R-:W-:Y:S02]  /*b4570*/  F2FP.SATFINITE.E4M3.F32.PACK_AB_MERGE_C R17, R42, R41, RZ ;  /* 0x000000292a11723e */ /* 0x001fe400048070ff */
[----:B------:R-:W2:Y:S04]  /*b4580*/  LDL.LU R41, [R1+0x1e00] ;  /* 0x001e000001297983 */ /* 0x000ea80000300800 */
[----:B------:R-:W2:Y:S04]  /*b4590*/  LDL.LU R42, [R1+0x1e04] ;  /* 0x001e0400012a7983 */ /* 0x000ea80000300800 */
[----:B------:R0:W-:Y:S04]  /*b45a0*/  STL.64 [R1+0x1e60], R18 ;  /* 0x001e601201007387 */ /* 0x0001e80000100a00 */
[----:B------:R1:W-:Y:S01]  /*b45b0*/  STL [R1+0x1e78], R17 ;  /* 0x001e781101007387 */ /* 0x0003e20000100800 */
[----:B0-----:R-:W-:-:S02]  /*b45c0*/  IADD3 R18, P1, R20, R9, RZ ;  /* 0x0000000914127210 */ /* 0x001fc40007f3e0ff */
[----:B-1----:R-:W-:-:S03]  /*b45d0*/  F2FP.SATFINITE.E4M3.F32.PACK_AB_MERGE_C R17, R26, R25, RZ ;  /* 0x000000191a11723e */ /* 0x002fc600048070ff */
[----:B------:R-:W-:Y:S02]  /*b45e0*/  IMAD.X R19, R21, 0x1, R10, P1 ;  /* 0x0000000115137824 */ /* 0x000fe400008e060a */
[----:B------:R0:W-:Y:S04]  /*b45f0*/  STL [R1+0x1e8c], R17 ;  /* 0x001e8c1101007387 */ /* 0x0001e80000100800 */
[----:B------:R1:W-:Y:S01]  /*b4600*/  STL.64 [R1+0x1e50], R18 ;  /* 0x001e501201007387 */ /* 0x0003e20000100a00 */
[----:B---3--:R-:W-:Y:S02]  /*b4610*/  F2FP.SATFINITE.E4M3.F32.PACK_AB_MERGE_C R23, R28, R27, RZ ;  /* 0x0000001b1c17723e */ /* 0x008fe400048070ff */
[----:B0-----:R-:W-:-:S03]  /*b4620*/  F2FP.SATFINITE.E4M3.F32.PACK_AB_MERGE_C R17, R22, R43, RZ ;  /* 0x0000002b1611723e */ /* 0x001fc600048070ff */
[----:B------:R0:W-:Y:S04]  /*b4630*/  STL [R1+0x1e58], R23 ;  /* 0x001e581701007387 */ /* 0x0001e80000100800 */
[----:B------:R-:W-:Y:S04]  /*b4640*/  STL [R1+0x1e4c], R17 ;  /* 0x001e4c1101007387 */ /* 0x000fe80000100800 */
[----:B------:R-:W3:Y:S04]  /*b4650*/  LDL.LU R43, [R1+0x1e08] ;  /* 0x001e0800012b7983 */ /* 0x000ee80000300800 */
[----:B------:R-:W3:Y:S01]  /*b4660*/  LDL.LU R22, [R1+0x1e0c] ;  /* 0x001e0c0001167983 */ /* 0x000ee20000300800 */
[----:B-1----:R-:W-:-:S05]  /*b4670*/  IADD3 R18, P1, R20, R11, RZ ;  /* 0x0000000b14127210 */ /* 0x002fca0007f3e0ff */
[----:B------:R-:W-:Y:S01]  /*b4680*/  IMAD.X R19, R21, 0x1, R12, P1 ;  /* 0x0000000115137824 */ /* 0x000fe200008e060c */
[----:B0-----:R-:W-:-:S04]  /*b4690*/  F2FP.SATFINITE.E4M3.F32.PACK_AB_MERGE_C R23, R30, R29, RZ ;  /* 0x0000001d1e17723e */ /* 0x001fc800048070ff */
[----:B------:R0:W-:Y:S04]  /*b46a0*/  STL.64 [R1+0x1e40], R18 ;  /* 0x001e401201007387 */ /* 0x0001e80000100a00 */
[----:B------:R-:W-:Y:S01]  /*b46b0*/  STL [R1+0x1e48], R23 ;  /* 0x001e481701007387 */ /* 0x000fe20000100800 */
[----:B0-----:R-:W-:-:S05]  /*b46c0*/  IADD3 R18, P1, R20, R13, RZ ;  /* 0x0000000d14127210 */ /* 0x001fca0007f3e0ff */
[----:B------:R-:W-:Y:S01]  /*b46d0*/  IMAD.X R19, R21, 0x1, R15, P1 ;  /* 0x0000000115137824 */ /* 0x000fe200008e060f */
[----:B------:R-:W-:-:S05]  /*b46e0*/  F2FP.SATFINITE.E4M3.F32.PACK_AB_MERGE_C R17, R32, R31, RZ ;  /* 0x0000001f2011723e */ /* 0x000fca00048070ff */
[----:B------:R0:W-:Y:S04]  /*b46f0*/  STL [R1+0x1e3c], R17 ;  /* 0x001e3c1101007387 */ /* 0x0001e80000100800 */
[----:B------:R1:W-:Y:S01]  /*b4700*/  STL.64 [R1+0x1e30], R18 ;  /* 0x001e301201007387 */ /* 0x0003e20000100a00 */
[----:B0-----:R-:W-:Y:S02]  /*b4710*/  F2FP.SATFINITE.E4M3.F32.PACK_AB_MERGE_C R17, R34, R33, RZ ;  /* 0x000000212211723e */ /* 0x001fe400048070ff */
[----:B-1----:R-:W-:Y:S02]  /*b4720*/  IADD3 R18, P1, R20, R14, RZ ;  /* 0x0000000e14127210 */ /* 0x002fe40007f3e0ff */
[----:B------:R-:W-:Y:S01]  /*b4730*/  F2FP.SATFINITE.E4M3.F32.PACK_AB_MERGE_C R61, R36, R35, RZ ;  /* 0x00000023243d723e */ /* 0x000fe200048070ff */
[----:B------:R-:W-:Y:S01]  /*b4740*/  VIADD R20, R20, UR6 ;  /* 0x0000000614147c36 */ /* 0x000fe20008000000 */
[----:B------:R-:W-:Y:S01]  /*b4750*/  STL [R1+0x1e38], R17 ;  /* 0x001e381101007387 */ /* 0x000fe20000100800 */
[----:B------:R-:W-:Y:S01]  /*b4760*/  IMAD.X R19, R21, 0x1, R16, P1 ;  /* 0x0000000115137824 */ /* 0x000fe200008e0610 */
[----:B------:R-:W-:-:S02]  /*b4770*/  ULDC UR6, c[0x0][0x248] ;  /* 0x0000920000067ab9 */ /* 0x000fc40000000800 */
[----:B------:R-:W-:Y:S01]  /*b4780*/  STL [R1+0x5684], R61 ;  /* 0x0056843d01007387 */ /* 0x000fe20000100800 */
[----:B------:R-:W-:-:S03]  /*b4790*/  SHF.R.S32.HI R21, RZ, 0x1f, R20 ;  /* 0x0000001fff157819 */ /* 0x000fc60000011414 */
[----:B------:R0:W-:Y:S02]  /*b47a0*/  STL.64 [R1+0x1e20], R18 ;  /* 0x001e201201007387 */ /* 0x0001e40000100a00 */
[----:B0-----:R-:W-:-:S05]  /*b47b0*/  IADD3 R18, P1, R20, R0, RZ ;  /* 0x0000000014127210 */ /* 0x001fca0007f3e0ff */
[----:B------:R-:W-:Y:S01]  /*b47c0*/  IMAD.X R19, R21, 0x1, R2, P1 ;  /* 0x0000000115137824 */ /* 0x000fe200008e0602 */
[----:B----4-:R-:W-:Y:S02]  /*b47d0*/  F2FP.SATFINITE.E4M3.F32.PACK_AB_MERGE_C R50, R38, R37, RZ ;  /* 0x000000252632723e */ /* 0x010fe400048070ff */
[----:B------:R-:W-:-:S03]  /*b47e0*/  F2FP.SATFINITE.E4M3.F32.PACK_AB_MERGE_C R17, R40, R39, RZ ;  /* 0x000000272811723e */ /* 0x000fc600048070ff */
[----:B------:R-:W-:Y:S04]  /*b47f0*/  STL [R1+0x5750], R50 ;  /* 0x0057503201007387 */ /* 0x000fe80000100800 */
[----:B------:R0:W-:Y:S04]  /*b4800*/  STL [R1+0x1e1c], R17 ;  /* 0x001e1c1101007387 */ /* 0x0001e80000100800 */
[----:B0-----:R-:W4:Y:S04]  /*b4810*/  LDL.LU R17, [R1+0x1df0] ;  /* 0x001df00001117983 */ /* 0x001f280000300800 */
[----:B------:R-:W4:Y:S04]  /*b4820*/  LDL.LU R59, [R1+0x1df4] ;  /* 0x001df400013b7983 */ /* 0x000f280000300800 */
[----:B------:R-:W4:Y:S04]  /*b4830*/  LDL.LU R49, [R1+0x1df8] ;  /* 0x001df80001317983 */ /* 0x000f280000300800 */
[----:B------:R2:W-:Y:S04]  /*b4840*/  STL.64 [R1+0x1e10], R18 ;  /* 0x001e101201007387 */ /* 0x0005e80000100a00 */
[----:B------:R-:W4:Y:S04]  /*b4850*/  LDL.LU R48, [R1+0x1dfc] ;  /* 0x001dfc0001307983 */ /* 0x000f280000300800 */
[----:B------:R-:W4:Y:S04]  /*b4860*/  LDL.LU R46, [R1+0x1de0] ;  /* 0x001de000012e7983 */ /* 0x000f280000300800 */
[----:B------:R-:W4:Y:S01]  /*b4870*/  LDL.LU R44, [R1+0x1de4] ;  /* 0x001de400012c7983 */ /* 0x000f220000300800 */
        /* <DEDUP_REMOVED lines=21> */
[----:B------:R-:W3:Y:S04]  /*b49d0*/  LDL.LU R41, [R1+0x1d90] ;  /* 0x001d900001297983 */ /* 0x000ee80000300800 */
[----:B------:R-:W3:Y:S04]  /*b49e0*/  LDL.LU R42, [R1+0x1d94] ;  /* 0x001d9400012a7983 */ /* 0x000ee80000300800 */
[----:B------:R-:W-:Y:S04]  /*b49f0*/  STL [R1+0x575c], R45 ;  /* 0x00575c2d01007387 */ /* 0x000fe80000100800 */
[----:B------:R-:W3:Y:S04]  /*b4a00*/  LDL.LU R43, [R1+0x1d98] ;  /* 0x001d9800012b7983 */ /* 0x000ee80000300800 */
[----:B------:R-:W3:Y:S01]  /*b4a10*/  LDL.LU R22, [R1+0x1d9c] ;  /* 0x001d9c0001167983 */ /* 0x000ee20000300800 */
[----:B0-----:R-:W-:-:S05]  /*b4a20*/  IADD3 R18, P1, R20, R3, RZ ;  /* 0x0000000314127210 */ /* 0x001fca0007f3e0ff */
[----:B------:R-:W-:-:S05]  /*b4a30*/  IMAD.X R19, R21, 0x1, R4, P1 ;  /* 0x0000000115137824 */ /* 0x000fca00008e0604 */
[----:B------:R0:W-:Y:S02]  /*b4a40*/  STL.64 [R1+0x1e00], R18 ;  /* 0x001e001201007387 */ /* 0x0001e40000100a00 */
[----:B0-----:R-:W-:-:S05]  /*b4a50*/  IADD3 R18, P1, R20, R5, RZ ;  /* 0x0000000514127210 */ /* 0x001fca0007f3e0ff */
[----:B------:R-:W-:Y:S01]  /*b4a60*/  IMAD.X R19, R21, 0x1, R6, P1 ;  /* 0x0000000115137824 */ /* 0x000fe200008e0606 */
[----:B----4-:R-:W-:Y:S02]  /*b4a70*/  F2FP.SATFINITE.E4M3.F32.PACK_AB_MERGE_C R17, R59, R17, RZ ;  /* 0x000000113b11723e */ /* 0x010fe400048070ff */
[----:B------:R-:W-:-:S05]  /*b4a80*/  F2FP.SATFINITE.E4M3.F32.PACK_AB_MERGE_C R49, R48, R49, RZ ;  /* 0x000000313031723e */ /* 0x000fca00048070ff */
[----:B------:R-:W-:Y:S04]  /*b4a90*/  STL [R1+0x577c], R49 ;  /* 0x00577c3101007387 */ /* 0x000fe80000100800 */
[----:B------:R-:W-:Y:S01]  /*b4aa0*/  STL [R1+0x1e08], R17 ;  /* 0x001e081101007387 */ /* 0x000fe20000100800 */
[----:B------:R-:W-:-:S03]  /*b4ab0*/  F2FP.SATFINITE.E4M3.F32.PACK_AB_MERGE_C R44, R44, R46, RZ ;  /* 0x0000002e2c2c723e */ /* 0x000fc600048070ff */
[----:B------:R0:W-:Y:S04]  /*b4ac0*/  STL.64 [R1+0x1df0], R18 ;  /* 0x001df01201007387 */ /* 0x0001e80000100a00 */
[----:B------:R-:W-:Y:S01]  /*b4ad0*/  STL [R1+0x1df8], R44 ;  /* 0x001df82c01007387 */ /* 0x000fe20000100800 */
[----:B0-----:R-:W-:-:S05]  /*b4ae0*/  IADD3 R18, P1, R20, R7, RZ ;  /* 0x0000000714127210 */ /* 0x001fca0007f3e0ff */
[----:B------:R-:W-:Y:S01]  /*b4af0*/  IMAD.X R19, R21, 0x1, R8, P1 ;  /* 0x0000000115137824 */ /* 0x000fe200008e0608 */
[----:B--2---:R-:W-:-:S05]  /*b4b00*/  F2FP.SATFINITE.E4M3.F32.PACK_AB_MERGE_C R17, R24, R23, RZ ;  /* 0x000000171811723e */ /* 0x004fca00048070ff */
[----:B------:R0:W-:Y:S01]  /*b4b10*/  STL [R1+0x51c4], R17 ;  /* 0x0051c41101007387 */ /* 0x0001e20000100800 */
[----:B------:R-:W-:-:S05]  /*b4b20*/  F2FP.SATFINITE.E4M3.F32.PACK_AB_MERGE_C R57, R28, R27, RZ ;  /* 0x0000001b1c39723e */ /* 0x000fca00048070ff */
[----:B------:R-:W-:Y:S04]  /*b4b30*/  STL [R1+0x57b8], R57 ;  /* 0x0057b83901007387 */ /* 0x000fe80000100800 */
[----:B------:R1:W-:Y:S01]  /*b4b40*/  STL.64 [R1+0x1de0], R18 ;  /* 0x001de01201007387 */ /* 0x0003e20000100a00 */
[----:B0-----:R-:W-:Y:S02]  /*b4b50*/  F2FP.SATFINITE.E4M3.F32.PACK_AB_MERGE_C R17, R26, R25, RZ ;  /* 0x000000191a11723e */ /* 0x001fe400048070ff */
[----:B------:R-:W-:Y:S02]  /*b4b60*/  F2FP.SATFINITE.E4M3.F32.PACK_AB_MERGE_C R53, R32, R31, RZ ;  /* 0x0000001f2035723e */ /* 0x000fe400048070ff */
[----:B-1----:R-:W-:Y:S01]  /*b4b70*/  IADD3 R18, P1, R20, R9, RZ ;  /* 0x0000000914127210 */ /* 0x002fe20007f3e0ff */
[----:B------:R0:W-:Y:S04]  /*b4b80*/  STL [R1+0x1de8], R17 ;  /* 0x001de81101007387 */ /* 0x0001e80000100800 */
[----:B------:R-:W-:Y:S01]  /*b4b90*/  IMAD.X R19, R21, 0x1, R10, P1 ;  /* 0x0000000115137824 */ /* 0x000fe200008e060a */
[----:B------:R-:W-:Y:S04]  /*b4ba0*/  STL [R1+0x57e0], R53 ;  /* 0x0057e03501007387 */ /* 0x000fe80000100800 */
[----:B------:R1:W-:Y:S01]  /*b4bb0*/  STL.64 [R1+0x1dd0], R18 ;  /* 0x001dd01201007387 */ /* 0x0003e20000100a00 */
[----:B0-----:R-:W-:-:S02]  /*b4bc0*/  F2FP.SATFINITE.E4M3.F32.PACK_AB_MERGE_C R17, R30, R29, RZ ;  /* 0x0000001d1e11723e */ /* 0x001fc400048070ff */
[----:B-1----:R-:W-:-:S03]  /*b4bd0*/  IADD3 R18, P1, R20, R11, RZ ;  /* 0x0000000b14127210 */ /* 0x002fc60007f3e0ff */
[----:B------:R0:W-:Y:S02]  /*b4be0*/  STL [R1+0x1dd8], R17 ;  /* 0x001dd81101007387 */ /* 0x0001e40000100800 */
[----:B------:R-:W-:Y:S01]  /*b4bf0*/  IMAD.X R19, R21, 0x1, R12, P1 ;  /* 0x0000000115137824 */ /* 0x000fe200008e060c */
[----:B------:R-:W-:-:S04]  /*b4c00*/  F2FP.SATFINITE.E4M3.F32.PACK_AB_MERGE_C R23, R34, R33, RZ ;  /* 0x000000212217723e */ /* 0x000fc800048070ff */
        /* <DEDUP_REMOVED lines=12> */
[----:B---3--:R-:W-:Y:S02]  /*b4cd0*/  F2FP.SATFINITE.E4M3.F32.PACK_AB_MERGE_C R17, R42, R41, RZ ;  /* 0x000000292a11723e */ /* 0x008fe400048070ff */
[----:B0-----:R-:W-:-:S05]  /*b4ce0*/  F2FP.SATFINITE.E4M3.F32.PACK_AB_MERGE_C R18, R40, R39, RZ ;  /* 0x000000272812723e */ /* 0x001fca00048070ff */
[----:B------:R-:W-:Y:S04]  /*b4cf0*/  STL [R1+0x51b4], R18 ;  /* 0x0051b41201007387 */ /* 0x000fe80000100800 */
[----:B------:R0:W-:Y:S04]  /*b4d00*/  STL [R1+0x1da8], R17 ;  /* 0x001da81101007387 */ /* 0x0001e80000100800 */
[----:B------:R-:W2:Y:S04]  /*b4d10*/  LDL.LU R56, [R1+0x1d80] ;  /* 0x001d800001387983 */ /* 0x000ea80000300800 */
[----:B------:R-:W2:Y:S01]  /*b4d20*/  LDL.LU R58, [R1+0x1d84] ;  /* 0x001d8400013a7983 */ /* 0x000ea20000300800 */
[----:B0-----:R-:W-:-:S05]  /*b4d30*/  F2FP.SATFINITE.E4M3.F32.PACK_AB_MERGE_C R17, R22, R43, RZ ;  /* 0x0000002b1611723e */ /* 0x001fca00048070ff */
[----:B------:R0:W-:Y:S04]  /*b4d40*/  STL [R1+0x51b0], R17 ;  /* 0x0051b01101007387 */ /* 0x0001e80000100800 */
[----:B------:R-:W3:Y:S04]  /*b4d50*/  LDL.LU R18, [R1+0x1d88] ;  /* 0x001d880001127983 */ /* 0x000ee80000300800 */
[----:B0-----:R-:W3:Y:S04]  /*b4d60*/  LDL.LU R17, [R1+0x1d8c] ;  /* 0x001d8c0001117983 */ /* 0x001ee80000300800 */
        /* <DEDUP_REMOVED lines=16> */
[----:B------:R-:W-:Y:S01]  /*b4e70*/  VIADD R20, R20, UR6 ;  /* 0x0000000614147c36 */ /* 0x000fe20008000000 */
[----:B------:R-:W-:-:S02]  /*b4e80*/  ULDC UR6, c[0x0][0x248] ;  /* 0x0000920000067ab9 */ /* 0x000fc40000000800 */
[----:B------:R-:W4:Y:S02]  /*b4e90*/  LDL.LU R33, [R1+0x1d30] ;  /* 0x001d300001217983 */ /* 0x000f240000300800 */
[----:B------:R-:W-:Y:S02]  /*b4ea0*/  SHF.R.S32.HI R21, RZ, 0x1f, R20 ;  /* 0x0000001fff157819 */ /* 0x000fe40000011414 */
[----:B------:R-:W4:Y:S01]  /*b4eb0*/  LDL.LU R34, [R1+0x1d34] ;  /* 0x001d340001227983 */ /* 0x000f220000300800 */
[----:B------:R-:W-:-:S03]  /*b4ec0*/  IADD3 R38, P1, R20, R0, RZ ;  /* 0x0000000014267210 */ /* 0x000fc60007f3e0ff */
[----:B------:R-:W4:Y:S04]  /*b4ed0*/  LDL.LU R35, [R1+0x1d38] ;  /* 0x001d380001237983 */ /* 0x000f280000300800 */
[----:B------:R-:W4:Y:S01]  /*b4ee0*/  LDL.LU R36, [R1+0x1d3c] ;  /* 0x001d3c0001247983 */ /* 0x000f220000300800 */
[----:B------:R-:W-:-:S03]  /*b4ef0*/  IMAD.X R39, R21, 0x1, R2, P1 ;  /* 0x0000000115277824 */ /* 0x000fc600008e0602 */
[----:B------:R-:W4:Y:S04]  /*b4f00*/  LDL.LU R37, [R1+0x1d20] ;  /* 0x001d200001257983 */ /* 0x000f280000300800 */
[----:B------:R0:W-:Y:S04]  /*b4f10*/  STL.64 [R1+0x1d90], R38 ;  /* 0x001d902601007387 */ /* 0x0001e80000100a00 */
[----:B0-----:R-:W4:Y:S04]  /*b4f20*/  LDL.LU R38, [R1+0x1d24] ;  /* 0x001d240001267983 */ /* 0x001f280000300800 */
[----:B------:R-:W4:Y:S04]  /*b4f30*/  LDL.LU R39, [R1+0x1d28] ;  /* 0x001d280001277983 */ /* 0x000f280000300800 */
[----:B------:R-:W4:Y:S04]  /*b4f40*/  LDL.LU R40, [R1+0x1d2c] ;  /* 0x001d2c0001287983 */ /* 0x000f280000300800 */
[----:B------:R-:W4:Y:S04]  /*b4f50*/  LDL.LU R41, [R1+0x1d10] ;  /* 0x001d100001297983 */ /* 0x000f280000300800 */
[----:B------:R-:W4:Y:S01]  /*b4f60*/  LDL.LU R42, [R1+0x1d14] ;  /* 0x001d1400012a7983 */ /* 0x000f220000300800 */
[----:B--2---:R-:W-:-:S05]  /*b4f70*/  F2FP.SATFINITE.E4M3.F32.PACK_AB_MERGE_C R45, R58, R56, RZ ;  /* 0x000000383a2d723e */ /* 0x004fca00048070ff */
[----:B------:R-:W-:Y:S01]  /*b4f80*/  STL [R1+0x1d98], R45 ;  /* 0x001d982d01007387 */ /* 0x000fe20000100800 */
[----:B---3--:R-:W-:-:S05]  /*b4f90*/  F2FP.SATFINITE.E4M3.F32.PACK_AB_MERGE_C R17, R17, R18, RZ ;  /* 0x000000121111723e */ /* 0x008fca00048070ff */
[----:B------:R4:W-:Y:S02]  /*b4fa0*/  STL [R1+0x1d8c], R17 ;  /* 0x001d8c1101007387 */ /* 0x0009e40000100800 */
[----:B----4-:R-:W-:Y:S02]  /*b4fb0*/  F2FP.SATFINITE.E4M3.F32.PACK_AB_MERGE_C R17, R22, R43, RZ ;  /* 0x0000002b1611723e */ /* 0x010fe400048070ff */
[----:B------:R-:W2:Y:S04]  /*b4fc0*/  LDL.LU R43, [R1+0x1d18] ;  /* 0x001d1800012b7983 */ /* 0x000ea80000300800 */
[----:B------:R-:W2:Y:S01]  /*b4fd0*/  LDL.LU R22, [R1+0x1d1c] ;  /* 0x001d1c0001167983 */ /* 0x000ea20000300800 */
[----:B------:R-:W-:-:S05]  /*b4fe0*/  IADD3 R18, P1, R20, R3, RZ ;  /* 0x0000000314127210 */ /* 0x000fca0007f3e0ff */
[----:B------:R-:W-:-:S05]  /*b4ff0*/  IMAD.X R19, R21, 0x1, R4, P1 ;  /* 0x0000000115137824 */ /* 0x000fca00008e0604 */
[----:B------:R0:W-:Y:S04]  /*b5000*/  STL.64 [R1+0x1d80], R18 ;  /* 0x001d801201007387 */ /* 0x0001e80000100a00 */
[----:B------:R1:W-:Y:S01]  /*b5010*/  STL [R1+0x1d88], R17 ;  /* 0x001d881101007387 */ /* 0x0003e20000100800 */
[----:B0-----:R-:W-:Y:S02]  /*b5020*/  IADD3 R18, P1, R20, R5, RZ ;  /* 0x0000000514127210 */ /* 0x001fe40007f3e0ff */
[----:B-1----:R-:W-:-:S03]  /*b5030*/  F2FP.SATFINITE.E4M3.F32.PACK_AB_MERGE_C R17, R48, R59, RZ ;  /* 0x0000003b3011723e */ /* 0x002fc600048070ff */
[C---:B------:R-:W-:Y:S02]  /*b5040*/  IMAD.X R19, R21.reuse, 0x1, R6, P1 ;  /* 0x0000000115137824 */ /* 0x040fe400008e0606 */
        /* <DEDUP_REMOVED lines=18> */
[----:B---3--:R-:W-:Y:S01]  /*b5170*/  IADD3 R18, P1, R20, R11, RZ ;  /* 0x0000000b14127210 */ /* 0x008fe20007f3e0ff */
[----:B------:R0:W-:Y:S04]  /*b5180*/  STL [R1+0x7b8], R23 ;  /* 0x0007b81701007387 */ /* 0x0001e80000100800 */
[----:B------:R-:W-:Y:S01]  /*b5190*/  IMAD.X R19, R21, 0x1, R12, P1 ;  /* 0x0000000115137824 */ /* 0x000fe200008e060c */
[----:B------:R1:W-:Y:S04]  /*b51a0*/  STL [R1+0x7bc], R17 ;  /* 0x0007bc1101007387 */ /* 0x0003e80000100800 */
[----:B------:R3:W-:Y:S01]  /*b51b0*/  STL.64 [R1+0x1d40], R18 ;  /* 0x001d401201007387 */ /* 0x0007e20000100a00 */
[----:B0-----:R-:W-:-:S02]  /*b51c0*/  F2FP.SATFINITE.E4M3.F32.PACK_AB_MERGE_C R23, R34, R33, RZ ;  /* 0x000000212217723e */ /* 0x001fc400048070ff */
[----:B-1----:R-:W-:Y:S02]  /*b51d0*/  F2FP.SATFINITE.E4M3.F32.PACK_AB_MERGE_C R17, R36, R35, RZ ;  /* 0x000000232411723e */ /* 0x002fe400048070ff */
        /* <DEDUP_REMOVED lines=13> */
[----:B------:R-:W-:Y:S04]  /*b52b0*/  STL [R1+0x5194], R18 ;  /* 0x0051941201007387 */ /* 0x000fe80000100800 */
[----:B------:R-:W3:Y:S04]  /*b52c0*/  LDL.LU R40, [R1+0x1d04] ;  /* 0x001d040001287983 */ /* 0x000ee80000300800 */
[----:B------:R2:W-:Y:S04]  /*b52d0*/  STL [R1+0x5c8], R17 ;  /* 0x0005c81101007387 */ /* 0x0005e80000100800 */
[----:B------:R-:W4:Y:S04]  /*b52e0*/  LDL.LU R41, [R1+0x1d08] ;  /* 0x001d080001297983 */ /* 0x000f280000300800 */
[----:B------:R-:W4:Y:S01]  /*b52f0*/  LDL.LU R42, [R1+0x1d0c] ;  /* 0x001d0c00012a7983 */ /* 0x000f220000300800 */
[----:B--2---:R-:W-:-:S03]  /*b5300*/  F2FP.SATFINITE.E4M3.F32.PACK_AB_MERGE_C R17, R22, R43, RZ ;  /* 0x0000002b1611723e */ /* 0x004fc600048070ff */
[----:B------:R-:W2:Y:S04]  /*b5310*/  LDL.LU R43, [R1+0x7a0] ;  /* 0x0007a000012b7983 */ /* 0x000ea80000300800 */
[----:B------:R-:W2:Y:S04]  /*b5320*/  LDL.LU R22, [R1+0x7a4] ;  /* 0x0007a40001167983 */ /* 0x000ea80000300800 */
[----:B------:R-:W-:Y:S04]  /*b5330*/  STL [R1+0x518c], R17 ;  /* 0x00518c1101007387 */ /* 0x000fe80000100800 */
        /* <DEDUP_REMOVED lines=14> */
[----:B------:R-:W-:Y:S01]  /*b5420*/  VIADD R20, R20, UR6 ;  /* 0x0000000614147c36 */ /* 0x000fe20008000000 */
[----:B------:R-:W-:-:S02]  /*b5430*/  ULDC UR6, c[0x0][0x248] ;  /* 0x0000920000067ab9 */ /* 0x000fc40000000800 */
[----:B------:R-:W2:Y:S04]  /*b5440*/  LDL.LU R33, [R1+0x1cc0] ;  /* 0x001cc00001217983 */ /* 0x000ea80000300800 */
[----:B------:R-:W2:Y:S01]  /*b5450*/  LDL.LU R34, [R1+0x1cc4] ;  /* 0x001cc40001227983 */ /* 0x000ea20000300800 */
[----:B------:R-:W-:-:S03]  /*b5460*/  SHF.R.S32.HI R21, RZ, 0x1f, R20 ;  /* 0x0000001fff157819 */ /* 0x000fc60000011414 */
[----:B------:R-:W2:Y:S01]  /*b5470*/  LDL.LU R35, [R1+0x1cc8] ;  /* 0x001cc80001237983 */ /* 0x000ea20000300800 */
[----:B------:R-:W-:-:S03]  /*b5480*/  IADD3 R18, P1, R20, R0, RZ ;  /* 0x0000000014127210 */ /* 0x000fc60007f3e0ff */
[----:B------:R-:W2:Y:S02]  /*b5490*/  LDL.LU R36, [R1+0x1ccc] ;  /* 0x001ccc0001247983 */ /* 0x000ea40000300800 */
[----:B------:R-:W-:Y:S02]  /*b54a0*/  IMAD.X R19, R21, 0x1, R2, P1 ;  /* 0x0000000115137824 */ /* 0x000fe400008e0602 */
[----:B------:R-:W2:Y:S04]  /*b54b0*/  LDL.LU R37, [R1+0x1cb0] ;  /* 0x001cb00001257983 */ /* 0x000ea80000300800 */
[----:B------:R-:W2:Y:S04]  /*b54c0*/  LDL.LU R38, [R1+0x1cb4] ;  /* 0x001cb40001267983 */ /* 0x000ea80000300800 */
[----:B------:R0:W-:Y:S02]  /*b54d0*/  STL.64 [R1+0x1d10], R18 ;  /* 0x001d101201007387 */ /* 0x0001e40000100a00 */
[----:B0-----:R-:W-:-:S05]  /*b54e0*/  IADD3 R18, P1, R20, R3, RZ ;  /* 0x0000000314127210 */ /* 0x001fca0007f3e0ff */
[----:B------:R-:W-:Y:S01]  /*b54f0*/  IMAD.X R19, R21, 0x1, R4, P1 ;  /* 0x0000000115137824 */ /* 0x000fe200008e0604 */
[----:B---3--:R-:W-:Y:S02]  /*b5500*/  F2FP.SATFINITE.E4M3.F32.PACK_AB_MERGE_C R17, R40, R39, RZ ;  /* 0x000000272811723e */ /* 0x008fe400048070ff */
[----:B------:R-:W3:Y:S04]  /*b5510*/  LDL.LU R39, [R1+0x1cb8] ;  /* 0x001cb80001277983 */ /* 0x000ee80000300800 */
[----:B------:R-:W3:Y:S04]  /*b5520*/  LDL.LU R40, [R1+0x1cbc] ;  /* 0x001cbc0001287983 */ /* 0x000ee80000300800 */
[----:B------:R4:W-:Y:S02]  /*b5530*/  STL [R1+0x5b0], R17 ;  /* 0x0005b01101007387 */ /* 0x0009e40000100800 */
[----:B----4-:R-:W-:-:S05]  /*b5540*/  F2FP.SATFINITE.E4M3.F32.PACK_AB_MERGE_C R17, R42, R41, RZ ;  /* 0x000000292a11723e */ /* 0x010fca00048070ff */
[----:B------:R2:W-:Y:S04]  /*b5550*/  STL [R1+0x5b8], R17 ;  /* 0x0005b81101007387 */ /* 0x0005e80000100800 */
[----:B------:R-:W4:Y:S04]  /*b5560*/  LDL.LU R41, [R1+0x1ca0] ;  /* 0x001ca00001297983 */ /* 0x000f280000300800 */
[----:B------:R-:W4:Y:S04]  /*b5570*/  LDL.LU R42, [R1+0x1ca4] ;  /* 0x001ca400012a7983 */ /* 0x000f280000300800 */
[----:B------:R0:W-:Y:S01]  /*b5580*/  STL.64 [R1+0x1d08], R18 ;  /* 0x001d081201007387 */ /* 0x0001e20000100a00 */
[----:B--2---:R-:W-:-:S03]  /*b5590*/  F2FP.SATFINITE.E4M3.F32.PACK_AB_MERGE_C R17, R22, R43, RZ ;  /* 0x0000002b1611723e */ /* 0x004fc600048070ff */
[----:B------:R-:W2:Y:S04]  /*b55a0*/  LDL.LU R43, [R1+0x1ca8] ;  /* 0x001ca800012b7983 */ /* 0x000ea80000300800 */
[----:B------:R-:W2:Y:S01]  /*b55b0*/  LDL.LU R22, [R1+0x1cac] ;  /* 0x001cac0001167983 */ /* 0x000ea20000300800 */
        /* <DEDUP_REMOVED lines=22> */
[----:B------:R-:W-:Y:S01]  /*b5720*/  IADD3 R18, P1, R20, R11, RZ ;  /* 0x0000000b14127210 */ /* 0x000fe20007f3e0ff */
[----:B------:R0:W-:Y:S04]  /*b5730*/  STL [R1+0x5040], R23 ;  /* 0x0050401701007387 */ /* 0x0001e80000100800 */
[----:B------:R-:W-:Y:S01]  /*b5740*/  IMAD.X R19, R21, 0x1, R12, P1 ;  /* 0x0000000115137824 */ /* 0x000fe200008e060c */
[----:B------:R1:W-:Y:S04]  /*b5750*/  STL [R1+0x5058], R17 ;  /* 0x0050581101007387 */ /* 0x0003e80000100800 */
[----:B------:R1:W-:Y:S01]  /*b5760*/  STL.64 [R1+0x1cd0], R18 ;  /* 0x001cd01201007387 */ /* 0x0003e20000100a00 */
[----:B0-----:R-:W-:-:S02]  /*b5770*/  F2FP.SATFINITE.E4M3.F32.PACK_AB_MERGE_C R23, R34, R33, RZ ;  /* 0x000000212217723e */ /* 0x001fc400048070ff */
[----:B-1----:R-:W-:Y:S02]  /*b5780*/  F2FP.SATFINITE.E4M3.F32.PACK_AB_MERGE_C R17, R36, R35, RZ ;  /* 0x000000232411723e */ /* 0x002fe400048070ff */
[----:B------:R-:W-:Y:S01]  /*b5790*/  IADD3 R18, P1, R20, R13, RZ ;  /* 0x0000000d14127210 */ /* 0x000fe20007f3e0ff */
[----:B------:R-:W-:Y:S04]  /*b57a0*/  STL [R1+0x4fa8], R23 ;  /* 0x004fa81701007387 */ /* 0x000fe80000100800 */
[----:B------:R-:W-:Y:S01]  /*b57b0*/  IMAD.X R19, R21, 0x1, R15, P1 ;  /* 0x0000000115137824 */ /* 0x000fe200008e060f */
[----:B------:R0:W-:Y:S04]  /*b57c0*/  STL [R1+0x4fd4], R17 ;  /* 0x004fd41101007387 */ /* 0x0001e80000100800 */
[----:B------:R1:W-:Y:S01]  /*b57d0*/  STL.64 [R1+0x1cc0], R18 ;  /* 0x001cc01201007387 */ /* 0x0003e20000100a00 */
[----:B0-----:R-:W-:-:S02]  /*b57e0*/  F2FP.SATFINITE.E4M3.F32.PACK_AB_MERGE_C R17, R38, R37, RZ ;  /* 0x000000252611723e */ /* 0x001fc400048070ff */
[----:B-1----:R-:W-:-:S03]  /*b57f0*/  IADD3 R18, P1, R20, R14, RZ ;  /* 0x0000000e14127210 */ /* 0x002fc60007f3e0ff */
[----:B------:R3:W-:Y:S02]  /*b5800*/  STL [R1+0x4f3c], R17 ;  /* 0x004f3c1101007387 */ /* 0x0007e40000100800 */
[----:B------:R-:W-:Y:S02]  /*b5810*/  IMAD.X R19, R21, 0x1, R16, P1 ;  /* 0x0000000115137824 */ /* 0x000fe400008e0610 */
[----:B------:R-:W2:Y:S04]  /*b5820*/  LDL.LU R35, [R1+0x1c90] ;  /* 0x001c900001237983 */ /* 0x000ea80000300800 */
[----:B------:R-:W2:Y:S04]  /*b5830*/  LDL.LU R36, [R1+0x1c94] ;  /* 0x001c940001247983 */ /* 0x000ea80000300800 */
[----:B------:R-:W-:Y:S01]  /*b5840*/  STL.64 [R1+0x1cb0], R18 ;  /* 0x001cb01201007387 */ /* 0x000fe20000100a00 */
[----:B---3--:R-:W-:-:S05]  /*b5850*/  F2FP.SATFINITE.E4M3.F32.PACK_AB_MERGE_C R17, R40, R39, RZ ;  /* 0x000000272811723e */ /* 0x008fca00048070ff */
[----:B------:R4:W-:Y:S04]  /*b5860*/  STL [R1+0x4f64], R17 ;  /* 0x004f641101007387 */ /* 0x0009e80000100800 */
[----:B------:R-:W3:Y:S04]  /*b5870*/  LDL.LU R39, [R1+0x1c98] ;  /* 0x001c980001277983 */ /* 0x000ee80000300800 */
[----:B------:R-:W3:Y:S01]  /*b5880*/  LDL.LU R40, [R1+0x1c9c] ;  /* 0x001c9c0001287983 */ /* 0x000ee20000300800 */
[----:B----4-:R-:W-:-:S05]  /*b5890*/  F2FP.SATFINITE.E4M3.F32.PACK_AB_MERGE_C R17, R42, R41, RZ ;  /* 0x000000292a11723e */ /* 0x010fca00048070ff */
[----:B------:R2:W-:Y:S04]  /*b58a0*/  STL [R1+0x4eb0], R17 ;  /* 0x004eb01101007387 */ /* 0x0005e80000100800 */
[----:B------:R-:W4:Y:S04]  /*b58b0*/  LDL.LU R41, [R1+0x1c80] ;  /* 0x001c800001297983 */ /* 0x000f280000300800 */
[----:B------:R-:W4:Y:S01]  /*b58c0*/  LDL.LU R42, [R1+0x1c84] ;  /* 0x001c8400012a7983 */ /* 0x000f220000300800 */
[----:B--2---:R-:W-:-:S05]  /*b58d0*/  F2FP.SATFINITE.E4M3.F32.PACK_AB_MERGE_C R17, R22, R43, RZ ;  /* 0x0000002b1611723e */ /* 0x004fca00048070ff */
        /* <DEDUP_REMOVED lines=22> */
[----:B------:R-:W-:-:S04]  /*b5a40*/  ULDC UR6, c[0x0][0x248] ;  /* 0x0000920000067ab9 */ /* 0x000fc80000000800 */
[----:B------:R-:W-:Y:S02]  /*b5a50*/  SHF.R.S32.HI R21, RZ, 0x1f, R20 ;  /* 0x0000001fff157819 */ /* 0x000fe40000011414 */
[----:B------:R-:W-:-:S05]  /*b5a60*/  IADD3 R18, P1, R20, R0, RZ ;  /* 0x0000000014127210 */ /* 0x000fca0007f3e0ff */
[----:B------:R-:W-:-:S05]  /*b5a70*/  IMAD.X R19, R21, 0x1, R2, P1 ;  /* 0x0000000115137824 */ /* 0x000fca00008e0602 */
[----:B------:R0:W-:Y:S02]  /*b5a80*/  STL.64 [R1+0x1ca0], R18 ;  /* 0x001ca01201007387 */ /* 0x0001e40000100a00 */
[----:B0-----:R-:W-:-:S05]  /*b5a90*/  IADD3 R18, P1, R20, R3, RZ ;  /* 0x0000000314127210 */ /* 0x001fca0007f3e0ff */
[----:B------:R-:W-:Y:S01]  /*b5aa0*/  IMAD.X R19, R21, 0x1, R4, P1 ;  /* 0x0000000115137824 */ /* 0x000fe200008e0604 */
[----:B------:R-:W-:-:S05]  /*b5ab0*/  F2FP.SATFINITE.E4M3.F32.PACK_AB_MERGE_C R35, R36, R35, RZ ;  /* 0x000000232423723e */ /* 0x000fca00048070ff */
[----:B------:R0:W-:Y:S01]  /*b5ac0*/  STL [R1+0x209c], R35 ;  /* 0x00209c2301007387 */ /* 0x0001e20000100800 */
[----:B---3--:R-:W-:-:S05]  /*b5ad0*/  F2FP.SATFINITE.E4M3.F32.PACK_AB_MERGE_C R17, R40, R39, RZ ;  /* 0x000000272811723e */ /* 0x008fca00048070ff */
[----:B------:R4:W-:Y:S04]  /*b5ae0*/  STL [R1+0x20ac], R17 ;  /* 0x0020ac1101007387 */ /* 0x0009e80000100800 */
[----:B0-----:R-:W3:Y:S04]  /*b5af0*/  LDL.LU R35, [R1+0x1c38] ;  /* 0x001c380001237983 */ /* 0x001ee80000300800 */
[----:B------:R-:W3:Y:S04]  /*b5b00*/  LDL.LU R36, [R1+0x1c3c] ;  /* 0x001c3c0001247983 */ /* 0x000ee80000300800 */
[----:B------:R-:W3:Y:S04]  /*b5b10*/  LDL.LU R39, [R1+0x1c20] ;  /* 0x001c200001277983 */ /* 0x000ee80000300800 */
[----:B------:R0:W-:Y:S04]  /*b5b20*/  STL.64 [R1+0x1c90], R18 ;  /* 0x001c901201007387 */ /* 0x0001e80000100a00 */
[----:B------:R-:W3:Y:S01]  /*b5b30*/  LDL.LU R40, [R1+0x1c24] ;  /* 0x001c240001287983 */ /* 0x000ee20000300800 */
[----:B----4-:R-:W-:-:S03]  /*b5b40*/  F2FP.SATFINITE.E4M3.F32.PACK_AB_MERGE_C R17, R42, R41, RZ ;  /* 0x000000292a11723e */ /* 0x010fc600048070ff */
[----:B------:R-:W4:Y:S01]  /*b5b50*/  LDL.LU R41, [R1+0x1c28] ;  /* 0x001c280001297983 */ /* 0x000f220000300800 */
[----:B0-----:R-:W-:-:S03]  /*b5b60*/  IADD3 R18, P1, R20, R5, RZ ;  /* 0x0000000514127210 */ /* 0x001fc60007f3e0ff */
[----:B------:R-:W4:Y:S04]  /*b5b70*/  LDL.LU R42, [R1+0x1c2c] ;  /* 0x001c2c00012a7983 */ /* 0x000f280000300800 */
[----:B------:R2:W-:Y:S01]  /*b5b80*/  STL [R1+0x1e9c], R17 ;  /* 0x001e9c1101007387 */ /* 0x0005e20000100800 */
[----:B------:R-:W-:Y:S01]  /*b5b90*/  IMAD.X R19, R21, 0x1, R6, P1 ;  /* 0x0000000115137824 */ /* 0x000fe200008e0606 */
        /* <DEDUP_REMOVED lines=19> */
[----:B--2---:R-:W-:Y:S01]  /*b5cd0*/  IADD3 R18, P1, R20, R11, RZ ;  /* 0x0000000b14127210 */ /* 0x004fe20007f3e0ff */
[----:B------:R0:W-:Y:S04]  /*b5ce0*/  STL [R1+0x1c68], R23 ;  /* 0x001c681701007387 */ /* 0x0001e80000100800 */
[----:B------:R-:W-:Y:S01]  /*b5cf0*/  IMAD.X R19, R21, 0x1, R12, P1 ;  /* 0x0000000115137824 */ /* 0x000fe200008e060c */
[----:B------:R1:W-:Y:S04]  /*b5d00*/  STL [R1+0x1c7c], R17 ;  /* 0x001c7c1101007387 */ /* 0x0003e80000100800 */
[----:B------:R2:W-:Y:S01]  /*b5d10*/  STL.64 [R1+0x1c50], R18 ;  /* 0x001c501201007387 */ /* 0x0005e20000100a00 */
[----:B0-----:R-:W-:-:S02]  /*b5d20*/  F2FP.SATFINITE.E4M3.F32.PACK_AB_MERGE_C R23, R34, R33, RZ ;  /* 0x000000212217723e */ /* 0x001fc400048070ff */
[----:B-1----:R-:W-:Y:S02]  /*b5d30*/  F2FP.SATFINITE.E4M3.F32.PACK_AB_MERGE_C R17, R38, R37, RZ ;  /* 0x000000252611723e */ /* 0x002fe400048070ff */
[----:B--2---:R-:W-:Y:S01]  /*b5d40*/  IADD3 R18, P1, R20, R13, RZ ;  /* 0x0000000d14127210 */ /* 0x004fe20007f3e0ff */
[----:B------:R-:W-:Y:S04]  /*b5d50*/  STL [R1+0x1c58], R23 ;  /* 0x001c581701007387 */ /* 0x000fe80000100800 */
[----:B------:R-:W-:Y:S01]  /*b5d60*/  IMAD.X R19, R21, 0x1, R15, P1 ;  /* 0x0000000115137824 */ /* 0x000fe200008e060f */
[----:B------:R0:W-:Y:S04]  /*b5d70*/  STL [R1+0x1c4c], R17 ;  /* 0x001c4c1101007387 */ /* 0x0001e80000100800 */
[----:B------:R1:W-:Y:S01]  /*b5d80*/  STL.64 [R1+0x1c40], R18 ;  /* 0x001c401201007387 */ /* 0x0003e20000100a00 */
[----:B0-----:R-:W-:-:S02]  /*b5d90*/  F2FP.SATFINITE.E4M3.F32.PACK_AB_MERGE_C R17, R22, R43, RZ ;  /* 0x0000002b1611723e */ /* 0x001fc400048070ff */
[----:B-1----:R-:W-:-:S03]  /*b5da0*/  IADD3 R18, P1, R20, R14, RZ ;  /* 0x0000000e14127210 */ /* 0x002fc60007f3e0ff */
[----:B------:R-:W-:Y:S02]  /*b5db0*/  STL [R1+0x1c48], R17 ;  /* 0x001c481101007387 */ /* 0x000fe40000100800 */
[----:B------:R-:W-:Y:S02]  /*b5dc0*/  IMAD.X R19, R21, 0x1, R16, P1 ;  /* 0x0000000115137824 */ /* 0x000fe400008e0610 */
[----:B------:R-:W2:Y:S04]  /*b5dd0*/  LDL.LU R37, [R1+0x1c10] ;  /* 0x001c100001257983 */ /* 0x000ea80000300800 */
[----:B------:R-:W2:Y:S04]  /*b5de0*/  LDL.LU R38, [R1+0x1c14] ;  /* 0x001c140001267983 */ /* 0x000ea80000300800 */
[----:B------:R-:W2:Y:S04]  /*b5df0*/  LDL.LU R43, [R1+0x1c18] ;  /* 0x001c1800012b7983 */ /* 0x000ea80000300800 */
[----:B------:R3:W-:Y:S04]  /*b5e00*/  STL.64 [R1+0x1c30], R18 ;  /* 0x001c301201007387 */ /* 0x0007e80000100a00 */
[----:B------:R-:W2:Y:S01]  /*b5e10*/  LDL.LU R22, [R1+0x1c1c] ;  /* 0x001c1c0001167983 */ /* 0x000ea20000300800 */
[----:B------:R-:W-:Y:S01]  /*b5e20*/  VIADD R20, R20, UR6 ;  /* 0x0000000614147c36 */ /* 0x000fe20008000000 */
[----:B------:R-:W-:-:S04]  /*b5e30*/  ULDC UR6, c[0x0][0x248] ;  /* 0x0000920000067ab9 */ /* 0x000fc80000000800 */
[----:B------:R-:W-:Y:S02]  /*b5e40*/  SHF.R.S32.HI R21, RZ, 0x1f, R20 ;  /* 0x0000001fff157819 */ /* 0x000fe40000011414 */
[----:B---3--:R-:W-:-:S05]  /*b5e50*/  F2FP.SATFINITE.E4M3.F32.PACK_AB_MERGE_C R18, R36, R35, RZ ;  /* 0x000000232412723e */ /* 0x008fca00048070ff */
[----:B------:R-:W-:Y:S01]  /*b5e60*/  STL [R1+0x1c3c], R18 ;  /* 0x001c3c1201007387 */ /* 0x000fe20000100800 */
[----:B------:R-:W-:-:S05]  /*b5e70*/  F2FP.SATFINITE.E4M3.F32.PACK_AB_MERGE_C R17, R40, R39, RZ ;  /* 0x000000272811723e */ /* 0x000fca00048070ff */
[----:B------:R4:W-:Y:S04]  /*b5e80*/  STL [R1+0x1c38], R17 ;  /* 0x001c381101007387 */ /* 0x0009e80000100800 */
[----:B------:R-:W3:Y:S04]  /*b5e90*/  LDL.LU R59, [R1+0x1c00] ;  /* 0x001c0000013b7983 */ /* 0x000ee80000300800 */
[----:B------:R-:W3:Y:S01]  /*b5ea0*/  LDL.LU R48, [R1+0x1c04] ;  /* 0x001c040001307983 */ /* 0x000ee20000300800 */
[----:B----4-:R-:W-:-:S05]  /*b5eb0*/  F2FP.SATFINITE.E4M3.F32.PACK_AB_MERGE_C R17, R42, R41, RZ ;  /* 0x000000292a11723e */ /* 0x010fca00048070ff */
[----:B------:R-:W-:Y:S04]  /*b5ec0*/  STL [R1+0x1c2c], R17 ;  /* 0x001c2c1101007387 */ /* 0x000fe80000100800 */
[----:B------:R-:W4:Y:S01]  /*b5ed0*/  LDL.LU R46, [R1+0x1c08] ;  /* 0x001c0800012e7983 */ /* 0x000f220000300800 */
[----:B------:R-:W-:-:S03]  /*b5ee0*/  IADD3 R18, P1, R20, R0, RZ ;  /* 0x0000000014127210 */ /* 0x000fc60007f3e0ff */
[----:B------:R-:W4:Y:S04]  /*b5ef0*/  LDL.LU R44, [R1+0x1c0c] ;  /* 0x001c0c00012c7983 */ /* 0x000f280000300800 */
[----:B------:R-:W4:Y:S01]  /*b5f00*/  LDL.LU R39, [R1+0x1bf0] ;  /* 0x001bf00001277983 */ /* 0x000f220000300800 */
[----:B------:R-:W-:-:S03]  /*b5f10*/  IMAD.X R19, R21, 0x1, R2, P1 ;  /* 0x0000000115137824 */ /* 0x000fc600008e0602 */
[----:B------:R-:W4:Y:S04]  /*b5f20*/  LDL.LU R40, [R1+0x1bf4] ;  /* 0x001bf40001287983 */ /* 0x000f280000300800 */
[----:B------:R-:W4:Y:S04]  /*b5f30*/  LDL.LU R23, [R1+0x1bf8] ;  /* 0x001bf80001177983 */ /* 0x000f280000300800 */
[----:B------:R0:W-:Y:S04]  /*b5f40*/  STL.64 [R1+0x1c20], R18 ;  /* 0x001c201201007387 */ /* 0x0001e80000100a00 */
        /* <DEDUP_REMOVED lines=13> */
[----:B0-----:R-:W-:-:S05]  /*b6020*/  IADD3 R18, P1, R20, R3, RZ ;  /* 0x0000000314127210 */ /* 0x001fca0007f3e0ff */
[----:B------:R-:W-:Y:S01]  /*b6030*/  IMAD.X R19, R21, 0x1, R4, P1 ;  /* 0x0000000115137824 */ /* 0x000fe200008e0604 */
[----:B--2---:R-:W-:-:S05]  /*b6040*/  F2FP.SATFINITE.E4M3.F32.PACK_AB_MERGE_C R47, R38, R37, RZ ;  /* 0x00000025262f723e */ /* 0x004fca00048070ff */
[----:B------:R-:W-:Y:S01]  /*b6050*/  STL [R1+0x576c], R47 ;  /* 0x00576c2f01007387 */ /* 0x000fe20000100800 */
[----:B------:R-:W-:-:S05]  /*b6060*/  F2FP.SATFINITE.E4M3.F32.PACK_AB_MERGE_C R17, R22, R43, RZ ;  /* 0x0000002b1611723e */ /* 0x000fca00048070ff */
[----:B------:R-:W-:Y:S04]  /*b6070*/  STL [R1+0x1c1c], R17 ;  /* 0x001c1c1101007387 */ /* 0x000fe80000100800 */
[----:B------:R-:W2:Y:S04]  /*b6080*/  LDL.LU R35, [R1+0x1bb0] ;  /* 0x001bb00001237983 */ /* 0x000ea80000300800 */
[----:B------:R-:W2:Y:S04]  /*b6090*/  LDL.LU R36, [R1+0x1bb4] ;  /* 0x001bb40001247983 */ /* 0x000ea80000300800 */
[----:B------:R-:W2:Y:S04]  /*b60a0*/  LDL.LU R37, [R1+0x1bb8] ;  /* 0x001bb80001257983 */ /* 0x000ea80000300800 */
[----:B------:R0:W-:Y:S04]  /*b60b0*/  STL.64 [R1+0x1c10], R18 ;  /* 0x001c101201007387 */ /* 0x0001e80000100a00 */
[----:B------:R-:W2:Y:S04]  /*b60c0*/  LDL.LU R38, [R1+0x1bbc] ;  /* 0x001bbc0001267983 */ /* 0x000ea80000300800 */
[----:B------:R-:W2:Y:S04]  /*b60d0*/  LDL.LU R43, [R1+0x1ba0] ;  /* 0x001ba000012b7983 */ /* 0x000ea80000300800 */
[----:B------:R-:W2:Y:S01]  /*b60e0*/  LDL.LU R22, [R1+0x1ba4] ;  /* 0x001ba40001167983 */ /* 0x000ea20000300800 */
[----:B0-----:R-:W-:-:S02]  /*b60f0*/  IADD3 R18, P1, R20, R5, RZ ;  /* 0x0000000514127210 */ /* 0x001fc40007f3e0ff */
[----:B---3--:R-:W-:-:S05]  /*b6100*/  F2FP.SATFINITE.E4M3.F32.PACK_AB_MERGE_C R19, R48, R59, RZ ;  /* 0x0000003b3013723e */ /* 0x008fca00048070ff */
[----:B------:R0:W-:Y:S01]  /*b6110*/  STL [R1+0x578c], R19 ;  /* 0x00578c1301007387 */ /* 0x0001e20000100800 */
[----:B----4-:R-:W-:Y:S01]  /*b6120*/  F2FP.SATFINITE.E4M3.F32.PACK_AB_MERGE_C R17, R44, R46, RZ ;  /* 0x0000002e2c11723e */ /* 0x010fe200048070ff */
[----:B0-----:R-:W-:-:S04]  /*b6130*/  IMAD.X R19, R21, 0x1, R6, P1 ;  /* 0x0000000115137824 */ /* 0x001fc800008e0606 */
[----:B------:R0:W-:Y:S02]  /*b6140*/  STL [R1+0x1c0c], R17 ;  /* 0x001c0c1101007387 */ /* 0x0001e40000100800 */
[----:B0-----:R-:W-:Y:S02]  /*b6150*/  F2FP.SATFINITE.E4M3.F32.PACK_AB_MERGE_C R17, R40, R39, RZ ;  /* 0x000000272811723e */ /* 0x001fe400048070ff */
[----:B------:R-:W3:Y:S04]  /*b6160*/  LDL.LU R39, [R1+0x1ba8] ;  /* 0x001ba80001277983 */ /* 0x000ee80000300800 */
[----:B------:R-:W3:Y:S04]  /*b6170*/  LDL.LU R40, [R1+0x1bac] ;  /* 0x001bac0001287983 */ /* 0x000ee80000300800 */
[----:B------:R0:W-:Y:S04]  /*b6180*/  STL.64 [R1+0x1c00], R18 ;  /* 0x001c001201007387 */ /* 0x0001e80000100a00 */
[----:B------:R1:W-:Y:S01]  /*b6190*/  STL [R1+0x1c08], R17 ;  /* 0x001c081101007387 */ /* 0x0003e20000100800 */
[----:B0-----:R-:W-:-:S02]  /*b61a0*/  IADD3 R18, P1, R20, R7, RZ ;  /* 0x0000000714127210 */ /* 0x001fc40007f3e0ff */
[----:B-1----:R-:W-:-:S03]  /*b61b0*/  F2FP.SATFINITE.E4M3.F32.PACK_AB_MERGE_C R17, R24, R23, RZ ;  /* 0x000000171811723e */ /* 0x002fc600048070ff */
[C---:B------:R-:W-:Y:S02]  /*b61c0*/  IMAD.X R19, R21.reuse, 0x1, R8, P1 ;  /* 0x0000000115137824 */ /* 0x040fe400008e0608 */
[----:B------:R0:W-:Y:S04]  /*b61d0*/  STL [R1+0x1bfc], R17 ;  /* 0x001bfc1101007387 */ /* 0x0001e80000100800 */
[----:B------:R1:W-:Y:S01]  /*b61e0*/  STL.64 [R1+0x1bf0], R18 ;  /* 0x001bf01201007387 */ /* 0x0003e20000100a00 */
[----:B------:R-:W-:Y:S02]  /*b61f0*/  F2FP.SATFINITE.E4M3.F32.PACK_AB_MERGE_C R23, R26, R25, RZ ;  /* 0x000000191a17723e */ /* 0x000fe400048070ff */
        /* <DEDUP_REMOVED lines=9> */
[----:B------:R-:W-:Y:S04]  /*b6290*/  STL [R1+0x1be8], R23 ;  /* 0x001be81701007387 */ /* 0x000fe80000100800 */
[----:B------:R-:W-:Y:S01]  /*b62a0*/  IMAD.X R19, R21, 0x1, R12, P1 ;  /* 0x0000000115137824 */ /* 0x000fe200008e060c */
[----:B------:R-:W-:Y:S04]  /*b62b0*/  STL [R1+0x1bdc], R17 ;  /* 0x001bdc1101007387 */ /* 0x000fe80000100800 */
[----:B------:R0:W-:Y:S04]  /*b62c0*/  STL.64 [R1+0x1bd0], R18 ;  /* 0x001bd01201007387 */ /* 0x0001e80000100a00 */
[----:B------:R-:W4:Y:S01]  /*b62d0*/  LDL.LU R31, [R1+0x1b90] ;  /* 0x001b9000011f7983 */ /* 0x000f220000300800 */
[----:B0-----:R-:W-:-:S02]  /*b62e0*/  F2FP.SATFINITE.E4M3.F32.PACK_AB_MERGE_C R18, R34, R33, RZ ;  /* 0x000000212212723e */ /* 0x001fc400048070ff */
[----:B------:R-:W-:-:S03]  /*b62f0*/  F2FP.SATFINITE.E4M3.F32.PACK_AB_MERGE_C R17, R42, R41, RZ ;  /* 0x000000292a11723e */ /* 0x000fc600048070ff */
[----:B------:R0:W-:Y:S04]  /*b6300*/  STL [R1+0x1bd8], R18 ;  /* 0x001bd81201007387 */ /* 0x0001e80000100800 */
[----:B------:R-:W4:Y:S01]  /*b6310*/  LDL.LU R32, [R1+0x1b94] ;  /* 0x001b940001207983 */ /* 0x000f220000300800 */
[----:B0-----:R-:W-:-:S03]  /*b6320*/  IADD3 R18, P1, R20, R13, RZ ;  /* 0x0000000d14127210 */ /* 0x001fc60007f3e0ff */
[----:B------:R-:W-:Y:S02]  /*b6330*/  STL [R1+0x1bcc], R17 ;  /* 0x001bcc1101007387 */ /* 0x000fe40000100800 */
[----:B------:R-:W-:Y:S02]  /*b6340*/  IMAD.X R19, R21, 0x1, R15, P1 ;  /* 0x0000000115137824 */ /* 0x000fe400008e060f */
[----:B------:R-:W4:Y:S04]  /*b6350*/  LDL.LU R41, [R1+0x1b98] ;  /* 0x001b980001297983 */ /* 0x000f280000300800 */
[----:B------:R-:W4:Y:S04]  /*b6360*/  LDL.LU R42, [R1+0x1b9c] ;  /* 0x001b9c00012a7983 */ /* 0x000f280000300800 */
[----:B------:R0:W-:Y:S02]  /*b6370*/  STL.64 [R1+0x1bc0], R18 ;  /* 0x001bc01201007387 */ /* 0x0001e40000100a00 */
[----:B0-----:R-:W-:-:S05]  /*b6380*/  IADD3 R18, P1, R20, R14, RZ ;  /* 0x0000000e14127210 */ /* 0x001fca0007f3e0ff */
[----:B------:R-:W-:Y:S01]  /*b6390*/  IMAD.X R19, R21, 0x1, R16, P1 ;  /* 0x0000000115137824 */ /* 0x000fe200008e0610 */
[----:B--2---:R-:W-:-:S05]  /*b63a0*/  F2FP.SATFINITE.E4M3.F32.PACK_AB_MERGE_C R17, R36, R35, RZ ;  /* 0x000000232411723e */ /* 0x004fca00048070ff */
[----:B------:R-:W-:Y:S04]  /*b63b0*/  STL [R1+0x1bc8], R17 ;  /* 0x001bc81101007387 */ /* 0x000fe80000100800 */
[----:B------:R0:W-:Y:S02]  /*b63c0*/  STL.64 [R1+0x1bb0], R18 ;  /* 0x001bb01201007387 */ /* 0x0001e40000100a00 */
[----:B0-----:R-:W-:Y:S02]  /*b63d0*/  F2FP.SATFINITE.E4M3.F32.PACK_AB_MERGE_C R18, R38, R37, RZ ;  /* 0x000000252612723e */ /* 0x001fe400048070ff */
[----:B------:R-:W-:Y:S02]  /*b63e0*/  F2FP.SATFINITE.E4M3.F32.PACK_AB_MERGE_C R17, R22, R43, RZ ;  /* 0x0000002b1611723e */ /* 0x000fe400048070ff */
[----:B------:R-:W2:Y:S04]  /*b63f0*/  LDL.LU R43, [R1+0x1b80] ;  /* 0x001b8000012b7983 */ /* 0x000ea80000300800 */
[----:B------:R0:W-:Y:S04]  /*b6400*/  STL [R1+0x1bb8], R18 ;  /* 0x001bb81201007387 */ /* 0x0001e80000100800 */
[----:B------:R-:W2:Y:S04]  /*b6410*/  LDL.LU R22, [R1+0x1b84] ;  /* 0x001b840001167983 */ /* 0x000ea80000300800 */
[----:B------:R3:W-:Y:S04]  /*b6420*/  STL [R1+0x7a8], R17 ;  /* 0x0007a81101007387 */ /* 0x0007e80000100800 */
[----:B------:R-:W2:Y:S04]  /*b6430*/  LDL.LU R33, [R1+0x1b88] ;  /* 0x001b880001217983 */ /* 0x000ea80000300800 */
[----:B------:R-:W2:Y:S04]  /*b6440*/  LDL.LU R34, [R1+0x1b8c] ;  /* 0x001b8c0001227983 */ /* 0x000ea80000300800 */
[----:B------:R-:W2:Y:S04]  /*b6450*/  LDL.LU R35, [R1+0x1b70] ;  /* 0x001b700001237983 */ /* 0x000ea80000300800 */
[----:B------:R-:W2:Y:S01]  /*b6460*/  LDL.LU R36, [R1+0x1b74] ;  /* 0x001b740001247983 */ /* 0x000ea20000300800 */
[----:B------:R-:W-:Y:S01]  /*b6470*/  VIADD R20, R20, UR6 ;  /* 0x0000000614147c36 */ /* 0x000fe20008000000 */
[----:B------:R-:W-:-:S04]  /*b6480*/  ULDC UR6, c[0x0][0x248] ;  /* 0x0000920000067ab9 */ /* 0x000fc80000000800 */
[----:B------:R-:W-:Y:S02]  /*b6490*/  SHF.R.S32.HI R21, RZ, 0x1f, R20 ;  /* 0x0000001fff157819 */ /* 0x000fe40000011414 */
[----:B0-----:R-:W-:Y:S02]  /*b64a0*/  IADD3 R18, P1, R20, R0, RZ ;  /* 0x0000000014127210 */ /* 0x001fe40007f3e0ff */
        /* <DEDUP_REMOVED lines=10> */
[----:B------:R-:W-:-:S03]  /*b6550*/  IMAD.X R19, R21, 0x1, R2, P1 ;  /* 0x0000000115137824 */ /* 0x000fc600008e0602 */
[----:B------:R-:W3:Y:S04]  /*b6560*/  LDL.LU R39, [R1+0x1b58] ;  /* 0x001b580001277983 */ /* 0x000ee80000300800 */
[----:B------:R-:W3:Y:S04]  /*b6570*/  LDL.LU R40, [R1+0x1b5c] ;  /* 0x001b5c0001287983 */ /* 0x000ee80000300800 */
[----:B------:R4:W-:Y:S04]  /*b6580*/  STL.64 [R1+0x1ba0], R18 ;  /* 0x001ba01201007387 */ /* 0x0009e80000100a00 */
[----:B------:R-:W3:Y:S01]  /*b6590*/  LDL.LU R29, [R1+0x1b40] ;  /* 0x001b4000011d7983 */ /* 0x000ee20000300800 */
[----:B----4-:R-:W-:-:S05]  /*b65a0*/  F2FP.SATFINITE.E4M3.F32.PACK_AB_MERGE_C R18, R32, R31, RZ ;  /* 0x0000001f2012723e */ /* 0x010fca00048070ff */
[----:B------:R0:W-:Y:S04]  /*b65b0*/  STL [R1+0x7a0], R18 ;  /* 0x0007a01201007387 */ /* 0x0001e80000100800 */
[----:B------:R-:W4:Y:S01]  /*b65c0*/  LDL.LU R30, [R1+0x1b44] ;  /* 0x001b4400011e7983 */ /* 0x000f220000300800 */
[----:B------:R-:W-:Y:S02]  /*b65d0*/  F2FP.SATFINITE.E4M3.F32.PACK_AB_MERGE_C R17, R42, R41, RZ ;  /* 0x000000292a11723e */ /* 0x000fe400048070ff */
[----:B0-----:R-:W-:-:S03]  /*b65e0*/  IADD3 R18, P1, R20, R3, RZ ;  /* 0x0000000314127210 */ /* 0x001fc60007f3e0ff */
[----:B------:R2:W-:Y:S04]  /*b65f0*/  STL [R1+0x7a4], R17 ;  /* 0x0007a41101007387 */ /* 0x0005e80000100800 */
[----:B------:R-:W4:Y:S04]  /*b6600*/  LDL.LU R31, [R1+0x1b48] ;  /* 0x001b4800011f7983 */ /* 0x000f280000300800 */
[----:B------:R-:W4:Y:S01]  /*b6610*/  LDL.LU R32, [R1+0x1b4c] ;  /* 0x001b4c0001207983 */ /* 0x000f220000300800 */
[----:B------:R-:W-:-:S03]  /*b6620*/  IMAD.X R19, R21, 0x1, R4, P1 ;  /* 0x0000000115137824 */ /* 0x000fc600008e0604 */
        /* <DEDUP_REMOVED lines=11> */
[----:B------:R-:W2:Y:S04]  /*b66e0*/  LDL.LU R33, [R1+0x1b20] ;  /* 0x001b200001217983 */ /* 0x000ea80000300800 */
[----:B------:R-:W2:Y:S01]  /*b66f0*/  LDL.LU R34, [R1+0x1b24] ;  /* 0x001b240001227983 */ /* 0x000ea20000300800 */
[----:B0-----:R-:W-:-:S03]  /*b6700*/  F2FP.SATFINITE.E4M3.F32.PACK_AB_MERGE_C R17, R36, R35, RZ ;  /* 0x000000232411723e */ /* 0x001fc600048070ff */
[----:B------:R0:W-:Y:S04]  /*b6710*/  STL.64 [R1+0x1b80], R18 ;  /* 0x001b801201007387 */ /* 0x0001e80000100a00 */
[----:B------:R-:W2:Y:S04]  /*b6720*/  LDL.LU R35, [R1+0x1b28] ;  /* 0x001b280001237983 */ /* 0x000ea80000300800 */
[----:B------:R-:W2:Y:S01]  /*b6730*/  LDL.LU R36, [R1+0x1b2c] ;  /* 0x001b2c0001247983 */ /* 0x000ea20000300800 */
[----:B0-----:R-:W-:-:S03]  /*b6740*/  IADD3 R18, P1, R20, R7, RZ ;  /* 0x0000000714127210 */ /* 0x001fc60007f3e0ff */
[----:B------:R3:W-:Y:S02]  /*b6750*/  STL [R1+0x5d0], R17 ;  /* 0x0005d01101007387 */ /* 0x0007e40000100800 */
[----:B------:R-:W-:Y:S01]  /*b6760*/  IMAD.X R19, R21, 0x1, R8, P1 ;  /* 0x0000000115137824 */ /* 0x000fe200008e0608 */
[----:B---3--:R-:W-:-:S05]  /*b6770*/  F2FP.SATFINITE.E4M3.F32.PACK_AB_MERGE_C R17, R24, R23, RZ ;  /* 0x000000171811723e */ /* 0x008fca00048070ff */
        /* <DEDUP_REMOVED lines=9> */
[----:B0-----:R-:W-:-:S02]  /*b6810*/  F2FP.SATFINITE.E4M3.F32.PACK_AB_MERGE_C R17, R40, R39, RZ ;  /* 0x000000272811723e */ /* 0x001fc400048070ff */
[----:B-1----:R-:W-:Y:S02]  /*b6820*/  F2FP.SATFINITE.E4M3.F32.PACK_AB_MERGE_C R18, R38, R37, RZ ;  /* 0x000000252612723e */ /* 0x002fe400048070ff */
[----:B------:R-:W3:Y:S04]  /*b6830*/  LDL.LU R37, [R1+0x1b10] ;  /* 0x001b100001257983 */ /* 0x000ee80000300800 */
[----:B------:R0:W-:Y:S04]  /*b6840*/  STL [R1+0x5ac], R18 ;  /* 0x0005ac1201007387 */ /* 0x0001e80000100800 */
[----:B------:R-:W3:Y:S01]  /*b6850*/  LDL.LU R38, [R1+0x1b14] ;  /* 0x001b140001267983 */ /* 0x000ee20000300800 */
[----:B0-----:R-:W-:-:S03]  /*b6860*/  IADD3 R18, P1, R20, R11, RZ ;  /* 0x0000000b14127210 */ /* 0x001fc60007f3e0ff */
[----:B------:R-:W-:Y:S04]  /*b6870*/  STL [R1+0x5a8], R17 ;  /* 0x0005a81101007387 */ /* 0x000fe80000100800 */
[----:B------:R-:W3:Y:S01]  /*b6880*/  LDL.LU R39, [R1+0x1b18] ;  /* 0x001b180001277983 */ /* 0x000ee20000300800 */
[----:B------:R-:W-:-:S03]  /*b6890*/  IMAD.X R19, R21, 0x1, R12, P1 ;  /* 0x0000000115137824 */ /* 0x000fc600008e060c */
[----:B------:R-:W3:Y:S04]  /*b68a0*/  LDL.LU R40, [R1+0x1b1c] ;  /* 0x001b1c0001287983 */ /* 0x000ee80000300800 */
[----:B------:R0:W-:Y:S02]  /*b68b0*/  STL.64 [R1+0x1b50], R18 ;  /* 0x001b501201007387 */ /* 0x0001e40000100a00 */
[----:B0-----:R-:W-:Y:S02]  /*b68c0*/  IADD3 R18, P1, R20, R13, RZ ;  /* 0x0000000d14127210 */ /* 0x001fe40007f3e0ff */
[----:B----4-:R-:W-:-:S03]  /*b68d0*/  F2FP.SATFINITE.E4M3.F32.PACK_AB_MERGE_C R23, R30, R29, RZ ;  /* 0x0000001d1e17723e */ /* 0x010fc600048070ff */
[----:B------:R-:W-:Y:S02]  /*b68e0*/  IMAD.X R19, R21, 0x1, R15, P1 ;  /* 0x0000000115137824 */ /* 0x000fe400008e060f */
[----:B------:R-:W-:Y:S01]  /*b68f0*/  STL [R1+0x598], R23 ;  /* 0x0005981701007387 */ /* 0x000fe20000100800 */
[----:B------:R-:W-:-:S05]  /*b6900*/  F2FP.SATFINITE.E4M3.F32.PACK_AB_MERGE_C R17, R32, R31, RZ ;  /* 0x0000001f2011723e */ /* 0x000fca00048070ff */
[----:B------:R0:W-:Y:S04]  /*b6910*/  STL [R1+0x59c], R17 ;  /* 0x00059c1101007387 */ /* 0x0001e80000100800 */
[----:B------:R1:W-:Y:S01]  /*b6920*/  STL.64 [R1+0x1b40], R18 ;  /* 0x001b401201007387 */ /* 0x0003e20000100a00 */
[----:B0-----:R-:W-:Y:S02]  /*b6930*/  F2FP.SATFINITE.E4M3.F32.PACK_AB_MERGE_C R17, R42, R41, RZ ;  /* 0x000000292a11723e */ /* 0x001fe400048070ff */
[----:B-1----:R-:W-:-:S03]  /*b6940*/  IADD3 R18, P1, R20, R14, RZ ;  /* 0x0000000e14127210 */ /* 0x002fc60007f3e0ff */
[----:B------:R2:W-:Y:S02]  /*b6950*/  STL [R1+0x588], R17 ;  /* 0x0005881101007387 */ /* 0x0005e40000100800 */
[----:B------:R-:W-:Y:S02]  /*b6960*/  IMAD.X R19, R21, 0x1, R16, P1 ;  /* 0x0000000115137824 */ /* 0x000fe400008e0610 */
[----:B------:R-:W4:Y:S04]  /*b6970*/  LDL.LU R41, [R1+0x790] ;  /* 0x0007900001297983 */ /* 0x000f280000300800 */
[----:B------:R-:W4:Y:S04]  /*b6980*/  LDL.LU R42, [R1+0x794] ;  /* 0x00079400012a7983 */ /* 0x000f280000300800 */
[----:B------:R-:W-:Y:S01]  /*b6990*/  STL.64 [R1+0x1b30], R18 ;  /* 0x001b301201007387 */ /* 0x000fe20000100a00 */
[----:B--2---:R-:W-:-:S05]  /*b69a0*/  F2FP.SATFINITE.E4M3.F32.PACK_AB_MERGE_C R17, R22, R43, RZ ;  /* 0x0000002b1611723e */ /* 0x004fca00048070ff */
[----:B------:R0:W-:Y:S04]  /*b69b0*/  STL [R1+0x58c], R17 ;  /* 0x00058c1101007387 */ /* 0x0001e80000100800 */
[----:B------:R-:W2:Y:S04]  /*b69c0*/  LDL.LU R43, [R1+0x798] ;  /* 0x00079800012b7983 */ /* 0x000ea80000300800 */
[----:B------:R-:W2:Y:S01]  /*b69d0*/  LDL.LU R22, [R1+0x79c] ;  /* 0x00079c0001167983 */ /* 0x000ea20000300800 */
[----:B0-----:R-:W-:-:S05]  /*b69e0*/  F2FP.SATFINITE.E4M3.F32.PACK_AB_MERGE_C R17, R34, R33, RZ ;  /* 0x000000212211723e */ /* 0x001fca00048070ff */
[----:B------:R0:W-:Y:S04]  /*b69f0*/  STL [R1+0x578], R17 ;  /* 0x0005781101007387 */ /* 0x0001e80000100800 */
[----:B------:R-:W2:Y:S04]  /*b6a00*/  LDL.LU R46, [R1+0x1b00] ;  /* 0x001b0000012e7983 */ /* 0x000ea80000300800 */
[----:B------:R-:W2:Y:S01]  /*b6a10*/  LDL.LU R44, [R1+0x1b04] ;  /* 0x001b0400012c7983 */ /* 0x000ea20000300800 */
[----:B0-----:R-:W-:-:S05]  /*b6a20*/  F2FP.SATFINITE.E4M3.F32.PACK_AB_MERGE_C R17, R36, R35, RZ ;  /* 0x000000232411723e */ /* 0x001fca00048070ff */
[----:B------:R-:W-:Y:S04]  /*b6a30*/  STL [R1+0x57c], R17 ;  /* 0x00057c1101007387 */ /* 0x000fe80000100800 */
[----:B------:R-:W2:Y:S04]  /*b6a40*/  LDL.LU R23, [R1+0x1b08] ;  /* 0x001b080001177983 */ /* 0x000ea80000300800 */
[----:B------:R-:W2:Y:S01]  /*b6a50*/  LDL.LU R24, [R1+0x1b0c] ;  /* 0x001b0c0001187983 */ /* 0x000ea20000300800 */
[----:B------:R-:W-:Y:S01]  /*b6a60*/  VIADD R20, R20, UR6 ;  /* 0x0000000614147c36 */ /* 0x000fe20008000000 */
[----:B------:R-:W-:-:S02]  /*b6a70*/  ULDC UR6, c[0x0][0x248] ;  /* 0x0000920000067ab9 */ /* 0x000fc40000000800 */
[----:B------:R-:W2:Y:S04]  /*b6a80*/  LDL.LU R33, [R1+0x1af0] ;  /* 0x001af00001217983 */ /* 0x000ea80000300800 */
[----:B------:R-:W2:Y:S04]  /*b6a90*/  LDL.LU R34, [R1+0x1af4] ;  /* 0x001af40001227983 */ /* 0x000ea80000300800 */
[----:B------:R-:W2:Y:S04]  /*b6aa0*/  LDL.LU R35, [R1+0x1af8] ;  /* 0x001af80001237983 */ /* 0x000ea80000300800 */
[----:B------:R-:W2:Y:S01]  /*b6ab0*/  LDL.LU R36, [R1+0x1afc] ;  /* 0x001afc0001247983 */ /* 0x000ea20000300800 */
[----:B------:R-:W-:-:S02]  /*b6ac0*/  SHF.R.S32.HI R21, RZ, 0x1f, R20 ;  /* 0x0000001fff157819 */ /* 0x000fc40000011414 */
[----:B------:R-:W-:-:S05]  /*b6ad0*/  IADD3 R18, P1, R20, R0, RZ ;  /* 0x0000000014127210 */ /* 0x000fca0007f3e0ff */
[----:B------:R-:W-:-:S05]  /*b6ae0*/  IMAD.X R19, R21, 0x1, R2, P1 ;  /* 0x0000000115137824 */ /* 0x000fca00008e0602 */
[----:B------:R3:W-:Y:S04]  /*b6af0*/  STL.64 [R1+0x1b20], R18 ;  /* 0x001b201201007387 */ /* 0x0007e80000100a00 */
[----:B------:R-:W2:Y:S01]  /*b6b00*/  LDL.LU R25, [R1+0x1ae0] ;  /* 0x001ae00001197983 */ /* 0x000ea20000300800 */
[----:B---3--:R-:W-:-:S05]  /*b6b10*/  F2FP.SATFINITE.E4M3.F32.PACK_AB_MERGE_C R18, R38, R37, RZ ;  /* 0x000000252612723e */ /* 0x008fca00048070ff */
[----:B------:R0:W-:Y:S04]  /*b6b20*/  STL [R1+0x560], R18 ;  /* 0x0005601201007387 */ /* 0x0001e80000100800 */
[----:B------:R-:W3:Y:S01]  /*b6b30*/  LDL.LU R26, [R1+0x1ae4] ;  /* 0x001ae400011a7983 */ /* 0x000ee20000300800 */
[----:B------:R-:W-:-:S05]  /*b6b40*/  F2FP.SATFINITE.E4M3.F32.PACK_AB_MERGE_C R17, R40, R39, RZ ;  /* 0x000000272811723e */ /* 0x000fca00048070ff */
[----:B------:R-:W-:Y:S04]  /*b6b50*/  STL [R1+0x564], R17 ;  /* 0x0005641101007387 */ /* 0x000fe80000100800 */
[----:B------:R-:W3:Y:S04]  /*b6b60*/  LDL.LU R27, [R1+0x1ae8] ;  /* 0x001ae800011b7983 */ /* 0x000ee80000300800 */
[----:B------:R-:W3:Y:S01]  /*b6b70*/  LDL.LU R28, [R1+0x1aec] ;  /* 0x001aec00011c7983 */ /* 0x000ee20000300800 */
[----:B0-----:R-:W-:-:S03]  /*b6b80*/  IADD3 R18, P1, R20, R3, RZ ;  /* 0x0000000314127210 */ /* 0x001fc60007f3e0ff */
        /* <DEDUP_REMOVED lines=12> */
[----:B--2---:R-:W-:-:S05]  /*b6c50*/  F2FP.SATFINITE.E4M3.F32.PACK_AB_MERGE_C R17, R22, R43, RZ ;  /* 0x0000002b1611723e */ /* 0x004fca00048070ff */
[----:B------:R-:W-:Y:S04]  /*b6c60*/  STL [R1+0x14c], R17 ;  /* 0x00014c1101007387 */ /* 0x000fe80000100800 */
[----:B------:R-:W2:Y:S04]  /*b6c70*/  LDL.LU R41, [R1+0x1ab0] ;  /* 0x001ab00001297983 */ /* 0x000ea80000300800 */
[----:B------:R-:W2:Y:S04]  /*b6c80*/  LDL.LU R42, [R1+0x1ab4] ;  /* 0x001ab400012a7983 */ /* 0x000ea80000300800 */
[----:B------:R-:W2:Y:S04]  /*b6c90*/  LDL.LU R43, [R1+0x1ab8] ;  /* 0x001ab800012b7983 */ /* 0x000ea80000300800 */
[----:B------:R-:W2:Y:S01]  /*b6ca0*/  LDL.LU R22, [R1+0x1abc] ;  /* 0x001abc0001167983 */ /* 0x000ea20000300800 */
[----:B0-----:R-:W-:-:S05]  /*b6cb0*/  IADD3 R18, P1, R20, R5, RZ ;  /* 0x0000000514127210 */ /* 0x001fca0007f3e0ff */
[----:B------:R-:W-:Y:S01]  /*b6cc0*/  IMAD.X R19, R21, 0x1, R6, P1 ;  /* 0x0000000115137824 */ /* 0x000fe200008e0606 */
[----:B------:R-:W-:-:S04]  /*b6cd0*/  F2FP.SATFINITE.E4M3.F32.PACK_AB_MERGE_C R44, R44, R46, RZ ;  /* 0x0000002e2c2c723e */ /* 0x000fc800048070ff */
[----:B------:R0:W-:Y:S04]  /*b6ce0*/  STL.64 [R1+0x1b10], R18 ;  /* 0x001b101201007387 */ /* 0x0001e80000100a00 */
[----:B------:R-:W-:Y:S01]  /*b6cf0*/  STL [R1+0x50fc], R44 ;  /* 0x0050fc2c01007387 */ /* 0x000fe20000100800 */
[----:B0-----:R-:W-:Y:S02]  /*b6d00*/  IADD3 R18, P1, R20, R7, RZ ;  /* 0x0000000714127210 */ /* 0x001fe40007f3e0ff */
[----:B------:R-:W-:-:S03]  /*b6d10*/  F2FP.SATFINITE.E4M3.F32.PACK_AB_MERGE_C R17, R24, R23, RZ ;  /* 0x000000171811723e */ /* 0x000fc600048070ff */
[----:B------:R-:W-:Y:S02]  /*b6d20*/  IMAD.X R19, R21, 0x1, R8, P1 ;  /* 0x0000000115137824 */ /* 0x000fe400008e0608 */
[----:B------:R0:W-:Y:S04]  /*b6d30*/  STL [R1+0x5120], R17 ;  /* 0x0051201101007387 */ /* 0x0001e80000100800 */
[----:B------:R1:W-:Y:S01]  /*b6d40*/  STL.64 [R1+0x1b00], R18 ;  /* 0x001b001201007387 */ /* 0x0003e20000100a00 */
[----:B0-----:R-:W-:Y:S02]  /*b6d50*/  F2FP.SATFINITE.E4M3.F32.PACK_AB_MERGE_C R17, R36, R35, RZ ;  /* 0x000000232411723e */ /* 0x001fe400048070ff */
[----:B-1----:R-:W-:Y:S02]  /*b6d60*/  F2FP.SATFINITE.E4M3.F32.PACK_AB_MERGE_C R18, R34, R33, RZ ;  /* 0x000000212212723e */ /* 0x002fe400048070ff */
[----:B------:R-:W2:Y:S04]  /*b6d70*/  LDL.LU R33, [R1+0x1aa0] ;  /* 0x001aa00001217983 */ /* 0x000ea80000300800 */
[----:B------:R0:W-:Y:S04]  /*b6d80*/  STL [R1+0x5088], R18 ;  /* 0x0050881201007387 */ /* 0x0001e80000100800 */
[----:B------:R-:W2:Y:S04]  /*b6d90*/  LDL.LU R34, [R1+0x1aa4] ;  /* 0x001aa40001227983 */ /* 0x000ea80000300800 */
[----:B------:R-:W-:Y:S04]  /*b6da0*/  STL [R1+0x5098], R17 ;  /* 0x0050981101007387 */ /* 0x000fe80000100800 */
[----:B------:R-:W2:Y:S01]  /*b6db0*/  LDL.LU R35, [R1+0x1aa8] ;  /* 0x001aa80001237983 */ /* 0x000ea20000300800 */
[----:B0-----:R-:W-:-:S03]  /*b6dc0*/  IADD3 R18, P1, R20, R9, RZ ;  /* 0x0000000914127210 */ /* 0x001fc60007f3e0ff */
[----:B------:R-:W2:Y:S02]  /*b6dd0*/  LDL.LU R36, [R1+0x1aac] ;  /* 0x001aac0001247983 */ /* 0x000ea40000300800 */
[----:B------:R-:W-:-:S05]  /*b6de0*/  IMAD.X R19, R21, 0x1, R10, P1 ;  /* 0x0000000115137824 */ /* 0x000fca00008e060a */
[----:B------:R0:W-:Y:S02]  /*b6df0*/  STL.64 [R1+0x1af0], R18 ;  /* 0x001af01201007387 */ /* 0x0001e40000100a00 */
[----:B0-----:R-:W-:Y:S02]  /*b6e00*/  IADD3 R18, P1, R20, R11, RZ ;  /* 0x0000000b14127210 */ /* 0x001fe40007f3e0ff */
[----:B---3--:R-:W-:-:S03]  /*b6e10*/  F2FP.SATFINITE.E4M3.F32.PACK_AB_MERGE_C R23, R26, R25, RZ ;  /* 0x000000191a17723e */ /* 0x008fc600048070ff */
[----:B------:R-:W-:Y:S02]  /*b6e20*/  IMAD.X R19, R21, 0x1, R12, P1 ;  /* 0x0000000115137824 */ /* 0x000fe400008e060c */
[----:B------:R0:W-:Y:S01]  /*b6e30*/  STL [R1+0x4fe0], R23 ;  /* 0x004fe01701007387 */ /* 0x0001e20000100800 */
[----:B------:R-:W-:-:S05]  /*b6e40*/  F2FP.SATFINITE.E4M3.F32.PACK_AB_MERGE_C R17, R28, R27, RZ ;  /* 0x0000001b1c11723e */ /* 0x000fca00048070ff */
[----:B------:R1:W-:Y:S04]  /*b6e50*/  STL [R1+0x5008], R17 ;  /* 0x0050081101007387 */ /* 0x0003e80000100800 */
[----:B------:R3:W-:Y:S01]  /*b6e60*/  STL.64 [R1+0x1ae0], R18 ;  /* 0x001ae01201007387 */ /* 0x0007e20000100a00 */
[----:B0-----:R-:W-:Y:S02]  /*b6e70*/  F2FP.SATFINITE.E4M3.F32.PACK_AB_MERGE_C R23, R30, R29, RZ ;  /* 0x0000001d1e17723e */ /* 0x001fe400048070ff */
        /* <DEDUP_REMOVED lines=8> */
[----:B------:R-:W-:Y:S04]  /*b6f00*/  STL [R1+0x4ec8], R17 ;  /* 0x004ec81101007387 */ /* 0x000fe80000100800 */
[----:B------:R-:W3:Y:S01]  /*b6f10*/  LDL.LU R37, [R1+0x1a90] ;  /* 0x001a900001257983 */ /* 0x000ee20000300800 */
[----:B------:R-:W-:-:S03]  /*b6f20*/  IMAD.X R19, R21, 0x1, R16, P1 ;  /* 0x0000000115137824 */ /* 0x000fc600008e0610 */
[----:B------:R-:W3:Y:S04]  /*b6f30*/  LDL.LU R38, [R1+0x1a94] ;  /* 0x001a940001267983 */ /* 0x000ee80000300800 */
[----:B------:R4:W-:Y:S02]  /*b6f40*/  STL.64 [R1+0x1ac0], R18 ;  /* 0x001ac01201007387 */ /* 0x0009e40000100a00 */
[----:B----4-:R-:W-:-:S05]  /*b6f50*/  F2FP.SATFINITE.E4M3.F32.PACK_AB_MERGE_C R18, R40, R39, RZ ;  /* 0x000000272812723e */ /* 0x010fca00048070ff */
[----:B------:R-:W-:Y:S01]  /*b6f60*/  STL [R1+0x5148], R18 ;  /* 0x0051481201007387 */ /* 0x000fe20000100800 */
[----:B--2---:R-:W-:-:S05]  /*b6f70*/  F2FP.SATFINITE.E4M3.F32.PACK_AB_MERGE_C R17, R42, R41, RZ ;  /* 0x000000292a11723e */ /* 0x004fca00048070ff */
[----:B------:R0:W-:Y:S04]  /*b6f80*/  STL [R1+0x4cb0], R17 ;  /* 0x004cb01101007387 */ /* 0x0001e80000100800 */
[----:B------:R-:W2:Y:S04]  /*b6f90*/  LDL.LU R39, [R1+0x1a98] ;  /* 0x001a980001277983 */ /* 0x000ea80000300800 */
[----:B------:R-:W2:Y:S01]  /*b6fa0*/  LDL.LU R40, [R1+0x1a9c] ;  /* 0x001a9c0001287983 */ /* 0x000ea20000300800 */
[----:B0-----:R-:W-:-:S05]  /*b6fb0*/  F2FP.SATFINITE.E4M3.F32.PACK_AB_MERGE_C R17, R22, R43, RZ ;  /* 0x0000002b1611723e */ /* 0x001fca00048070ff */
[----:B------:R-:W-:Y:S04]  /*b6fc0*/  STL [R1+0x4cb4], R17 ;  /* 0x004cb41101007387 */ /* 0x000fe80000100800 */
[----:B------:R-:W4:Y:S04]  /*b6fd0*/  LDL.LU R41, [R1+0x1a80] ;  /* 0x001a800001297983 */ /* 0x000f280000300800 */
[----:B------:R-:W4:Y:S04]  /*b6fe0*/  LDL.LU R42, [R1+0x1a84] ;  /* 0x001a8400012a7983 */ /* 0x000f280000300800 */
[----:B------:R-:W4:Y:S04]  /*b6ff0*/  LDL.LU R43, [R1+0x1a88] ;  /* 0x001a8800012b7983 */ /* 0x000f280000300800 */
[----:B------:R-:W4:Y:S01]  /*b7000*/  LDL.LU R22, [R1+0x1a8c] ;  /* 0x001a8c0001167983 */ /* 0x000f220000300800 */
[----:B------:R-:W-:Y:S01]  /*b7010*/  VIADD R20, R20, UR6 ;  /* 0x0000000614147c36 */ /* 0x000fe20008000000 */
[----:B------:R-:W-:-:S04]  /*b7020*/  ULDC UR6, c[0x0][0x248] ;  /* 0x0000920000067ab9 */ /* 0x000fc80000000800 */
[----:B------:R-:W-:Y:S02]  /*b7030*/  SHF.R.S32.HI R21, RZ, 0x1f, R20 ;  /* 0x0000001fff157819 */ /* 0x000fe40000011414 */
[----:B------:R-:W-:-:S05]  /*b7040*/  IADD3 R18, P1, R20, R0, RZ ;  /* 0x0000000014127210 */ /* 0x000fca0007f3e0ff */
[----:B------:R-:W-:-:S05]  /*b7050*/  IMAD.X R19, R21, 0x1, R2, P1 ;  /* 0x0000000115137824 */ /* 0x000fca00008e0602 */
[----:B------:R0:W-:Y:S04]  /*b7060*/  STL.64 [R1+0x1ab0], R18 ;  /* 0x001ab01201007387 */ /* 0x0001e80000100a00 */
[----:B------:R-:W4:Y:S01]  /*b7070*/  LDL.LU R46, [R1+0x1a70] ;  /* 0x001a7000012e7983 */ /* 0x000f220000300800 */
[----:B0-----:R-:W-:-:S05]  /*b7080*/  F2FP.SATFINITE.E4M3.F32.PACK_AB_MERGE_C R18, R34, R33, RZ ;  /* 0x000000212212723e */ /* 0x001fca00048070ff */
[----:B------:R0:W-:Y:S04]  /*b7090*/  STL [R1+0x1edc], R18 ;  /* 0x001edc1201007387 */ /* 0x0001e80000100800 */
[----:B------:R-:W4:Y:S01]  /*b70a0*/  LDL.LU R44, [R1+0x1a74] ;  /* 0x001a7400012c7983 */ /* 0x000f220000300800 */
[----:B------:R-:W-:-:S05]  /*b70b0*/  F2FP.SATFINITE.E4M3.F32.PACK_AB_MERGE_C R17, R36, R35, RZ ;  /* 0x000000232411723e */ /* 0x000fca00048070ff */
[----:B------:R-:W-:Y:S01]  /*b70c0*/  STL [R1+0x1eec], R17 ;  /* 0x001eec1101007387 */ /* 0x000fe20000100800 */
[----:B0-----:R-:W-:-:S03]  /*b70d0*/  IADD3 R18, P1, R20, R3, RZ ;  /* 0x0000000314127210 */ /* 0x001fc60007f3e0ff */
[----:B------:R-:W4:Y:S04]  /*b70e0*/  LDL.LU R23, [R1+0x1a78] ;  /* 0x001a780001177983 */ /* 0x000f280000300800 */
[----:B------:R-:W4:Y:S01]  /*b70f0*/  LDL.LU R24, [R1+0x1a7c] ;  /* 0x001a7c0001187983 */ /* 0x000f220000300800 */
[----:B------:R-:W-:-:S03]  /*b7100*/  IMAD.X R19, R21, 0x1, R4, P1 ;  /* 0x0000000115137824 */ /* 0x000fc600008e0604 */
[----:B------:R-:W4:Y:S04]  /*b7110*/  LDL.LU R25, [R1+0x1a60] ;  /* 0x001a600001197983 */ /* 0x000f280000300800 */
        /* <DEDUP_REMOVED lines=12> */
[----:B---3--:R-:W-:-:S05]  /*b71e0*/  F2FP.SATFINITE.E4M3.F32.PACK_AB_MERGE_C R17, R38, R37, RZ ;  /* 0x000000252611723e */ /* 0x008fca00048070ff */
[----:B------:R2:W-:Y:S04]  /*b71f0*/  STL [R1+0x1d9c], R17 ;  /* 0x001d9c1101007387 */ /* 0x0005e80000100800 */
[----:B------:R-:W3:Y:S04]  /*b7200*/  LDL.LU R35, [R1+0x1a48] ;  /* 0x001a480001237983 */ /* 0x000ee80000300800 */
[----:B------:R-:W3:Y:S04]  /*b7210*/  LDL.LU R36, [R1+0x1a4c] ;  /* 0x001a4c0001247983 */ /* 0x000ee80000300800 */
[----:B------:R-:W3:Y:S04]  /*b7220*/  LDL.LU R37, [R1+0x1a30] ;  /* 0x001a300001257983 */ /* 0x000ee80000300800 */
[----:B------:R-:W3:Y:S01]  /*b7230*/  LDL.LU R38, [R1+0x1a34] ;  /* 0x001a340001267983 */ /* 0x000ee20000300800 */
[----:B--2---:R-:W-:-:S03]  /*b7240*/  F2FP.SATFINITE.E4M3.F32.PACK_AB_MERGE_C R17, R40, R39, RZ ;  /* 0x000000272811723e */ /* 0x004fc600048070ff */
[----:B------:R-:W2:Y:S04]  /*b7250*/  LDL.LU R39, [R1+0x1a38] ;  /* 0x001a380001277983 */ /* 0x000ea80000300800 */
[----:B------:R-:W2:Y:S04]  /*b7260*/  LDL.LU R40, [R1+0x1a3c] ;  /* 0x001a3c0001287983 */ /* 0x000ea80000300800 */
[----:B------:R0:W-:Y:S01]  /*b7270*/  STL [R1+0x1e2c], R17 ;  /* 0x001e2c1101007387 */ /* 0x0001e20000100800 */
[----:B----4-:R-:W-:-:S03]  /*b7280*/  F2FP.SATFINITE.E4M3.F32.PACK_AB_MERGE_C R41, R42, R41, RZ ;  /* 0x000000292a29723e */ /* 0x010fc600048070ff */
[----:B------:R-:W-:Y:S01]  /*b7290*/  STL.64 [R1+0x1a90], R18 ;  /* 0x001a901201007387 */ /* 0x000fe20000100a00 */
[----:B0-----:R-:W-:-:S03]  /*b72a0*/  F2FP.SATFINITE.E4M3.F32.PACK_AB_MERGE_C R17, R22, R43, RZ ;  /* 0x0000002b1611723e */ /* 0x001fc600048070ff */
[----:B------:R0:W-:Y:S04]  /*b72b0*/  STL [R1+0x1cdc], R41 ;  /* 0x001cdc2901007387 */ /* 0x0001e80000100800 */
[----:B------:R-:W-:Y:S04]  /*b72c0*/  STL [R1+0x5158], R17 ;  /* 0x0051581101007387 */ /* 0x000fe80000100800 */
[----:B0-----:R-:W4:Y:S04]  /*b72d0*/  LDL.LU R41, [R1+0x1a20] ;  /* 0x001a200001297983 */ /* 0x001f280000300800 */
[----:B------:R-:W4:Y:S01]  /*b72e0*/  LDL.LU R42, [R1+0x1a24] ;  /* 0x001a2400012a7983 */ /* 0x000f220000300800 */
[----:B------:R-:W-:-:S03]  /*b72f0*/  IADD3 R18, P1, R20, R7, RZ ;  /* 0x0000000714127210 */ /* 0x000fc60007f3e0ff */
[----:B------:R-:W4:Y:S02]  /*b7300*/  LDL.LU R43, [R1+0x1a28] ;  /* 0x001a2800012b7983 */ /* 0x000f240000300800 */
[----:B------:R-:W-:-:S05]  /*b7310*/  IMAD.X R19, R21, 0x1, R8, P1 ;  /* 0x0000000115137824 */ /* 0x000fca00008e0608 */
[----:B------:R0:W-:Y:S04]  /*b7320*/  STL.64 [R1+0x1a80], R18 ;  /* 0x001a801201007387 */ /* 0x0001e80000100a00 */
[----:B------:R-:W4:Y:S01]  /*b7330*/  LDL.LU R22, [R1+0x1a2c] ;  /* 0x001a2c0001167983 */ /* 0x000f220000300800 */
[----:B0-----:R-:W-:Y:S02]  /*b7340*/  IADD3 R18, P1, R20, R9, RZ ;  /* 0x0000000914127210 */ /* 0x001fe40007f3e0ff */
[----:B------:R-:W-:-:S03]  /*b7350*/  F2FP.SATFINITE.E4M3.F32.PACK_AB_MERGE_C R17, R44, R46, RZ ;  /* 0x0000002e2c11723e */ /* 0x000fc600048070ff */
[----:B------:R-:W-:Y:S01]  /*b7360*/  IMAD.X R19, R21, 0x1, R10, P1 ;  /* 0x0000000115137824 */ /* 0x000fe200008e060a */
[----:B------:R-:W-:-:S05]  /*b7370*/  F2FP.SATFINITE.E4M3.F32.PACK_AB_MERGE_C R61, R24, R23, RZ ;  /* 0x00000017183d723e */ /* 0x000fca00048070ff */
[----:B------:R-:W-:Y:S04]  /*b7380*/  STL [R1+0x5738], R61 ;  /* 0x0057383d01007387 */ /* 0x000fe80000100800 */
[----:B------:R0:W-:Y:S04]  /*b7390*/  STL [R1+0x1c88], R17 ;  /* 0x001c881101007387 */ /* 0x0001e80000100800 */
[----:B------:R1:W-:Y:S01]  /*b73a0*/  STL.64 [R1+0x1a70], R18 ;  /* 0x001a701201007387 */ /* 0x0003e20000100a00 */
[----:B------:R-:W-:Y:S02]  /*b73b0*/  F2FP.SATFINITE.E4M3.F32.PACK_AB_MERGE_C R23, R26, R25, RZ ;  /* 0x000000191a17723e */ /* 0x000fe400048070ff */
[----:B0-----:R-:W-:-:S02]  /*b73c0*/  F2FP.SATFINITE.E4M3.F32.PACK_AB_MERGE_C R17, R28, R27, RZ ;  /* 0x0000001b1c11723e */ /* 0x001fc400048070ff */
        /* <DEDUP_REMOVED lines=16> */
[----:B------:R-:W-:Y:S01]  /*b74d0*/  VIADD R20, R20, UR6 ;  /* 0x0000000614147c36 */ /* 0x000fe20008000000 */
[----:B------:R-:W-:Y:S02]  /*b74e0*/  ULDC UR6, c[0x0][0x248] ;  /* 0x0000920000067ab9 */ /* 0x000fe40000000800 */
[----:B------:R3:W-:Y:S02]  /*b74f0*/  STL.64 [R1+0x1a40], R18 ;  /* 0x001a401201007387 */ /* 0x0007e40000100a00 */
[----:B------:R-:W-:Y:S02]  /*b7500*/  SHF.R.S32.HI R21, RZ, 0x1f, R20 ;  /* 0x0000001fff157819 */ /* 0x000fe40000011414 */
[----:B---3--:R-:W-:-:S05]  /*b7510*/  F2FP.SATFINITE.E4M3.F32.PACK_AB_MERGE_C R18, R36, R35, RZ ;  /* 0x000000232412723e */ /* 0x008fca00048070ff */
[----:B------:R0:W-:Y:S01]  /*b7520*/  STL [R1+0x5168], R18 ;  /* 0x0051681201007387 */ /* 0x0001e20000100800 */
[----:B------:R-:W-:-:S05]  /*b7530*/  F2FP.SATFINITE.E4M3.F32.PACK_AB_MERGE_C R17, R38, R37, RZ ;  /* 0x000000252611723e */ /* 0x000fca00048070ff */
[----:B------:R2:W-:Y:S01]  /*b7540*/  STL [R1+0x1a48], R17 ;  /* 0x001a481101007387 */ /* 0x0005e20000100800 */
[----:B0-----:R-:W-:-:S05]  /*b7550*/  IADD3 R18, P1, R20, R0, RZ ;  /* 0x0000000014127210 */ /* 0x001fca0007f3e0ff */
[----:B------:R-:W-:Y:S01]  /*b7560*/  IMAD.X R19, R21, 0x1, R2, P1 ;  /* 0x0000000115137824 */ /* 0x000fe200008e0602 */
[----:B------:R-:W-:Y:S02]  /*b7570*/  IADD3 R38, P1, R20, R3, RZ ;  /* 0x0000000314267210 */ /* 0x000fe40007f3e0ff */
[----:B--2---:R-:W-:-:S05]  /*b7580*/  F2FP.SATFINITE.E4M3.F32.PACK_AB_MERGE_C R17, R40, R39, RZ ;  /* 0x000000272811723e */ /* 0x004fca00048070ff */
[----:B------:R-:W-:Y:S04]  /*b7590*/  STL [R1+0x1a3c], R17 ;  /* 0x001a3c1101007387 */ /* 0x000fe80000100800 */
[----:B------:R-:W2:Y:S04]  /*b75a0*/  LDL.LU R58, [R1+0x1a10] ;  /* 0x001a1000013a7983 */ /* 0x000ea80000300800 */
[----:B------:R0:W-:Y:S04]  /*b75b0*/  STL.64 [R1+0x1a30], R18 ;  /* 0x001a301201007387 */ /* 0x0001e80000100a00 */
[----:B0-----:R-:W2:Y:S04]  /*b75c0*/  LDL.LU R18, [R1+0x1a14] ;  /* 0x001a140001127983 */ /* 0x001ea80000300800 */
[----:B------:R-:W3:Y:S01]  /*b75d0*/  LDL.LU R17, [R1+0x1a18] ;  /* 0x001a180001117983 */ /* 0x000ee20000300800 */
[----:B----4-:R-:W-:-:S03]  /*b75e0*/  F2FP.SATFINITE.E4M3.F32.PACK_AB_MERGE_C R45, R42, R41, RZ ;  /* 0x000000292a2d723e */ /* 0x010fc600048070ff */
[----:B------:R-:W3:Y:S04]  /*b75f0*/  LDL.LU R46, [R1+0x1a1c] ;  /* 0x001a1c00012e7983 */ /* 0x000ee80000300800 */
[----:B------:R-:W-:Y:S04]  /*b7600*/  STL [R1+0x5760], R45 ;  /* 0x0057602d01007387 */ /* 0x000fe80000100800 */
        /* <DEDUP_REMOVED lines=16> */
[----:B------:R-:W4:Y:S01]  /*b7710*/  LDL.LU R36, [R1+0x19dc] ;  /* 0x0019dc0001247983 */ /* 0x000f220000300800 */
[----:B------:R-:W-:-:S03]  /*b7720*/  IMAD.X R39, R21, 0x1, R4, P1 ;  /* 0x0000000115277824 */ /* 0x000fc600008e0604 */
[----:B------:R-:W-:Y:S04]  /*b7730*/  STL [R1+0x5764], R44 ;  /* 0x0057642c01007387 */ /* 0x000fe80000100800 */
[----:B------:R-:W4:Y:S04]  /*b7740*/  LDL.LU R37, [R1+0x19c0] ;  /* 0x0019c00001257983 */ /* 0x000f280000300800 */
[----:B------:R0:W-:Y:S04]  /*b7750*/  STL.64 [R1+0x1a20], R38 ;  /* 0x001a202601007387 */ /* 0x0001e80000100a00 */
[----:B0-----:R-:W4:Y:S04]  /*b7760*/  LDL.LU R38, [R1+0x19c4] ;  /* 0x0019c40001267983 */ /* 0x001f280000300800 */
[----:B------:R-:W4:Y:S04]  /*b7770*/  LDL.LU R39, [R1+0x19c8] ;  /* 0x0019c80001277983 */ /* 0x000f280000300800 */
[----:B------:R-:W4:Y:S04]  /*b7780*/  LDL.LU R40, [R1+0x19cc] ;  /* 0x0019cc0001287983 */ /* 0x000f280000300800 */
[----:B------:R-:W4:Y:S04]  /*b7790*/  LDL.LU R41, [R1+0x19b0] ;  /* 0x0019b00001297983 */ /* 0x000f280000300800 */
[----:B------:R-:W4:Y:S04]  /*b77a0*/  LDL.LU R42, [R1+0x19b4] ;  /* 0x0019b400012a7983 */ /* 0x000f280000300800 */
[----:B------:R-:W4:Y:S04]  /*b77b0*/  LDL.LU R43, [R1+0x19b8] ;  /* 0x0019b800012b7983 */ /* 0x000f280000300800 */
[----:B------:R-:W4:Y:S01]  /*b77c0*/  LDL.LU R22, [R1+0x19bc] ;  /* 0x0019bc0001167983 */ /* 0x000f220000300800 */
[----:B--2---:R-:W-:-:S02]  /*b77d0*/  F2FP.SATFINITE.E4M3.F32.PACK_AB_MERGE_C R49, R18, R58, RZ ;  /* 0x0000003a1231723e */ /* 0x004fc400048070ff */
[----:B------:R-:W-:-:S05]  /*b77e0*/  IADD3 R18, P1, R20, R5, RZ ;  /* 0x0000000514127210 */ /* 0x000fca0007f3e0ff */
[----:B------:R-:W-:Y:S01]  /*b77f0*/  IMAD.X R19, R21, 0x1, R6, P1 ;  /* 0x0000000115137824 */ /* 0x000fe200008e0606 */
[----:B---3--:R-:W-:Y:S01]  /*b7800*/  F2FP.SATFINITE.E4M3.F32.PACK_AB_MERGE_C R46, R46, R17, RZ ;  /* 0x000000112e2e723e */ /* 0x008fe200048070ff */
[----:B------:R-:W-:Y:S04]  /*b7810*/  STL [R1+0x5780], R49 ;  /* 0x0057803101007387 */ /* 0x000fe80000100800 */
[----:B------:R-:W-:Y:S04]  /*b7820*/  STL [R1+0x5784], R46 ;  /* 0x0057842e01007387 */ /* 0x000fe80000100800 */
[----:B------:R0:W-:Y:S01]  /*b7830*/  STL.64 [R1+0x1a10], R18 ;  /* 0x001a101201007387 */ /* 0x0001e20000100a00 */
[----:B----4-:R-:W-:-:S02]  /*b7840*/  F2FP.SATFINITE.E4M3.F32.PACK_AB_MERGE_C R44, R48, R59, RZ ;  /* 0x0000003b302c723e */ /* 0x010fc400048070ff */
[----:B0-----:R-:W-:Y:S02]  /*b7850*/  IADD3 R18, P1, R20, R7, RZ ;  /* 0x0000000714127210 */ /* 0x001fe40007f3e0ff */
[----:B------:R-:W-:Y:S01]  /*b7860*/  F2FP.SATFINITE.E4M3.F32.PACK_AB_MERGE_C R17, R24, R23, RZ ;  /* 0x000000171811723e */ /* 0x000fe200048070ff */
[----:B------:R-:W-:Y:S02]  /*b7870*/  STL [R1+0x1a18], R44 ;  /* 0x001a182c01007387 */ /* 0x000fe40000100800 */
[----:B------:R-:W-:Y:S01]  /*b7880*/  IMAD.X R19, R21, 0x1, R8, P1 ;  /* 0x0000000115137824 */ /* 0x000fe200008e0608 */
[----:B------:R-:W-:Y:S01]  /*b7890*/  F2FP.SATFINITE.E4M3.F32.PACK_AB_MERGE_C R57, R26, R25, RZ ;  /* 0x000000191a39723e */ /* 0x000fe200048070ff */
[----:B------:R-:W-:Y:S04]  /*b78a0*/  STL [R1+0x5108], R17 ;  /* 0x0051081101007387 */ /* 0x000fe80000100800 */
[----:B------:R-:W-:Y:S04]  /*b78b0*/  STL [R1+0x57bc], R57 ;  /* 0x0057bc3901007387 */ /* 0x000fe80000100800 */
[----:B------:R0:W-:Y:S01]  /*b78c0*/  STL.64 [R1+0x1a00], R18 ;  /* 0x001a001201007387 */ /* 0x0001e20000100a00 */
[----:B------:R-:W-:-:S02]  /*b78d0*/  F2FP.SATFINITE.E4M3.F32.PACK_AB_MERGE_C R53, R30, R29, RZ ;  /* 0x0000001d1e35723e */ /* 0x000fc400048070ff */
[----:B0-----:R-:W-:-:S03]  /*b78e0*/  IADD3 R18, P1, R20, R9, RZ ;  /* 0x0000000914127210 */ /* 0x001fc60007f3e0ff */
[----:B------:R-:W-:Y:S02]  /*b78f0*/  STL [R1+0x57e4], R53 ;  /* 0x0057e43501007387 */ /* 0x000fe40000100800 */
[----:B------:R-:W-:-:S05]  /*b7900*/  IMAD.X R19, R21, 0x1, R10, P1 ;  /* 0x0000000115137824 */ /* 0x000fca00008e060a */
[----:B------:R0:W-:Y:S02]  /*b7910*/  STL.64 [R1+0x19f0], R18 ;  /* 0x0019f01201007387 */ /* 0x0001e40000100a00 */
[----:B0-----:R-:W-:-:S05]  /*b7920*/  IADD3 R18, P1, R20, R11, RZ ;  /* 0x0000000b14127210 */ /* 0x001fca0007f3e0ff */
[----:B------:R-:W-:Y:S01]  /*b7930*/  IMAD.X R19, R21, 0x1, R12, P1 ;  /* 0x0000000115137824 */ /* 0x000fe200008e060c */
[----:B------:R-:W-:-:S04]  /*b7940*/  F2FP.SATFINITE.E4M3.F32.PACK_AB_MERGE_C R23, R34, R33, RZ ;  /* 0x000000212217723e */ /* 0x000fc800048070ff */
[----:B------:R0:W-:Y:S01]  /*b7950*/  STL.64 [R1+0x19e0], R18 ;  /* 0x0019e01201007387 */ /* 0x0001e20000100a00 */
[----:B------:R-:W-:-:S03]  /*b7960*/  F2FP.SATFINITE.E4M3.F32.PACK_AB_MERGE_C R17, R36, R35, RZ ;  /* 0x000000232411723e */ /* 0x000fc600048070ff */
[----:B------:R-:W-:Y:S01]  /*b7970*/  STL [R1+0x5ec], R23 ;  /* 0x0005ec1701007387 */ /* 0x000fe20000100800 */
[----:B0-----:R-:W-:-:S03]  /*b7980*/  IADD3 R18, P1, R20, R13, RZ ;  /* 0x0000000d14127210 */ /* 0x001fc60007f3e0ff */
        /* <DEDUP_REMOVED lines=11> */
[----:B------:R0:W-:Y:S02]  /*b7a40*/  STL [R1+0x5cc], R17 ;  /* 0x0005cc1101007387 */ /* 0x0001e40000100800 */
[----:B0-----:R-:W-:Y:S02]  /*b7a50*/  F2FP.SATFINITE.E4M3.F32.PACK_AB_MERGE_C R17, R22, R43, RZ ;  /* 0x0000002b1611723e */ /* 0x001fe400048070ff */
[----:B------:R-:W2:Y:S04]  /*b7a60*/  LDL.LU R43, [R1+0x19a0] ;  /* 0x0019a000012b7983 */ /* 0x000ea80000300800 */
[----:B------:R-:W2:Y:S04]  /*b7a70*/  LDL.LU R22, [R1+0x19a4] ;  /* 0x0019a40001167983 */ /* 0x000ea80000300800 */
[----:B------:R0:W-:Y:S04]  /*b7a80*/  STL [R1+0x50e4], R17 ;  /* 0x0050e41101007387 */ /* 0x0001e80000100800 */
[----:B------:R-:W3:Y:S04]  /*b7a90*/  LDL.LU R51, [R1+0x19a8] ;  /* 0x0019a80001337983 */ /* 0x000ee80000300800 */
[----:B------:R-:W3:Y:S04]  /*b7aa0*/  LDL.LU R52, [R1+0x19ac] ;  /* 0x0019ac0001347983 */ /* 0x000ee80000300800 */
[----:B------:R-:W4:Y:S04]  /*b7ab0*/  LDL.LU R55, [R1+0x1990] ;  /* 0x0019900001377983 */ /* 0x000f280000300800 */
[----:B------:R-:W4:Y:S04]  /*b7ac0*/  LDL.LU R56, [R1+0x1994] ;  /* 0x0019940001387983 */ /* 0x000f280000300800 */
[----:B------:R-:W4:Y:S04]  /*b7ad0*/  LDL.LU R18, [R1+0x1998] ;  /* 0x0019980001127983 */ /* 0x000f280000300800 */
[----:B0-----:R-:W4:Y:S04]  /*b7ae0*/  LDL.LU R17, [R1+0x199c] ;  /* 0x00199c0001117983 */ /* 0x001f280000300800 */
[----:B------:R-:W4:Y:S04]  /*b7af0*/  LDL.LU R59, [R1+0x1980] ;  /* 0x00198000013b7983 */ /* 0x000f280000300800 */
[----:B------:R-:W4:Y:S04]  /*b7b00*/  LDL.LU R48, [R1+0x1984] ;  /* 0x0019840001307983 */ /* 0x000f280000300800 */
[----:B------:R-:W4:Y:S04]  /*b7b10*/  LDL.LU R23, [R1+0x1988] ;  /* 0x0019880001177983 */ /* 0x000f280000300800 */
[----:B------:R-:W4:Y:S01]  /*b7b20*/  LDL.LU R24, [R1+0x198c] ;  /* 0x00198c0001187983 */ /* 0x000f220000300800 */
[----:B------:R-:W-:-:S03]  /*b7b30*/  F2FP.SATFINITE.E4M3.F32.PACK_AB_MERGE_C R58, R28, R27, RZ ;  /* 0x0000001b1c3a723e */ /* 0x000fc600048070ff */
        /* <DEDUP_REMOVED lines=25> */
[----:B--2---:R-:W-:-:S03]  /*b7cd0*/  F2FP.SATFINITE.E4M3.F32.PACK_AB_MERGE_C R19, R22, R43, RZ ;  /* 0x0000002b1613723e */ /* 0x004fc600048070ff */
[----:B------:R-:W2:Y:S04]  /*b7ce0*/  LDL.LU R43, [R1+0x1938] ;  /* 0x00193800012b7983 */ /* 0x000ea80000300800 */
[----:B------:R-:W2:Y:S01]  /*b7cf0*/  LDL.LU R22, [R1+0x193c] ;  /* 0x00193c0001167983 */ /* 0x000ea20000300800 */
[----:B------:R-:W-:-:S03]  /*b7d00*/  IADD3 R44, P1, R20, R3, RZ ;  /* 0x00000003142c7210 */ /* 0x000fc60007f3e0ff */
[----:B------:R3:W-:Y:S02]  /*b7d10*/  STL [R1+0x5b4], R19 ;  /* 0x0005b41301007387 */ /* 0x0007e40000100800 */
[----:B------:R-:W-:Y:S01]  /*b7d20*/  IMAD.X R45, R21, 0x1, R4, P1 ;  /* 0x00000001152d7824 */ /* 0x000fe200008e0604 */
[----:B---3--:R-:W-:-:S05]  /*b7d30*/  F2FP.SATFINITE.E4M3.F32.PACK_AB_MERGE_C R19, R52, R51, RZ ;  /* 0x000000333413723e */ /* 0x008fca00048070ff */
[----:B------:R0:W-:Y:S01]  /*b7d40*/  STL [R1+0x5bc], R19 ;  /* 0x0005bc1301007387 */ /* 0x0001e20000100800 */
[----:B----4-:R-:W-:Y:S02]  /*b7d50*/  F2FP.SATFINITE.E4M3.F32.PACK_AB_MERGE_C R17, R17, R18, RZ ;  /* 0x000000121111723e */ /* 0x010fe400048070ff */
[----:B------:R-:W-:Y:S01]  /*b7d60*/  IADD3 R18, P1, R20, R5, RZ ;  /* 0x0000000514127210 */ /* 0x000fe20007f3e0ff */
[----:B------:R1:W-:Y:S04]  /*b7d70*/  STL.64 [R1+0x19a0], R44 ;  /* 0x0019a02c01007387 */ /* 0x0003e80000100a00 */
[----:B0-----:R-:W-:Y:S01]  /*b7d80*/  IMAD.X R19, R21, 0x1, R6, P1 ;  /* 0x0000000115137824 */ /* 0x001fe200008e0606 */
[----:B-1----:R-:W-:-:S05]  /*b7d90*/  F2FP.SATFINITE.E4M3.F32.PACK_AB_MERGE_C R44, R56, R55, RZ ;  /* 0x00000037382c723e */ /* 0x002fca00048070ff */
[----:B------:R0:W-:Y:S04]  /*b7da0*/  STL [R1+0x5a0], R44 ;  /* 0x0005a02c01007387 */ /* 0x0001e80000100800 */
[----:B------:R1:W-:Y:S04]  /*b7db0*/  STL [R1+0x5a4], R17 ;  /* 0x0005a41101007387 */ /* 0x0003e80000100800 */
[----:B------:R3:W-:Y:S01]  /*b7dc0*/  STL.64 [R1+0x1990], R18 ;  /* 0x0019901201007387 */ /* 0x0007e20000100a00 */
[----:B0-----:R-:W-:Y:S02]  /*b7dd0*/  F2FP.SATFINITE.E4M3.F32.PACK_AB_MERGE_C R44, R48, R59, RZ ;  /* 0x0000003b302c723e */ /* 0x001fe400048070ff */
[----:B-1----:R-:W-:-:S02]  /*b7de0*/  F2FP.SATFINITE.E4M3.F32.PACK_AB_MERGE_C R17, R24, R23, RZ ;  /* 0x000000171811723e */ /* 0x002fc400048070ff */
[----:B---3--:R-:W-:Y:S01]  /*b7df0*/  IADD3 R18, P1, R20, R7, RZ ;  /* 0x0000000714127210 */ /* 0x008fe20007f3e0ff */
        /* <DEDUP_REMOVED lines=34> */
[----:B--2---:R-:W-:Y:S02]  /*b8020*/  F2FP.SATFINITE.E4M3.F32.PACK_AB_MERGE_C R17, R22, R43, RZ ;  /* 0x0000002b1611723e */ /* 0x004fe400048070ff */
        /* <DEDUP_REMOVED lines=636> */
[----:B------:R-:W3:Y:S04]  /*ba7f0*/  LDL.LU R51, [R1+0x15c0] ;  /* 0x0015c00001337983 */ /* 0x000ee80000300800 */
[----:B------:R-:W3:Y:S01]  /*ba800*/  LDL.LU R52, [R1+0x15c4] ;  /* 0x0015c40001347983 */ /* 0x000ee20000300800 */
[----:B--2---:R-:W-:-:S05]  /*ba810*/  F2FP.SATFINITE.E4M3.F32.PACK_AB_MERGE_C R17, R22, R43, RZ ;  /* 0x0000002b1611723e */ /* 0x004fca00048070ff */
[----:B------:R0:W-:Y:S04]  /*ba820*/  STL [R1+0x5320], R17 ;  /* 0x0053201101007387 */ /* 0x0001e80000100800 */
[----:B------:R-:W2:Y:S04]  /*ba830*/  LDL.LU R55, [R1+0x15c8] ;  /* 0x0015c80001377983 */ /* 0x000ea80000300800 */
[----:B------:R-:W2:Y:S04]  /*ba840*/  LDL.LU R56, [R1+0x15cc] ;  /* 0x0015cc0001387983 */ /* 0x000ea80000300800 */
        /* <DEDUP_REMOVED lines=32> */
[----:B---3--:R-:W-:-:S05]  /*baa50*/  F2FP.SATFINITE.E4M3.F32.PACK_AB_MERGE_C R46, R52, R51, RZ ;  /* 0x00000033342e723e */ /* 0x008fca00048070ff */
[----:B------:R-:W-:Y:S01]  /*baa60*/  STL [R1+0x4eb4], R46 ;  /* 0x004eb42e01007387 */ /* 0x000fe20000100800 */
[----:B--2---:R-:W-:-:S05]  /*baa70*/  F2FP.SATFINITE.E4M3.F32.PACK_AB_MERGE_C R19, R56, R55, RZ ;  /* 0x000000373813723e */ /* 0x004fca00048070ff */
[----:B------:R4:W-:Y:S02]  /*baa80*/  STL [R1+0x5328], R19 ;  /* 0x0053281301007387 */ /* 0x0009e40000100800 */
[----:B----4-:R-:W-:Y:S02]  /*baa90*/  F2FP.SATFINITE.E4M3.F32.PACK_AB_MERGE_C R19, R22, R43, RZ ;  /* 0x0000002b1613723e */ /* 0x010fe400048070ff */
[----:B------:R-:W2:Y:S04]  /*baaa0*/  LDL.LU R43, [R1+0x1558] ;  /* 0x00155800012b7983 */ /* 0x000ea80000300800 */
[----:B------:R-:W2:Y:S01]  /*baab0*/  LDL.LU R22, [R1+0x155c] ;  /* 0x00155c0001167983 */ /* 0x000ea20000300800 */
[----:B------:R-:W-:Y:S02]  /*baac0*/  IADD3 R44, P1, R20, R3, RZ ;  /* 0x00000003142c7210 */ /* 0x000fe40007f3e0ff */
[----:B------:R-:W-:-:S03]  /*baad0*/  F2FP.SATFINITE.E4M3.F32.PACK_AB_MERGE_C R17, R17, R18, RZ ;  /* 0x000000121111723e */ /* 0x000fc600048070ff */
[----:B------:R-:W-:Y:S01]  /*baae0*/  IMAD.X R45, R21, 0x1, R4, P1 ;  /* 0x00000001152d7824 */ /* 0x000fe200008e0604 */
[----:B------:R-:W-:-:S04]  /*baaf0*/  IADD3 R18, P1, R20, R5, RZ ;  /* 0x0000000514127210 */ /* 0x000fc80007f3e0ff */
[----:B------:R-:W-:Y:S04]  /*bab00*/  STL.64 [R1+0x16f0], R44 ;  /* 0x0016f02c01007387 */ /* 0x000fe80000100a00 */
[----:B------:R0:W-:Y:S04]  /*bab10*/  STL [R1+0x4ea4], R19 ;  /* 0x004ea41301007387 */ /* 0x0001e80000100800 */
[----:B------:R1:W-:Y:S01]  /*bab20*/  STL [R1+0x532c], R17 ;  /* 0x00532c1101007387 */ /* 0x0003e20000100800 */
[----:B0-----:R-:W-:Y:S01]  /*bab30*/  IMAD.X R19, R21, 0x1, R6, P1 ;  /* 0x0000000115137824 */ /* 0x001fe200008e0606 */
[----:B------:R-:W-:-:S04]  /*bab40*/  F2FP.SATFINITE.E4M3.F32.PACK_AB_MERGE_C R44, R48, R59, RZ ;  /* 0x0000003b302c723e */ /* 0x000fc800048070ff */
[----:B------:R0:W-:Y:S01]  /*bab50*/  STL.64 [R1+0x16e8], R18 ;  /* 0x0016e81201007387 */ /* 0x0001e20000100a00 */
[----:B-1----:R-:W-:-:S03]  /*bab60*/  F2FP.SATFINITE.E4M3.F32.PACK_AB_MERGE_C R17, R24, R23, RZ ;  /* 0x000000171811723e */ /* 0x002fc600048070ff */
[----:B------:R-:W-:Y:S01]  /*bab70*/  STL [R1+0x5334], R44 ;  /* 0x0053342c01007387 */ /* 0x000fe20000100800 */
[----:B0-----:R-:W-:-:S03]  /*bab80*/  IADD3 R18, P1, R20, R7, RZ ;  /* 0x0000000714127210 */ /* 0x001fc60007f3e0ff */
[----:B------:R0:W-:Y:S02]  /*bab90*/  STL [R1+0x5330], R17 ;  /* 0x0053301101007387 */ /* 0x0001e40000100800 */
[----:B------:R-:W-:Y:S01]  /*baba0*/  IMAD.X R19, R21, 0x1, R8, P1 ;  /* 0x0000000115137824 */ /* 0x000fe200008e0608 */
[----:B------:R-:W-:-:S04]  /*babb0*/  F2FP.SATFINITE.E4M3.F32.PACK_AB_MERGE_C R23, R26, R25, RZ ;  /* 0x000000191a17723e */ /* 0x000fc800048070ff */
[----:B------:R1:W-:Y:S01]  /*babc0*/  STL.64 [R1+0x16e0], R18 ;  /* 0x0016e01201007387 */ /* 0x0003e20000100a00 */
[----:B0-----:R-:W-:-:S03]  /*babd0*/  F2FP.SATFINITE.E4M3.F32.PACK_AB_MERGE_C R17, R28, R27, RZ ;  /* 0x0000001b1c11723e */ /* 0x001fc600048070ff */
[----:B------:R0:W-:Y:S01]  /*babe0*/  STL [R1+0x533c], R23 ;  /* 0x00533c1701007387 */ /* 0x0001e20000100800 */
[----:B-1----:R-:W-:-:S03]  /*babf0*/  IADD3 R18, P1, R20, R9, RZ ;  /* 0x0000000914127210 */ /* 0x002fc60007f3e0ff */
[----:B------:R1:W-:Y:S02]  /*bac00*/  STL [R1+0x5338], R17 ;  /* 0x0053381101007387 */ /* 0x0003e40000100800 */
[----:B------:R-:W-:Y:S01]  /*bac10*/  IMAD.X R19, R21, 0x1, R10, P1 ;  /* 0x0000000115137824 */ /* 0x000fe200008e060a */
[----:B0-----:R-:W-:-:S04]  /*bac20*/  F2FP.SATFINITE.E4M3.F32.PACK_AB_MERGE_C R23, R30, R29, RZ ;  /* 0x0000001d1e17723e */ /* 0x001fc800048070ff */
[----:B------:R0:W-:Y:S01]  /*bac30*/  STL.64 [R1+0x16d8], R18 ;  /* 0x0016d81201007387 */ /* 0x0001e20000100a00 */
[----:B-1----:R-:W-:-:S03]  /*bac40*/  F2FP.SATFINITE.E4M3.F32.PACK_AB_MERGE_C R17, R32, R31, RZ ;  /* 0x0000001f2011723e */ /* 0x002fc600048070ff */
[----:B------:R1:W-:Y:S01]  /*bac50*/  STL [R1+0x5344], R23 ;  /* 0x0053441701007387 */ /* 0x0003e20000100800 */
[----:B0-----:R-:W-:-:S03]  /*bac60*/  IADD3 R18, P1, R20, R11, RZ ;  /* 0x0000000b14127210 */ /* 0x001fc60007f3e0ff */
[----:B------:R0:W-:Y:S02]  /*bac70*/  STL [R1+0x5340], R17 ;  /* 0x0053401101007387 */ /* 0x0001e40000100800 */
[----:B------:R-:W-:Y:S01]  /*bac80*/  IMAD.X R19, R21, 0x1, R12, P1 ;  /* 0x0000000115137824 */ /* 0x000fe200008e060c */
[----:B-1----:R-:W-:-:S04]  /*bac90*/  F2FP.SATFINITE.E4M3.F32.PACK_AB_MERGE_C R23, R34, R33, RZ ;  /* 0x000000212217723e */ /* 0x002fc800048070ff */
        /* <DEDUP_REMOVED lines=23> */
[----:B------:R0:W-:Y:S04]  /*bae10*/  STL [R1+0x5368], R17 ;  /* 0x0053681101007387 */ /* 0x0001e80000100800 */
        /* <DEDUP_REMOVED lines=36> */
[----:B------:R-:W-:Y:S01]  /*bb060*/  STL.64 [R1+0x16b0], R44 ;  /* 0x0016b02c01007387 */ /* 0x000fe20000100a00 */
[----:B--2---:R-:W-:-:S03]  /*bb070*/  F2FP.SATFINITE.E4M3.F32.PACK_AB_MERGE_C R19, R22, R43, RZ ;  /* 0x0000002b1613723e */ /* 0x004fc600048070ff */
[----:B------:R-:W2:Y:S04]  /*bb080*/  LDL.LU R43, [R1+0x14e8] ;  /* 0x0014e800012b7983 */ /* 0x000ea80000300800 */
[----:B------:R-:W2:Y:S01]  /*bb090*/  LDL.LU R22, [R1+0x14ec] ;  /* 0x0014ec0001167983 */ /* 0x000ea20000300800 */
[----:B------:R-:W-:Y:S02]  /*bb0a0*/  F2FP.SATFINITE.E4M3.F32.PACK_AB_MERGE_C R17, R17, R18, RZ ;  /* 0x000000121111723e */ /* 0x000fe400048070ff */
[----:B------:R-:W-:Y:S01]  /*bb0b0*/  IADD3 R18, P1, R20, R5, RZ ;  /* 0x0000000514127210 */ /* 0x000fe20007f3e0ff */
        /* <DEDUP_REMOVED lines=32> */
[----:B0-----:R-:W-:-:S05]  /*bb2c0*/  F2FP.SATFINITE.E4M3.F32.PACK_AB_MERGE_C R17, R38, R37, RZ ;  /* 0x000000252611723e */ /* 0x001fca00048070ff */
[----:B------:R3:W-:Y:S04]  /*bb2d0*/  STL [R1+0x1d5c], R17 ;  /* 0x001d5c1101007387 */ /* 0x0007e80000100800 */
[----:B------:R-:W2:Y:S01]  /*bb2e0*/  LDL.LU R35, [R1+0x14d0] ;  /* 0x0014d00001237983 */ /* 0x000ea20000300800 */
[----:B-1----:R-:W-:-:S03]  /*bb2f0*/  IADD3 R18, P1, R20, R14, RZ ;  /* 0x0000000e14127210 */ /* 0x002fc60007f3e0ff */
[----:B------:R-:W2:Y:S02]  /*bb300*/  LDL.LU R36, [R1+0x14d4] ;  /* 0x0014d40001247983 */ /* 0x000ea40000300800 */
[----:B------:R-:W-:-:S05]  /*bb310*/  IMAD.X R19, R21, 0x1, R16, P1 ;  /* 0x0000000115137824 */ /* 0x000fca00008e0610 */
[----:B------:R-:W-:Y:S01]  /*bb320*/  STL.64 [R1+0x1688], R18 ;  /* 0x0016881201007387 */ /* 0x000fe20000100a00 */
[----:B---3--:R-:W-:-:S05]  /*bb330*/  F2FP.SATFINITE.E4M3.F32.PACK_AB_MERGE_C R17, R40, R39, RZ ;  /* 0x000000272811723e */ /* 0x008fca00048070ff */
[----:B------:R4:W-:Y:S04]  /*bb340*/  STL [R1+0x1dec], R17 ;  /* 0x001dec1101007387 */ /* 0x0009e80000100800 */
[----:B------:R-:W3:Y:S04]  /*bb350*/  LDL.LU R39, [R1+0x14d8] ;  /* 0x0014d80001277983 */ /* 0x000ee80000300800 */
[----:B------:R-:W3:Y:S01]  /*bb360*/  LDL.LU R40, [R1+0x14dc] ;  /* 0x0014dc0001287983 */ /* 0x000ee20000300800 */
[----:B----4-:R-:W-:-:S05]  /*bb370*/  F2FP.SATFINITE.E4M3.F32.PACK_AB_MERGE_C R17, R42, R41, RZ ;  /* 0x000000292a11723e */ /* 0x010fca00048070ff */
[----:B------:R2:W-:Y:S02]  /*bb380*/  STL [R1+0x1978], R17 ;  /* 0x0019781101007387 */ /* 0x0005e40000100800 */
[----:B--2---:R-:W-:Y:S02]  /*bb390*/  F2FP.SATFINITE.E4M3.F32.PACK_AB_MERGE_C R17, R22, R43, RZ ;  /* 0x0000002b1611723e */ /* 0x004fe400048070ff */
[----:B------:R-:W2:Y:S04]  /*bb3a0*/  LDL.LU R43, [R1+0x14c0] ;  /* 0x0014c000012b7983 */ /* 0x000ea80000300800 */
[----:B------:R-:W2:Y:S04]  /*bb3b0*/  LDL.LU R22, [R1+0x14c4] ;  /* 0x0014c40001167983 */ /* 0x000ea80000300800 */
[----:B------:R0:W-:Y:S04]  /*bb3c0*/  STL [R1+0x196c], R17 ;  /* 0x00196c1101007387 */ /* 0x0001e80000100800 */
        /* <DEDUP_REMOVED lines=25> */
[----:B------:R0:W-:Y:S02]  /*bb560*/  STL.64 [R1+0x1678], R44 ;  /* 0x0016782c01007387 */ /* 0x0001e40000100a00 */
[----:B0-----:R-:W-:Y:S02]  /*bb570*/  IADD3 R44, P1, R20, R3, RZ ;  /* 0x00000003142c7210 */ /* 0x001fe40007f3e0ff */
[----:B------:R-:W-:-:S03]  /*bb580*/  F2FP.SATFINITE.E4M3.F32.PACK_AB_MERGE_C R35, R36, R35, RZ ;  /* 0x000000232423723e */ /* 0x000fc600048070ff */
[----:B------:R-:W-:Y:S02]  /*bb590*/  IMAD.X R45, R21, 0x1, R4, P1 ;  /* 0x00000001152d7824 */ /* 0x000fe400008e0604 */
[----:B------:R0:W-:Y:S01]  /*bb5a0*/  STL [R1+0x18b8], R35 ;  /* 0x0018b82301007387 */ /* 0x0001e20000100800 */
[----:B---3--:R-:W-:-:S05]  /*bb5b0*/  F2FP.SATFINITE.E4M3.F32.PACK_AB_MERGE_C R19, R40, R39, RZ ;  /* 0x000000272813723e */ /* 0x008fca00048070ff */
[----:B------:R2:W-:Y:S04]  /*bb5c0*/  STL [R1+0x18bc], R19 ;  /* 0x0018bc1301007387 */ /* 0x0005e80000100800 */
[----:B0-----:R-:W3:Y:S04]  /*bb5d0*/  LDL.LU R35, [R1+0x1478] ;  /* 0x0014780001237983 */ /* 0x001ee80000300800 */
[----:B------:R-:W3:Y:S04]  /*bb5e0*/  LDL.LU R36, [R1+0x147c] ;  /* 0x00147c0001247983 */ /* 0x000ee80000300800 */
[----:B------:R-:W3:Y:S04]  /*bb5f0*/  LDL.LU R39, [R1+0x1460] ;  /* 0x0014600001277983 */ /* 0x000ee80000300800 */
[----:B------:R-:W-:Y:S04]  /*bb600*/  STL.64 [R1+0x1670], R44 ;  /* 0x0016702c01007387 */ /* 0x000fe80000100a00 */
[----:B------:R-:W3:Y:S01]  /*bb610*/  LDL.LU R40, [R1+0x1464] ;  /* 0x0014640001287983 */ /* 0x000ee20000300800 */
[----:B--2---:R-:W-:-:S03]  /*bb620*/  F2FP.SATFINITE.E4M3.F32.PACK_AB_MERGE_C R19, R22, R43, RZ ;  /* 0x0000002b1613723e */ /* 0x004fc600048070ff */
[----:B------:R-:W2:Y:S04]  /*bb630*/  LDL.LU R43, [R1+0x1468] ;  /* 0x00146800012b7983 */ /* 0x000ea80000300800 */
[----:B------:R-:W2:Y:S01]  /*bb640*/  LDL.LU R22, [R1+0x146c] ;  /* 0x00146c0001167983 */ /* 0x000ea20000300800 */
[----:B----4-:R-:W-:Y:S02]  /*bb650*/  F2FP.SATFINITE.E4M3.F32.PACK_AB_MERGE_C R17, R17, R18, RZ ;  /* 0x000000121111723e */ /* 0x010fe400048070ff */
        /* <DEDUP_REMOVED lines=31> */
[----:B------:R-:W-:Y:S02]  /*bb850*/  IMAD.X R19, R21, 0x1, R15, P1 ;  /* 0x0000000115137824 */ /* 0x000fe400008e060f */
[----:B------:R-:W4:Y:S04]  /*bb860*/  LDL.LU R37, [R1+0x1450] ;  /* 0x0014500001257983 */ /* 0x000f280000300800 */
[----:B------:R-:W4:Y:S01]  /*bb870*/  LDL.LU R38, [R1+0x1454] ;  /* 0x0014540001267983 */ /* 0x000f220000300800 */
[----:B0-----:R-:W-:-:S03]  /*bb880*/  F2FP.SATFINITE.E4M3.F32.PACK_AB_MERGE_C R17, R42, R41, RZ ;  /* 0x000000292a11723e */ /* 0x001fc600048070ff */
[----:B------:R0:W-:Y:S04]  /*bb890*/  STL.64 [R1+0x1648], R18 ;  /* 0x0016481201007387 */ /* 0x0001e80000100a00 */
[----:B------:R-:W-:Y:S04]  /*bb8a0*/  STL [R1+0x760], R17 ;  /* 0x0007601101007387 */ /* 0x000fe80000100800 */
[----:B------:R-:W4:Y:S04]  /*bb8b0*/  LDL.LU R41, [R1+0x1458] ;  /* 0x0014580001297983 */ /* 0x000f280000300800 */
[----:B------:R-:W4:Y:S01]  /*bb8c0*/  LDL.LU R42, [R1+0x145c] ;  /* 0x00145c00012a7983 */ /* 0x000f220000300800 */
[----:B0-----:R-:W-:-:S05]  /*bb8d0*/  IADD3 R18, P1, R20, R14, RZ ;  /* 0x0000000e14127210 */ /* 0x001fca0007f3e0ff */
[----:B------:R-:W-:-:S05]  /*bb8e0*/  IMAD.X R19, R21, 0x1, R16, P1 ;  /* 0x0000000115137824 */ /* 0x000fca00008e0610 */
[----:B------:R3:W-:Y:S02]  /*bb8f0*/  STL.64 [R1+0x1640], R18 ;  /* 0x0016401201007387 */ /* 0x0007e40000100a00 */
[----:B---3--:R-:W-:-:S05]  /*bb900*/  F2FP.SATFINITE.E4M3.F32.PACK_AB_MERGE_C R18, R36, R35, RZ ;  /* 0x000000232412723e */ /* 0x008fca00048070ff */
[----:B------:R-:W-:Y:S01]  /*bb910*/  STL [R1+0x764], R18 ;  /* 0x0007641201007387 */ /* 0x000fe20000100800 */
[----:B------:R-:W-:-:S05]  /*bb920*/  F2FP.SATFINITE.E4M3.F32.PACK_AB_MERGE_C R17, R40, R39, RZ ;  /* 0x000000272811723e */ /* 0x000fca00048070ff */
[----:B------:R2:W-:Y:S02]  /*bb930*/  STL [R1+0x574], R17 ;  /* 0x0005741101007387 */ /* 0x0005e40000100800 */
[----:B--2---:R-:W-:Y:S02]  /*bb940*/  F2FP.SATFINITE.E4M3.F32.PACK_AB_MERGE_C R17, R22, R43, RZ ;  /* 0x0000002b1611723e */ /* 0x004fe400048070ff */
[----:B------:R-:W2:Y:S04]  /*bb950*/  LDL.LU R43, [R1+0x1440] ;  /* 0x00144000012b7983 */ /* 0x000ea80000300800 */
[----:B------:R-:W2:Y:S04]  /*bb960*/  LDL.LU R22, [R1+0x1444] ;  /* 0x0014440001167983 */ /* 0x000ea80000300800 */
[----:B------:R0:W-:Y:S04]  /*bb970*/  STL [R1+0x570], R17 ;  /* 0x0005701101007387 */ /* 0x0001e80000100800 */
        /* <DEDUP_REMOVED lines=19> */
[----:B------:R-:W3:Y:S02]  /*bbab0*/  LDL.LU R40, [R1+0x140c] ;  /* 0x00140c0001287983 */ /* 0x000ee40000300800 */
[----:B------:R-:W-:Y:S02]  /*bbac0*/  SHF.R.S32.HI R21, RZ, 0x1f, R20 ;  /* 0x0000001fff157819 */ /* 0x000fe40000011414 */
[----:B------:R-:W-:-:S05]  /*bbad0*/  IADD3 R44, P1, R20, R0, RZ ;  /* 0x00000000142c7210 */ /* 0x000fca0007f3e0ff */
[----:B------:R-:W-:Y:S01]  /*bbae0*/  IMAD.X R45, R21, 0x1, R2, P1 ;  /* 0x00000001152d7824 */ /* 0x000fe200008e0602 */
[----:B----4-:R-:W-:Y:S02]  /*bbaf0*/  F2FP.SATFINITE.E4M3.F32.PACK_AB_MERGE_C R35, R38, R37, RZ ;  /* 0x000000252623723e */ /* 0x010fe400048070ff */
[----:B------:R-:W-:Y:S02]  /*bbb00*/  F2FP.SATFINITE.E4M3.F32.PACK_AB_MERGE_C R19, R42, R41, RZ ;  /* 0x000000292a13723e */ /* 0x000fe400048070ff */
[----:B------:R-:W4:Y:S04]  /*bbb10*/  LDL.LU R41, [R1+0x13f0] ;  /* 0x0013f00001297983 */ /* 0x000f280000300800 */
[----:B------:R-:W-:Y:S04]  /*bbb20*/  STL.64 [R1+0x1638], R44 ;  /* 0x0016382c01007387 */ /* 0x000fe80000100a00 */
[----:B------:R0:W-:Y:S04]  /*bbb30*/  STL [R1+0x558], R35 ;  /* 0x0005582301007387 */ /* 0x0001e80000100800 */
[----:B------:R-:W4:Y:S01]  /*bbb40*/  LDL.LU R42, [R1+0x13f4] ;  /* 0x0013f400012a7983 */ /* 0x000f220000300800 */
[----:B------:R-:W-:-:S05]  /*bbb50*/  IADD3 R36, P1, R20, R3, RZ ;  /* 0x0000000314247210 */ /* 0x000fca0007f3e0ff */
[----:B------:R-:W-:Y:S01]  /*bbb60*/  IMAD.X R37, R21, 0x1, R4, P1 ;  /* 0x0000000115257824 */ /* 0x000fe200008e0604 */
[----:B------:R-:W-:Y:S04]  /*bbb70*/  STL [R1+0x55c], R19 ;  /* 0x00055c1301007387 */ /* 0x000fe80000100800 */
[----:B0-----:R-:W4:Y:S04]  /*bbb80*/  LDL.LU R35, [R1+0x13f8] ;  /* 0x0013f80001237983 */ /* 0x001f280000300800 */
[----:B------:R0:W-:Y:S04]  /*bbb90*/  STL.64 [R1+0x1630], R36 ;  /* 0x0016302401007387 */ /* 0x0001e80000100a00 */
[----:B0-----:R-:W4:Y:S04]  /*bbba0*/  LDL.LU R36, [R1+0x13fc] ;  /* 0x0013fc0001247983 */ /* 0x001f280000300800 */
[----:B------:R-:W4:Y:S04]  /*bbbb0*/  LDL.LU R37, [R1+0x13e0] ;  /* 0x0013e00001257983 */ /* 0x000f280000300800 */
[----:B------:R-:W4:Y:S01]  /*bbbc0*/  LDL.LU R38, [R1+0x13e4] ;  /* 0x0013e40001267983 */ /* 0x000f220000300800 */
[----:B--2---:R-:W-:-:S03]  /*bbbd0*/  F2FP.SATFINITE.E4M3.F32.PACK_AB_MERGE_C R19, R22, R43, RZ ;  /* 0x0000002b1613723e */ /* 0x004fc600048070ff */
[----:B------:R-:W2:Y:S04]  /*bbbe0*/  LDL.LU R43, [R1+0x13e8] ;  /* 0x0013e800012b7983 */ /* 0x000ea80000300800 */
[----:B------:R-:W2:Y:S01]  /*bbbf0*/  LDL.LU R22, [R1+0x13ec] ;  /* 0x0013ec0001167983 */ /* 0x000ea20000300800 */
[----:B---3--:R-:W-:Y:S02]  /*bbc00*/  F2FP.SATFINITE.E4M3.F32.PACK_AB_MERGE_C R17, R17, R18, RZ ;  /* 0x000000121111723e */ /* 0x008fe400048070ff */
        /* <DEDUP_REMOVED lines=21> */
[----:B------:R-:W-:Y:S01]  /*bbd60*/  STL [R1+0x510], R23 ;  /* 0x0005101701007387 */ /* 0x000fe20000100800 */
[----:B0-----:R-:W-:-:S03]  /*bbd70*/  IADD3 R18, P1, R20, R11, RZ ;  /* 0x0000000b14127210 */ /* 0x001fc60007f3e0ff */
[----:B------:R0:W-:Y:S02]  /*bbd80*/  STL [R1+0x514], R17 ;  /* 0x0005141101007387 */ /* 0x0001e40000100800 */
[----:B------:R-:W-:-:S05]  /*bbd90*/  IMAD.X R19, R21, 0x1, R12, P1 ;  /* 0x0000000115137824 */ /* 0x000fca00008e060c */
[----:B------:R1:W-:Y:S01]  /*bbda0*/  STL.64 [R1+0x1610], R18 ;  /* 0x0016101201007387 */ /* 0x0003e20000100a00 */
[----:B0-----:R-:W-:-:S03]  /*bbdb0*/  F2FP.SATFINITE.E4M3.F32.PACK_AB_MERGE_C R17, R40, R39, RZ ;  /* 0x000000272811723e */ /* 0x001fc600048070ff */
[----:B------:R-:W3:Y:S01]  /*bbdc0*/  LDL.LU R39, [R1+0x13d0] ;  /* 0x0013d00001277983 */ /* 0x000ee20000300800 */
[----:B-1----:R-:W-:-:S05]  /*bbdd0*/  F2FP.SATFINITE.E4M3.F32.PACK_AB_MERGE_C R18, R34, R33, RZ ;  /* 0x000000212212723e */ /* 0x002fca00048070ff */
[----:B------:R-:W-:Y:S04]  /*bbde0*/  STL [R1+0x4f8], R18 ;  /* 0x0004f81201007387 */ /* 0x000fe80000100800 */
[----:B------:R-:W3:Y:S04]  /*bbdf0*/  LDL.LU R40, [R1+0x13d4] ;  /* 0x0013d40001287983 */ /* 0x000ee80000300800 */
[----:B------:R4:W-:Y:S02]  /*bbe00*/  STL [R1+0x504], R17 ;  /* 0x0005041101007387 */ /* 0x0009e40000100800 */
[----:B----4-:R-:W-:-:S02]  /*bbe10*/  F2FP.SATFINITE.E4M3.F32.PACK_AB_MERGE_C R17, R42, R41, RZ ;  /* 0x000000292a11723e */ /* 0x010fc400048070ff */
[----:B------:R-:W4:Y:S04]  /*bbe20*/  LDL.LU R41, [R1+0x13d8] ;  /* 0x0013d80001297983 */ /* 0x000f280000300800 */
[----:B------:R-:W4:Y:S01]  /*bbe30*/  LDL.LU R42, [R1+0x13dc] ;  /* 0x0013dc00012a7983 */ /* 0x000f220000300800 */
[----:B------:R-:W-:-:S05]  /*bbe40*/  IADD3 R18, P1, R20, R13, RZ ;  /* 0x0000000d14127210 */ /* 0x000fca0007f3e0ff */
[----:B------:R-:W-:-:S05]  /*bbe50*/  IMAD.X R19, R21, 0x1, R15, P1 ;  /* 0x0000000115137824 */ /* 0x000fca00008e060f */
[----:B------:R0:W-:Y:S02]  /*bbe60*/  STL.64 [R1+0x1608], R18 ;  /* 0x0016081201007387 */ /* 0x0001e40000100a00 */
[----:B0-----:R-:W-:Y:S02]  /*bbe70*/  IADD3 R18, P1, R20, R14, RZ ;  /* 0x0000000e14127210 */ /* 0x001fe40007f3e0ff */
[----:B------:R0:W-:Y:S03]  /*bbe80*/  STL [R1+0x4e8], R17 ;  /* 0x0004e81101007387 */ /* 0x0001e60000100800 */
        /* <DEDUP_REMOVED lines=26> */
[----:B------:R-:W-:Y:S02]  /*bc030*/  SHF.R.S32.HI R21, RZ, 0x1f, R20 ;  /* 0x0000001fff157819 */ /* 0x000fe40000011414 */
[----:B------:R-:W-:Y:S01]  /*bc040*/  IADD3 R32, P1, R20, R0, RZ ;  /* 0x0000000014207210 */ /* 0x000fe20007f3e0ff */
[----:B------:R-:W2:Y:S04]  /*bc050*/  LDL.LU R31, [R1+0x1380] ;  /* 0x00138000011f7983 */ /* 0x000ea80000300800 */
[----:B------:R-:W-:-:S05]  /*bc060*/  IMAD.X R33, R21, 0x1, R2, P1 ;  /* 0x0000000115217824 */ /* 0x000fca00008e0602 */
[----:B------:R0:W-:Y:S04]  /*bc070*/  STL.64 [R1+0x15f8], R32 ;  /* 0x0015f82001007387 */ /* 0x0001e80000100a00 */
[----:B0-----:R-:W2:Y:S01]  /*bc080*/  LDL.LU R32, [R1+0x1384] ;  /* 0x0013840001207983 */ /* 0x001ea20000300800 */
[----:B------:R-:W-:Y:S02]  /*bc090*/  IADD3 R44, P1, R20, R3, RZ ;  /* 0x00000003142c7210 */ /* 0x000fe40007f3e0ff */
[----:B---3--:R-:W-:-:S05]  /*bc0a0*/  F2FP.SATFINITE.E4M3.F32.PACK_AB_MERGE_C R19, R40, R39, RZ ;  /* 0x000000272813723e */ /* 0x008fca00048070ff */
[----:B------:R4:W-:Y:S04]  /*bc0b0*/  STL [R1+0x4b0], R19 ;  /* 0x0004b01301007387 */ /* 0x0009e80000100800 */
[----:B------:R-:W3:Y:S04]  /*bc0c0*/  LDL.LU R33, [R1+0x1388] ;  /* 0x0013880001217983 */ /* 0x000ee80000300800 */
[----:B------:R-:W3:Y:S04]  /*bc0d0*/  LDL.LU R34, [R1+0x138c] ;  /* 0x00138c0001227983 */ /* 0x000ee80000300800 */
[----:B------:R-:W3:Y:S04]  /*bc0e0*/  LDL.LU R39, [R1+0x1370] ;  /* 0x0013700001277983 */ /* 0x000ee80000300800 */
[----:B------:R-:W3:Y:S01]  /*bc0f0*/  LDL.LU R40, [R1+0x1374] ;  /* 0x0013740001287983 */ /* 0x000ee20000300800 */
[----:B----4-:R-:W-:Y:S01]  /*bc100*/  F2FP.SATFINITE.E4M3.F32.PACK_AB_MERGE_C R19, R42, R41, RZ ;  /* 0x000000292a13723e */ /* 0x010fe200048070ff */
[----:B------:R-:W-:-:S04]  /*bc110*/  IMAD.X R45, R21, 0x1, R4, P1 ;  /* 0x00000001152d7824 */ /* 0x000fc800008e0604 */
[----:B------:R2:W-:Y:S04]  /*bc120*/  STL [R1+0x4b8], R19 ;  /* 0x0004b81301007387 */ /* 0x0005e80000100800 */
[----:B------:R-:W4:Y:S04]  /*bc130*/  LDL.LU R35, [R1+0x1378] ;  /* 0x0013780001237983 */ /* 0x000f280000300800 */
[----:B------:R-:W4:Y:S04]  /*bc140*/  LDL.LU R36, [R1+0x137c] ;  /* 0x00137c0001247983 */ /* 0x000f280000300800 */
[----:B------:R-:W4:Y:S04]  /*bc150*/  LDL.LU R41, [R1+0x1360] ;  /* 0x0013600001297983 */ /* 0x000f280000300800 */
[----:B------:R-:W-:Y:S04]  /*bc160*/  STL.64 [R1+0x15f0], R44 ;  /* 0x0015f02c01007387 */ /* 0x000fe80000100a00 */
[----:B------:R-:W4:Y:S01]  /*bc170*/  LDL.LU R42, [R1+0x1364] ;  /* 0x00136400012a7983 */ /* 0x000f220000300800 */
        /* <DEDUP_REMOVED lines=30> */
[----:B------:R-:W-:Y:S01]  /*bc360*/  IMAD.X R19, R21, 0x1, R12, P1 ;  /* 0x0000000115137824 */ /* 0x000fe200008e060c */
[----:B------:R-:W-:-:S04]  /*bc370*/  F2FP.SATFINITE.E4M3.F32.PACK_AB_MERGE_C R23, R32, R31, RZ ;  /* 0x0000001f2017723e */ /* 0x000fc800048070ff */
[----:B------:R0:W-:Y:S01]  /*bc380*/  STL.64 [R1+0x15d0], R18 ;  /* 0x0015d01201007387 */ /* 0x0001e20000100a00 */
[----:B---3--:R-:W-:Y:S02]  /*bc390*/  F2FP.SATFINITE.E4M3.F32.PACK_AB_MERGE_C R17, R34, R33, RZ ;  /* 0x000000212211723e */ /* 0x008fe400048070ff */
[----:B0-----:R-:W-:Y:S01]  /*bc3a0*/  IADD3 R18, P1, R20, R13, RZ ;  /* 0x0000000d14127210 */ /* 0x001fe20007f3e0ff */
[----:B------:R-:W-:Y:S04]  /*bc3b0*/  STL [R1+0x310], R23 ;  /* 0x0003101701007387 */ /* 0x000fe80000100800 */
[----:B------:R-:W-:Y:S01]  /*bc3c0*/  IMAD.X R19, R21, 0x1, R15, P1 ;  /* 0x0000000115137824 */ /* 0x000fe200008e060f */
[----:B------:R0:W-:Y:S02]  /*bc3d0*/  STL [R1+0x31c], R17 ;  /* 0x00031c1101007387 */ /* 0x0001e40000100800 */
[----:B0-----:R-:W-:-:S02]  /*bc3e0*/  F2FP.SATFINITE.E4M3.F32.PACK_AB_MERGE_C R17, R40, R39, RZ ;  /* 0x000000272811723e */ /* 0x001fc400048070ff */
[----:B------:R-:W3:Y:S04]  /*bc3f0*/  LDL.LU R39, [R1+0x1358] ;  /* 0x0013580001277983 */ /* 0x000ee80000300800 */
[----:B------:R-:W3:Y:S04]  /*bc400*/  LDL.LU R40, [R1+0x135c] ;  /* 0x00135c0001287983 */ /* 0x000ee80000300800 */
[----:B------:R0:W-:Y:S02]  /*bc410*/  STL.64 [R1+0x15c8], R18 ;  /* 0x0015c81201007387 */ /* 0x0001e40000100a00 */
[----:B0-----:R-:W-:-:S02]  /*bc420*/  IADD3 R18, P1, R20, R14, RZ ;  /* 0x0000000e14127210 */ /* 0x001fc40007f3e0ff */
[----:B------:R4:W-:Y:S03]  /*bc430*/  STL [R1+0x2e8], R17 ;  /* 0x0002e81101007387 */ /* 0x0009e60000100800 */
[----:B------:R-:W-:-:S05]  /*bc440*/  IMAD.X R19, R21, 0x1, R16, P1 ;  /* 0x0000000115137824 */ /* 0x000fca00008e0610 */
[----:B------:R0:W-:Y:S01]  /*bc450*/  STL.64 [R1+0x15c0], R18 ;  /* 0x0015c01201007387 */ /* 0x0001e20000100a00 */
[----:B----4-:R-:W-:Y:S02]  /*bc460*/  F2FP.SATFINITE.E4M3.F32.PACK_AB_MERGE_C R17, R42, R41, RZ ;  /* 0x000000292a11723e */ /* 0x010fe400048070ff */
[----:B0-----:R-:W-:-:S05]  /*bc470*/  F2FP.SATFINITE.E4M3.F32.PACK_AB_MERGE_C R18, R36, R35, RZ ;  /* 0x000000232412723e */ /* 0x001fca00048070ff */
[----:B------:R-:W-:Y:S04]  /*bc480*/  STL [R1+0x2dc], R18 ;  /* 0x0002dc1201007387 */ /* 0x000fe80000100800 */
[----:B------:R2:W-:Y:S04]  /*bc490*/  STL [R1+0x134], R17 ;  /* 0x0001341101007387 */ /* 0x0005e80000100800 */
[----:B------:R-:W4:Y:S04]  /*bc4a0*/  LDL.LU R41, [R1+0x750] ;  /* 0x0007500001297983 */ /* 0x000f280000300800 */
[----:B------:R-:W4:Y:S01]  /*bc4b0*/  LDL.LU R42, [R1+0x754] ;  /* 0x00075400012a7983 */ /* 0x000f220000300800 */
[----:B--2---:R-:W-:-:S05]  /*bc4c0*/  F2FP.SATFINITE.E4M3.F32.PACK_AB_MERGE_C R17, R22, R43, RZ ;  /* 0x0000002b1611723e */ /* 0x004fca00048070ff */
        /* <DEDUP_REMOVED lines=13> */
[----:B------:R-:W2:Y:S02]  /*bc5a0*/  LDL.LU R27, [R1+0x1320] ;  /* 0x00132000011b7983 */ /* 0x000ea40000300800 */
[----:B------:R-:W-:Y:S02]  /*bc5b0*/  SHF.R.S32.HI R21, RZ, 0x1f, R20 ;  /* 0x0000001fff157819 */ /* 0x000fe40000011414 */
[----:B------:R-:W-:-:S05]  /*bc5c0*/  IADD3 R28, P1, R20, R0, RZ ;  /* 0x00000000141c7210 */ /* 0x000fca0007f3e0ff */
[----:B------:R-:W-:-:S05]  /*bc5d0*/  IMAD.X R29, R21, 0x1, R2, P1 ;  /* 0x00000001151d7824 */ /* 0x000fca00008e0602 */
[----:B------:R0:W-:Y:S04]  /*bc5e0*/  STL.64 [R1+0x15b8], R28 ;  /* 0x0015b81c01007387 */ /* 0x0001e80000100a00 */
[----:B0-----:R-:W2:Y:S01]  /*bc5f0*/  LDL.LU R28, [R1+0x1324] ;  /* 0x00132400011c7983 */ /* 0x001ea20000300800 */
[----:B------:R-:W-:-:S05]  /*bc600*/  F2FP.SATFINITE.E4M3.F32.PACK_AB_MERGE_C R19, R38, R37, RZ ;  /* 0x000000252613723e */ /* 0x000fca00048070ff */
[----:B------:R3:W-:Y:S04]  /*bc610*/  STL [R1+0x10c], R19 ;  /* 0x00010c1301007387 */ /* 0x0007e80000100800 */
[----:B------:R-:W2:Y:S04]  /*bc620*/  LDL.LU R29, [R1+0x1328] ;  /* 0x00132800011d7983 */ /* 0x000ea80000300800 */
[----:B------:R-:W2:Y:S04]  /*bc630*/  LDL.LU R30, [R1+0x132c] ;  /* 0x00132c00011e7983 */ /* 0x000ea80000300800 */
[----:B------:R-:W2:Y:S04]  /*bc640*/  LDL.LU R31, [R1+0x1310] ;  /* 0x00131000011f7983 */ /* 0x000ea80000300800 */
[----:B------:R-:W2:Y:S04]  /*bc650*/  LDL.LU R32, [R1+0x1314] ;  /* 0x0013140001207983 */ /* 0x000ea80000300800 */
[----:B------:R-:W2:Y:S04]  /*bc660*/  LDL.LU R37, [R1+0x1318] ;  /* 0x0013180001257983 */ /* 0x000ea80000300800 */
[----:B------:R-:W2:Y:S01]  /*bc670*/  LDL.LU R38, [R1+0x131c] ;  /* 0x00131c0001267983 */ /* 0x000ea20000300800 */
[----:B------:R-:W-:-:S05]  /*bc680*/  IADD3 R34, P1, R20, R3, RZ ;  /* 0x0000000314227210 */ /* 0x000fca0007f3e0ff */
[----:B------:R-:W-:Y:S01]  /*bc690*/  IMAD.X R35, R21, 0x1, R4, P1 ;  /* 0x0000000115237824 */ /* 0x000fe200008e0604 */
[----:B---3--:R-:W-:-:S05]  /*bc6a0*/  F2FP.SATFINITE.E4M3.F32.PACK_AB_MERGE_C R19, R40, R39, RZ ;  /* 0x000000272813723e */ /* 0x008fca00048070ff */
[----:B------:R-:W-:Y:S04]  /*bc6b0*/  STL [R1+0x130], R19 ;  /* 0x0001301301007387 */ /* 0x000fe80000100800 */
[----:B------:R-:W3:Y:S04]  /*bc6c0*/  LDL.LU R33, [R1+0x1300] ;  /* 0x0013000001217983 */ /* 0x000ee80000300800 */
[----:B------:R0:W-:Y:S04]  /*bc6d0*/  STL.64 [R1+0x15b0], R34 ;  /* 0x0015b02201007387 */ /* 0x0001e80000100a00 */
[----:B0-----:R-:W3:Y:S04]  /*bc6e0*/  LDL.LU R34, [R1+0x1304] ;  /* 0x0013040001227983 */ /* 0x001ee80000300800 */
[----:B------:R-:W3:Y:S04]  /*bc6f0*/  LDL.LU R35, [R1+0x1308] ;  /* 0x0013080001237983 */ /* 0x000ee80000300800 */
[----:B------:R-:W3:Y:S04]  /*bc700*/  LDL.LU R36, [R1+0x130c] ;  /* 0x00130c0001247983 */ /* 0x000ee80000300800 */
[----:B------:R-:W3:Y:S04]  /*bc710*/  LDL.LU R39, [R1+0x12f0] ;  /* 0x0012f00001277983 */ /* 0x000ee80000300800 */
[----:B------:R-:W3:Y:S01]  /*bc720*/  LDL.LU R40, [R1+0x12f4] ;  /* 0x0012f40001287983 */ /* 0x000ee20000300800 */
[----:B----4-:R-:W-:-:S03]  /*bc730*/  F2FP.SATFINITE.E4M3.F32.PACK_AB_MERGE_C R19, R42, R41, RZ ;  /* 0x000000292a13723e */ /* 0x010fc600048070ff */
[----:B------:R-:W4:Y:S04]  /*bc740*/  LDL.LU R41, [R1+0x12f8] ;  /* 0x0012f80001297983 */ /* 0x000f280000300800 */
[----:B------:R-:W4:Y:S04]  /*bc750*/  LDL.LU R42, [R1+0x12fc] ;  /* 0x0012fc00012a7983 */ /* 0x000f280000300800 */
[----:B------:R0:W-:Y:S01]  /*bc760*/  STL [R1+0x108], R19 ;  /* 0x0001081301007387 */ /* 0x0001e20000100800 */
[----:B--2---:R-:W-:Y:S02]  /*bc770*/  F2FP.SATFINITE.E4M3.F32.PACK_AB_MERGE_C R17, R17, R18, RZ ;  /* 0x000000121111723e */ /* 0x004fe400048070ff */
[----:B------:R-:W-:-:S05]  /*bc780*/  IADD3 R18, P1, R20, R5, RZ ;  /* 0x0000000514127210 */ /* 0x000fca0007f3e0ff */
[C---:B0-----:R-:W-:Y:S01]  /*bc790*/  IMAD.X R19, R21.reuse, 0x1, R6, P1 ;  /* 0x0000000115137824 */ /* 0x041fe200008e0606 */
        /* <DEDUP_REMOVED lines=15> */
[----:B------:R-:W-:Y:S02]  /*bc890*/  STL [R1+0x4ca8], R17 ;  /* 0x004ca81101007387 */ /* 0x000fe40000100800 */
[----:B------:R-:W-:Y:S01]  /*bc8a0*/  IMAD.X R19, R21, 0x1, R10, P1 ;  /* 0x0000000115137824 */ /* 0x000fe200008e060a */
[----:B------:R-:W-:-:S04]  /*bc8b0*/  F2FP.SATFINITE.E4M3.F32.PACK_AB_MERGE_C R23, R28, R27, RZ ;  /* 0x0000001b1c17723e */ /* 0x000fc800048070ff */
[----:B------:R0:W-:Y:S04]  /*bc8c0*/  STL.64 [R1+0x1598], R18 ;  /* 0x0015981201007387 */ /* 0x0001e80000100a00 */
[----:B------:R-:W-:Y:S01]  /*bc8d0*/  STL [R1+0x1ecc], R23 ;  /* 0x001ecc1701007387 */ /* 0x000fe20000100800 */
[----:B0-----:R-:W-:-:S05]  /*bc8e0*/  IADD3 R18, P1, R20, R11, RZ ;  /* 0x0000000b14127210 */ /* 0x001fca0007f3e0ff */
[----:B------:R-:W-:Y:S01]  /*bc8f0*/  IMAD.X R19, R21, 0x1, R12, P1 ;  /* 0x0000000115137824 */ /* 0x000fe200008e060c */
[----:B------:R-:W-:-:S05]  /*bc900*/  F2FP.SATFINITE.E4M3.F32.PACK_AB_MERGE_C R17, R30, R29, RZ ;  /* 0x0000001d1e11723e */ /* 0x000fca00048070ff */
        /* <DEDUP_REMOVED lines=9> */
[----:B------:R-:W-:-:S05]  /*bc9a0*/  IMAD.X R19, R21, 0x1, R15, P1 ;  /* 0x0000000115137824 */ /* 0x000fca00008e060f */
[----:B------:R0:W-:Y:S02]  /*bc9b0*/  STL.64 [R1+0x1588], R18 ;  /* 0x0015881201007387 */ /* 0x0001e40000100a00 */
[----:B0-----:R-:W-:Y:S02]  /*bc9c0*/  IADD3 R18, P1, R20, R14, RZ ;  /* 0x0000000e14127210 */ /* 0x001fe40007f3e0ff */
[----:B---3--:R-:W-:-:S03]  /*bc9d0*/  F2FP.SATFINITE.E4M3.F32.PACK_AB_MERGE_C R17, R34, R33, RZ ;  /* 0x000000212211723e */ /* 0x008fc600048070ff */
[----:B------:R-:W-:Y:S02]  /*bc9e0*/  IMAD.X R19, R21, 0x1, R16, P1 ;  /* 0x0000000115137824 */ /* 0x000fe400008e0610 */
[----:B------:R0:W-:Y:S04]  /*bc9f0*/  STL [R1+0x1cf8], R17 ;  /* 0x001cf81101007387 */ /* 0x0001e80000100800 */
[----:B------:R1:W-:Y:S01]  /*bca00*/  STL.64 [R1+0x1580], R18 ;  /* 0x0015801201007387 */ /* 0x0003e20000100a00 */
[----:B0-----:R-:W-:Y:S02]  /*bca10*/  F2FP.SATFINITE.E4M3.F32.PACK_AB_MERGE_C R17, R40, R39, RZ ;  /* 0x000000272811723e */ /* 0x001fe400048070ff */
[----:B-1----:R-:W-:-:S05]  /*bca20*/  F2FP.SATFINITE.E4M3.F32.PACK_AB_MERGE_C R18, R36, R35, RZ ;  /* 0x000000232412723e */ /* 0x002fca00048070ff */
[----:B------:R-:W-:Y:S04]  /*bca30*/  STL [R1+0x1d28], R18 ;  /* 0x001d281201007387 */ /* 0x000fe80000100800 */
[----:B------:R4:W-:Y:S04]  /*bca40*/  STL [R1+0x1b7c], R17 ;  /* 0x001b7c1101007387 */ /* 0x0009e80000100800 */
[----:B------:R-:W3:Y:S04]  /*bca50*/  LDL.LU R39, [R1+0x12d0] ;  /* 0x0012d00001277983 */ /* 0x000ee80000300800 */
[----:B------:R-:W3:Y:S01]  /*bca60*/  LDL.LU R40, [R1+0x12d4] ;  /* 0x0012d40001287983 */ /* 0x000ee20000300800 */
[----:B----4-:R-:W-:-:S05]  /*bca70*/  F2FP.SATFINITE.E4M3.F32.PACK_AB_MERGE_C R17, R42, R41, RZ ;  /* 0x000000292a11723e */ /* 0x010fca00048070ff */
[----:B------:R0:W-:Y:S04]  /*bca80*/  STL [R1+0x1c6c], R17 ;  /* 0x001c6c1101007387 */ /* 0x0001e80000100800 */
[----:B------:R-:W4:Y:S04]  /*bca90*/  LDL.LU R18, [R1+0x12d8] ;  /* 0x0012d80001127983 */ /* 0x000f280000300800 */
[----:B0-----:R-:W4:Y:S04]  /*bcaa0*/  LDL.LU R17, [R1+0x12dc] ;  /* 0x0012dc0001117983 */ /* 0x001f280000300800 */
        /* <DEDUP_REMOVED lines=8> */
[----:B------:R-:W-:-:S05]  /*bcb30*/  IADD3 R24, P1, R20, R0, RZ ;  /* 0x0000000014187210 */ /* 0x000fca0007f3e0ff */
[----:B------:R-:W-:-:S05]  /*bcb40*/  IMAD.X R25, R21, 0x1, R2, P1 ;  /* 0x0000000115197824 */ /* 0x000fca00008e0602 */
[----:B------:R0:W-:Y:S04]  /*bcb50*/  STL.64 [R1+0x1578], R24 ;  /* 0x0015781801007387 */ /* 0x0001e80000100a00 */
[----:B0-----:R-:W4:Y:S01]  /*bcb60*/  LDL.LU R24, [R1+0x12b4] ;  /* 0x0012b40001187983 */ /* 0x001f220000300800 */
        /* <DEDUP_REMOVED lines=8> */
[----:B------:R-:W2:Y:S01]  /*bcbf0*/  LDL.LU R29, [R1+0x1290] ;  /* 0x00129000011d7983 */ /* 0x000ea20000300800 */
[----:B------:R-:W-:-:S03]  /*bcc00*/  IADD3 R34, P1, R20, R3, RZ ;  /* 0x0000000314227210 */ /* 0x000fc60007f3e0ff */
[----:B------:R-:W2:Y:S02]  /*bcc10*/  LDL.LU R30, [R1+0x1294] ;  /* 0x00129400011e7983 */ /* 0x000ea40000300800 */
[----:B------:R-:W-:Y:S01]  /*bcc20*/  IMAD.X R35, R21, 0x1, R4, P1 ;  /* 0x0000000115237824 */ /* 0x000fe200008e0604 */
[----:B0-----:R-:W-:-:S05]  /*bcc30*/  F2FP.SATFINITE.E4M3.F32.PACK_AB_MERGE_C R19, R38, R37, RZ ;  /* 0x000000252613723e */ /* 0x001fca00048070ff */
[----:B------:R-:W-:Y:S04]  /*bcc40*/  STL [R1+0x1968], R19 ;  /* 0x0019681301007387 */ /* 0x000fe80000100800 */
[----:B------:R-:W2:Y:S04]  /*bcc50*/  LDL.LU R31, [R1+0x1298] ;  /* 0x00129800011f7983 */ /* 0x000ea80000300800 */
[----:B------:R-:W2:Y:S04]  /*bcc60*/  LDL.LU R32, [R1+0x129c] ;  /* 0x00129c0001207983 */ /* 0x000ea80000300800 */
[----:B------:R-:W2:Y:S04]  /*bcc70*/  LDL.LU R33, [R1+0x1280] ;  /* 0x0012800001217983 */ /* 0x000ea80000300800 */
[----:B------:R0:W-:Y:S04]  /*bcc80*/  STL.64 [R1+0x1570], R34 ;  /* 0x0015702201007387 */ /* 0x0001e80000100a00 */
[----:B0-----:R-:W2:Y:S04]  /*bcc90*/  LDL.LU R34, [R1+0x1284] ;  /* 0x0012840001227983 */ /* 0x001ea80000300800 */
[----:B------:R-:W2:Y:S04]  /*bcca0*/  LDL.LU R35, [R1+0x1288] ;  /* 0x0012880001237983 */ /* 0x000ea80000300800 */
[----:B------:R-:W2:Y:S04]  /*bccb0*/  LDL.LU R36, [R1+0x128c] ;  /* 0x00128c0001247983 */ /* 0x000ea80000300800 */
[----:B------:R-:W2:Y:S04]  /*bccc0*/  LDL.LU R37, [R1+0x1270] ;  /* 0x0012700001257983 */ /* 0x000ea80000300800 */
[----:B------:R-:W2:Y:S01]  /*bccd0*/  LDL.LU R38, [R1+0x1274] ;  /* 0x0012740001267983 */ /* 0x000ea20000300800 */
[----:B---3--:R-:W-:-:S03]  /*bcce0*/  F2FP.SATFINITE.E4M3.F32.PACK_AB_MERGE_C R19, R40, R39, RZ ;  /* 0x000000272813723e */ /* 0x008fc600048070ff */
[----:B------:R-:W3:Y:S04]  /*bccf0*/  LDL.LU R39, [R1+0x1278] ;  /* 0x0012780001277983 */ /* 0x000ee80000300800 */
[----:B------:R-:W3:Y:S04]  /*bcd00*/  LDL.LU R40, [R1+0x127c] ;  /* 0x00127c0001287983 */ /* 0x000ee80000300800 */
[----:B------:R0:W-:Y:S01]  /*bcd10*/  STL [R1+0x1888], R19 ;  /* 0x0018881301007387 */ /* 0x0001e20000100800 */
[----:B----4-:R-:W-:Y:S02]  /*bcd20*/  F2FP.SATFINITE.E4M3.F32.PACK_AB_MERGE_C R17, R17, R18, RZ ;  /* 0x000000121111723e */ /* 0x010fe400048070ff */
[----:B------:R-:W-:-:S03]  /*bcd30*/  IADD3 R18, P1, R20, R5, RZ ;  /* 0x0000000514127210 */ /* 0x000fc60007f3e0ff */
[----:B------:R1:W-:Y:S02]  /*bcd40*/  STL [R1+0x1898], R17 ;  /* 0x0018981101007387 */ /* 0x0003e40000100800 */
[----:B0-----:R-:W-:Y:S01]  /*bcd50*/  IMAD.X R19, R21, 0x1, R6, P1 ;  /* 0x0000000115137824 */ /* 0x001fe200008e0606 */
[----:B------:R-:W-:-:S04]  /*bcd60*/  F2FP.SATFINITE.E4M3.F32.PACK_AB_MERGE_C R44, R48, R59, RZ ;  /* 0x0000003b302c723e */ /* 0x000fc800048070ff */
[----:B------:R0:W-:Y:S01]  /*bcd70*/  STL.64 [R1+0x1568], R18 ;  /* 0x0015681201007387 */ /* 0x0001e20000100a00 */
[----:B-1----:R-:W-:-:S03]  /*bcd80*/  F2FP.SATFINITE.E4M3.F32.PACK_AB_MERGE_C R17, R42, R41, RZ ;  /* 0x000000292a11723e */ /* 0x002fc600048070ff */
[----:B------:R-:W-:Y:S04]  /*bcd90*/  STL [R1+0x184c], R44 ;  /* 0x00184c2c01007387 */ /* 0x000fe80000100800 */
[----:B------:R-:W-:Y:S04]  /*bcda0*/  STL [R1+0x1868], R17 ;  /* 0x0018681101007387 */ /* 0x000fe80000100800 */
[----:B------:R-:W4:Y:S04]  /*bcdb0*/  LDL.LU R41, [R1+0x1260] ;  /* 0x0012600001297983 */ /* 0x000f280000300800 */
[----:B------:R-:W4:Y:S01]  /*bcdc0*/  LDL.LU R42, [R1+0x1264] ;  /* 0x00126400012a7983 */ /* 0x000f220000300800 */
[----:B0-----:R-:W-:-:S05]  /*bcdd0*/  IADD3 R18, P1, R20, R7, RZ ;  /* 0x0000000714127210 */ /* 0x001fca0007f3e0ff */
[----:B------:R-:W-:-:S05]  /*bcde0*/  IMAD.X R19, R21, 0x1, R8, P1 ;  /* 0x0000000115137824 */ /* 0x000fca00008e0608 */
[----:B------:R0:W-:Y:S01]  /*bcdf0*/  STL.64 [R1+0x1560], R18 ;  /* 0x0015601201007387 */ /* 0x0001e20000100a00 */
[----:B------:R-:W-:Y:S02]  /*bce00*/  F2FP.SATFINITE.E4M3.F32.PACK_AB_MERGE_C R23, R24, R23, RZ ;  /* 0x000000171817723e */ /* 0x000fe400048070ff */
[----:B0-----:R-:W-:-:S03]  /*bce10*/  IADD3 R18, P1, R20, R9, RZ ;  /* 0x0000000914127210 */ /* 0x001fc60007f3e0ff */
[----:B------:R-:W-:Y:S02]  /*bce20*/  STL [R1+0x780], R23 ;  /* 0x0007801701007387 */ /* 0x000fe40000100800 */
[----:B------:R-:W-:Y:S01]  /*bce30*/  IMAD.X R19, R21, 0x1, R10, P1 ;  /* 0x0000000115137824 */ /* 0x000fe200008e060a */
[----:B--2---:R-:W-:-:S05]  /*bce40*/  F2FP.SATFINITE.E4M3.F32.PACK_AB_MERGE_C R17, R26, R25, RZ ;  /* 0x000000191a11723e */ /* 0x004fca00048070ff */
        /* <DEDUP_REMOVED lines=16> */
[----:B------:R-:W-:Y:S04]  /*bcf50*/  STL [R1+0x754], R17 ;  /* 0x0007541101007387 */ /* 0x000fe80000100800 */
[----:B------:R0:W-:Y:S02]  /*bcf60*/  STL.64 [R1+0x1548], R18 ;  /* 0x0015481201007387 */ /* 0x0001e40000100a00 */
[----:B0-----:R-:W-:Y:S02]  /*bcf70*/  IADD3 R18, P1, R20, R14, RZ ;  /* 0x0000000e14127210 */ /* 0x001fe40007f3e0ff */
[----:B------:R-:W-:-:S03]  /*bcf80*/  F2FP.SATFINITE.E4M3.F32.PACK_AB_MERGE_C R17, R34, R33, RZ ;  /* 0x000000212211723e */ /* 0x000fc600048070ff */
[----:B------:R-:W-:Y:S02]  /*bcf90*/  IMAD.X R19, R21, 0x1, R16, P1 ;  /* 0x0000000115137824 */ /* 0x000fe400008e0610 */
[----:B------:R-:W-:Y:S01]  /*bcfa0*/  STL [R1+0x53c], R17 ;  /* 0x00053c1101007387 */ /* 0x000fe20000100800 */
[----:B------:R-:W-:Y:S01]  /*bcfb0*/  VIADD R20, R20, UR6 ;  /* 0x0000000614147c36 */ /* 0x000fe20008000000 */
[----:B------:R-:W-:Y:S02]  /*bcfc0*/  ULDC UR6, c[0x0][0x248] ;  /* 0x0000920000067ab9 */ /* 0x000fe40000000800 */
[----:B------:R0:W-:Y:S02]  /*bcfd0*/  STL.64 [R1+0x1540], R18 ;  /* 0x0015401201007387 */ /* 0x0001e40000100a00 */
[----:B------:R-:W-:Y:S02]  /*bcfe0*/  SHF.R.S32.HI R21, RZ, 0x1f, R20 ;  /* 0x0000001fff157819 */ /* 0x000fe40000011414 */
[----:B0-----:R-:W-:-:S02]  /*bcff0*/  F2FP.SATFINITE.E4M3.F32.PACK_AB_MERGE_C R18, R36, R35, RZ ;  /* 0x000000232412723e */ /* 0x001fc400048070ff */
[----:B------:R-:W-:-:S03]  /*bd000*/  F2FP.SATFINITE.E4M3.F32.PACK_AB_MERGE_C R17, R38, R37, RZ ;  /* 0x000000252611723e */ /* 0x000fc600048070ff */
[----:B------:R0:W-:Y:S04]  /*bd010*/  STL [R1+0x540], R18 ;  /* 0x0005401201007387 */ /* 0x0001e80000100800 */
[----:B------:R-:W-:Y:S01]  /*bd020*/  STL [R1+0x524], R17 ;  /* 0x0005241101007387 */ /* 0x000fe20000100800 */
[----:B0-----:R-:W-:Y:S02]  /*bd030*/  IADD3 R18, P1, R20, R0, RZ ;  /* 0x0000000014127210 */ /* 0x001fe40007f3e0ff */
[----:B---3--:R-:W-:-:S03]  /*bd040*/  F2FP.SATFINITE.E4M3.F32.PACK_AB_MERGE_C R50, R40, R39, RZ ;  /* 0x000000272832723e */ /* 0x008fc600048070ff */
[----:B------:R-:W-:Y:S02]  /*bd050*/  IMAD.X R19, R21, 0x1, R2, P1 ;  /* 0x0000000115137824 */ /* 0x000fe400008e0602 */
[----:B------:R-:W-:Y:S04]  /*bd060*/  STL [R1+0x5754], R50 ;  /* 0x0057543201007387 */ /* 0x000fe80000100800 */
[----:B------:R-:W3:Y:S04]  /*bd070*/  LDL.LU R55, [R1+0x1250] ;  /* 0x0012500001377983 */ /* 0x000ee80000300800 */
[----:B------:R-:W3:Y:S04]  /*bd080*/  LDL.LU R56, [R1+0x1254] ;  /* 0x0012540001387983 */ /* 0x000ee80000300800 */
[----:B------:R0:W-:Y:S04]  /*bd090*/  STL.64 [R1+0x1538], R18 ;  /* 0x0015381201007387 */ /* 0x0001e80000100a00 */
[----:B0-----:R-:W3:Y:S04]  /*bd0a0*/  LDL.LU R18, [R1+0x1258] ;  /* 0x0012580001127983 */ /* 0x001ee80000300800 */
        /* <DEDUP_REMOVED lines=25> */
[----:B--2---:R-:W-:-:S05]  /*bd240*/  F2FP.SATFINITE.E4M3.F32.PACK_AB_MERGE_C R44, R22, R43, RZ ;  /* 0x0000002b162c723e */ /* 0x004fca00048070ff */
[----:B------:R-:W-:Y:S04]  /*bd250*/  STL [R1+0x5770], R44 ;  /* 0x0057702c01007387 */ /* 0x000fe80000100800 */
[----:B------:R-:W2:Y:S04]  /*bd260*/  LDL.LU R43, [R1+0x11f8] ;  /* 0x0011f800012b7983 */ /* 0x000ea80000300800 */
[----:B------:R-:W2:Y:S01]  /*bd270*/  LDL.LU R22, [R1+0x11fc] ;  /* 0x0011fc0001167983 */ /* 0x000ea20000300800 */
[----:B------:R-:W-:-:S05]  /*bd280*/  IADD3 R46, P1, R20, R3, RZ ;  /* 0x00000003142e7210 */ /* 0x000fca0007f3e0ff */
[----:B------:R-:W-:-:S05]  /*bd290*/  IMAD.X R47, R21, 0x1, R4, P1 ;  /* 0x00000001152f7824 */ /* 0x000fca00008e0604 */
[----:B------:R0:W-:Y:S01]  /*bd2a0*/  STL.64 [R1+0x1530], R46 ;  /* 0x0015302e01007387 */ /* 0x0001e20000100a00 */
[----:B---3--:R-:W-:Y:S02]  /*bd2b0*/  F2FP.SATFINITE.E4M3.F32.PACK_AB_MERGE_C R19, R56, R55, RZ ;  /* 0x000000373813723e */ /* 0x008fe400048070ff */
[----:B0-----:R-:W-:Y:S02]  /*bd2c0*/  F2FP.SATFINITE.E4M3.F32.PACK_AB_MERGE_C R46, R17, R18, RZ ;  /* 0x00000012112e723e */ /* 0x001fe400048070ff */
[----:B------:R-:W-:-:S03]  /*bd2d0*/  IADD3 R18, P1, R20, R5, RZ ;  /* 0x0000000514127210 */ /* 0x000fc60007f3e0ff */
[----:B------:R-:W-:Y:S04]  /*bd2e0*/  STL [R1+0x5790], R46 ;  /* 0x0057902e01007387 */ /* 0x000fe80000100800 */
[----:B------:R0:W-:Y:S01]  /*bd2f0*/  STL [R1+0x500], R19 ;  /* 0x0005001301007387 */ /* 0x0001e20000100800 */
[----:B----4-:R-:W-:Y:S01]  /*bd300*/  F2FP.SATFINITE.E4M3.F32.PACK_AB_MERGE_C R44, R48, R59, RZ ;  /* 0x0000003b302c723e */ /* 0x010fe200048070ff */
[----:B0-----:R-:W-:Y:S01]  /*bd310*/  IMAD.X R19, R21, 0x1, R6, P1 ;  /* 0x0000000115137824 */ /* 0x001fe200008e0606 */
[----:B------:R-:W-:-:S04]  /*bd320*/  F2FP.SATFINITE.E4M3.F32.PACK_AB_MERGE_C R17, R24, R23, RZ ;  /* 0x000000171811723e */ /* 0x000fc800048070ff */
[----:B------:R0:W-:Y:S04]  /*bd330*/  STL.64 [R1+0x1528], R18 ;  /* 0x0015281201007387 */ /* 0x0001e80000100a00 */
[----:B------:R-:W-:Y:S01]  /*bd340*/  STL [R1+0x4ec], R44 ;  /* 0x0004ec2c01007387 */ /* 0x000fe20000100800 */
[----:B0-----:R-:W-:Y:S02]  /*bd350*/  IADD3 R18, P1, R20, R7, RZ ;  /* 0x0000000714127210 */ /* 0x001fe40007f3e0ff */
[----:B------:R-:W-:-:S03]  /*bd360*/  F2FP.SATFINITE.E4M3.F32.PACK_AB_MERGE_C R57, R28, R27, RZ ;  /* 0x0000001b1c39723e */ /* 0x000fc600048070ff */
[----:B------:R-:W-:Y:S01]  /*bd370*/  IMAD.X R19, R21, 0x1, R8, P1 ;  /* 0x0000000115137824 */ /* 0x000fe200008e0608 */
[----:B------:R0:W-:Y:S04]  /*bd380*/  STL [R1+0x4f0], R17 ;  /* 0x0004f01101007387 */ /* 0x0001e80000100800 */
[----:B------:R-:W-:Y:S04]  /*bd390*/  STL [R1+0x57c8], R57 ;  /* 0x0057c83901007387 */ /* 0x000fe80000100800 */
[----:B------:R1:W-:Y:S01]  /*bd3a0*/  STL.64 [R1+0x1520], R18 ;  /* 0x0015201201007387 */ /* 0x0003e20000100a00 */
[----:B0-----:R-:W-:-:S02]  /*bd3b0*/  F2FP.SATFINITE.E4M3.F32.PACK_AB_MERGE_C R17, R26, R25, RZ ;  /* 0x000000191a11723e */ /* 0x001fc400048070ff */
        /* <DEDUP_REMOVED lines=65> */
[----:B------:R-:W-:-:S05]  /*bd7d0*/  IADD3 R44, P1, R20, R3, RZ ;  /* 0x00000003142c7210 */ /* 0x000fca0007f3e0ff */
[----:B------:R-:W-:Y:S01]  /*bd7e0*/  IMAD.X R45, R21, 0x1, R4, P1 ;  /* 0x00000001152d7824 */ /* 0x000fe200008e0604 */
[----:B---3--:R-:W-:-:S05]  /*bd7f0*/  F2FP.SATFINITE.E4M3.F32.PACK_AB_MERGE_C R46, R52, R51, RZ ;  /* 0x00000033342e723e */ /* 0x008fca00048070ff */
[----:B------:R-:W-:Y:S01]  /*bd800*/  STL [R1+0x358], R46 ;  /* 0x0003582e01007387 */ /* 0x000fe20000100800 */
[----:B--2---:R-:W-:-:S05]  /*bd810*/  F2FP.SATFINITE.E4M3.F32.PACK_AB_MERGE_C R19, R56, R55, RZ ;  /* 0x000000373813723e */ /* 0x004fca00048070ff */
[----:B------:R-:W-:Y:S04]  /*bd820*/  STL [R1+0x360], R19 ;  /* 0x0003601301007387 */ /* 0x000fe80000100800 */
[----:B------:R4:W-:Y:S02]  /*bd830*/  STL.64 [R1+0x14f0], R44 ;  /* 0x0014f02c01007387 */ /* 0x0009e40000100a00 */
[----:B----4-:R-:W-:Y:S02]  /*bd840*/  F2FP.SATFINITE.E4M3.F32.PACK_AB_MERGE_C R44, R17, R18, RZ ;  /* 0x00000012112c723e */ /* 0x010fe400048070ff */
[----:B------:R-:W-:-:S03]  /*bd850*/  F2FP.SATFINITE.E4M3.F32.PACK_AB_MERGE_C R17, R48, R59, RZ ;  /* 0x0000003b3011723e */ /* 0x000fc600048070ff */
[----:B------:R-:W-:Y:S04]  /*bd860*/  STL [R1+0x330], R44 ;  /* 0x0003302c01007387 */ /* 0x000fe80000100800 */
[----:B------:R0:W-:Y:S02]  /*bd870*/  STL [R1+0x334], R17 ;  /* 0x0003341101007387 */ /* 0x0001e40000100800 */
[----:B0-----:R-:W-:Y:S02]  /*bd880*/  F2FP.SATFINITE.E4M3.F32.PACK_AB_MERGE_C R17, R22, R43, RZ ;  /* 0x0000002b1611723e */ /* 0x001fe400048070ff */
        /* <DEDUP_REMOVED lines=37> */
[----:B0-----:R-:W-:-:S03]  /*bdae0*/  F2FP.SATFINITE.E4M3.F32.PACK_AB_MERGE_C R17, R42, R41, RZ ;  /* 0x000000292a11723e */ /* 0x001fc600048070ff */
[----:B------:R-:W3:Y:S01]  /*bdaf0*/  LDL.LU R41, [R1+0x1160] ;  /* 0x0011600001297983 */ /* 0x000ee20000300800 */
[----:B-1----:R-:W-:-:S05]  /*bdb00*/  F2FP.SATFINITE.E4M3.F32.PACK_AB_MERGE_C R18, R40, R39, RZ ;  /* 0x000000272812723e */ /* 0x002fca00048070ff */
[----:B------:R0:W-:Y:S04]  /*bdb10*/  STL [R1+0xe8], R18 ;  /* 0x0000e81201007387 */ /* 0x0001e80000100800 */
[----:B------:R-:W3:Y:S04]  /*bdb20*/  LDL.LU R42, [R1+0x1164] ;  /* 0x00116400012a7983 */ /* 0x000ee80000300800 */
[----:B------:R1:W-:Y:S04]  /*bdb30*/  STL [R1+0xd0], R17 ;  /* 0x0000d01101007387 */ /* 0x0003e80000100800 */
[----:B0-----:R-:W4:Y:S04]  /*bdb40*/  LDL.LU R18, [R1+0x1168] ;  /* 0x0011680001127983 */ /* 0x001f280000300800 */
[----:B-1----:R-:W4:Y:S04]  /*bdb50*/  LDL.LU R17, [R1+0x116c] ;  /* 0x00116c0001117983 */ /* 0x002f280000300800 */
[----:B------:R-:W4:Y:S04]  /*bdb60*/  LDL.LU R59, [R1+0x740] ;  /* 0x00074000013b7983 */ /* 0x000f280000300800 */
[----:B------:R-:W4:Y:S04]  /*bdb70*/  LDL.LU R48, [R1+0x744] ;  /* 0x0007440001307983 */ /* 0x000f280000300800 */
[----:B------:R-:W4:Y:S04]  /*bdb80*/  LDL.LU R39, [R1+0x748] ;  /* 0x0007480001277983 */ /* 0x000f280000300800 */
[----:B------:R-:W4:Y:S01]  /*bdb90*/  LDL.LU R40, [R1+0x74c] ;  /* 0x00074c0001287983 */ /* 0x000f220000300800 */
[----:B--2---:R-:W-:-:S03]  /*bdba0*/  F2FP.SATFINITE.E4M3.F32.PACK_AB_MERGE_C R19, R22, R43, RZ ;  /* 0x0000002b1613723e */ /* 0x004fc600048070ff */
[----:B------:R-:W2:Y:S04]  /*bdbb0*/  LDL.LU R43, [R1+0x1150] ;  /* 0x00115000012b7983 */ /* 0x000ea80000300800 */
[----:B------:R-:W2:Y:S04]  /*bdbc0*/  LDL.LU R22, [R1+0x1154] ;  /* 0x0011540001167983 */ /* 0x000ea80000300800 */
        /* <DEDUP_REMOVED lines=15> */
[----:B------:R-:W2:Y:S04]  /*bdcc0*/  LDL.LU R35, [R1+0x1128] ;  /* 0x0011280001237983 */ /* 0x000ea80000300800 */
[----:B------:R-:W2:Y:S01]  /*bdcd0*/  LDL.LU R36, [R1+0x112c] ;  /* 0x00112c0001247983 */ /* 0x000ea20000300800 */
[----:B------:R-:W-:Y:S02]  /*bdce0*/  SHF.R.S32.HI R21, RZ, 0x1f, R20 ;  /* 0x0000001fff157819 */ /* 0x000fe40000011414 */
[----:B------:R-:W-:Y:S01]  /*bdcf0*/  IADD3 R44, P1, R20, R0, RZ ;  /* 0x00000000142c7210 */ /* 0x000fe20007f3e0ff */
[----:B------:R-:W2:Y:S04]  /*bdd00*/  LDL.LU R37, [R1+0x1110] ;  /* 0x0011100001257983 */ /* 0x000ea80000300800 */
[----:B------:R-:W-:Y:S01]  /*bdd10*/  IMAD.X R45, R21, 0x1, R2, P1 ;  /* 0x00000001152d7824 */ /* 0x000fe200008e0602 */
[----:B------:R-:W2:Y:S04]  /*bdd20*/  LDL.LU R38, [R1+0x1114] ;  /* 0x0011140001267983 */ /* 0x000ea80000300800 */
[----:B------:R0:W-:Y:S01]  /*bdd30*/  STL.64 [R1+0x14b8], R44 ;  /* 0x0014b82c01007387 */ /* 0x0001e20000100a00 */
[----:B---3--:R-:W-:-:S03]  /*bdd40*/  F2FP.SATFINITE.E4M3.F32.PACK_AB_MERGE_C R19, R42, R41, RZ ;  /* 0x000000292a13723e */ /* 0x008fc600048070ff */
[----:B------:R-:W3:Y:S04]  /*bdd50*/  LDL.LU R41, [R1+0x1118] ;  /* 0x0011180001297983 */ /* 0x000ee80000300800 */
[----:B------:R-:W3:Y:S01]  /*bdd60*/  LDL.LU R42, [R1+0x111c] ;  /* 0x00111c00012a7983 */ /* 0x000ee20000300800 */
[----:B----4-:R-:W-:Y:S02]  /*bdd70*/  F2FP.SATFINITE.E4M3.F32.PACK_AB_MERGE_C R17, R17, R18, RZ ;  /* 0x000000121111723e */ /* 0x010fe400048070ff */
[----:B------:R-:W-:Y:S01]  /*bdd80*/  IADD3 R18, P1, R20, R3, RZ ;  /* 0x0000000314127210 */ /* 0x000fe20007f3e0ff */
[----:B------:R1:W-:Y:S04]  /*bdd90*/  STL [R1+0xc4], R19 ;  /* 0x0000c41301007387 */ /* 0x0003e80000100800 */
[----:B------:R4:W-:Y:S01]  /*bdda0*/  STL [R1+0xc8], R17 ;  /* 0x0000c81101007387 */ /* 0x0009e20000100800 */
[----:B0-----:R-:W-:Y:S01]  /*bddb0*/  F2FP.SATFINITE.E4M3.F32.PACK_AB_MERGE_C R44, R48, R59, RZ ;  /* 0x0000003b302c723e */ /* 0x001fe200048070ff */
[----:B-1----:R-:W-:Y:S01]  /*bddc0*/  IMAD.X R19, R21, 0x1, R4, P1 ;  /* 0x0000000115137824 */ /* 0x002fe200008e0604 */
[----:B----4-:R-:W-:-:S04]  /*bddd0*/  F2FP.SATFINITE.E4M3.F32.PACK_AB_MERGE_C R17, R40, R39, RZ ;  /* 0x000000272811723e */ /* 0x010fc800048070ff */
[----:B------:R0:W-:Y:S04]  /*bdde0*/  STL.64 [R1+0x14b0], R18 ;  /* 0x0014b01201007387 */ /* 0x0001e80000100a00 */
[----:B------:R-:W-:Y:S04]  /*bddf0*/  STL [R1+0xb0], R44 ;  /* 0x0000b02c01007387 */ /* 0x000fe80000100800 */
[----:B------:R2:W-:Y:S01]  /*bde00*/  STL [R1+0xb4], R17 ;  /* 0x0000b41101007387 */ /* 0x0005e20000100800 */
[----:B0-----:R-:W-:-:S03]  /*bde10*/  IADD3 R18, P1, R20, R5, RZ ;  /* 0x0000000514127210 */ /* 0x001fc60007f3e0ff */
[----:B------:R-:W4:Y:S02]  /*bde20*/  LDL.LU R39, [R1+0x1100] ;  /* 0x0011000001277983 */ /* 0x000f240000300800 */
[----:B------:R-:W-:Y:S02]  /*bde30*/  IMAD.X R19, R21, 0x1, R6, P1 ;  /* 0x0000000115137824 */ /* 0x000fe400008e0606 */
        /* <DEDUP_REMOVED lines=35> */
[----:B------:R-:W-:-:S05]  /*be070*/  IMAD.X R19, R21, 0x1, R16, P1 ;  /* 0x0000000115137824 */ /* 0x000fca00008e0610 */
[----:B------:R0:W-:Y:S04]  /*be080*/  STL.64 [R1+0x1480], R18 ;  /* 0x0014801201007387 */ /* 0x0001e80000100a00 */
[----:B0-----:R-:W2:Y:S04]  /*be090*/  LDL.LU R18, [R1+0x10f0] ;  /* 0x0010f00001127983 */ /* 0x001ea80000300800 */
        /* <DEDUP_REMOVED lines=37> */
[----:B0-----:R-:W-:Y:S02]  /*be2f0*/  F2FP.SATFINITE.E4M3.F32.PACK_AB_MERGE_C R44, R17, R18, RZ ;  /* 0x00000012112c723e */ /* 0x001fe400048070ff */
[----:B------:R-:W-:-:S05]  /*be300*/  IADD3 R18, P1, R20, R3, RZ ;  /* 0x0000000314127210 */ /* 0x000fca0007f3e0ff */
[----:B------:R-:W-:Y:S01]  /*be310*/  IMAD.X R19, R21, 0x1, R4, P1 ;  /* 0x0000000115137824 */ /* 0x000fe200008e0604 */
[----:B------:R-:W-:Y:S01]  /*be320*/  STL [R1+0x186c], R44 ;  /* 0x00186c2c01007387 */ /* 0x000fe20000100800 */
[----:B---3--:R-:W-:-:S05]  /*be330*/  F2FP.SATFINITE.E4M3.F32.PACK_AB_MERGE_C R17, R34, R33, RZ ;  /* 0x000000212211723e */ /* 0x008fca00048070ff */
[----:B------:R0:W-:Y:S04]  /*be340*/  STL [R1+0x1878], R17 ;  /* 0x0018781101007387 */ /* 0x0001e80000100800 */
[----:B------:R1:W-:Y:S04]  /*be350*/  STL.64 [R1+0x1470], R18 ;  /* 0x0014701201007387 */ /* 0x0003e80000100a00 */
[----:B------:R-:W3:Y:S01]  /*be360*/  LDL.LU R33, [R1+0x1098] ;  /* 0x0010980001217983 */ /* 0x000ee20000300800 */
[----:B0-----:R-:W-:Y:S02]  /*be370*/  F2FP.SATFINITE.E4M3.F32.PACK_AB_MERGE_C R17, R42, R41, RZ ;  /* 0x000000292a11723e */ /* 0x001fe400048070ff */
[----:B-1----:R-:W-:-:S05]  /*be380*/  F2FP.SATFINITE.E4M3.F32.PACK_AB_MERGE_C R18, R38, R37, RZ ;  /* 0x000000252612723e */ /* 0x002fca00048070ff */
[----:B------:R0:W-:Y:S04]  /*be390*/  STL [R1+0x78c], R18 ;  /* 0x00078c1201007387 */ /* 0x0001e80000100800 */
[----:B------:R-:W3:Y:S04]  /*be3a0*/  LDL.LU R34, [R1+0x109c] ;  /* 0x00109c0001227983 */ /* 0x000ee80000300800 */
[----:B------:R-:W-:Y:S04]  /*be3b0*/  STL [R1+0x1838], R17 ;  /* 0x0018381101007387 */ /* 0x000fe80000100800 */
[----:B------:R-:W3:Y:S04]  /*be3c0*/  LDL.LU R37, [R1+0x1080] ;  /* 0x0010800001257983 */ /* 0x000ee80000300800 */
[----:B------:R-:W3:Y:S04]  /*be3d0*/  LDL.LU R38, [R1+0x1084] ;  /* 0x0010840001267983 */ /* 0x000ee80000300800 */
[----:B------:R-:W3:Y:S01]  /*be3e0*/  LDL.LU R41, [R1+0x1088] ;  /* 0x0010880001297983 */ /* 0x000ee20000300800 */
[----:B0-----:R-:W-:-:S03]  /*be3f0*/  IADD3 R18, P1, R20, R5, RZ ;  /* 0x0000000514127210 */ /* 0x001fc60007f3e0ff */
[----:B------:R-:W3:Y:S02]  /*be400*/  LDL.LU R42, [R1+0x108c] ;  /* 0x00108c00012a7983 */ /* 0x000ee40000300800 */
[----:B------:R-:W-:Y:S01]  /*be410*/  IMAD.X R19, R21, 0x1, R6, P1 ;  /* 0x0000000115137824 */ /* 0x000fe200008e0606 */
[----:B----4-:R-:W-:-:S04]  /*be420*/  F2FP.SATFINITE.E4M3.F32.PACK_AB_MERGE_C R44, R48, R59, RZ ;  /* 0x0000003b302c723e */ /* 0x010fc800048070ff */
[----:B------:R0:W-:Y:S04]  /*be430*/  STL.64 [R1+0x1468], R18 ;  /* 0x0014681201007387 */ /* 0x0001e80000100a00 */
[----:B------:R-:W-:Y:S01]  /*be440*/  STL [R1+0x74c], R44 ;  /* 0x00074c2c01007387 */ /* 0x000fe20000100800 */
[----:B0-----:R-:W-:-:S05]  /*be450*/  IADD3 R18, P1, R20, R7, RZ ;  /* 0x0000000714127210 */ /* 0x001fca0007f3e0ff */
[----:B------:R-:W-:Y:S01]  /*be460*/  IMAD.X R19, R21, 0x1, R8, P1 ;  /* 0x0000000115137824 */ /* 0x000fe200008e0608 */
[----:B--2---:R-:W-:-:S05]  /*be470*/  F2FP.SATFINITE.E4M3.F32.PACK_AB_MERGE_C R17, R24, R23, RZ ;  /* 0x000000171811723e */ /* 0x004fca00048070ff */
        /* <DEDUP_REMOVED lines=17> */
[----:B-1----:R-:W-:-:S03]  /*be590*/  F2FP.SATFINITE.E4M3.F32.PACK_AB_MERGE_C R17, R40, R39, RZ ;  /* 0x000000272811723e */ /* 0x002fc600048070ff */
[----:B------:R-:W-:Y:S01]  /*be5a0*/  STL [R1+0x4f4], R23 ;  /* 0x0004f41701007387 */ /* 0x000fe20000100800 */
[----:B--2---:R-:W-:-:S03]  /*be5b0*/  IADD3 R18, P1, R20, R13, RZ ;  /* 0x0000000d14127210 */ /* 0x004fc60007f3e0ff */
[----:B------:R0:W-:Y:S02]  /*be5c0*/  STL [R1+0x4fc], R17 ;  /* 0x0004fc1101007387 */ /* 0x0001e40000100800 */
[----:B------:R-:W-:Y:S02]  /*be5d0*/  IMAD.X R19, R21, 0x1, R15, P1 ;  /* 0x0000000115137824 */ /* 0x000fe400008e060f */
[----:B------:R-:W2:Y:S04]  /*be5e0*/  LDL.LU R35, [R1+0x1070] ;  /* 0x0010700001237983 */ /* 0x000ea80000300800 */
[----:B------:R-:W2:Y:S01]  /*be5f0*/  LDL.LU R36, [R1+0x1074] ;  /* 0x0010740001247983 */ /* 0x000ea20000300800 */
[----:B0-----:R-:W-:-:S03]  /*be600*/  F2FP.SATFINITE.E4M3.F32.PACK_AB_MERGE_C R17, R22, R43, RZ ;  /* 0x0000002b1611723e */ /* 0x001fc600048070ff */
[----:B------:R0:W-:Y:S04]  /*be610*/  STL.64 [R1+0x1448], R18 ;  /* 0x0014481201007387 */ /* 0x0001e80000100a00 */
[----:B------:R-:W-:Y:S04]  /*be620*/  STL [R1+0x4dc], R17 ;  /* 0x0004dc1101007387 */ /* 0x000fe80000100800 */
[----:B------:R-:W4:Y:S04]  /*be630*/  LDL.LU R39, [R1+0x1078] ;  /* 0x0010780001277983 */ /* 0x000f280000300800 */
[----:B------:R-:W4:Y:S04]  /*be640*/  LDL.LU R40, [R1+0x107c] ;  /* 0x00107c0001287983 */ /* 0x000f280000300800 */
[----:B------:R-:W4:Y:S04]  /*be650*/  LDL.LU R43, [R1+0x1060] ;  /* 0x00106000012b7983 */ /* 0x000f280000300800 */
[----:B------:R-:W4:Y:S01]  /*be660*/  LDL.LU R22, [R1+0x1064] ;  /* 0x0010640001167983 */ /* 0x000f220000300800 */
[----:B0-----:R-:W-:-:S05]  /*be670*/  IADD3 R18, P1, R20, R14, RZ ;  /* 0x0000000e14127210 */ /* 0x001fca0007f3e0ff */
[----:B------:R-:W-:-:S05]  /*be680*/  IMAD.X R19, R21, 0x1, R16, P1 ;  /* 0x0000000115137824 */ /* 0x000fca00008e0610 */
[----:B------:R3:W-:Y:S01]  /*be690*/  STL.64 [R1+0x1440], R18 ;  /* 0x0014401201007387 */ /* 0x0007e20000100a00 */
        /* <DEDUP_REMOVED lines=9> */
[----:B0-----:R-:W-:-:S05]  /*be730*/  F2FP.SATFINITE.E4M3.F32.PACK_AB_MERGE_C R17, R42, R41, RZ ;  /* 0x000000292a11723e */ /* 0x001fca00048070ff */
        /* <DEDUP_REMOVED lines=16> */
[----:B------:R-:W3:Y:S04]  /*be840*/  LDL.LU R33, [R1+0x1020] ;  /* 0x0010200001217983 */ /* 0x000ee80000300800 */
[----:B------:R-:W3:Y:S04]  /*be850*/  LDL.LU R34, [R1+0x1024] ;  /* 0x0010240001227983 */ /* 0x000ee80000300800 */
[----:B------:R-:W3:Y:S04]  /*be860*/  LDL.LU R37, [R1+0x1028] ;  /* 0x0010280001257983 */ /* 0x000ee80000300800 */
[----:B------:R-:W3:Y:S01]  /*be870*/  LDL.LU R38, [R1+0x102c] ;  /* 0x00102c0001267983 */ /* 0x000ee20000300800 */
[----:B0-----:R-:W-:-:S05]  /*be880*/  IADD3 R18, P1, R20, R3, RZ ;  /* 0x0000000314127210 */ /* 0x001fca0007f3e0ff */
[----:B------:R-:W-:Y:S01]  /*be890*/  IMAD.X R19, R21, 0x1, R4, P1 ;  /* 0x0000000115137824 */ /* 0x000fe200008e0604 */
[----:B--2---:R-:W-:-:S05]  /*be8a0*/  F2FP.SATFINITE.E4M3.F32.PACK_AB_MERGE_C R35, R36, R35, RZ ;  /* 0x000000232423723e */ /* 0x004fca00048070ff */
[----:B------:R0:W-:Y:S01]  /*be8b0*/  STL [R1+0x4a4], R35 ;  /* 0x0004a42301007387 */ /* 0x0001e20000100800 */
[----:B----4-:R-:W-:-:S05]  /*be8c0*/  F2FP.SATFINITE.E4M3.F32.PACK_AB_MERGE_C R17, R40, R39, RZ ;  /* 0x000000272811723e */ /* 0x010fca00048070ff */
[----:B------:R1:W-:Y:S04]  /*be8d0*/  STL [R1+0x4ac], R17 ;  /* 0x0004ac1101007387 */ /* 0x0003e80000100800 */
[----:B0-----:R-:W2:Y:S04]  /*be8e0*/  LDL.LU R35, [R1+0x1010] ;  /* 0x0010100001237983 */ /* 0x001ea80000300800 */
[----:B------:R-:W2:Y:S01]  /*be8f0*/  LDL.LU R36, [R1+0x1014] ;  /* 0x0010140001247983 */ /* 0x000ea20000300800 */
[----:B-1----:R-:W-:-:S03]  /*be900*/  F2FP.SATFINITE.E4M3.F32.PACK_AB_MERGE_C R17, R22, R43, RZ ;  /* 0x0000002b1611723e */ /* 0x002fc600048070ff */
[----:B------:R0:W-:Y:S04]  /*be910*/  STL.64 [R1+0x1430], R18 ;  /* 0x0014301201007387 */ /* 0x0001e80000100a00 */
[----:B------:R3:W-:Y:S04]  /*be920*/  STL [R1+0x488], R17 ;  /* 0x0004881101007387 */ /* 0x0007e80000100800 */
[----:B------:R-:W4:Y:S04]  /*be930*/  LDL.LU R39, [R1+0x1018] ;  /* 0x0010180001277983 */ /* 0x000f280000300800 */
[----:B------:R-:W4:Y:S04]  /*be940*/  LDL.LU R40, [R1+0x101c] ;  /* 0x00101c0001287983 */ /* 0x000f280000300800 */
[----:B------:R-:W4:Y:S04]  /*be950*/  LDL.LU R43, [R1+0x1000] ;  /* 0x00100000012b7983 */ /* 0x000f280000300800 */
[----:B------:R-:W4:Y:S01]  /*be960*/  LDL.LU R22, [R1+0x1004] ;  /* 0x0010040001167983 */ /* 0x000f220000300800 */
[----:B0-----:R-:W-:-:S05]  /*be970*/  IADD3 R18, P1, R20, R5, RZ ;  /* 0x0000000514127210 */ /* 0x001fca0007f3e0ff */
[----:B------:R-:W-:Y:S01]  /*be980*/  IMAD.X R19, R21, 0x1, R6, P1 ;  /* 0x0000000115137824 */ /* 0x000fe200008e0606 */
[----:B---3--:R-:W-:-:S05]  /*be990*/  F2FP.SATFINITE.E4M3.F32.PACK_AB_MERGE_C R17, R48, R59, RZ ;  /* 0x0000003b3011723e */ /* 0x008fca00048070ff */
[----:B------:R-:W-:Y:S04]  /*be9a0*/  STL [R1+0x48c], R17 ;  /* 0x00048c1101007387 */ /* 0x000fe80000100800 */
[----:B------:R0:W-:Y:S02]  /*be9b0*/  STL.64 [R1+0x1428], R18 ;  /* 0x0014281201007387 */ /* 0x0001e40000100a00 */
[----:B0-----:R-:W-:Y:S02]  /*be9c0*/  F2FP.SATFINITE.E4M3.F32.PACK_AB_MERGE_C R18, R24, R23, RZ ;  /* 0x000000171812723e */ /* 0x001fe400048070ff */
[----:B------:R-:W-:Y:S02]  /*be9d0*/  F2FP.SATFINITE.E4M3.F32.PACK_AB_MERGE_C R17, R42, R41, RZ ;  /* 0x000000292a11723e */ /* 0x000fe400048070ff */
[----:B------:R-:W3:Y:S04]  /*be9e0*/  LDL.LU R41, [R1+0x1008] ;  /* 0x0010080001297983 */ /* 0x000ee80000300800 */
[----:B------:R0:W-:Y:S04]  /*be9f0*/  STL [R1+0x464], R18 ;  /* 0x0004641201007387 */ /* 0x0001e80000100800 */
[----:B------:R-:W3:Y:S01]  /*bea00*/  LDL.LU R42, [R1+0x100c] ;  /* 0x00100c00012a7983 */ /* 0x000ee20000300800 */
[----:B0-----:R-:W-:-:S02]  /*bea10*/  IADD3 R18, P1, R20, R7, RZ ;  /* 0x0000000714127210 */ /* 0x001fc40007f3e0ff */
[----:B------:R-:W-:-:S03]  /*bea20*/  F2FP.SATFINITE.E4M3.F32.PACK_AB_MERGE_C R57, R28, R27, RZ ;  /* 0x0000001b1c39723e */ /* 0x000fc600048070ff */
[----:B------:R-:W-:Y:S01]  /*bea30*/  IMAD.X R19, R21, 0x1, R8, P1 ;  /* 0x0000000115137824 */ /* 0x000fe200008e0608 */
[----:B------:R0:W-:Y:S04]  /*bea40*/  STL [R1+0x46c], R17 ;  /* 0x00046c1101007387 */ /* 0x0001e80000100800 */
        /* <DEDUP_REMOVED lines=11> */
[----:B------:R-:W-:Y:S02]  /*beb00*/  STL [R1+0x350], R17 ;  /* 0x0003501101007387 */ /* 0x000fe40000100800 */
[----:B------:R-:W-:-:S05]  /*beb10*/  IMAD.X R19, R21, 0x1, R12, P1 ;  /* 0x0000000115137824 */ /* 0x000fca00008e060c */
[----:B------:R0:W-:Y:S04]  /*beb20*/  STL.64 [R1+0x1410], R18 ;  /* 0x0014101201007387 */ /* 0x0001e80000100a00 */
[----:B------:R-:W3:Y:S01]  /*beb30*/  LDL.LU R31, [R1+0xff0] ;  /* 0x000ff000011f7983 */ /* 0x000ee20000300800 */
[----:B0-----:R-:W-:Y:S02]  /*beb40*/  F2FP.SATFINITE.E4M3.F32.PACK_AB_MERGE_C R18, R34, R33, RZ ;  /* 0x000000212212723e */ /* 0x001fe400048070ff */
[----:B------:R-:W-:-:S03]  /*beb50*/  F2FP.SATFINITE.E4M3.F32.PACK_AB_MERGE_C R17, R38, R37, RZ ;  /* 0x000000252611723e */ /* 0x000fc600048070ff */
[----:B------:R0:W-:Y:S04]  /*beb60*/  STL [R1+0x314], R18 ;  /* 0x0003141201007387 */ /* 0x0001e80000100800 */
[----:B------:R-:W3:Y:S01]  /*beb70*/  LDL.LU R32, [R1+0xff4] ;  /* 0x000ff40001207983 */ /* 0x000ee20000300800 */
[----:B0-----:R-:W-:-:S03]  /*beb80*/  IADD3 R18, P1, R20, R13, RZ ;  /* 0x0000000d14127210 */ /* 0x001fc60007f3e0ff */
[----:B------:R-:W-:Y:S02]  /*beb90*/  STL [R1+0x328], R17 ;  /* 0x0003281101007387 */ /* 0x000fe40000100800 */
[----:B------:R-:W-:Y:S02]  /*beba0*/  IMAD.X R19, R21, 0x1, R15, P1 ;  /* 0x0000000115137824 */ /* 0x000fe400008e060f */
[----:B------:R-:W3:Y:S04]  /*bebb0*/  LDL.LU R37, [R1+0xff8] ;  /* 0x000ff80001257983 */ /* 0x000ee80000300800 */
[----:B------:R-:W3:Y:S04]  /*bebc0*/  LDL.LU R38, [R1+0xffc] ;  /* 0x000ffc0001267983 */ /* 0x000ee80000300800 */
[----:B------:R0:W-:Y:S02]  /*bebd0*/  STL.64 [R1+0x1408], R18 ;  /* 0x0014081201007387 */ /* 0x0001e40000100a00 */
[----:B0-----:R-:W-:-:S05]  /*bebe0*/  IADD3 R18, P1, R20, R14, RZ ;  /* 0x0000000e14127210 */ /* 0x001fca0007f3e0ff */
[----:B------:R-:W-:Y:S01]  /*bebf0*/  IMAD.X R19, R21, 0x1, R16, P1 ;  /* 0x0000000115137824 */ /* 0x000fe200008e0610 */
[----:B--2---:R-:W-:-:S05]  /*bec00*/  F2FP.SATFINITE.E4M3.F32.PACK_AB_MERGE_C R17, R36, R35, RZ ;  /* 0x000000232411723e */ /* 0x004fca00048070ff */
[----:B------:R-:W-:Y:S04]  /*bec10*/  STL [R1+0x2f8], R17 ;  /* 0x0002f81101007387 */ /* 0x000fe80000100800 */
[----:B------:R4:W-:Y:S02]  /*bec20*/  STL.64 [R1+0x1400], R18 ;  /* 0x0014001201007387 */ /* 0x0009e40000100a00 */
[----:B----4-:R-:W-:Y:S02]  /*bec30*/  F2FP.SATFINITE.E4M3.F32.PACK_AB_MERGE_C R18, R40, R39, RZ ;  /* 0x000000272812723e */ /* 0x010fe400048070ff */
[----:B------:R-:W-:Y:S02]  /*bec40*/  F2FP.SATFINITE.E4M3.F32.PACK_AB_MERGE_C R17, R22, R43, RZ ;  /* 0x0000002b1611723e */ /* 0x000fe400048070ff */
[----:B------:R-:W2:Y:S04]  /*bec50*/  LDL.LU R43, [R1+0xfe0] ;  /* 0x000fe000012b7983 */ /* 0x000ea80000300800 */
[----:B------:R0:W-:Y:S04]  /*bec60*/  STL [R1+0x2f0], R18 ;  /* 0x0002f01201007387 */ /* 0x0001e80000100800 */
[----:B------:R-:W2:Y:S04]  /*bec70*/  LDL.LU R22, [R1+0xfe4] ;  /* 0x000fe40001167983 */ /* 0x000ea80000300800 */
[----:B------:R3:W-:Y:S04]  /*bec80*/  STL [R1+0x2b0], R17 ;  /* 0x0002b01101007387 */ /* 0x0007e80000100800 */
[----:B------:R-:W4:Y:S04]  /*bec90*/  LDL.LU R33, [R1+0xfe8] ;  /* 0x000fe80001217983 */ /* 0x000f280000300800 */
[----:B------:R-:W4:Y:S04]  /*beca0*/  LDL.LU R34, [R1+0xfec] ;  /* 0x000fec0001227983 */ /* 0x000f280000300800 */
[----:B------:R-:W4:Y:S04]  /*becb0*/  LDL.LU R39, [R1+0xfd0] ;  /* 0x000fd00001277983 */ /* 0x000f280000300800 */
[----:B------:R-:W4:Y:S01]  /*becc0*/  LDL.LU R40, [R1+0xfd4] ;  /* 0x000fd40001287983 */ /* 0x000f220000300800 */
[----:B------:R-:W-:Y:S01]  /*becd0*/  VIADD R20, R20, UR6 ;  /* 0x0000000614147c36 */ /* 0x000fe20008000000 */
[----:B------:R-:W-:-:S04]  /*bece0*/  ULDC UR6, c[0x0][0x248] ;  /* 0x0000920000067ab9 */ /* 0x000fc80000000800 */
[----:B------:R-:W-:Y:S02]  /*becf0*/  SHF.R.S32.HI R21, RZ, 0x1f, R20 ;  /* 0x0000001fff157819 */ /* 0x000fe40000011414 */
[----:B0-----:R-:W-:-:S05]  /*bed00*/  IADD3 R18, P1, R20, R0, RZ ;  /* 0x0000000014127210 */ /* 0x001fca0007f3e0ff */
[----:B------:R-:W-:Y:S01]  /*bed10*/  IMAD.X R19, R21, 0x1, R2, P1 ;  /* 0x0000000115137824 */ /* 0x000fe200008e0602 */
        /* <DEDUP_REMOVED lines=13> */
[----:B------:R-:W3:Y:S01]  /*bedf0*/  LDL.LU R29, [R1+0xfa0] ;  /* 0x000fa000011d7983 */ /* 0x000ee20000300800 */
[----:B0-----:R-:W-:-:S05]  /*bee00*/  F2FP.SATFINITE.E4M3.F32.PACK_AB_MERGE_C R18, R32, R31, RZ ;  /* 0x0000001f2012723e */ /* 0x001fca00048070ff */
[----:B------:R0:W-:Y:S04]  /*bee10*/  STL [R1+0x294], R18 ;  /* 0x0002941201007387 */ /* 0x0001e80000100800 */
[----:B------:R-:W3:Y:S01]  /*bee20*/  LDL.LU R30, [R1+0xfa4] ;  /* 0x000fa400011e7983 */ /* 0x000ee20000300800 */
[----:B------:R-:W-:Y:S02]  /*bee30*/  F2FP.SATFINITE.E4M3.F32.PACK_AB_MERGE_C R17, R38, R37, RZ ;  /* 0x000000252611723e */ /* 0x000fe400048070ff */
[----:B0-----:R-:W-:-:S03]  /*bee40*/  IADD3 R18, P1, R20, R3, RZ ;  /* 0x0000000314127210 */ /* 0x001fc60007f3e0ff */
[----:B------:R2:W-:Y:S04]  /*bee50*/  STL [R1+0x2a0], R17 ;  /* 0x0002a01101007387 */ /* 0x0005e80000100800 */
[----:B------:R-:W3:Y:S04]  /*bee60*/  LDL.LU R31, [R1+0xfa8] ;  /* 0x000fa800011f7983 */ /* 0x000ee80000300800 */
[----:B------:R-:W3:Y:S01]  /*bee70*/  LDL.LU R32, [R1+0xfac] ;  /* 0x000fac0001207983 */ /* 0x000ee20000300800 */
[----:B------:R-:W-:-:S03]  /*bee80*/  IMAD.X R19, R21, 0x1, R4, P1 ;  /* 0x0000000115137824 */ /* 0x000fc600008e0604 */
[----:B------:R-:W3:Y:S04]  /*bee90*/  LDL.LU R37, [R1+0xf90] ;  /* 0x000f900001257983 */ /* 0x000ee80000300800 */
[----:B------:R-:W3:Y:S04]  /*beea0*/  LDL.LU R38, [R1+0xf94] ;  /* 0x000f940001267983 */ /* 0x000ee80000300800 */
[----:B------:R0:W-:Y:S01]  /*beeb0*/  STL.64 [R1+0x13f0], R18 ;  /* 0x0013f01201007387 */ /* 0x0001e20000100a00 */
[----:B--2---:R-:W-:-:S03]  /*beec0*/  F2FP.SATFINITE.E4M3.F32.PACK_AB_MERGE_C R17, R22, R43, RZ ;  /* 0x0000002b1611723e */ /* 0x004fc600048070ff */
[----:B------:R-:W2:Y:S04]  /*beed0*/  LDL.LU R43, [R1+0xf98] ;  /* 0x000f9800012b7983 */ /* 0x000ea80000300800 */
[----:B------:R-:W2:Y:S01]  /*beee0*/  LDL.LU R22, [R1+0xf9c] ;  /* 0x000f9c0001167983 */ /* 0x000ea20000300800 */
[----:B0-----:R-:W-:-:S03]  /*beef0*/  IADD3 R18, P1, R20, R5, RZ ;  /* 0x0000000514127210 */ /* 0x001fc60007f3e0ff */
[----:B------:R4:W-:Y:S02]  /*bef00*/  STL [R1+0x274], R17 ;  /* 0x0002741101007387 */ /* 0x0009e40000100800 */
[----:B------:R-:W-:Y:S01]  /*bef10*/  IMAD.X R19, R21, 0x1, R6, P1 ;  /* 0x0000000115137824 */ /* 0x000fe200008e0606 */
[----:B----4-:R-:W-:-:S05]  /*bef20*/  F2FP.SATFINITE.E4M3.F32.PACK_AB_MERGE_C R17, R34, R33, RZ ;  /* 0x000000212211723e */ /* 0x010fca00048070ff */
[----:B------:R0:W-:Y:S04]  /*bef30*/  STL [R1+0x270], R17 ;  /* 0x0002701101007387 */ /* 0x0001e80000100800 */
[----:B------:R-:W4:Y:S04]  /*bef40*/  LDL.LU R33, [R1+0xf80] ;  /* 0x000f800001217983 */ /* 0x000f280000300800 */
[----:B------:R-:W4:Y:S01]  /*bef50*/  LDL.LU R34, [R1+0xf84] ;  /* 0x000f840001227983 */ /* 0x000f220000300800 */
[----:B0-----:R-:W-:-:S03]  /*bef60*/  F2FP.SATFINITE.E4M3.F32.PACK_AB_MERGE_C R17, R40, R39, RZ ;  /* 0x000000272811723e */ /* 0x001fc600048070ff */
[----:B------:R0:W-:Y:S04]  /*bef70*/  STL.64 [R1+0x13e8], R18 ;  /* 0x0013e81201007387 */ /* 0x0001e80000100a00 */
[----:B------:R-:W4:Y:S04]  /*bef80*/  LDL.LU R39, [R1+0xf88] ;  /* 0x000f880001277983 */ /* 0x000f280000300800 */
[----:B------:R-:W4:Y:S01]  /*bef90*/  LDL.LU R40, [R1+0xf8c] ;  /* 0x000f8c0001287983 */ /* 0x000f220000300800 */
        /* <DEDUP_REMOVED lines=17> */
[----:B------:R-:W3:Y:S04]  /*bf0b0*/  LDL.LU R36, [R1+0xf74] ;  /* 0x000f740001247983 */ /* 0x000ee80000300800 */
[----:B------:R-:W-:Y:S04]  /*bf0c0*/  STL [R1+0xb8], R17 ;  /* 0x0000b81101007387 */ /* 0x000fe80000100800 */
[----:B------:R-:W3:Y:S04]  /*bf0d0*/  LDL.LU R41, [R1+0xf78] ;  /* 0x000f780001297983 */ /* 0x000ee80000300800 */
[----:B------:R-:W3:Y:S01]  /*bf0e0*/  LDL.LU R42, [R1+0xf7c] ;  /* 0x000f7c00012a7983 */ /* 0x000ee20000300800 */
[----:B0-----:R-:W-:-:S05]  /*bf0f0*/  IADD3 R18, P1, R20, R11, RZ ;  /* 0x0000000b14127210 */ /* 0x001fca0007f3e0ff */
[----:B------:R-:W-:-:S05]  /*bf100*/  IMAD.X R19, R21, 0x1, R12, P1 ;  /* 0x0000000115137824 */ /* 0x000fca00008e060c */
[----:B------:R0:W-:Y:S01]  /*bf110*/  STL.64 [R1+0x13d0], R18 ;  /* 0x0013d01201007387 */ /* 0x0001e20000100a00 */
[----:B------:R-:W-:Y:S02]  /*bf120*/  F2FP.SATFINITE.E4M3.F32.PACK_AB_MERGE_C R23, R30, R29, RZ ;  /* 0x0000001d1e17723e */ /* 0x000fe400048070ff */
[----:B0-----:R-:W-:-:S03]  /*bf130*/  IADD3 R18, P1, R20, R13, RZ ;  /* 0x0000000d14127210 */ /* 0x001fc60007f3e0ff */
[----:B------:R-:W-:Y:S02]  /*bf140*/  STL [R1+0xa4], R23 ;  /* 0x0000a41701007387 */ /* 0x000fe40000100800 */
[----:B------:R-:W-:Y:S01]  /*bf150*/  IMAD.X R19, R21, 0x1, R15, P1 ;  /* 0x0000000115137824 */ /* 0x000fe200008e060f */
[----:B------:R-:W-:-:S05]  /*bf160*/  F2FP.SATFINITE.E4M3.F32.PACK_AB_MERGE_C R17, R32, R31, RZ ;  /* 0x0000001f2011723e */ /* 0x000fca00048070ff */
[----:B------:R0:W-:Y:S04]  /*bf170*/  STL [R1+0xa8], R17 ;  /* 0x0000a81101007387 */ /* 0x0001e80000100800 */
[----:B------:R1:W-:Y:S01]  /*bf180*/  STL.64 [R1+0x13c8], R18 ;  /* 0x0013c81201007387 */ /* 0x0003e20000100a00 */
[----:B0-----:R-:W-:Y:S02]  /*bf190*/  F2FP.SATFINITE.E4M3.F32.PACK_AB_MERGE_C R17, R38, R37, RZ ;  /* 0x000000252611723e */ /* 0x001fe400048070ff */
[----:B-1----:R-:W-:-:S03]  /*bf1a0*/  IADD3 R18, P1, R20, R14, RZ ;  /* 0x0000000e14127210 */ /* 0x002fc60007f3e0ff */
[----:B------:R2:W-:Y:S02]  /*bf1b0*/  STL [R1+0x9c], R17 ;  /* 0x00009c1101007387 */ /* 0x0005e40000100800 */
[----:B------:R-:W-:Y:S02]  /*bf1c0*/  IMAD.X R19, R21, 0x1, R16, P1 ;  /* 0x0000000115137824 */ /* 0x000fe400008e0610 */
[----:B------:R-:W3:Y:S04]  /*bf1d0*/  LDL.LU R37, [R1+0x730] ;  /* 0x0007300001257983 */ /* 0x000ee80000300800 */
[----:B------:R-:W3:Y:S04]  /*bf1e0*/  LDL.LU R38, [R1+0x734] ;  /* 0x0007340001267983 */ /* 0x000ee80000300800 */
[----:B------:R-:W-:Y:S01]  /*bf1f0*/  STL.64 [R1+0x13c0], R18 ;  /* 0x0013c01201007387 */ /* 0x000fe20000100a00 */
[----:B--2---:R-:W-:-:S05]  /*bf200*/  F2FP.SATFINITE.E4M3.F32.PACK_AB_MERGE_C R17, R22, R43, RZ ;  /* 0x0000002b1611723e */ /* 0x004fca00048070ff */
[----:B------:R4:W-:Y:S04]  /*bf210*/  STL [R1+0x98], R17 ;  /* 0x0000981101007387 */ /* 0x0009e80000100800 */
[----:B------:R-:W2:Y:S04]  /*bf220*/  LDL.LU R43, [R1+0x738] ;  /* 0x00073800012b7983 */ /* 0x000ea80000300800 */
[----:B------:R-:W2:Y:S01]  /*bf230*/  LDL.LU R22, [R1+0x73c] ;  /* 0x00073c0001167983 */ /* 0x000ea20000300800 */
[----:B----4-:R-:W-:-:S05]  /*bf240*/  F2FP.SATFINITE.E4M3.F32.PACK_AB_MERGE_C R17, R34, R33, RZ ;  /* 0x000000212211723e */ /* 0x010fca00048070ff */
        /* <DEDUP_REMOVED lines=9> */
[----:B------:R-:W4:Y:S02]  /*bf2e0*/  LDL.LU R31, [R1+0xf50] ;  /* 0x000f5000011f7983 */ /* 0x000f240000300800 */
[----:B------:R-:W-:Y:S02]  /*bf2f0*/  SHF.R.S32.HI R21, RZ, 0x1f, R20 ;  /* 0x0000001fff157819 */ /* 0x000fe40000011414 */
[----:B------:R-:W-:Y:S01]  /*bf300*/  IADD3 R18, P1, R20, R0, RZ ;  /* 0x0000000014127210 */ /* 0x000fe20007f3e0ff */
[----:B------:R-:W4:Y:S04]  /*bf310*/  LDL.LU R32, [R1+0xf54] ;  /* 0x000f540001207983 */ /* 0x000f280000300800 */
[----:B------:R-:W4:Y:S01]  /*bf320*/  LDL.LU R33, [R1+0xf58] ;  /* 0x000f580001217983 */ /* 0x000f220000300800 */
[----:B------:R-:W-:-:S03]  /*bf330*/  IMAD.X R19, R21, 0x1, R2, P1 ;  /* 0x0000000115137824 */ /* 0x000fc600008e0602 */
[----:B------:R-:W4:Y:S04]  /*bf340*/  LDL.LU R34, [R1+0xf5c] ;  /* 0x000f5c0001227983 */ /* 0x000f280000300800 */
[----:B------:R3:W-:Y:S04]  /*bf350*/  STL.64 [R1+0x13b8], R18 ;  /* 0x0013b81201007387 */ /* 0x0007e80000100a00 */
[----:B------:R-:W4:Y:S01]  /*bf360*/  LDL.LU R25, [R1+0xf40] ;  /* 0x000f400001197983 */ /* 0x000f220000300800 */
[----:B---3--:R-:W-:-:S05]  /*bf370*/  F2FP.SATFINITE.E4M3.F32.PACK_AB_MERGE_C R18, R36, R35, RZ ;  /* 0x000000232412723e */ /* 0x008fca00048070ff */
[----:B------:R0:W-:Y:S04]  /*bf380*/  STL [R1+0x7c], R18 ;  /* 0x00007c1201007387 */ /* 0x0001e80000100800 */
[----:B------:R-:W3:Y:S01]  /*bf390*/  LDL.LU R26, [R1+0xf44] ;  /* 0x000f4400011a7983 */ /* 0x000ee20000300800 */
[----:B------:R-:W-:-:S05]  /*bf3a0*/  F2FP.SATFINITE.E4M3.F32.PACK_AB_MERGE_C R17, R42, R41, RZ ;  /* 0x000000292a11723e */ /* 0x000fca00048070ff */
        /* <DEDUP_REMOVED lines=9> */
[----:B0-----:R-:W-:-:S05]  /*bf440*/  IADD3 R18, P1, R20, R3, RZ ;  /* 0x0000000314127210 */ /* 0x001fca0007f3e0ff */
[----:B------:R-:W-:-:S05]  /*bf450*/  IMAD.X R19, R21, 0x1, R4, P1 ;  /* 0x0000000115137824 */ /* 0x000fca00008e0604 */
[----:B------:R0:W-:Y:S02]  /*bf460*/  STL.64 [R1+0x13b0], R18 ;  /* 0x0013b01201007387 */ /* 0x0001e40000100a00 */
[----:B0-----:R-:W-:Y:S02]  /*bf470*/  F2FP.SATFINITE.E4M3.F32.PACK_AB_MERGE_C R18, R38, R37, RZ ;  /* 0x000000252612723e */ /* 0x001fe400048070ff */
[----:B--2---:R-:W-:Y:S02]  /*bf480*/  F2FP.SATFINITE.E4M3.F32.PACK_AB_MERGE_C R17, R22, R43, RZ ;  /* 0x0000002b1611723e */ /* 0x004fe400048070ff */
[----:B------:R-:W2:Y:S04]  /*bf490*/  LDL.LU R43, [R1+0xf28] ;  /* 0x000f2800012b7983 */ /* 0x000ea80000300800 */
[----:B------:R0:W-:Y:S04]  /*bf4a0*/  STL [R1+0x74], R18 ;  /* 0x0000741201007387 */ /* 0x0001e80000100800 */
[----:B------:R-:W2:Y:S01]  /*bf4b0*/  LDL.LU R22, [R1+0xf2c] ;  /* 0x000f2c0001167983 */ /* 0x000ea20000300800 */
[----:B0-----:R-:W-:-:S03]  /*bf4c0*/  IADD3 R18, P1, R20, R5, RZ ;  /* 0x0000000514127210 */ /* 0x001fc60007f3e0ff */
[----:B------:R-:W-:Y:S02]  /*bf4d0*/  STL [R1+0x70], R17 ;  /* 0x0000701101007387 */ /* 0x000fe40000100800 */
[----:B------:R-:W-:Y:S02]  /*bf4e0*/  IMAD.X R19, R21, 0x1, R6, P1 ;  /* 0x0000000115137824 */ /* 0x000fe400008e0606 */
[----:B------:R-:W2:Y:S04]  /*bf4f0*/  LDL.LU R37, [R1+0xf10] ;  /* 0x000f100001257983 */ /* 0x000ea80000300800 */
[----:B------:R-:W2:Y:S04]  /*bf500*/  LDL.LU R38, [R1+0xf14] ;  /* 0x000f140001267983 */ /* 0x000ea80000300800 */
[----:B------:R4:W-:Y:S02]  /*bf510*/  STL.64 [R1+0x13a8], R18 ;  /* 0x0013a81201007387 */ /* 0x0009e40000100a00 */
[----:B----4-:R-:W-:-:S02]  /*bf520*/  F2FP.SATFINITE.E4M3.F32.PACK_AB_MERGE_C R18, R24, R23, RZ ;  /* 0x000000171812723e */ /* 0x010fc400048070ff */
[----:B------:R-:W-:Y:S02]  /*bf530*/  F2FP.SATFINITE.E4M3.F32.PACK_AB_MERGE_C R17, R40, R39, RZ ;  /* 0x000000272811723e */ /* 0x000fe400048070ff */
[----:B------:R-:W4:Y:S04]  /*bf540*/  LDL.LU R39, [R1+0xf18] ;  /* 0x000f180001277983 */ /* 0x000f280000300800 */
[----:B------:R0:W-:Y:S01]  /*bf550*/  STL [R1+0x2068], R18 ;  /* 0x0020681201007387 */ /* 0x0001e20000100800 */
[----:B------:R-:W-:-:S03]  /*bf560*/  F2FP.SATFINITE.E4M3.F32.PACK_AB_MERGE_C R23, R32, R31, RZ ;  /* 0x0000001f2017723e */ /* 0x000fc600048070ff */
[----:B------:R-:W4:Y:S01]  /*bf570*/  LDL.LU R40, [R1+0xf1c] ;  /* 0x000f1c0001287983 */ /* 0x000f220000300800 */
[----:B0-----:R-:W-:-:S03]  /*bf580*/  IADD3 R18, P1, R20, R7, RZ ;  /* 0x0000000714127210 */ /* 0x001fc60007f3e0ff */
[----:B------:R0:W-:Y:S02]  /*bf590*/  STL [R1+0x2078], R17 ;  /* 0x0020781101007387 */ /* 0x0001e40000100800 */
[----:B------:R-:W-:-:S05]  /*bf5a0*/  IMAD.X R19, R21, 0x1, R8, P1 ;  /* 0x0000000115137824 */ /* 0x000fca00008e0608 */
[----:B------:R1:W-:Y:S01]  /*bf5b0*/  STL.64 [R1+0x13a0], R18 ;  /* 0x0013a01201007387 */ /* 0x0003e20000100a00 */
[----:B0-----:R-:W-:-:S03]  /*bf5c0*/  F2FP.SATFINITE.E4M3.F32.PACK_AB_MERGE_C R17, R34, R33, RZ ;  /* 0x000000212211723e */ /* 0x001fc600048070ff */
[----:B------:R-:W-:Y:S01]  /*bf5d0*/  STL [R1+0x1e5c], R23 ;  /* 0x001e5c1701007387 */ /* 0x000fe20000100800 */
[----:B-1----:R-:W-:-:S03]  /*bf5e0*/  IADD3 R18, P1, R20, R9, RZ ;  /* 0x0000000914127210 */ /* 0x002fc60007f3e0ff */
[----:B------:R-:W-:Y:S02]  /*bf5f0*/  STL [R1+0x1e98], R17 ;  /* 0x001e981101007387 */ /* 0x000fe40000100800 */
[----:B------:R-:W-:Y:S02]  /*bf600*/  IMAD.X R19, R21, 0x1, R10, P1 ;  /* 0x0000000115137824 */ /* 0x000fe400008e060a */
[----:B------:R-:W4:Y:S04]  /*bf610*/  LDL.LU R31, [R1+0xf00] ;  /* 0x000f0000011f7983 */ /* 0x000f280000300800 */
[----:B------:R-:W4:Y:S04]  /*bf620*/  LDL.LU R32, [R1+0xf04] ;  /* 0x000f040001207983 */ /* 0x000f280000300800 */
[----:B------:R-:W4:Y:S04]  /*bf630*/  LDL.LU R33, [R1+0xf08] ;  /* 0x000f080001217983 */ /* 0x000f280000300800 */
[----:B------:R0:W-:Y:S04]  /*bf640*/  STL.64 [R1+0x1398], R18 ;  /* 0x0013981201007387 */ /* 0x0001e80000100a00 */
[----:B------:R-:W4:Y:S01]  /*bf650*/  LDL.LU R34, [R1+0xf0c] ;  /* 0x000f0c0001227983 */ /* 0x000f220000300800 */
[----:B0-----:R-:W-:-:S05]  /*bf660*/  IADD3 R18, P1, R20, R11, RZ ;  /* 0x0000000b14127210 */ /* 0x001fca0007f3e0ff */
[----:B------:R-:W-:Y:S01]  /*bf670*/  IMAD.X R19, R21, 0x1, R12, P1 ;  /* 0x0000000115137824 */ /* 0x000fe200008e060c */
[----:B---3--:R-:W-:-:S05]  /*bf680*/  F2FP.SATFINITE.E4M3.F32.PACK_AB_MERGE_C R23, R26, R25, RZ ;  /* 0x000000191a17723e */ /* 0x008fca00048070ff */
[----:B------:R0:W-:Y:S01]  /*bf690*/  STL [R1+0x1ce8], R23 ;  /* 0x001ce81701007387 */ /* 0x0001e20000100800 */
[----:B------:R-:W-:-:S05]  /*bf6a0*/  F2FP.SATFINITE.E4M3.F32.PACK_AB_MERGE_C R17, R28, R27, RZ ;  /* 0x0000001b1c11723e */ /* 0x000fca00048070ff */
[----:B------:R1:W-:Y:S01]  /*bf6b0*/  STL [R1+0x1d1c], R17 ;  /* 0x001d1c1101007387 */ /* 0x0003e20000100800 */
[----:B0-----:R-:W-:-:S03]  /*bf6c0*/  F2FP.SATFINITE.E4M3.F32.PACK_AB_MERGE_C R23, R30, R29, RZ ;  /* 0x0000001d1e17723e */ /* 0x001fc600048070ff */
[----:B------:R0:W-:Y:S01]  /*bf6d0*/  STL.64 [R1+0x1390], R18 ;  /* 0x0013901201007387 */ /* 0x0001e20000100a00 */
[----:B-1----:R-:W-:-:S03]  /*bf6e0*/  F2FP.SATFINITE.E4M3.F32.PACK_AB_MERGE_C R17, R36, R35, RZ ;  /* 0x000000232411723e */ /* 0x002fc600048070ff */
[----:B------:R-:W-:Y:S01]  /*bf6f0*/  STL [R1+0x1bbc], R23 ;  /* 0x001bbc1701007387 */ /* 0x000fe20000100800 */
[----:B0-----:R-:W-:-:S03]  /*bf700*/  IADD3 R18, P1, R20, R13, RZ ;  /* 0x0000000d14127210 */ /* 0x001fc60007f3e0ff */
[----:B------:R0:W-:Y:S02]  /*bf710*/  STL [R1+0x1c8c], R17 ;  /* 0x001c8c1101007387 */ /* 0x0001e40000100800 */
[----:B------:R-:W-:Y:S01]  /*bf720*/  IMAD.X R19, R21, 0x1, R15, P1 ;  /* 0x0000000115137824 */ /* 0x000fe200008e060f */
[----:B0-----:R-:W-:-:S04]  /*bf730*/  F2FP.SATFINITE.E4M3.F32.PACK_AB_MERGE_C R17, R42, R41, RZ ;  /* 0x000000292a11723e */ /* 0x001fc800048070ff */
[----:B------:R0:W-:Y:S04]  /*bf740*/  STL.64 [R1+0x1388], R18 ;  /* 0x0013881201007387 */ /* 0x0001e80000100a00 */
[----:B------:R2:W-:Y:S04]  /*bf750*/  STL [R1+0x1b08], R17 ;  /* 0x001b081101007387 */ /* 0x0005e80000100800 */
[----:B------:R-:W3:Y:S04]  /*bf760*/  LDL.LU R41, [R1+0xef0] ;  /* 0x000ef00001297983 */ /* 0x000ee80000300800 */
[----:B------:R-:W3:Y:S01]  /*bf770*/  LDL.LU R42, [R1+0xef4] ;  /* 0x000ef400012a7983 */ /* 0x000ee20000300800 */
[----:B0-----:R-:W-:-:S05]  /*bf780*/  IADD3 R18, P1, R20, R14, RZ ;  /* 0x0000000e14127210 */ /* 0x001fca0007f3e0ff */
[----:B------:R-:W-:-:S05]  /*bf790*/  IMAD.X R19, R21, 0x1, R16, P1 ;  /* 0x0000000115137824 */ /* 0x000fca00008e0610 */
[----:B------:R-:W-:Y:S01]  /*bf7a0*/  STL.64 [R1+0x1380], R18 ;  /* 0x0013801201007387 */ /* 0x000fe20000100a00 */
[----:B--2---:R-:W-:-:S03]  /*bf7b0*/  F2FP.SATFINITE.E4M3.F32.PACK_AB_MERGE_C R17, R22, R43, RZ ;  /* 0x0000002b1611723e */ /* 0x004fc600048070ff */
[----:B------:R-:W2:Y:S04]  /*bf7c0*/  LDL.LU R43, [R1+0xef8] ;  /* 0x000ef800012b7983 */ /* 0x000ea80000300800 */
[----:B------:R-:W2:Y:S04]  /*bf7d0*/  LDL.LU R22, [R1+0xefc] ;  /* 0x000efc0001167983 */ /* 0x000ea80000300800 */
[----:B------:R0:W-:Y:S04]  /*bf7e0*/  STL [R1+0x1b48], R17 ;  /* 0x001b481101007387 */ /* 0x0001e80000100800 */
[----:B------:R-:W2:Y:S04]  /*bf7f0*/  LDL.LU R35, [R1+0xee0] ;  /* 0x000ee00001237983 */ /* 0x000ea80000300800 */
[----:B------:R-:W2:Y:S01]  /*bf800*/  LDL.LU R36, [R1+0xee4] ;  /* 0x000ee40001247983 */ /* 0x000ea20000300800 */
[----:B0-----:R-:W-:Y:S01]  /*bf810*/  F2FP.SATFINITE.E4M3.F32.PACK_AB_MERGE_C R17, R38, R37, RZ ;  /* 0x000000252611723e */ /* 0x001fe200048070ff */
[----:B------:R-:W-:Y:S01]  /*bf820*/  VIADD R20, R20, UR6 ;  /* 0x0000000614147c36 */ /* 0x000fe20008000000 */
[----:B------:R-:W-:-:S03]  /*bf830*/  ULDC UR6, c[0x0][0x248] ;  /* 0x0000920000067ab9 */ /* 0x000fc60000000800 */
[----:B------:R4:W-:Y:S04]  /*bf840*/  STL [R1+0x1948], R17 ;  /* 0x0019481101007387 */ /* 0x0009e80000100800 */
[----:B------:R-:W2:Y:S04]  /*bf850*/  LDL.LU R37, [R1+0xee8] ;  /* 0x000ee80001257983 */ /* 0x000ea80000300800 */
[----:B------:R-:W2:Y:S01]  /*bf860*/  LDL.LU R38, [R1+0xeec] ;  /* 0x000eec0001267983 */ /* 0x000ea20000300800 */
[----:B------:R-:W-:Y:S02]  /*bf870*/  SHF.R.S32.HI R21, RZ, 0x1f, R20 ;  /* 0x0000001fff157819 */ /* 0x000fe40000011414 */
[----:B------:R-:W-:-:S05]  /*bf880*/  IADD3 R18, P1, R20, R0, RZ ;  /* 0x0000000014127210 */ /* 0x000fca0007f3e0ff */
[----:B------:R-:W-:Y:S01]  /*bf890*/  IMAD.X R19, R21, 0x1, R2, P1 ;  /* 0x0000000115137824 */ /* 0x000fe200008e0602 */
[----:B----4-:R-:W-:-:S05]  /*bf8a0*/  F2FP.SATFINITE.E4M3.F32.PACK_AB_MERGE_C R17, R40, R39, RZ ;  /* 0x000000272811723e */ /* 0x010fca00048070ff */
[----:B------:R-:W-:Y:S04]  /*bf8b0*/  STL [R1+0x194c], R17 ;  /* 0x00194c1101007387 */ /* 0x000fe80000100800 */
[----:B------:R-:W4:Y:S04]  /*bf8c0*/  LDL.LU R39, [R1+0xed0] ;  /* 0x000ed00001277983 */ /* 0x000f280000300800 */
[----:B------:R-:W4:Y:S04]  /*bf8d0*/  LDL.LU R40, [R1+0xed4] ;  /* 0x000ed40001287983 */ /* 0x000f280000300800 */
[----:B------:R0:W-:Y:S04]  /*bf8e0*/  STL.64 [R1+0x1378], R18 ;  /* 0x0013781201007387 */ /* 0x0001e80000100a00 */
[----:B------:R-:W4:Y:S01]  /*bf8f0*/  LDL.LU R23, [R1+0xed8] ;  /* 0x000ed80001177983 */ /* 0x000f220000300800 */
[----:B0-----:R-:W-:-:S05]  /*bf900*/  F2FP.SATFINITE.E4M3.F32.PACK_AB_MERGE_C R18, R32, R31, RZ ;  /* 0x0000001f2012723e */ /* 0x001fca00048070ff */
[----:B------:R0:W-:Y:S04]  /*bf910*/  STL [R1+0x1848], R18 ;  /* 0x0018481201007387 */ /* 0x0001e80000100800 */
[----:B------:R-:W4:Y:S01]  /*bf920*/  LDL.LU R24, [R1+0xedc] ;  /* 0x000edc0001187983 */ /* 0x000f220000300800 */
[----:B------:R-:W-:Y:S02]  /*bf930*/  F2FP.SATFINITE.E4M3.F32.PACK_AB_MERGE_C R17, R34, R33, RZ ;  /* 0x000000212211723e */ /* 0x000fe400048070ff */
[----:B0-----:R-:W-:-:S03]  /*bf940*/  IADD3 R18, P1, R20, R3, RZ ;  /* 0x0000000314127210 */ /* 0x001fc60007f3e0ff */
[----:B------:R3:W-:Y:S02]  /*bf950*/  STL [R1+0x185c], R17 ;  /* 0x00185c1101007387 */ /* 0x0007e40000100800 */
[----:B------:R-:W-:Y:S02]  /*bf960*/  IMAD.X R19, R21, 0x1, R4, P1 ;  /* 0x0000000115137824 */ /* 0x000fe400008e0604 */
[----:B------:R-:W4:Y:S04]  /*bf970*/  LDL.LU R25, [R1+0xec0] ;  /* 0x000ec00001197983 */ /* 0x000f280000300800 */
[----:B------:R-:W4:Y:S04]  /*bf980*/  LDL.LU R26, [R1+0xec4] ;  /* 0x000ec400011a7983 */ /* 0x000f280000300800 */
[----:B------:R-:W4:Y:S04]  /*bf990*/  LDL.LU R27, [R1+0xec8] ;  /* 0x000ec800011b7983 */ /* 0x000f280000300800 */
[----:B------:R-:W-:Y:S04]  /*bf9a0*/  STL.64 [R1+0x1370], R18 ;  /* 0x0013701201007387 */ /* 0x000fe80000100a00 */
[----:B------:R-:W4:Y:S04]  /*bf9b0*/  LDL.LU R28, [R1+0xecc] ;  /* 0x000ecc00011c7983 */ /* 0x000f280000300800 */
[----:B------:R-:W4:Y:S04]  /*bf9c0*/  LDL.LU R29, [R1+0xeb0] ;  /* 0x000eb000011d7983 */ /* 0x000f280000300800 */
[----:B------:R-:W4:Y:S04]  /*bf9d0*/  LDL.LU R30, [R1+0xeb4] ;  /* 0x000eb400011e7983 */ /* 0x000f280000300800 */
[----:B------:R-:W4:Y:S04]  /*bf9e0*/  LDL.LU R31, [R1+0xeb8] ;  /* 0x000eb800011f7983 */ /* 0x000f280000300800 */
[----:B------:R-:W4:Y:S01]  /*bf9f0*/  LDL.LU R32, [R1+0xebc] ;  /* 0x000ebc0001207983 */ /* 0x000f220000300800 */
[----:B---3--:R-:W-:-:S03]  /*bfa00*/  F2FP.SATFINITE.E4M3.F32.PACK_AB_MERGE_C R17, R42, R41, RZ ;  /* 0x000000292a11723e */ /* 0x008fc600048070ff */
[----:B------:R-:W3:Y:S04]  /*bfa10*/  LDL.LU R41, [R1+0xea0] ;  /* 0x000ea00001297983 */ /* 0x000ee80000300800 */
[----:B------:R-:W3:Y:S04]  /*bfa20*/  LDL.LU R42, [R1+0xea4] ;  /* 0x000ea400012a7983 */ /* 0x000ee80000300800 */
[----:B------:R2:W-:Y:S02]  /*bfa30*/  STL [R1+0x770], R17 ;  /* 0x0007701101007387 */ /* 0x0005e40000100800 */
[----:B--2---:R-:W-:-:S02]  /*bfa40*/  F2FP.SATFINITE.E4M3.F32.PACK_AB_MERGE_C R17, R22, R43, RZ ;  /* 0x0000002b1611723e */ /* 0x004fc400048070ff */
[----:B------:R-:W2:Y:S04]  /*bfa50*/  LDL.LU R43, [R1+0xea8] ;  /* 0x000ea800012b7983 */ /* 0x000ea80000300800 */
[----:B------:R-:W2:Y:S01]  /*bfa60*/  LDL.LU R22, [R1+0xeac] ;  /* 0x000eac0001167983 */ /* 0x000ea20000300800 */
[----:B------:R-:W-:-:S03]  /*bfa70*/  IADD3 R18, P1, R20, R5, RZ ;  /* 0x0000000514127210 */ /* 0x000fc60007f3e0ff */
[----:B------:R0:W-:Y:S02]  /*bfa80*/  STL [R1+0x778], R17 ;  /* 0x0007781101007387 */ /* 0x0001e40000100800 */
[----:B------:R-:W-:Y:S02]  /*bfa90*/  IMAD.X R19, R21, 0x1, R6, P1 ;  /* 0x0000000115137824 */ /* 0x000fe400008e0606 */
[----:B------:R-:W2:Y:S04]  /*bfaa0*/  LDL.LU R33, [R1+0xe90] ;  /* 0x000e900001217983 */ /* 0x000ea80000300800 */
[----:B------:R-:W2:Y:S01]  /*bfab0*/  LDL.LU R34, [R1+0xe94] ;  /* 0x000e940001227983 */ /* 0x000ea20000300800 */
[----:B0-----:R-:W-:-:S03]  /*bfac0*/  F2FP.SATFINITE.E4M3.F32.PACK_AB_MERGE_C R17, R36, R35, RZ ;  /* 0x000000232411723e */ /* 0x001fc600048070ff */
[----:B------:R-:W-:Y:S04]  /*bfad0*/  STL.64 [R1+0x1368], R18 ;  /* 0x0013681201007387 */ /* 0x000fe80000100a00 */
[----:B------:R0:W-:Y:S04]  /*bfae0*/  STL [R1+0x738], R17 ;  /* 0x0007381101007387 */ /* 0x0001e80000100800 */
[----:B------:R-:W2:Y:S04]  /*bfaf0*/  LDL.LU R35, [R1+0xe98] ;  /* 0x000e980001237983 */ /* 0x000ea80000300800 */
[----:B------:R-:W2:Y:S01]  /*bfb00*/  LDL.LU R36, [R1+0xe9c] ;  /* 0x000e9c0001247983 */ /* 0x000ea20000300800 */
[----:B0-----:R-:W-:-:S02]  /*bfb10*/  F2FP.SATFINITE.E4M3.F32.PACK_AB_MERGE_C R17, R38, R37, RZ ;  /* 0x000000252611723e */ /* 0x001fc400048070ff */
[----:B------:R-:W-:-:S03]  /*bfb20*/  IADD3 R18, P1, R20, R7, RZ ;  /* 0x0000000714127210 */ /* 0x000fc60007f3e0ff */
[----:B------:R4:W-:Y:S04]  /*bfb30*/  STL [R1+0x73c], R17 ;  /* 0x00073c1101007387 */ /* 0x0009e80000100800 */
[----:B------:R-:W2:Y:S04]  /*bfb40*/  LDL.LU R37, [R1+0xe80] ;  /* 0x000e800001257983 */ /* 0x000ea80000300800 */
[----:B------:R-:W2:Y:S01]  /*bfb50*/  LDL.LU R38, [R1+0xe84] ;  /* 0x000e840001267983 */ /* 0x000ea20000300800 */
[----:B------:R-:W-:Y:S01]  /*bfb60*/  IMAD.X R19, R21, 0x1, R8, P1 ;  /* 0x0000000115137824 */ /* 0x000fe200008e0608 */
[----:B----4-:R-:W-:-:S04]  /*bfb70*/  F2FP.SATFINITE.E4M3.F32.PACK_AB_MERGE_C R17, R40, R39, RZ ;  /* 0x000000272811723e */ /* 0x010fc800048070ff */
[----:B------:R0:W-:Y:S04]  /*bfb80*/  STL.64 [R1+0x1360], R18 ;  /* 0x0013601201007387 */ /* 0x0001e80000100a00 */
[----:B------:R-:W-:Y:S04]  /*bfb90*/  STL [R1+0x730], R17 ;  /* 0x0007301101007387 */ /* 0x000fe80000100800 */
[----:B------:R-:W4:Y:S01]  /*bfba0*/  LDL.LU R39, [R1+0xe88] ;  /* 0x000e880001277983 */ /* 0x000f220000300800 */
[----:B0-----:R-:W-:-:S03]  /*bfbb0*/  IADD3 R18, P1, R20, R9, RZ ;  /* 0x0000000914127210 */ /* 0x001fc60007f3e0ff */
[----:B------:R-:W4:Y:S02]  /*bfbc0*/  LDL.LU R40, [R1+0xe8c] ;  /* 0x000e8c0001287983 */ /* 0x000f240000300800 */
[----:B------:R-:W-:Y:S01]  /*bfbd0*/  IMAD.X R19, R21, 0x1, R10, P1 ;  /* 0x0000000115137824 */ /* 0x000fe200008e060a */
[----:B------:R-:W-:-:S05]  /*bfbe0*/  F2FP.SATFINITE.E4M3.F32.PACK_AB_MERGE_C R61, R24, R23, RZ ;  /* 0x00000017183d723e */ /* 0x000fca00048070ff */
[----:B------:R-:W-:Y:S04]  /*bfbf0*/  STL [R1+0x573c], R61 ;  /* 0x00573c3d01007387 */ /* 0x000fe80000100800 */
[----:B------:R0:W-:Y:S01]  /*bfc00*/  STL.64 [R1+0x1358], R18 ;  /* 0x0013581201007387 */ /* 0x0001e20000100a00 */
[----:B------:R-:W-:Y:S02]  /*bfc10*/  F2FP.SATFINITE.E4M3.F32.PACK_AB_MERGE_C R23, R26, R25, RZ ;  /* 0x000000191a17723e */ /* 0x000fe400048070ff */
[----:B0-----:R-:W-:-:S03]  /*bfc20*/  IADD3 R18, P1, R20, R11, RZ ;  /* 0x0000000b14127210 */ /* 0x001fc60007f3e0ff */
[----:B------:R0:W-:Y:S02]  /*bfc30*/  STL [R1+0x4a8], R23 ;  /* 0x0004a81701007387 */ /* 0x0001e40000100800 */
[----:B------:R-:W-:Y:S01]  /*bfc40*/  IMAD.X R19, R21, 0x1, R12, P1 ;  /* 0x0000000115137824 */ /* 0x000fe200008e060c */
[----:B------:R-:W-:-:S05]  /*bfc50*/  F2FP.SATFINITE.E4M3.F32.PACK_AB_MERGE_C R17, R28, R27, RZ ;  /* 0x0000001b1c11723e */ /* 0x000fca00048070ff */
[----:B------:R1:W-:Y:S01]  /*bfc60*/  STL [R1+0x4bc], R17 ;  /* 0x0004bc1101007387 */ /* 0x0003e20000100800 */
[----:B0-----:R-:W-:-:S03]  /*bfc70*/  F2FP.SATFINITE.E4M3.F32.PACK_AB_MERGE_C R23, R30, R29, RZ ;  /* 0x0000001d1e17723e */ /* 0x001fc600048070ff */
[----:B------:R0:W-:Y:S01]  /*bfc80*/  STL.64 [R1+0x1350], R18 ;  /* 0x0013501201007387 */ /* 0x0001e20000100a00 */
[----:B-1----:R-:W-:-:S03]  /*bfc90*/  F2FP.SATFINITE.E4M3.F32.PACK_AB_MERGE_C R17, R32, R31, RZ ;  /* 0x0000001f2011723e */ /* 0x002fc600048070ff */
[----:B------:R-:W-:Y:S01]  /*bfca0*/  STL [R1+0x484], R23 ;  /* 0x0004841701007387 */ /* 0x000fe20000100800 */
[----:B0-----:R-:W-:-:S03]  /*bfcb0*/  IADD3 R18, P1, R20, R13, RZ ;  /* 0x0000000d14127210 */ /* 0x001fc60007f3e0ff */
[----:B------:R-:W-:Y:S02]  /*bfcc0*/  STL [R1+0x498], R17 ;  /* 0x0004981101007387 */ /* 0x000fe40000100800 */
[----:B------:R-:W-:-:S05]  /*bfcd0*/  IMAD.X R19, R21, 0x1, R15, P1 ;  /* 0x0000000115137824 */ /* 0x000fca00008e060f */
[----:B------:R0:W-:Y:S02]  /*bfce0*/  STL.64 [R1+0x1348], R18 ;  /* 0x0013481201007387 */ /* 0x0001e40000100a00 */
[----:B0-----:R-:W-:-:S05]  /*bfcf0*/  IADD3 R18, P1, R20, R14, RZ ;  /* 0x0000000e14127210 */ /* 0x001fca0007f3e0ff */
[----:B------:R-:W-:Y:S01]  /*bfd00*/  IMAD.X R19, R21, 0x1, R16, P1 ;  /* 0x0000000115137824 */ /* 0x000fe200008e0610 */
[----:B---3--:R-:W-:-:S05]  /*bfd10*/  F2FP.SATFINITE.E4M3.F32.PACK_AB_MERGE_C R17, R42, R41, RZ ;  /* 0x000000292a11723e */ /* 0x008fca00048070ff */
[----:B------:R2:W-:Y:S04]  /*bfd20*/  STL [R1+0x474], R17 ;  /* 0x0004741101007387 */ /* 0x0005e80000100800 */
[----:B------:R-:W3:Y:S04]  /*bfd30*/  LDL.LU R41, [R1+0xe70] ;  /* 0x000e700001297983 */ /* 0x000ee80000300800 */
[----:B------:R-:W3:Y:S04]  /*bfd40*/  LDL.LU R42, [R1+0xe74] ;  /* 0x000e7400012a7983 */ /* 0x000ee80000300800 */
[----:B------:R0:W-:Y:S01]  /*bfd50*/  STL.64 [R1+0x1340], R18 ;  /* 0x0013401201007387 */ /* 0x0001e20000100a00 */
[----:B--2---:R-:W-:-:S05]  /*bfd60*/  F2FP.SATFINITE.E4M3.F32.PACK_AB_MERGE_C R17, R22, R43, RZ ;  /* 0x0000002b1611723e */ /* 0x004fca00048070ff */
[----:B------:R1:W-:Y:S04]  /*bfd70*/  STL [R1+0x47c], R17 ;  /* 0x00047c1101007387 */ /* 0x0003e80000100800 */
[----:B------:R-:W2:Y:S04]  /*bfd80*/  LDL.LU R43, [R1+0xe78] ;  /* 0x000e7800012b7983 */ /* 0x000ea80000300800 */
[----:B------:R-:W2:Y:S01]  /*bfd90*/  LDL.LU R22, [R1+0xe7c] ;  /* 0x000e7c0001167983 */ /* 0x000ea20000300800 */
[----:B------:R-:W-:Y:S01]  /*bfda0*/  VIADD R20, R20, UR6 ;  /* 0x0000000614147c36 */ /* 0x000fe20008000000 */
[----:B------:R-:W-:Y:S01]  /*bfdb0*/  F2FP.SATFINITE.E4M3.F32.PACK_AB_MERGE_C R50, R34, R33, RZ ;  /* 0x000000212232723e */ /* 0x000fe200048070ff */
[----:B------:R-:W-:-:S03]  /*bfdc0*/  ULDC UR6, c[0x0][0x248] ;  /* 0x0000920000067ab9 */ /* 0x000fc60000000800 */
[----:B------:R-:W-:Y:S02]  /*bfdd0*/  SHF.R.S32.HI R21, RZ, 0x1f, R20 ;  /* 0x0000001fff157819 */ /* 0x000fe40000011414 */
[----:B0-----:R-:W-:Y:S01]  /*bfde0*/  IADD3 R18, P1, R20, R0, RZ ;  /* 0x0000000014127210 */ /* 0x001fe20007f3e0ff */
[----:B------:R-:W-:Y:S04]  /*bfdf0*/  STL [R1+0x5758], R50 ;  /* 0x0057583201007387 */ /* 0x000fe80000100800 */
[----:B------:R-:W-:Y:S01]  /*bfe00*/  IMAD.X R19, R21, 0x1, R2, P1 ;  /* 0x0000000115137824 */ /* 0x000fe200008e0602 */
[----:B-1----:R-:W-:-:S05]  /*bfe10*/  F2FP.SATFINITE.E4M3.F32.PACK_AB_MERGE_C R17, R36, R35, RZ ;  /* 0x000000232411723e */ /* 0x002fca00048070ff */
[----:B------:R-:W-:Y:S01]  /*bfe20*/  STL [R1+0x390], R17 ;  /* 0x0003901101007387 */ /* 0x000fe20000100800 */
[----:B------:R-:W-:-:S05]  /*bfe30*/  F2FP.SATFINITE.E4M3.F32.PACK_AB_MERGE_C R47, R38, R37, RZ ;  /* 0x00000025262f723e */ /* 0x000fca00048070ff */
[----:B------:R-:W-:Y:S04]  /*bfe40*/  STL [R1+0x5778], R47 ;  /* 0x0057782f01007387 */ /* 0x000fe80000100800 */
[----:B------:R0:W-:Y:S04]  /*bfe50*/  STL.64 [R1+0x1338], R18 ;  /* 0x0013381201007387 */ /* 0x0001e80000100a00 */
[----:B------:R-:W2:Y:S04]  /*bfe60*/  LDL.LU R59, [R1+0xe60] ;  /* 0x000e6000013b7983 */ /* 0x000ea80000300800 */
[----:B------:R-:W2:Y:S04]  /*bfe70*/  LDL.LU R48, [R1+0xe64] ;  /* 0x000e640001307983 */ /* 0x000ea80000300800 */
[----:B------:R-:W2:Y:S04]  /*bfe80*/  LDL.LU R23, [R1+0xe68] ;  /* 0x000e680001177983 */ /* 0x000ea80000300800 */
[----:B------:R-:W2:Y:S04]  /*bfe90*/  LDL.LU R24, [R1+0xe6c] ;  /* 0x000e6c0001187983 */ /* 0x000ea80000300800 */
[----:B------:R-:W2:Y:S04]  /*bfea0*/  LDL.LU R25, [R1+0xe50] ;  /* 0x000e500001197983 */ /* 0x000ea80000300800 */
[----:B------:R-:W2:Y:S01]  /*bfeb0*/  LDL.LU R26, [R1+0xe54] ;  /* 0x000e5400011a7983 */ /* 0x000ea20000300800 */
[----:B----4-:R-:W-:-:S03]  /*bfec0*/  F2FP.SATFINITE.E4M3.F32.PACK_AB_MERGE_C R45, R40, R39, RZ ;  /* 0x00000027282d723e */ /* 0x010fc600048070ff */
[----:B------:R-:W4:Y:S01]  /*bfed0*/  LDL.LU R27, [R1+0xe58] ;  /* 0x000e5800011b7983 */ /* 0x000f220000300800 */
[----:B0-----:R-:W-:-:S03]  /*bfee0*/  IADD3 R18, P1, R20, R3, RZ ;  /* 0x0000000314127210 */ /* 0x001fc60007f3e0ff */
[----:B------:R-:W4:Y:S04]  /*bfef0*/  LDL.LU R28, [R1+0xe5c] ;  /* 0x000e5c00011c7983 */ /* 0x000f280000300800 */
[----:B------:R-:W-:Y:S04]  /*bff00*/  STL [R1+0x5774], R45 ;  /* 0x0057742d01007387 */ /* 0x000fe80000100800 */
[----:B------:R-:W4:Y:S04]  /*bff10*/  LDL.LU R29, [R1+0xe40] ;  /* 0x000e4000011d7983 */ /* 0x000f280000300800 */
[----:B------:R-:W4:Y:S01]  /*bff20*/  LDL.LU R30, [R1+0xe44] ;  /* 0x000e4400011e7983 */ /* 0x000f220000300800 */
[----:B------:R-:W-:-:S03]  /*bff30*/  IMAD.X R19, R21, 0x1, R4, P1 ;  /* 0x0000000115137824 */ /* 0x000fc600008e0604 */
[----:B------:R-:W4:Y:S04]  /*bff40*/  LDL.LU R31, [R1+0xe48] ;  /* 0x000e4800011f7983 */ /* 0x000f280000300800 */
[----:B------:R0:W-:Y:S04]  /*bff50*/  STL.64 [R1+0x1330], R18 ;  /* 0x0013301201007387 */ /* 0x0001e80000100a00 */
[----:B------:R-:W4:Y:S04]  /*bff60*/  LDL.LU R32, [R1+0xe4c] ;  /* 0x000e4c0001207983 */ /* 0x000f280000300800 */
[----:B------:R-:W4:Y:S04]  /*bff70*/  LDL.LU R33, [R1+0xe30] ;  /* 0x000e300001217983 */ /* 0x000f280000300800 */
[----:B------:R-:W4:Y:S04]  /*bff80*/  LDL.LU R34, [R1+0xe34] ;  /* 0x000e340001227983 */ /* 0x000f280000300800 */
[----:B------:R-:W4:Y:S04]  /*bff90*/  LDL.LU R35, [R1+0xe38] ;  /* 0x000e380001237983 */ /* 0x000f280000300800 */
[----:B------:R-:W4:Y:S01]  /*bffa0*/  LDL.LU R36, [R1+0xe3c] ;  /* 0x000e3c0001247983 */ /* 0x000f220000300800 */
[----:B0-----:R-:W-:-:S02]  /*bffb0*/  IADD3 R18, P1, R20, R5, RZ ;  /* 0x0000000514127210 */ /* 0x001fc40007f3e0ff */
[----:B---3--:R-:W-:-:S05]  /*bffc0*/  F2FP.SATFINITE.E4M3.F32.PACK_AB_MERGE_C R19, R42, R41, RZ ;  /* 0x000000292a13723e */ /* 0x008fca00048070ff */
[----:B------:R0:W-:Y:S04]  /*bffd0*/  STL [R1+0x5798], R19 ;  /* 0x0057981301007387 */ /* 0x0001e80000100800 */
[----:B------:R-:W3:Y:S04]  /*bffe0*/  LDL.LU R39, [R1+0xe20] ;  /* 0x000e200001277983 */ /* 0x000ee80000300800 */
[----:B------:R-:W3:Y:S04]  /*bfff0*/  LDL.LU R40, [R1+0xe24] ;  /* 0x000e240001287983 */ /* 0x000ee80000300800 */
[----:B------:R-:W3:Y:S04]  /*c0000*/  LDL.LU R41, [R1+0xe28] ;  /* 0x000e280001297983 */ /* 0x000ee80000300800 */
[----:B------:R-:W3:Y:S01]  /*c0010*/  LDL.LU R42, [R1+0xe2c] ;  /* 0x000e2c00012a7983 */ /* 0x000ee20000300800 */
[----:B0-----:R-:W-:Y:S01]  /*c0020*/  IMAD.X R19, R21, 0x1, R6, P1 ;  /* 0x0000000115137824 */ /* 0x001fe200008e0606 */
[----:B--2---:R-:W-:-:S05]  /*c0030*/  F2FP.SATFINITE.E4M3.F32.PACK_AB_MERGE_C R49, R22, R43, RZ ;  /* 0x0000002b1631723e */ /* 0x004fca00048070ff */
[----:B------:R-:W-:Y:S04]  /*c0040*/  STL [R1+0x5794], R49 ;  /* 0x0057943101007387 */ /* 0x000fe80000100800 */
[----:B------:R-:W2:Y:S04]  /*c0050*/  LDL.LU R37, [R1+0xe10] ;  /* 0x000e100001257983 */ /* 0x000ea80000300800 */
[----:B------:R-:W2:Y:S04]  /*c0060*/  LDL.LU R38, [R1+0xe14] ;  /* 0x000e140001267983 */ /* 0x000ea80000300800 */
[----:B------:R-:W2:Y:S04]  /*c0070*/  LDL.LU R43, [R1+0xe18] ;  /* 0x000e1800012b7983 */ /* 0x000ea80000300800 */
[----:B------:R0:W-:Y:S04]  /*c0080*/  STL.64 [R1+0x1328], R18 ;  /* 0x0013281201007387 */ /* 0x0001e80000100a00 */
[----:B------:R-:W2:Y:S01]  /*c0090*/  LDL.LU R22, [R1+0xe1c] ;  /* 0x000e1c0001167983 */ /* 0x000ea20000300800 */
[----:B0-----:R-:W-:-:S05]  /*c00a0*/  IADD3 R18, P1, R20, R7, RZ ;  /* 0x0000000714127210 */ /* 0x001fca0007f3e0ff */
[----:B------:R-:W-:Y:S01]  /*c00b0*/  IMAD.X R19, R21, 0x1, R8, P1 ;  /* 0x0000000115137824 */ /* 0x000fe200008e0608 */
[----:B------:R-:W-:Y:S02]  /*c00c0*/  F2FP.SATFINITE.E4M3.F32.PACK_AB_MERGE_C R60, R48, R59, RZ ;  /* 0x0000003b303c723e */ /* 0x000fe400048070ff */
[----:B------:R-:W-:-:S03]  /*c00d0*/  F2FP.SATFINITE.E4M3.F32.PACK_AB_MERGE_C R17, R24, R23, RZ ;  /* 0x000000171811723e */ /* 0x000fc600048070ff */
[----:B------:R-:W-:Y:S01]  /*c00e0*/  STL [R1+0x57a4], R60 ;  /* 0x0057a43c01007387 */ /* 0x000fe20000100800 */
[----:B------:R-:W-:-:S03]  /*c00f0*/  F2FP.SATFINITE.E4M3.F32.PACK_AB_MERGE_C R57, R26, R25, RZ ;  /* 0x000000191a39723e */ /* 0x000fc600048070ff */
[----:B------:R-:W-:Y:S04]  /*c0100*/  STL [R1+0x308], R17 ;  /* 0x0003081101007387 */ /* 0x000fe80000100800 */
[----:B------:R-:W-:Y:S04]  /*c0110*/  STL [R1+0x57d4], R57 ;  /* 0x0057d43901007387 */ /* 0x000fe80000100800 */
[----:B------:R0:W-:Y:S01]  /*c0120*/  STL.64 [R1+0x1320], R18 ;  /* 0x0013201201007387 */ /* 0x0001e20000100a00 */
[----:B----4-:R-:W-:Y:S02]  /*c0130*/  F2FP.SATFINITE.E4M3.F32.PACK_AB_MERGE_C R55, R28, R27, RZ ;  /* 0x0000001b1c37723e */ /* 0x010fe400048070ff */
[----:B0-----:R-:W-:-:S02]  /*c0140*/  IADD3 R18, P1, R20, R9, RZ ;  /* 0x0000000914127210 */ /* 0x001fc40007f3e0ff */
[----:B------:R-:W-:-:S03]  /*c0150*/  F2FP.SATFINITE.E4M3.F32.PACK_AB_MERGE_C R53, R30, R29, RZ ;  /* 0x0000001d1e35723e */ /* 0x000fc600048070ff */
[----:B------:R-:W-:Y:S01]  /*c0160*/  IMAD.X R19, R21, 0x1, R10, P1 ;  /* 0x0000000115137824 */ /* 0x000fe200008e060a */
[----:B------:R-:W-:Y:S04]  /*c0170*/  STL [R1+0x57cc], R55 ;  /* 0x0057cc3701007387 */ /* 0x000fe80000100800 */
[----:B------:R-:W-:Y:S04]  /*c0180*/  STL [R1+0x57ec], R53 ;  /* 0x0057ec3501007387 */ /* 0x000fe80000100800 */
[----:B------:R0:W-:Y:S01]  /*c0190*/  STL.64 [R1+0x1318], R18 ;  /* 0x0013181201007387 */ /* 0x0001e20000100a00 */
[----:B------:R-:W-:-:S02]  /*c01a0*/  F2FP.SATFINITE.E4M3.F32.PACK_AB_MERGE_C R51, R32, R31, RZ ;  /* 0x0000001f2033723e */ /* 0x000fc400048070ff */
[----:B0-----:R-:W-:-:S03]  /*c01b0*/  IADD3 R18, P1, R20, R11, RZ ;  /* 0x0000000b14127210 */ /* 0x001fc60007f3e0ff */
[----:B------:R-:W-:Y:S02]  /*c01c0*/  STL [R1+0x57f0], R51 ;  /* 0x0057f03301007387 */ /* 0x000fe40000100800 */
[----:B------:R-:W-:Y:S01]  /*c01d0*/  IMAD.X R19, R21, 0x1, R12, P1 ;  /* 0x0000000115137824 */ /* 0x000fe200008e060c */
[----:B------:R-:W-:-:S04]  /*c01e0*/  F2FP.SATFINITE.E4M3.F32.PACK_AB_MERGE_C R23, R34, R33, RZ ;  /* 0x000000212217723e */ /* 0x000fc800048070ff */
[----:B------:R0:W-:Y:S01]  /*c01f0*/  STL.64 [R1+0x1310], R18 ;  /* 0x0013101201007387 */ /* 0x0001e20000100a00 */
[----:B------:R-:W-:-:S03]  /*c0200*/  F2FP.SATFINITE.E4M3.F32.PACK_AB_MERGE_C R17, R36, R35, RZ ;  /* 0x000000232411723e */ /* 0x000fc600048070ff */
        /* <DEDUP_REMOVED lines=10> */
[----:B------:R-:W3:Y:S01]  /*c02b0*/  LDL.LU R40, [R1+0xe04] ;  /* 0x000e040001287983 */ /* 0x000ee20000300800 */
[----:B0-----:R-:W-:-:S03]  /*c02c0*/  F2FP.SATFINITE.E4M3.F32.PACK_AB_MERGE_C R17, R42, R41, RZ ;  /* 0x000000292a11723e */ /* 0x001fc600048070ff */
[----:B------:R-:W-:Y:S04]  /*c02d0*/  STL.64 [R1+0x1300], R18 ;  /* 0x0013001201007387 */ /* 0x000fe80000100a00 */
[----:B------:R2:W-:Y:S04]  /*c02e0*/  STL [R1+0x260], R17 ;  /* 0x0002601101007387 */ /* 0x0005e80000100800 */
[----:B------:R-:W4:Y:S04]  /*c02f0*/  LDL.LU R41, [R1+0xe08] ;  /* 0x000e080001297983 */ /* 0x000f280000300800 */
[----:B------:R-:W4:Y:S01]  /*c0300*/  LDL.LU R42, [R1+0xe0c] ;  /* 0x000e0c00012a7983 */ /* 0x000f220000300800 */
[----:B--2---:R-:W-:-:S05]  /*c0310*/  F2FP.SATFINITE.E4M3.F32.PACK_AB_MERGE_C R17, R38, R37, RZ ;  /* 0x000000252611723e */ /* 0x004fca00048070ff */
[----:B------:R0:W-:Y:S04]  /*c0320*/  STL [R1+0x22c], R17 ;  /* 0x00022c1101007387 */ /* 0x0001e80000100800 */
[----:B------:R-:W2:Y:S01]  /*c0330*/  LDL.LU R18, [R1+0xdf0] ;  /* 0x000df00001127983 */ /* 0x000ea20000300800 */
[----:B------:R-:W-:-:S03]  /*c0340*/  F2FP.SATFINITE.E4M3.F32.PACK_AB_MERGE_C R19, R22, R43, RZ ;  /* 0x0000002b1613723e */ /* 0x000fc600048070ff */
[----:B0-----:R-:W2:Y:S04]  /*c0350*/  LDL.LU R17, [R1+0xdf4] ;  /* 0x000df40001117983 */ /* 0x001ea80000300800 */
        /* <DEDUP_REMOVED lines=26> */
[----:B------:R-:W-:Y:S01]  /*c0500*/  STL.64 [R1+0x12f8], R44 ;  /* 0x0012f82c01007387 */ /* 0x000fe20000100a00 */
[----:B---3--:R-:W-:Y:S02]  /*c0510*/  F2FP.SATFINITE.E4M3.F32.PACK_AB_MERGE_C R39, R40, R39, RZ ;  /* 0x000000272827723e */ /* 0x008fe400048070ff */
[----:B------:R-:W-:-:S03]  /*c0520*/  IADD3 R40, P1, R20, R3, RZ ;  /* 0x0000000314287210 */ /* 0x000fc60007f3e0ff */
[----:B------:R0:W-:Y:S01]  /*c0530*/  STL [R1+0x200], R39 ;  /* 0x0002002701007387 */ /* 0x0001e20000100800 */
[----:B----4-:R-:W-:Y:S01]  /*c0540*/  F2FP.SATFINITE.E4M3.F32.PACK_AB_MERGE_C R19, R42, R41, RZ ;  /* 0x000000292a13723e */ /* 0x010fe200048070ff */
[----:B------:R-:W-:-:S04]  /*c0550*/  IMAD.X R41, R21, 0x1, R4, P1 ;  /* 0x0000000115297824 */ /* 0x000fc800008e0604 */
[----:B------:R-:W-:Y:S04]  /*c0560*/  STL [R1+0x208], R19 ;  /* 0x0002081301007387 */ /* 0x000fe80000100800 */
[----:B0-----:R-:W3:Y:S04]  /*c0570*/  LDL.LU R39, [R1+0xda8] ;  /* 0x000da80001277983 */ /* 0x001ee80000300800 */
[----:B------:R0:W-:Y:S04]  /*c0580*/  STL.64 [R1+0x12f0], R40 ;  /* 0x0012f02801007387 */ /* 0x0001e80000100a00 */
[----:B0-----:R-:W3:Y:S04]  /*c0590*/  LDL.LU R40, [R1+0xdac] ;  /* 0x000dac0001287983 */ /* 0x001ee80000300800 */
[----:B------:R-:W4:Y:S04]  /*c05a0*/  LDL.LU R41, [R1+0xd90] ;  /* 0x000d900001297983 */ /* 0x000f280000300800 */
[----:B------:R-:W4:Y:S01]  /*c05b0*/  LDL.LU R42, [R1+0xd94] ;  /* 0x000d9400012a7983 */ /* 0x000f220000300800 */
[----:B--2---:R-:W-:-:S05]  /*c05c0*/  F2FP.SATFINITE.E4M3.F32.PACK_AB_MERGE_C R44, R17, R18, RZ ;  /* 0x00000012112c723e */ /* 0x004fca00048070ff */
[----:B------:R-:W-:Y:S01]  /*c05d0*/  STL [R1+0x1c8], R44 ;  /* 0x0001c82c01007387 */ /* 0x000fe20000100800 */
[----:B------:R-:W-:-:S05]  /*c05e0*/  F2FP.SATFINITE.E4M3.F32.PACK_AB_MERGE_C R17, R48, R59, RZ ;  /* 0x0000003b3011723e */ /* 0x000fca00048070ff */
        /* <DEDUP_REMOVED lines=33> */
[----:B------:R-:W2:Y:S04]  /*c0800*/  LDL.LU R59, [R1+0xd80] ;  /* 0x000d8000013b7983 */ /* 0x000ea80000300800 */
[----:B------:R-:W2:Y:S01]  /*c0810*/  LDL.LU R48, [R1+0xd84] ;  /* 0x000d840001307983 */ /* 0x000ea20000300800 */
[----:B0-----:R-:W-:-:S03]  /*c0820*/  F2FP.SATFINITE.E4M3.F32.PACK_AB_MERGE_C R17, R38, R37, RZ ;  /* 0x000000252611723e */ /* 0x001fc600048070ff */
[----:B------:R0:W-:Y:S04]  /*c0830*/  STL.64 [R1+0x12c8], R18 ;  /* 0x0012c81201007387 */ /* 0x0001e80000100a00 */
[----:B------:R-:W-:Y:S04]  /*c0840*/  STL [R1+0x58], R17 ;  /* 0x0000581101007387 */ /* 0x000fe80000100800 */
[----:B------:R-:W2:Y:S01]  /*c0850*/  LDL.LU R33, [R1+0xd88] ;  /* 0x000d880001217983 */ /* 0x000ea20000300800 */
[----:B0-----:R-:W-:-:S03]  /*c0860*/  IADD3 R18, P1, R20, R14, RZ ;  /* 0x0000000e14127210 */ /* 0x001fc60007f3e0ff */
[----:B------:R-:W2:Y:S02]  /*c0870*/  LDL.LU R34, [R1+0xd8c] ;  /* 0x000d8c0001227983 */ /* 0x000ea40000300800 */
[----:B------:R-:W-:-:S05]  /*c0880*/  IMAD.X R19, R21, 0x1, R16, P1 ;  /* 0x0000000115137824 */ /* 0x000fca00008e0610 */
[----:B------:R3:W-:Y:S02]  /*c0890*/  STL.64 [R1+0x12c0], R18 ;  /* 0x0012c01201007387 */ /* 0x0007e40000100a00 */
[----:B---3--:R-:W-:Y:S02]  /*c08a0*/  F2FP.SATFINITE.E4M3.F32.PACK_AB_MERGE_C R18, R40, R39, RZ ;  /* 0x000000272812723e */ /* 0x008fe400048070ff */
[----:B------:R-:W3:Y:S04]  /*c08b0*/  LDL.LU R39, [R1+0x720] ;  /* 0x0007200001277983 */ /* 0x000ee80000300800 */
[----:B------:R-:W-:Y:S01]  /*c08c0*/  STL [R1+0x5c], R18 ;  /* 0x00005c1201007387 */ /* 0x000fe20000100800 */
[----:B----4-:R-:W-:-:S03]  /*c08d0*/  F2FP.SATFINITE.E4M3.F32.PACK_AB_MERGE_C R17, R42, R41, RZ ;  /* 0x000000292a11723e */ /* 0x010fc600048070ff */
[----:B------:R-:W3:Y:S04]  /*c08e0*/  LDL.LU R40, [R1+0x724] ;  /* 0x0007240001287983 */ /* 0x000ee80000300800 */
[----:B------:R2:W-:Y:S04]  /*c08f0*/  STL [R1+0x48], R17 ;  /* 0x0000481101007387 */ /* 0x0005e80000100800 */
[----:B------:R-:W4:Y:S04]  /*c0900*/  LDL.LU R41, [R1+0x728] ;  /* 0x0007280001297983 */ /* 0x000f280000300800 */
[----:B------:R-:W4:Y:S04]  /*c0910*/  LDL.LU R42, [R1+0x72c] ;  /* 0x00072c00012a7983 */ /* 0x000f280000300800 */
        /* <DEDUP_REMOVED lines=19> */
[----:B------:R-:W2:Y:S01]  /*c0a50*/  LDL.LU R36, [R1+0xd44] ;  /* 0x000d440001247983 */ /* 0x000ea20000300800 */
[----:B------:R-:W-:-:S03]  /*c0a60*/  IMAD.X R19, R21, 0x1, R2, P1 ;  /* 0x0000000115137824 */ /* 0x000fc600008e0602 */
[----:B------:R-:W2:Y:S04]  /*c0a70*/  LDL.LU R37, [R1+0xd48] ;  /* 0x000d480001257983 */ /* 0x000ea80000300800 */
[----:B------:R-:W2:Y:S04]  /*c0a80*/  LDL.LU R38, [R1+0xd4c] ;  /* 0x000d4c0001267983 */ /* 0x000ea80000300800 */
[----:B------:R0:W-:Y:S02]  /*c0a90*/  STL.64 [R1+0x12b8], R18 ;  /* 0x0012b81201007387 */ /* 0x0001e40000100a00 */
[----:B0-----:R-:W-:-:S05]  /*c0aa0*/  IADD3 R18, P1, R20, R3, RZ ;  /* 0x0000000314127210 */ /* 0x001fca0007f3e0ff */
[----:B------:R-:W-:Y:S01]  /*c0ab0*/  IMAD.X R19, R21, 0x1, R4, P1 ;  /* 0x0000000115137824 */ /* 0x000fe200008e0604 */
[----:B------:R-:W-:-:S05]  /*c0ac0*/  F2FP.SATFINITE.E4M3.F32.PACK_AB_MERGE_C R44, R48, R59, RZ ;  /* 0x0000003b302c723e */ /* 0x000fca00048070ff */
[----:B------:R-:W-:Y:S01]  /*c0ad0*/  STL [R1+0x38], R44 ;  /* 0x0000382c01007387 */ /* 0x000fe20000100800 */
[----:B------:R-:W-:-:S05]  /*c0ae0*/  F2FP.SATFINITE.E4M3.F32.PACK_AB_MERGE_C R17, R34, R33, RZ ;  /* 0x000000212211723e */ /* 0x000fca00048070ff */
[----:B------:R-:W-:Y:S04]  /*c0af0*/  STL [R1+0x44], R17 ;  /* 0x0000441101007387 */ /* 0x000fe80000100800 */
        /* <DEDUP_REMOVED lines=11> */
[----:B------:R-:W4:Y:S01]  /*c0bb0*/  LDL.LU R41, [R1+0xd20] ;  /* 0x000d200001297983 */ /* 0x000f220000300800 */
[----:B------:R-:W-:-:S03]  /*c0bc0*/  F2FP.SATFINITE.E4M3.F32.PACK_AB_MERGE_C R23, R24, R23, RZ ;  /* 0x000000171817723e */ /* 0x000fc600048070ff */
[----:B------:R-:W4:Y:S04]  /*c0bd0*/  LDL.LU R42, [R1+0xd24] ;  /* 0x000d2400012a7983 */ /* 0x000f280000300800 */
[----:B------:R-:W-:Y:S04]  /*c0be0*/  STL.64 [R1+0x12a8], R18 ;  /* 0x0012a81201007387 */ /* 0x000fe80000100a00 */
[----:B------:R-:W-:Y:S01]  /*c0bf0*/  STL [R1+0x1e6c], R23 ;  /* 0x001e6c1701007387 */ /* 0x000fe20000100800 */
[----:B--2---:R-:W-:-:S05]  /*c0c00*/  F2FP.SATFINITE.E4M3.F32.PACK_AB_MERGE_C R17, R26, R25, RZ ;  /* 0x000000191a11723e */ /* 0x004fca00048070ff */
        /* <DEDUP_REMOVED lines=18> */
[----:B------:R-:W-:Y:S04]  /*c0d30*/  STL [R1+0x1b88], R17 ;  /* 0x001b881101007387 */ /* 0x000fe80000100800 */
[----:B------:R0:W-:Y:S02]  /*c0d40*/  STL.64 [R1+0x12a0], R18 ;  /* 0x0012a01201007387 */ /* 0x0001e40000100a00 */
[----:B0-----:R-:W-:-:S02]  /*c0d50*/  F2FP.SATFINITE.E4M3.F32.PACK_AB_MERGE_C R18, R36, R35, RZ ;  /* 0x000000232412723e */ /* 0x001fc400048070ff */
[----:B------:R-:W2:Y:S01]  /*c0d60*/  LDL.LU R35, [R1+0xd10] ;  /* 0x000d100001237983 */ /* 0x000ea20000300800 */
[----:B------:R-:W-:-:S03]  /*c0d70*/  F2FP.SATFINITE.E4M3.F32.PACK_AB_MERGE_C R17, R38, R37, RZ ;  /* 0x000000252611723e */ /* 0x000fc600048070ff */
[----:B------:R0:W-:Y:S04]  /*c0d80*/  STL [R1+0x1adc], R18 ;  /* 0x001adc1201007387 */ /* 0x0001e80000100800 */
[----:B------:R-:W2:Y:S01]  /*c0d90*/  LDL.LU R36, [R1+0xd14] ;  /* 0x000d140001247983 */ /* 0x000ea20000300800 */
[----:B0-----:R-:W-:-:S03]  /*c0da0*/  IADD3 R18, P1, R20, R13, RZ ;  /* 0x0000000d14127210 */ /* 0x001fc60007f3e0ff */
[----:B------:R0:W-:Y:S02]  /*c0db0*/  STL [R1+0x1aec], R17 ;  /* 0x001aec1101007387 */ /* 0x0001e40000100800 */
[----:B------:R-:W-:Y:S02]  /*c0dc0*/  IMAD.X R19, R21, 0x1, R15, P1 ;  /* 0x0000000115137824 */ /* 0x000fe400008e060f */
[----:B------:R-:W2:Y:S04]  /*c0dd0*/  LDL.LU R37, [R1+0xd18] ;  /* 0x000d180001257983 */ /* 0x000ea80000300800 */
[----:B------:R-:W2:Y:S04]  /*c0de0*/  LDL.LU R38, [R1+0xd1c] ;  /* 0x000d1c0001267983 */ /* 0x000ea80000300800 */
        /* <DEDUP_REMOVED lines=11> */
[----:B------:R-:W3:Y:S04]  /*c0ea0*/  LDL.LU R26, [R1+0xd0c] ;  /* 0x000d0c00011a7983 */ /* 0x000ee80000300800 */
[----:B------:R-:W3:Y:S04]  /*c0eb0*/  LDL.LU R39, [R1+0xcf0] ;  /* 0x000cf00001277983 */ /* 0x000ee80000300800 */
[----:B------:R-:W3:Y:S01]  /*c0ec0*/  LDL.LU R40, [R1+0xcf4] ;  /* 0x000cf40001287983 */ /* 0x000ee20000300800 */
[----:B----4-:R-:W-:-:S05]  /*c0ed0*/  F2FP.SATFINITE.E4M3.F32.PACK_AB_MERGE_C R17, R42, R41, RZ ;  /* 0x000000292a11723e */ /* 0x010fca00048070ff */
        /* <DEDUP_REMOVED lines=9> */
[----:B------:R-:W-:Y:S01]  /*c0f70*/  VIADD R20, R20, UR6 ;  /* 0x0000000614147c36 */ /* 0x000fe20008000000 */
[----:B------:R-:W-:-:S02]  /*c0f80*/  ULDC UR6, c[0x0][0x248] ;  /* 0x0000920000067ab9 */ /* 0x000fc40000000800 */
[----:B------:R-:W2:Y:S02]  /*c0f90*/  LDL.LU R29, [R1+0xcd0] ;  /* 0x000cd000011d7983 */ /* 0x000ea40000300800 */
[----:B------:R-:W-:Y:S02]  /*c0fa0*/  SHF.R.S32.HI R21, RZ, 0x1f, R20 ;  /* 0x0000001fff157819 */ /* 0x000fe40000011414 */
[----:B------:R-:W-:Y:S01]  /*c0fb0*/  IADD3 R18, P1, R20, R0, RZ ;  /* 0x0000000014127210 */ /* 0x000fe20007f3e0ff */
[----:B------:R-:W2:Y:S04]  /*c0fc0*/  LDL.LU R30, [R1+0xcd4] ;  /* 0x000cd400011e7983 */ /* 0x000ea80000300800 */
[----:B------:R-:W-:Y:S01]  /*c0fd0*/  IMAD.X R19, R21, 0x1, R2, P1 ;  /* 0x0000000115137824 */ /* 0x000fe200008e0602 */
[----:B------:R-:W2:Y:S04]  /*c0fe0*/  LDL.LU R31, [R1+0xcd8] ;  /* 0x000cd800011f7983 */ /* 0x000ea80000300800 */
[----:B------:R-:W2:Y:S04]  /*c0ff0*/  LDL.LU R32, [R1+0xcdc] ;  /* 0x000cdc0001207983 */ /* 0x000ea80000300800 */
[----:B------:R0:W-:Y:S04]  /*c1000*/  STL.64 [R1+0x1270], R18 ;  /* 0x0012701201007387 */ /* 0x0001e80000100a00 */
[----:B------:R-:W2:Y:S01]  /*c1010*/  LDL.LU R33, [R1+0xcc0] ;  /* 0x000cc00001217983 */ /* 0x000ea20000300800 */
[----:B0-----:R-:W-:-:S05]  /*c1020*/  F2FP.SATFINITE.E4M3.F32.PACK_AB_MERGE_C R18, R36, R35, RZ ;  /* 0x000000232412723e */ /* 0x001fca00048070ff */
[----:B------:R0:W-:Y:S04]  /*c1030*/  STL [R1+0x728], R18 ;  /* 0x0007281201007387 */ /* 0x0001e80000100800 */
[----:B------:R-:W2:Y:S01]  /*c1040*/  LDL.LU R34, [R1+0xcc4] ;  /* 0x000cc40001227983 */ /* 0x000ea20000300800 */
[----:B------:R-:W-:Y:S02]  /*c1050*/  F2FP.SATFINITE.E4M3.F32.PACK_AB_MERGE_C R17, R38, R37, RZ ;  /* 0x000000252611723e */ /* 0x000fe400048070ff */
[----:B0-----:R-:W-:-:S03]  /*c1060*/  IADD3 R18, P1, R20, R3, RZ ;  /* 0x0000000314127210 */ /* 0x001fc60007f3e0ff */
[----:B------:R-:W-:Y:S04]  /*c1070*/  STL [R1+0x72c], R17 ;  /* 0x00072c1101007387 */ /* 0x000fe80000100800 */
[----:B------:R-:W2:Y:S01]  /*c1080*/  LDL.LU R35, [R1+0xcc8] ;  /* 0x000cc80001237983 */ /* 0x000ea20000300800 */
[----:B------:R-:W-:-:S03]  /*c1090*/  IMAD.X R19, R21, 0x1, R4, P1 ;  /* 0x0000000115137824 */ /* 0x000fc600008e0604 */
[----:B------:R-:W2:Y:S04]  /*c10a0*/  LDL.LU R36, [R1+0xccc] ;  /* 0x000ccc0001247983 */ /* 0x000ea80000300800 */
[----:B------:R-:W2:Y:S01]  /*c10b0*/  LDL.LU R37, [R1+0xcb0] ;  /* 0x000cb00001257983 */ /* 0x000ea20000300800 */
[----:B------:R-:W-:-:S03]  /*c10c0*/  F2FP.SATFINITE.E4M3.F32.PACK_AB_MERGE_C R23, R24, R23, RZ ;  /* 0x000000171817723e */ /* 0x000fc600048070ff */
[----:B------:R-:W2:Y:S04]  /*c10d0*/  LDL.LU R38, [R1+0xcb4] ;  /* 0x000cb40001267983 */ /* 0x000ea80000300800 */
[----:B------:R0:W-:Y:S04]  /*c10e0*/  STL.64 [R1+0x1250], R18 ;  /* 0x0012501201007387 */ /* 0x0001e80000100a00 */
[----:B------:R-:W-:Y:S01]  /*c10f0*/  STL [R1+0x720], R23 ;  /* 0x0007201701007387 */ /* 0x000fe20000100800 */
[----:B0-----:R-:W-:-:S05]  /*c1100*/  IADD3 R18, P1, R20, R5, RZ ;  /* 0x0000000514127210 */ /* 0x001fca0007f3e0ff */
[----:B------:R-:W-:Y:S01]  /*c1110*/  IMAD.X R19, R21, 0x1, R6, P1 ;  /* 0x0000000115137824 */ /* 0x000fe200008e0606 */
[----:B---3--:R-:W-:-:S05]  /*c1120*/  F2FP.SATFINITE.E4M3.F32.PACK_AB_MERGE_C R17, R26, R25, RZ ;  /* 0x000000191a11723e */ /* 0x008fca00048070ff */
[----:B------:R0:W-:Y:S02]  /*c1130*/  STL [R1+0x724], R17 ;  /* 0x0007241101007387 */ /* 0x0001e40000100800 */
[----:B0-----:R-:W-:Y:S02]  /*c1140*/  F2FP.SATFINITE.E4M3.F32.PACK_AB_MERGE_C R17, R40, R39, RZ ;  /* 0x000000272811723e */ /* 0x001fe400048070ff */
[----:B------:R-:W3:Y:S04]  /*c1150*/  LDL.LU R39, [R1+0xcb8] ;  /* 0x000cb80001277983 */ /* 0x000ee80000300800 */
[----:B------:R-:W3:Y:S04]  /*c1160*/  LDL.LU R40, [R1+0xcbc] ;  /* 0x000cbc0001287983 */ /* 0x000ee80000300800 */
[----:B------:R0:W-:Y:S04]  /*c1170*/  STL.64 [R1+0x1268], R18 ;  /* 0x0012681201007387 */ /* 0x0001e80000100a00 */
[----:B------:R4:W-:Y:S01]  /*c1180*/  STL [R1+0x39c], R17 ;  /* 0x00039c1101007387 */ /* 0x0009e20000100800 */
[----:B0-----:R-:W-:-:S02]  /*c1190*/  IADD3 R18, P1, R20, R7, RZ ;  /* 0x0000000714127210 */ /* 0x001fc40007f3e0ff */
[----:B----4-:R-:W-:-:S03]  /*c11a0*/  F2FP.SATFINITE.E4M3.F32.PACK_AB_MERGE_C R17, R42, R41, RZ ;  /* 0x000000292a11723e */ /* 0x010fc600048070ff */
[----:B------:R-:W-:Y:S02]  /*c11b0*/  IMAD.X R19, R21, 0x1, R8, P1 ;  /* 0x0000000115137824 */ /* 0x000fe400008e0608 */
[----:B------:R-:W-:Y:S04]  /*c11c0*/  STL [R1+0x460], R17 ;  /* 0x0004601101007387 */ /* 0x000fe80000100800 */
[----:B------:R-:W4:Y:S04]  /*c11d0*/  LDL.LU R41, [R1+0xca0] ;  /* 0x000ca00001297983 */ /* 0x000f280000300800 */
[----:B------:R-:W4:Y:S04]  /*c11e0*/  LDL.LU R42, [R1+0xca4] ;  /* 0x000ca400012a7983 */ /* 0x000f280000300800 */
[----:B------:R0:W-:Y:S02]  /*c11f0*/  STL.64 [R1+0x1278], R18 ;  /* 0x0012781201007387 */ /* 0x0001e40000100a00 */
[----:B0-----:R-:W-:-:S02]  /*c1200*/  F2FP.SATFINITE.E4M3.F32.PACK_AB_MERGE_C R18, R28, R27, RZ ;  /* 0x0000001b1c12723e */ /* 0x001fc400048070ff */
[----:B--2---:R-:W-:Y:S02]  /*c1210*/  F2FP.SATFINITE.E4M3.F32.PACK_AB_MERGE_C R17, R22, R43, RZ ;  /* 0x0000002b1611723e */ /* 0x004fe400048070ff */
        /* <DEDUP_REMOVED lines=18> */
[----:B0-----:R-:W-:-:S02]  /*c1340*/  IADD3 R18, P1, R20, R13, RZ ;  /* 0x0000000d14127210 */ /* 0x001fc40007f3e0ff */
[----:B------:R-:W-:-:S03]  /*c1350*/  F2FP.SATFINITE.E4M3.F32.PACK_AB_MERGE_C R23, R34, R33, RZ ;  /* 0x000000212217723e */ /* 0x000fc600048070ff */
[----:B------:R-:W-:Y:S02]  /*c1360*/  IMAD.X R19, R21, 0x1, R15, P1 ;  /* 0x0000000115137824 */ /* 0x000fe400008e060f */
[----:B------:R-:W-:Y:S01]  /*c1370*/  STL [R1+0x30c], R23 ;  /* 0x00030c1701007387 */ /* 0x000fe20000100800 */
[----:B------:R-:W-:-:S05]  /*c1380*/  F2FP.SATFINITE.E4M3.F32.PACK_AB_MERGE_C R17, R36, R35, RZ ;  /* 0x000000232411723e */ /* 0x000fca00048070ff */
[----:B------:R0:W-:Y:S04]  /*c1390*/  STL [R1+0x318], R17 ;  /* 0x0003181101007387 */ /* 0x0001e80000100800 */
[----:B------:R-:W2:Y:S04]  /*c13a0*/  LDL.LU R33, [R1+0xc80] ;  /* 0x000c800001217983 */ /* 0x000ea80000300800 */
[----:B------:R-:W2:Y:S01]  /*c13b0*/  LDL.LU R34, [R1+0xc84] ;  /* 0x000c840001227983 */ /* 0x000ea20000300800 */
[----:B0-----:R-:W-:-:S03]  /*c13c0*/  F2FP.SATFINITE.E4M3.F32.PACK_AB_MERGE_C R17, R38, R37, RZ ;  /* 0x000000252611723e */ /* 0x001fc600048070ff */
[----:B------:R0:W-:Y:S04]  /*c13d0*/  STL.64 [R1+0x1258], R18 ;  /* 0x0012581201007387 */ /* 0x0001e80000100a00 */
[----:B------:R-:W-:Y:S04]  /*c13e0*/  STL [R1+0x2e0], R17 ;  /* 0x0002e01101007387 */ /* 0x000fe80000100800 */
[----:B------:R-:W2:Y:S04]  /*c13f0*/  LDL.LU R36, [R1+0xc88] ;  /* 0x000c880001247983 */ /* 0x000ea80000300800 */
[----:B------:R-:W2:Y:S04]  /*c1400*/  LDL.LU R37, [R1+0xc8c] ;  /* 0x000c8c0001257983 */ /* 0x000ea80000300800 */
[----:B------:R-:W2:Y:S04]  /*c1410*/  LDL.LU R35, [R1+0xc70] ;  /* 0x000c700001237983 */ /* 0x000ea80000300800 */
[----:B------:R-:W2:Y:S01]  /*c1420*/  LDL.LU R38, [R1+0xc74] ;  /* 0x000c740001267983 */ /* 0x000ea20000300800 */
[----:B0-----:R-:W-:-:S05]  /*c1430*/  IADD3 R18, P1, R20, R14, RZ ;  /* 0x0000000e14127210 */ /* 0x001fca0007f3e0ff */
[----:B------:R-:W-:-:S05]  /*c1440*/  IMAD.X R19, R21, 0x1, R16, P1 ;  /* 0x0000000115137824 */ /* 0x000fca00008e0610 */
[----:B------:R0:W-:Y:S01]  /*c1450*/  STL.64 [R1+0x1248], R18 ;  /* 0x0012481201007387 */ /* 0x0001e20000100a00 */
[----:B------:R-:W-:Y:S01]  /*c1460*/  VIADD R20, R20, UR6 ;  /* 0x0000000614147c36 */ /* 0x000fe20008000000 */
[----:B------:R-:W-:-:S04]  /*c1470*/  ULDC UR6, c[0x0][0x248] ;  /* 0x0000920000067ab9 */ /* 0x000fc80000000800 */
[----:B------:R-:W-:Y:S02]  /*c1480*/  SHF.R.S32.HI R21, RZ, 0x1f, R20 ;  /* 0x0000001fff157819 */ /* 0x000fe40000011414 */
[----:B0-----:R-:W-:-:S05]  /*c1490*/  IADD3 R18, P1, R20, R0, RZ ;  /* 0x0000000014127210 */ /* 0x001fca0007f3e0ff */
[----:B------:R-:W-:Y:S01]  /*c14a0*/  IMAD.X R19, R21, 0x1, R2, P1 ;  /* 0x0000000115137824 */ /* 0x000fe200008e0602 */
[----:B---3--:R-:W-:-:S05]  /*c14b0*/  F2FP.SATFINITE.E4M3.F32.PACK_AB_MERGE_C R17, R40, R39, RZ ;  /* 0x000000272811723e */ /* 0x008fca00048070ff */
[----:B------:R2:W-:Y:S04]  /*c14c0*/  STL [R1+0x2e4], R17 ;  /* 0x0002e41101007387 */ /* 0x0005e80000100800 */
[----:B------:R-:W3:Y:S04]  /*c14d0*/  LDL.LU R39, [R1+0xc78] ;  /* 0x000c780001277983 */ /* 0x000ee80000300800 */
[----:B------:R-:W3:Y:S01]  /*c14e0*/  LDL.LU R40, [R1+0xc7c] ;  /* 0x000c7c0001287983 */ /* 0x000ee20000300800 */
[----:B----4-:R-:W-:-:S05]  /*c14f0*/  F2FP.SATFINITE.E4M3.F32.PACK_AB_MERGE_C R50, R42, R41, RZ ;  /* 0x000000292a32723e */ /* 0x010fca00048070ff */
[----:B------:R-:W-:Y:S01]  /*c1500*/  STL [R1+0x57a0], R50 ;  /* 0x0057a03201007387 */ /* 0x000fe20000100800 */
[----:B--2---:R-:W-:-:S05]  /*c1510*/  F2FP.SATFINITE.E4M3.F32.PACK_AB_MERGE_C R17, R22, R43, RZ ;  /* 0x0000002b1611723e */ /* 0x004fca00048070ff */
[----:B------:R-:W-:Y:S04]  /*c1520*/  STL [R1+0x2a8], R17 ;  /* 0x0002a81101007387 */ /* 0x000fe80000100800 */
[----:B------:R-:W2:Y:S04]  /*c1530*/  LDL.LU R41, [R1+0xc60] ;  /* 0x000c600001297983 */ /* 0x000ea80000300800 */
[----:B------:R-:W2:Y:S04]  /*c1540*/  LDL.LU R42, [R1+0xc64] ;  /* 0x000c6400012a7983 */ /* 0x000ea80000300800 */
[----:B------:R-:W4:Y:S04]  /*c1550*/  LDL.LU R43, [R1+0xc68] ;  /* 0x000c6800012b7983 */ /* 0x000f280000300800 */
[----:B------:R0:W-:Y:S04]  /*c1560*/  STL.64 [R1+0x1238], R18 ;  /* 0x0012381201007387 */ /* 0x0001e80000100a00 */
[----:B------:R-:W4:Y:S01]  /*c1570*/  LDL.LU R22, [R1+0xc6c] ;  /* 0x000c6c0001167983 */ /* 0x000f220000300800 */
[----:B0-----:R-:W-:-:S02]  /*c1580*/  IADD3 R18, P1, R20, R3, RZ ;  /* 0x0000000314127210 */ /* 0x001fc40007f3e0ff */
[----:B------:R-:W-:-:S03]  /*c1590*/  F2FP.SATFINITE.E4M3.F32.PACK_AB_MERGE_C R47, R30, R29, RZ ;  /* 0x0000001d1e2f723e */ /* 0x000fc600048070ff */
[----:B------:R-:W-:Y:S02]  /*c15a0*/  IMAD.X R19, R21, 0x1, R4, P1 ;  /* 0x0000000115137824 */ /* 0x000fe400008e0604 */
[----:B------:R-:W-:Y:S01]  /*c15b0*/  STL [R1+0x57a8], R47 ;  /* 0x0057a82f01007387 */ /* 0x000fe20000100800 */
[----:B------:R-:W-:-:S05]  /*c15c0*/  F2FP.SATFINITE.E4M3.F32.PACK_AB_MERGE_C R45, R32, R31, RZ ;  /* 0x0000001f202d723e */ /* 0x000fca00048070ff */
[----:B------:R-:W-:Y:S04]  /*c15d0*/  STL [R1+0x57f4], R45 ;  /* 0x0057f42d01007387 */ /* 0x000fe80000100800 */
[----:B------:R-:W4:Y:S04]  /*c15e0*/  LDL.LU R29, [R1+0xc50] ;  /* 0x000c5000011d7983 */ /* 0x000f280000300800 */
[----:B------:R-:W4:Y:S04]  /*c15f0*/  LDL.LU R30, [R1+0xc54] ;  /* 0x000c5400011e7983 */ /* 0x000f280000300800 */
[----:B------:R-:W4:Y:S04]  /*c1600*/  LDL.LU R31, [R1+0xc58] ;  /* 0x000c5800011f7983 */ /* 0x000f280000300800 */
[----:B------:R0:W-:Y:S04]  /*c1610*/  STL.64 [R1+0x1230], R18 ;  /* 0x0012301201007387 */ /* 0x0001e80000100a00 */
[----:B------:R-:W4:Y:S01]  /*c1620*/  LDL.LU R32, [R1+0xc5c] ;  /* 0x000c5c0001207983 */ /* 0x000f220000300800 */
[----:B0-----:R-:W-:-:S02]  /*c1630*/  IADD3 R18, P1, R20, R5, RZ ;  /* 0x0000000514127210 */ /* 0x001fc40007f3e0ff */
[----:B------:R-:W-:-:S05]  /*c1640*/  F2FP.SATFINITE.E4M3.F32.PACK_AB_MERGE_C R19, R34, R33, RZ ;  /* 0x000000212213723e */ /* 0x000fca00048070ff */
[----:B------:R0:W-:Y:S04]  /*c1650*/  STL [R1+0x57f8], R19 ;  /* 0x0057f81301007387 */ /* 0x0001e80000100800 */
[----:B------:R-:W4:Y:S04]  /*c1660*/  LDL.LU R33, [R1+0xc40] ;  /* 0x000c400001217983 */ /* 0x000f280000300800 */
[----:B------:R-:W4:Y:S01]  /*c1670*/  LDL.LU R34, [R1+0xc44] ;  /* 0x000c440001227983 */ /* 0x000f220000300800 */
[----:B------:R-:W-:Y:S01]  /*c1680*/  F2FP.SATFINITE.E4M3.F32.PACK_AB_MERGE_C R49, R37, R36, RZ ;  /* 0x000000242531723e */ /* 0x000fe200048070ff */
[----:B0-----:R-:W-:-:S02]  /*c1690*/  IMAD.X R19, R21, 0x1, R6, P1 ;  /* 0x0000000115137824 */ /* 0x001fc400008e0606 */
[----:B------:R-:W4:Y:S04]  /*c16a0*/  LDL.LU R36, [R1+0xc48] ;  /* 0x000c480001247983 */ /* 0x000f280000300800 */
[----:B------:R-:W4:Y:S01]  /*c16b0*/  LDL.LU R37, [R1+0xc4c] ;  /* 0x000c4c0001257983 */ /* 0x000f220000300800 */
[----:B------:R-:W-:-:S03]  /*c16c0*/  F2FP.SATFINITE.E4M3.F32.PACK_AB_MERGE_C R47, R38, R35, RZ ;  /* 0x00000023262f723e */ /* 0x000fc600048070ff */
[----:B------:R-:W-:Y:S04]  /*c16d0*/  STL [R1+0x57fc], R49 ;  /* 0x0057fc3101007387 */ /* 0x000fe80000100800 */
[----:B------:R-:W-:Y:S04]  /*c16e0*/  STL [R1+0x5800], R47 ;  /* 0x0058002f01007387 */ /* 0x000fe80000100800 */
[----:B------:R0:W-:Y:S04]  /*c16f0*/  STL.64 [R1+0x1220], R18 ;  /* 0x0012201201007387 */ /* 0x0001e80000100a00 */
[----:B------:R-:W4:Y:S04]  /*c1700*/  LDL.LU R35, [R1+0xc30] ;  /* 0x000c300001237983 */ /* 0x000f280000300800 */
[----:B------:R-:W4:Y:S01]  /*c1710*/  LDL.LU R38, [R1+0xc34] ;  /* 0x000c340001267983 */ /* 0x000f220000300800 */
[----:B0-----:R-:W-:-:S05]  /*c1720*/  IADD3 R18, P1, R20, R7, RZ ;  /* 0x0000000714127210 */ /* 0x001fca0007f3e0ff */
[----:B------:R-:W-:Y:S01]  /*c1730*/  IMAD.X R19, R21, 0x1, R8, P1 ;  /* 0x0000000115137824 */ /* 0x000fe200008e0608 */
[----:B---3--:R-:W-:Y:S02]  /*c1740*/  F2FP.SATFINITE.E4M3.F32.PACK_AB_MERGE_C R60, R40, R39, RZ ;  /* 0x00000027283c723e */ /* 0x008fe400048070ff */
[----:B------:R-:W3:Y:S04]  /*c1750*/  LDL.LU R39, [R1+0xc38] ;  /* 0x000c380001277983 */ /* 0x000ee80000300800 */
[----:B------:R-:W3:Y:S04]  /*c1760*/  LDL.LU R40, [R1+0xc3c] ;  /* 0x000c3c0001287983 */ /* 0x000ee80000300800 */
[----:B------:R0:W-:Y:S01]  /*c1770*/  STL.64 [R1+0x1228], R18 ;  /* 0x0012281201007387 */ /* 0x0001e20000100a00 */
[----:B--2---:R-:W-:-:S05]  /*c1780*/  F2FP.SATFINITE.E4M3.F32.PACK_AB_MERGE_C R57, R42, R41, RZ ;  /* 0x000000292a39723e */ /* 0x004fca00048070ff */
[----:B------:R-:W-:Y:S04]  /*c1790*/  STL [R1+0x5804], R57 ;  /* 0x0058043901007387 */ /* 0x000fe80000100800 */
[----:B------:R-:W2:Y:S04]  /*c17a0*/  LDL.LU R41, [R1+0xc20] ;  /* 0x000c200001297983 */ /* 0x000ea80000300800 */
[----:B------:R-:W2:Y:S01]  /*c17b0*/  LDL.LU R42, [R1+0xc24] ;  /* 0x000c2400012a7983 */ /* 0x000ea20000300800 */
[----:B----4-:R-:W-:-:S05]  /*c17c0*/  F2FP.SATFINITE.E4M3.F32.PACK_AB_MERGE_C R55, R22, R43, RZ ;  /* 0x0000002b1637723e */ /* 0x010fca00048070ff */
[----:B------:R-:W-:Y:S04]  /*c17d0*/  STL.64 [R1+0x57d8], R54 ;  /* 0x0057d83601007387 */ /* 0x000fe80000100a00 */
[----:B------:R-:W4:Y:S04]  /*c17e0*/  LDL.LU R43, [R1+0xc28] ;  /* 0x000c2800012b7983 */ /* 0x000f280000300800 */
[----:B------:R-:W4:Y:S01]  /*c17f0*/  LDL.LU R22, [R1+0xc2c] ;  /* 0x000c2c0001167983 */ /* 0x000f220000300800 */
[----:B0-----:R-:W-:-:S05]  /*c1800*/  IADD3 R18, P1, R20, R9, RZ ;  /* 0x0000000914127210 */ /* 0x001fca0007f3e0ff */
[----:B------:R-:W-:-:S05]  /*c1810*/  IMAD.X R19, R21, 0x1, R10, P1 ;  /* 0x0000000115137824 */ /* 0x000fca00008e060a */
[----:B------:R0:W-:Y:S02]  /*c1820*/  STL.64 [R1+0x1218], R18 ;  /* 0x0012181201007387 */ /* 0x0001e40000100a00 */
[----:B0-----:R-:W-:Y:S02]  /*c1830*/  IADD3 R18, P1, R20, R11, RZ ;  /* 0x0000000b14127210 */ /* 0x001fe40007f3e0ff */
[----:B------:R-:W-:-:S03]  /*c1840*/  F2FP.SATFINITE.E4M3.F32.PACK_AB_MERGE_C R51, R30, R29, RZ ;  /* 0x0000001d1e33723e */ /* 0x000fc600048070ff */
[----:B------:R-:W-:Y:S02]  /*c1850*/  IMAD.X R19, R21, 0x1, R12, P1 ;  /* 0x0000000115137824 */ /* 0x000fe400008e060c */
[----:B------:R-:W-:Y:S01]  /*c1860*/  STL [R1+0x5808], R51 ;  /* 0x0058083301007387 */ /* 0x000fe20000100800 */
[----:B------:R-:W-:Y:S02]  /*c1870*/  F2FP.SATFINITE.E4M3.F32.PACK_AB_MERGE_C R53, R32, R31, RZ ;  /* 0x0000001f2035723e */ /* 0x000fe400048070ff */
[----:B------:R-:W-:-:S03]  /*c1880*/  IADD3 R24, P1, R20, R13, RZ ;  /* 0x0000000d14187210 */ /* 0x000fc60007f3e0ff */
[----:B------:R-:W-:Y:S02]  /*c1890*/  STL [R1+0x580c], R53 ;  /* 0x00580c3501007387 */ /* 0x000fe40000100800 */
[----:B------:R-:W-:Y:S01]  /*c18a0*/  IMAD.X R25, R21, 0x1, R15, P1 ;  /* 0x0000000115197824 */ /* 0x000fe200008e060f */
[----:B------:R-:W-:-:S05]  /*c18b0*/  F2FP.SATFINITE.E4M3.F32.PACK_AB_MERGE_C R49, R34, R33, RZ ;  /* 0x000000212231723e */ /* 0x000fca00048070ff */
[----:B------:R-:W-:Y:S04]  /*c18c0*/  STL [R1+0x5810], R49 ;  /* 0x0058103101007387 */ /* 0x000fe80000100800 */
[----:B------:R0:W-:Y:S04]  /*c18d0*/  STL.64 [R1+0x1210], R18 ;  /* 0x0012101201007387 */ /* 0x0001e80000100a00 */
[----:B------:R-:W4:Y:S04]  /*c18e0*/  LDL.LU R31, [R1+0xc10] ;  /* 0x000c1000011f7983 */ /* 0x000f280000300800 */
[----:B------:R-:W4:Y:S01]  /*c18f0*/  LDL.LU R32, [R1+0xc14] ;  /* 0x000c140001207983 */ /* 0x000f220000300800 */
[----:B0-----:R-:W-:-:S02]  /*c1900*/  F2FP.SATFINITE.E4M3.F32.PACK_AB_MERGE_C R19, R37, R36, RZ ;  /* 0x000000242513723e */ /* 0x001fc400048070ff */
[----:B------:R-:W-:Y:S01]  /*c1910*/  IADD3 R18, P1, R20, R14, RZ ;  /* 0x0000000e14127210 */ /* 0x000fe20007f3e0ff */
[----:B------:R-:W4:Y:S04]  /*c1920*/  LDL.LU R36, [R1+0xc18] ;  /* 0x000c180001247983 */ /* 0x000f280000300800 */
[----:B------:R-:W4:Y:S01]  /*c1930*/  LDL.LU R37, [R1+0xc1c] ;  /* 0x000c1c0001257983 */ /* 0x000f220000300800 */
[----:B------:R-:W-:-:S03]  /*c1940*/  F2FP.SATFINITE.E4M3.F32.PACK_AB_MERGE_C R51, R38, R35, RZ ;  /* 0x000000232633723e */ /* 0x000fc600048070ff */
[----:B------:R0:W-:Y:S04]  /*c1950*/  STL [R1+0x5814], R19 ;  /* 0x0058141301007387 */ /* 0x0001e80000100800 */
[----:B------:R-:W-:Y:S04]  /*c1960*/  STL [R1+0x5818], R51 ;  /* 0x0058183301007387 */ /* 0x000fe80000100800 */
[----:B------:R-:W-:Y:S01]  /*c1970*/  STL.64 [R1+0x1208], R24 ;  /* 0x0012081801007387 */ /* 0x000fe20000100a00 */
[----:B0-----:R-:W-:-:S03]  /*c1980*/  IMAD.X R19, R21, 0x1, R16, P1 ;  /* 0x0000000115137824 */ /* 0x001fc600008e0610 */
[----:B------:R-:W4:Y:S04]  /*c1990*/  LDL.LU R33, [R1+0xc00] ;  /* 0x000c000001217983 */ /* 0x000f280000300800 */
[----:B------:R-:W4:Y:S04]  /*c19a0*/  LDL.LU R34, [R1+0xc04] ;  /* 0x000c040001227983 */ /* 0x000f280000300800 */
[----:B------:R0:W-:Y:S04]  /*c19b0*/  STL.64 [R1+0x1200], R18 ;  /* 0x0012001201007387 */ /* 0x0001e80000100a00 */
[----:B------:R-:W4:Y:S04]  /*c19c0*/  LDL.LU R35, [R1+0xc08] ;  /* 0x000c080001237983 */ /* 0x000f280000300800 */
[----:B------:R-:W4:Y:S01]  /*c19d0*/  LDL.LU R38, [R1+0xc0c] ;  /* 0x000c0c0001267983 */ /* 0x000f220000300800 */
[----:B------:R-:W-:Y:S01]  /*c19e0*/  VIADD R20, R20, UR6 ;  /* 0x0000000614147c36 */ /* 0x000fe20008000000 */
[----:B------:R-:W-:-:S04]  /*c19f0*/  ULDC UR6, c[0x0][0x248] ;  /* 0x0000920000067ab9 */ /* 0x000fc80000000800 */
[----:B------:R-:W-:Y:S02]  /*c1a00*/  SHF.R.S32.HI R21, RZ, 0x1f, R20 ;  /* 0x0000001fff157819 */ /* 0x000fe40000011414 */
[----:B0-----:R-:W-:Y:S02]  /*c1a10*/  IADD3 R18, P1, R20, R0, RZ ;  /* 0x0000000014127210 */ /* 0x001fe40007f3e0ff */
[----:B---3--:R-:W-:-:S05]  /*c1a20*/  F2FP.SATFINITE.E4M3.F32.PACK_AB_MERGE_C R57, R40, R39, RZ ;  /* 0x000000272839723e */ /* 0x008fca00048070ff */
[----:B------:R-:W-:Y:S01]  /*c1a30*/  STL [R1+0x581c], R57 ;  /* 0x00581c3901007387 */ /* 0x000fe20000100800 */
[----:B------:R-:W-:Y:S01]  /*c1a40*/  IMAD.X R19, R21, 0x1, R2, P1 ;  /* 0x0000000115137824 */ /* 0x000fe200008e0602 */
[----:B--2---:R-:W-:-:S05]  /*c1a50*/  F2FP.SATFINITE.E4M3.F32.PACK_AB_MERGE_C R55, R42, R41, RZ ;  /* 0x000000292a37723e */ /* 0x004fca00048070ff */
[----:B------:R-:W-:Y:S04]  /*c1a60*/  STL [R1+0x5820], R55 ;  /* 0x0058203701007387 */ /* 0x000fe80000100800 */
[----:B------:R-:W2:Y:S04]  /*c1a70*/  LDL.LU R39, [R1+0xbf0] ;  /* 0x000bf00001277983 */ /* 0x000ea80000300800 */
[----:B------:R-:W2:Y:S01]  /*c1a80*/  LDL.LU R40, [R1+0xbf4] ;  /* 0x000bf40001287983 */ /* 0x000ea20000300800 */
[----:B----4-:R-:W-:-:S03]  /*c1a90*/  F2FP.SATFINITE.E4M3.F32.PACK_AB_MERGE_C R49, R22, R43, RZ ;  /* 0x0000002b1631723e */ /* 0x010fc600048070ff */
[----:B------:R-:W3:Y:S04]  /*c1aa0*/  LDL.LU R41, [R1+0xbf8] ;  /* 0x000bf80001297983 */ /* 0x000ee80000300800 */
[----:B------:R-:W3:Y:S04]  /*c1ab0*/  LDL.LU R22, [R1+0xbfc] ;  /* 0x000bfc0001167983 */ /* 0x000ee80000300800 */
[----:B------:R-:W-:Y:S04]  /*c1ac0*/  STL [R1+0x5824], R49 ;  /* 0x0058243101007387 */ /* 0x000fe80000100800 */
[----:B------:R-:W4:Y:S04]  /*c1ad0*/  LDL.LU R27, [R1+0xbe0] ;  /* 0x000be000011b7983 */ /* 0x000f280000300800 */
[----:B------:R-:W4:Y:S04]  /*c1ae0*/  LDL.LU R28, [R1+0xbe4] ;  /* 0x000be400011c7983 */ /* 0x000f280000300800 */
[----:B------:R-:W4:Y:S04]  /*c1af0*/  LDL.LU R42, [R1+0xbe8] ;  /* 0x000be800012a7983 */ /* 0x000f280000300800 */
[----:B------:R0:W-:Y:S04]  /*c1b00*/  STL.64 [R1+0x11f8], R18 ;  /* 0x0011f81201007387 */ /* 0x0001e80000100a00 */
[----:B------:R-:W4:Y:S01]  /*c1b10*/  LDL.LU R43, [R1+0xbec] ;  /* 0x000bec00012b7983 */ /* 0x000f220000300800 */
[----:B0-----:R-:W-:-:S05]  /*c1b20*/  IADD3 R18, P1, R20, R3, RZ ;  /* 0x0000000314127210 */ /* 0x001fca0007f3e0ff */
[----:B------:R-:W-:Y:S01]  /*c1b30*/  IMAD.X R19, R21, 0x1, R4, P1 ;  /* 0x0000000115137824 */ /* 0x000fe200008e0604 */
[----:B------:R-:W-:-:S05]  /*c1b40*/  F2FP.SATFINITE.E4M3.F32.PACK_AB_MERGE_C R55, R32, R31, RZ ;  /* 0x0000001f2037723e */ /* 0x000fca00048070ff */
[----:B------:R-:W-:Y:S04]  /*c1b50*/  STL [R1+0x5828], R55 ;  /* 0x0058283701007387 */ /* 0x000fe80000100800 */
[----:B------:R-:W4:Y:S01]  /*c1b60*/  LDL.LU R31, [R1+0xbd0] ;  /* 0x000bd000011f7983 */ /* 0x000f220000300800 */
[----:B------:R-:W-:-:S03]  /*c1b70*/  F2FP.SATFINITE.E4M3.F32.PACK_AB_MERGE_C R51, R37, R36, RZ ;  /* 0x000000242533723e */ /* 0x000fc600048070ff */
[----:B------:R-:W4:Y:S04]  /*c1b80*/  LDL.LU R32, [R1+0xbd4] ;  /* 0x000bd40001207983 */ /* 0x000f280000300800 */
[----:B------:R-:W4:Y:S04]  /*c1b90*/  LDL.LU R36, [R1+0xbd8] ;  /* 0x000bd80001247983 */ /* 0x000f280000300800 */
[----:B------:R-:W4:Y:S04]  /*c1ba0*/  LDL.LU R37, [R1+0xbdc] ;  /* 0x000bdc0001257983 */ /* 0x000f280000300800 */
[----:B------:R0:W-:Y:S02]  /*c1bb0*/  STL [R1+0x582c], R51 ;  /* 0x00582c3301007387 */ /* 0x0001e40000100800 */
[----:B0-----:R-:W-:-:S05]  /*c1bc0*/  F2FP.SATFINITE.E4M3.F32.PACK_AB_MERGE_C R51, R34, R33, RZ ;  /* 0x000000212233723e */ /* 0x001fca00048070ff */
[----:B------:R-:W-:Y:S01]  /*c1bd0*/  STL [R1+0x5830], R51 ;  /* 0x0058303301007387 */ /* 0x000fe20000100800 */
[----:B------:R-:W-:-:S03]  /*c1be0*/  F2FP.SATFINITE.E4M3.F32.PACK_AB_MERGE_C R17, R38, R35, RZ ;  /* 0x000000232611723e */ /* 0x000fc600048070ff */
[----:B------:R0:W-:Y:S04]  /*c1bf0*/  STL.64 [R1+0x11f0], R18 ;  /* 0x0011f01201007387 */ /* 0x0001e80000100a00 */
[----:B------:R-:W4:Y:S04]  /*c1c00*/  LDL.LU R29, [R1+0xbc0] ;  /* 0x000bc000011d7983 */ /* 0x000f280000300800 */
[----:B------:R-:W4:Y:S04]  /*c1c10*/  LDL.LU R30, [R1+0xbc4] ;  /* 0x000bc400011e7983 */ /* 0x000f280000300800 */
[----:B------:R-:W-:Y:S04]  /*c1c20*/  STL [R1+0x64], R17 ;  /* 0x0000641101007387 */ /* 0x000fe80000100800 */
[----:B------:R-:W4:Y:S04]  /*c1c30*/  LDL.LU R33, [R1+0xbc8] ;  /* 0x000bc80001217983 */ /* 0x000f280000300800 */
[----:B------:R-:W4:Y:S01]  /*c1c40*/  LDL.LU R34, [R1+0xbcc] ;  /* 0x000bcc0001227983 */ /* 0x000f220000300800 */
[----:B0-----:R-:W-:-:S03]  /*c1c50*/  IADD3 R18, P1, R20, R5, RZ ;  /* 0x0000000514127210 */ /* 0x001fc60007f3e0ff */
[----:B------:R-:W4:Y:S04]  /*c1c60*/  LDL.LU R35, [R1+0xbb0] ;  /* 0x000bb00001237983 */ /* 0x000f280000300800 */
[----:B------:R-:W4:Y:S01]  /*c1c70*/  LDL.LU R38, [R1+0xbb4] ;  /* 0x000bb40001267983 */ /* 0x000f220000300800 */
[----:B------:R-:W-:-:S05]  /*c1c80*/  IMAD.X R19, R21, 0x1, R6, P1 ;  /* 0x0000000115137824 */ /* 0x000fca00008e0606 */
[----:B------:R0:W-:Y:S02]  /*c1c90*/  STL.64 [R1+0x11e8], R18 ;  /* 0x0011e81201007387 */ /* 0x0001e40000100a00 */
[----:B0-----:R-:W-:-:S05]  /*c1ca0*/  IADD3 R18, P1, R20, R7, RZ ;  /* 0x0000000714127210 */ /* 0x001fca0007f3e0ff */
[----:B------:R-:W-:Y:S01]  /*c1cb0*/  IMAD.X R19, R21, 0x1, R8, P1 ;  /* 0x0000000115137824 */ /* 0x000fe200008e0608 */
[----:B--2---:R-:W-:Y:S02]  /*c1cc0*/  F2FP.SATFINITE.E4M3.F32.PACK_AB_MERGE_C R17, R40, R39, RZ ;  /* 0x000000272811723e */ /* 0x004fe400048070ff */
[----:B------:R-:W2:Y:S04]  /*c1cd0*/  LDL.LU R39, [R1+0xbb8] ;  /* 0x000bb80001277983 */ /* 0x000ea80000300800 */
[----:B------:R4:W-:Y:S01]  /*c1ce0*/  STL [R1+0x4c], R17 ;  /* 0x00004c1101007387 */ /* 0x0009e20000100800 */
[----:B---3--:R-:W-:-:S03]  /*c1cf0*/  F2FP.SATFINITE.E4M3.F32.PACK_AB_MERGE_C R51, R22, R41, RZ ;  /* 0x000000291633723e */ /* 0x008fc600048070ff */
[----:B------:R-:W2:Y:S04]  /*c1d00*/  LDL.LU R22, [R1+0xbbc] ;  /* 0x000bbc0001167983 */ /* 0x000ea80000300800 */
[----:B------:R0:W-:Y:S04]  /*c1d10*/  STL [R1+0x5834], R51 ;  /* 0x0058343301007387 */ /* 0x0001e80000100800 */
[----:B------:R-:W3:Y:S04]  /*c1d20*/  LDL.LU R40, [R1+0xba0] ;  /* 0x000ba00001287983 */ /* 0x000ee80000300800 */
[----:B------:R-:W3:Y:S01]  /*c1d30*/  LDL.LU R41, [R1+0xba4] ;  /* 0x000ba40001297983 */ /* 0x000ee20000300800 */
[----:B----4-:R-:W-:-:S03]  /*c1d40*/  F2FP.SATFINITE.E4M3.F32.PACK_AB_MERGE_C R17, R28, R27, RZ ;  /* 0x0000001b1c11723e */ /* 0x010fc600048070ff */
[----:B------:R1:W-:Y:S01]  /*c1d50*/  STL.64 [R1+0x11e0], R18 ;  /* 0x0011e01201007387 */ /* 0x0003e20000100a00 */
[----:B0-----:R-:W-:-:S03]  /*c1d60*/  F2FP.SATFINITE.E4M3.F32.PACK_AB_MERGE_C R51, R43, R42, RZ ;  /* 0x0000002a2b33723e */ /* 0x001fc600048070ff */
[----:B------:R-:W4:Y:S04]  /*c1d70*/  LDL.LU R42, [R1+0xba8] ;  /* 0x000ba800012a7983 */ /* 0x000f280000300800 */
[----:B------:R-:W-:Y:S04]  /*c1d80*/  STL [R1+0x34], R17 ;  /* 0x0000341101007387 */ /* 0x000fe80000100800 */
[----:B------:R-:W4:Y:S01]  /*c1d90*/  LDL.LU R43, [R1+0xbac] ;  /* 0x000bac00012b7983 */ /* 0x000f220000300800 */
[----:B-1----:R-:W-:-:S03]  /*c1da0*/  IADD3 R18, P1, R20, R9, RZ ;  /* 0x0000000914127210 */ /* 0x002fc60007f3e0ff */
[----:B------:R0:W-:Y:S02]  /*c1db0*/  STL [R1+0x5838], R51 ;  /* 0x0058383301007387 */ /* 0x0001e40000100800 */
[----:B------:R-:W-:Y:S01]  /*c1dc0*/  IMAD.X R19, R21, 0x1, R10, P1 ;  /* 0x0000000115137824 */ /* 0x000fe200008e060a */
[----:B0-----:R-:W-:-:S05]  /*c1dd0*/  F2FP.SATFINITE.E4M3.F32.PACK_AB_MERGE_C R51, R32, R31, RZ ;  /* 0x0000001f2033723e */ /* 0x001fca00048070ff */
[----:B------:R-:W-:Y:S04]  /*c1de0*/  STL [R1+0x583c], R51 ;  /* 0x00583c3301007387 */ /* 0x000fe80000100800 */
[----:B------:R0:W-:Y:S01]  /*c1df0*/  STL.64 [R1+0x11d8], R18 ;  /* 0x0011d81201007387 */ /* 0x0001e20000100a00 */
[----:B------:R-:W-:-:S05]  /*c1e00*/  F2FP.SATFINITE.E4M3.F32.PACK_AB_MERGE_C R17, R37, R36, RZ ;  /* 0x000000242511723e */ /* 0x000fca00048070ff */
[----:B------:R1:W-:Y:S04]  /*c1e10*/  STL [R1+0x20], R17 ;  /* 0x0000201101007387 */ /* 0x0003e80000100800 */
[----:B------:R-:W4:Y:S01]  /*c1e20*/  LDL.LU R31, [R1+0xb90] ;  /* 0x000b9000011f7983 */ /* 0x000f220000300800 */
[----:B0-----:R-:W-:-:S03]  /*c1e30*/  IADD3 R18, P1, R20, R11, RZ ;  /* 0x0000000b14127210 */ /* 0x001fc60007f3e0ff */
[----:B------:R-:W4:Y:S02]  /*c1e40*/  LDL.LU R36, [R1+0xb94] ;  /* 0x000b940001247983 */ /* 0x000f240000300800 */
[----:B------:R-:W-:Y:S02]  /*c1e50*/  IMAD.X R19, R21, 0x1, R12, P1 ;  /* 0x0000000115137824 */ /* 0x000fe400008e060c */
[----:B------:R-:W4:Y:S04]  /*c1e60*/  LDL.LU R32, [R1+0xb98] ;  /* 0x000b980001207983 */ /* 0x000f280000300800 */
[----:B------:R0:W-:Y:S04]  /*c1e70*/  STL.64 [R1+0x11d0], R18 ;  /* 0x0011d01201007387 */ /* 0x0001e80000100a00 */
[----:B------:R-:W4:Y:S01]  /*c1e80*/  LDL.LU R37, [R1+0xb9c] ;  /* 0x000b9c0001257983 */ /* 0x000f220000300800 */
[----:B-1----:R-:W-:-:S02]  /*c1e90*/  F2FP.SATFINITE.E4M3.F32.PACK_AB_MERGE_C R17, R30, R29, RZ ;  /* 0x0000001d1e11723e */ /* 0x002fc400048070ff */
[----:B0-----:R-:W-:Y:S02]  /*c1ea0*/  IADD3 R18, P1, R20, R13, RZ ;  /* 0x0000000d14127210 */ /* 0x001fe40007f3e0ff */
[----:B------:R-:W-:-:S03]  /*c1eb0*/  F2FP.SATFINITE.E4M3.F32.PACK_AB_MERGE_C R51, R34, R33, RZ ;  /* 0x000000212233723e */ /* 0x000fc600048070ff */
[----:B------:R-:W-:Y:S02]  /*c1ec0*/  IMAD.X R19, R21, 0x1, R15, P1 ;  /* 0x0000000115137824 */ /* 0x000fe400008e060f */
[----:B------:R0:W-:Y:S04]  /*c1ed0*/  STL [R1+0x5840], R51 ;  /* 0x0058403301007387 */ /* 0x0001e80000100800 */
[----:B------:R-:W-:Y:S01]  /*c1ee0*/  STL [R1+0x10], R17 ;  /* 0x0000101101007387 */ /* 0x000fe20000100800 */
[----:B0-----:R-:W-:-:S05]  /*c1ef0*/  F2FP.SATFINITE.E4M3.F32.PACK_AB_MERGE_C R51, R38, R35, RZ ;  /* 0x000000232633723e */ /* 0x001fca00048070ff */
[----:B------:R-:W-:Y:S04]  /*c1f00*/  STL [R1+0x5844], R51 ;  /* 0x0058443301007387 */ /* 0x000fe80000100800 */
[----:B------:R0:W-:Y:S04]  /*c1f10*/  STL.64 [R1+0x11c0], R18 ;  /* 0x0011c01201007387 */ /* 0x0001e80000100a00 */
[----:B------:R-:W4:Y:S01]  /*c1f20*/  LDL.LU R33, [R1+0x710] ;  /* 0x0007100001217983 */ /* 0x000f220000300800 */
[----:B0-----:R-:W-:-:S05]  /*c1f30*/  IADD3 R18, P1, R20, R14, RZ ;  /* 0x0000000e14127210 */ /* 0x001fca0007f3e0ff */
[----:B------:R-:W-:Y:S01]  /*c1f40*/  IMAD.X R19, R21, 0x1, R16, P1 ;  /* 0x0000000115137824 */ /* 0x000fe200008e0610 */
[----:B--2---:R-:W-:Y:S02]  /*c1f50*/  F2FP.SATFINITE.E4M3.F32.PACK_AB_MERGE_C R51, R22, R39, RZ ;  /* 0x000000271633723e */ /* 0x004fe400048070ff */
[----:B------:R-:W2:Y:S04]  /*c1f60*/  LDL.LU R22, [R1+0x714] ;  /* 0x0007140001167983 */ /* 0x000ea80000300800 */
[----:B------:R0:W-:Y:S04]  /*c1f70*/  STL.64 [R1+0x11c8], R18 ;  /* 0x0011c81201007387 */ /* 0x0001e80000100a00 */
[----:B------:R-:W2:Y:S04]  /*c1f80*/  LDL.LU R34, [R1+0x718] ;  /* 0x0007180001227983 */ /* 0x000ea80000300800 */
[----:B------:R-:W2:Y:S01]  /*c1f90*/  LDL.LU R35, [R1+0x71c] ;  /* 0x00071c0001237983 */ /* 0x000ea20000300800 */
[----:B---3--:R-:W-:-:S05]  /*c1fa0*/  F2FP.SATFINITE.E4M3.F32.PACK_AB_MERGE_C R40, R41, R40, RZ ;  /* 0x000000282928723e */ /* 0x008fca00048070ff */
[----:B------:R-:W-:Y:S04]  /*c1fb0*/  STL [R1+0x5850], R40 ;  /* 0x0058502801007387 */ /* 0x000fe80000100800 */
[----:B------:R-:W3:Y:S04]  /*c1fc0*/  LDL.LU R59, [R1+0xb80] ;  /* 0x000b8000013b7983 */ /* 0x000ee80000300800 */
[----:B------:R-:W3:Y:S04]  /*c1fd0*/  LDL.LU R48, [R1+0xb84] ;  /* 0x000b840001307983 */ /* 0x000ee80000300800 */
[----:B------:R-:W3:Y:S04]  /*c1fe0*/  LDL.LU R38, [R1+0xb88] ;  /* 0x000b880001267983 */ /* 0x000ee80000300800 */
[----:B------:R-:W3:Y:S01]  /*c1ff0*/  LDL.LU R39, [R1+0xb8c] ;  /* 0x000b8c0001277983 */ /* 0x000ee20000300800 */
[----:B----4-:R-:W-:-:S05]  /*c2000*/  F2FP.SATFINITE.E4M3.F32.PACK_AB_MERGE_C R41, R43, R42, RZ ;  /* 0x0000002a2b29723e */ /* 0x010fca00048070ff */
[----:B------:R-:W-:Y:S04]  /*c2010*/  STL [R1+0x5860], R41 ;  /* 0x0058602901007387 */ /* 0x000fe80000100800 */
[----:B------:R-:W4:Y:S04]  /*c2020*/  LDL.LU R42, [R1+0xb70] ;  /* 0x000b7000012a7983 */ /* 0x000f280000300800 */
[----:B------:R-:W4:Y:S01]  /*c2030*/  LDL.LU R43, [R1+0xb74] ;  /* 0x000b7400012b7983 */ /* 0x000f220000300800 */
[----:B------:R-:W-:Y:S01]  /*c2040*/  VIADD R20, R20, UR6 ;  /* 0x0000000614147c36 */ /* 0x000fe20008000000 */
[----:B------:R-:W-:-:S04]  /*c2050*/  ULDC UR6, c[0x0][0x248] ;  /* 0x0000920000067ab9 */ /* 0x000fc80000000800 */
[----:B------:R-:W-:Y:S02]  /*c2060*/  SHF.R.S32.HI R21, RZ, 0x1f, R20 ;  /* 0x0000001fff157819 */ /* 0x000fe40000011414 */
[----:B0-----:R-:W-:-:S05]  /*c2070*/  IADD3 R18, P1, R20, R0, RZ ;  /* 0x0000000014127210 */ /* 0x001fca0007f3e0ff */
[----:B------:R-:W-:-:S05]  /*c2080*/  IMAD.X R19, R21, 0x1, R2, P1 ;  /* 0x0000000115137824 */ /* 0x000fca00008e0602 */
        /* <DEDUP_REMOVED lines=9> */
[----:B0-----:R-:W-:-:S02]  /*c2120*/  IADD3 R18, P1, R20, R3, RZ ;  /* 0x0000000314127210 */ /* 0x001fc40007f3e0ff */
[----:B------:R-:W-:Y:S02]  /*c2130*/  F2FP.SATFINITE.E4M3.F32.PACK_AB_MERGE_C R36, R36, R31, RZ ;  /* 0x0000001f2424723e */ /* 0x000fe400048070ff */
[----:B------:R-:W4:Y:S01]  /*c2140*/  LDL.LU R31, [R1+0xb58] ;  /* 0x000b5800011f7983 */ /* 0x000f220000300800 */
[----:B------:R-:W-:-:S03]  /*c2150*/  F2FP.SATFINITE.E4M3.F32.PACK_AB_MERGE_C R37, R37, R32, RZ ;  /* 0x000000202525723e */ /* 0x000fc600048070ff */
[----:B------:R-:W4:Y:S01]  /*c2160*/  LDL.LU R32, [R1+0xb5c] ;  /* 0x000b5c0001207983 */ /* 0x000f220000300800 */
[----:B------:R-:W-:-:S03]  /*c2170*/  IMAD.X R19, R21, 0x1, R4, P1 ;  /* 0x0000000115137824 */ /* 0x000fc600008e0604 */
[----:B------:R-:W-:Y:S01]  /*c2180*/  STL.64 [R1+0x5868], R36 ;  /* 0x0058682401007387 */ /* 0x000fe20000100a00 */
[----:B--2---:R-:W-:-:S05]  /*c2190*/  F2FP.SATFINITE.E4M3.F32.PACK_AB_MERGE_C R22, R22, R33, RZ ;  /* 0x000000211616723e */ /* 0x004fca00048070ff */
[----:B------:R-:W-:Y:S04]  /*c21a0*/  STL [R1+0x5880], R22 ;  /* 0x0058801601007387 */ /* 0x000fe80000100800 */
[----:B------:R0:W-:Y:S01]  /*c21b0*/  STL.64 [R1+0x11b0], R18 ;  /* 0x0011b01201007387 */ /* 0x0001e20000100a00 */
[----:B------:R-:W-:-:S03]  /*c21c0*/  F2FP.SATFINITE.E4M3.F32.PACK_AB_MERGE_C R33, R35, R34, RZ ;  /* 0x000000222321723e */ /* 0x000fc600048070ff */
[----:B------:R-:W2:Y:S04]  /*c21d0*/  LDL.LU R34, [R1+0xb40] ;  /* 0x000b400001227983 */ /* 0x000ea80000300800 */
[----:B------:R-:W2:Y:S01]  /*c21e0*/  LDL.LU R35, [R1+0xb44] ;  /* 0x000b440001237983 */ /* 0x000ea20000300800 */
[----:B0-----:R-:W-:-:S03]  /*c21f0*/  IADD3 R18, P1, R20, R5, RZ ;  /* 0x0000000514127210 */ /* 0x001fc60007f3e0ff */
[----:B------:R-:W-:Y:S02]  /*c2200*/  STL [R1+0x5884], R33 ;  /* 0x0058842101007387 */ /* 0x000fe40000100800 */
[----:B------:R-:W-:Y:S01]  /*c2210*/  IMAD.X R19, R21, 0x1, R6, P1 ;  /* 0x0000000115137824 */ /* 0x000fe200008e0606 */
[----:B---3--:R-:W-:-:S04]  /*c2220*/  F2FP.SATFINITE.E4M3.F32.PACK_AB_MERGE_C R22, R48, R59, RZ ;  /* 0x0000003b3016723e */ /* 0x008fc800048070ff */
[----:B------:R0:W-:Y:S01]  /*c2230*/  STL.64 [R1+0x11a0], R18 ;  /* 0x0011a01201007387 */ /* 0x0001e20000100a00 */
[----:B------:R-:W-:-:S03]  /*c2240*/  F2FP.SATFINITE.E4M3.F32.PACK_AB_MERGE_C R17, R39, R38, RZ ;  /* 0x000000262711723e */ /* 0x000fc600048070ff */
[----:B------:R-:W-:Y:S01]  /*c2250*/  STL [R1+0x1d2c], R22 ;  /* 0x001d2c1601007387 */ /* 0x000fe20000100800 */
[----:B0-----:R-:W-:-:S03]  /*c2260*/  IADD3 R18, P1, R20, R7, RZ ;  /* 0x0000000714127210 */ /* 0x001fc60007f3e0ff */
[----:B------:R4:W-:Y:S02]  /*c2270*/  STL [R1+0x1d3c], R17 ;  /* 0x001d3c1101007387 */ /* 0x0009e40000100800 */
[----:B------:R-:W-:Y:S02]  /*c2280*/  IMAD.X R19, R21, 0x1, R8, P1 ;  /* 0x0000000115137824 */ /* 0x000fe400008e0608 */
[----:B------:R-:W3:Y:S04]  /*c2290*/  LDL.LU R59, [R1+0xb48] ;  /* 0x000b4800013b7983 */ /* 0x000ee80000300800 */
[----:B------:R-:W3:Y:S04]  /*c22a0*/  LDL.LU R48, [R1+0xb4c] ;  /* 0x000b4c0001307983 */ /* 0x000ee80000300800 */
[----:B------:R-:W3:Y:S04]  /*c22b0*/  LDL.LU R38, [R1+0xb30] ;  /* 0x000b300001267983 */ /* 0x000ee80000300800 */
[----:B------:R0:W-:Y:S04]  /*c22c0*/  STL.64 [R1+0x11a8], R18 ;  /* 0x0011a81201007387 */ /* 0x0001e80000100a00 */
[----:B------:R-:W3:Y:S01]  /*c22d0*/  LDL.LU R39, [R1+0xb34] ;  /* 0x000b340001277983 */ /* 0x000ee20000300800 */
[----:B----4-:R-:W-:-:S03]  /*c22e0*/  F2FP.SATFINITE.E4M3.F32.PACK_AB_MERGE_C R17, R43, R42, RZ ;  /* 0x0000002a2b11723e */ /* 0x010fc600048070ff */
[----:B------:R-:W4:Y:S04]  /*c22f0*/  LDL.LU R42, [R1+0xb38] ;  /* 0x000b3800012a7983 */ /* 0x000f280000300800 */
[----:B------:R-:W4:Y:S01]  /*c2300*/  LDL.LU R43, [R1+0xb3c] ;  /* 0x000b3c00012b7983 */ /* 0x000f220000300800 */
        /* <DEDUP_REMOVED lines=12> */
[----:B------:R1:W-:Y:S04]  /*c23d0*/  STL.64 [R1+0x1190], R18 ;  /* 0x0011901201007387 */ /* 0x0003e80000100a00 */
[----:B------:R-:W4:Y:S01]  /*c23e0*/  LDL.LU R23, [R1+0xb20] ;  /* 0x000b200001177983 */ /* 0x000f220000300800 */
[----:B0-----:R-:W-:-:S02]  /*c23f0*/  F2FP.SATFINITE.E4M3.F32.PACK_AB_MERGE_C R17, R32, R31, RZ ;  /* 0x0000001f2011723e */ /* 0x001fc400048070ff */
[----:B-1----:R-:W-:-:S05]  /*c2400*/  F2FP.SATFINITE.E4M3.F32.PACK_AB_MERGE_C R18, R30, R29, RZ ;  /* 0x0000001d1e12723e */ /* 0x002fca00048070ff */
[----:B------:R0:W-:Y:S04]  /*c2410*/  STL [R1+0x19e8], R18 ;  /* 0x0019e81201007387 */ /* 0x0001e80000100800 */
[----:B------:R-:W4:Y:S04]  /*c2420*/  LDL.LU R24, [R1+0xb24] ;  /* 0x000b240001187983 */ /* 0x000f280000300800 */
[----:B------:R-:W-:Y:S04]  /*c2430*/  STL [R1+0x1aa8], R17 ;  /* 0x001aa81101007387 */ /* 0x000fe80000100800 */
[----:B------:R-:W4:Y:S04]  /*c2440*/  LDL.LU R29, [R1+0xb28] ;  /* 0x000b2800011d7983 */ /* 0x000f280000300800 */
[----:B------:R-:W4:Y:S01]  /*c2450*/  LDL.LU R30, [R1+0xb2c] ;  /* 0x000b2c00011e7983 */ /* 0x000f220000300800 */
[----:B0-----:R-:W-:-:S03]  /*c2460*/  IADD3 R18, P1, R20, R13, RZ ;  /* 0x0000000d14127210 */ /* 0x001fc60007f3e0ff */
[----:B------:R-:W4:Y:S04]  /*c2470*/  LDL.LU R31, [R1+0xb10] ;  /* 0x000b1000011f7983 */ /* 0x000f280000300800 */
[----:B------:R-:W4:Y:S01]  /*c2480*/  LDL.LU R32, [R1+0xb14] ;  /* 0x000b140001207983 */ /* 0x000f220000300800 */
[----:B------:R-:W-:-:S03]  /*c2490*/  IMAD.X R19, R21, 0x1, R15, P1 ;  /* 0x0000000115137824 */ /* 0x000fc600008e060f */
[----:B------:R-:W4:Y:S04]  /*c24a0*/  LDL.LU R25, [R1+0xb18] ;  /* 0x000b180001197983 */ /* 0x000f280000300800 */
[----:B------:R-:W4:Y:S04]  /*c24b0*/  LDL.LU R26, [R1+0xb1c] ;  /* 0x000b1c00011a7983 */ /* 0x000f280000300800 */
[----:B------:R0:W-:Y:S02]  /*c24c0*/  STL.64 [R1+0x1180], R18 ;  /* 0x0011801201007387 */ /* 0x0001e40000100a00 */
[----:B0-----:R-:W-:-:S05]  /*c24d0*/  IADD3 R18, P1, R20, R14, RZ ;  /* 0x0000000e14127210 */ /* 0x001fca0007f3e0ff */
[----:B------:R-:W-:Y:S02]  /*c24e0*/  IMAD.X R19, R21, 0x1, R16, P1 ;  /* 0x0000000115137824 */ /* 0x000fe400008e0610 */
[----:B------:R-:W-:Y:S01]  /*c24f0*/  VIADD R20, R20, UR6 ;  /* 0x0000000614147c36 */ /* 0x000fe20008000000 */
[----:B------:R-:W-:-:S04]  /*c2500*/  ULDC UR6, c[0x0][0x248] ;  /* 0x0000920000067ab9 */ /* 0x000fc80000000800 */
[----:B------:R-:W-:Y:S02]  /*c2510*/  SHF.R.S32.HI R21, RZ, 0x1f, R20 ;  /* 0x0000001fff157819 */ /* 0x000fe40000011414 */
[----:B--2---:R-:W-:-:S05]  /*c2520*/  F2FP.SATFINITE.E4M3.F32.PACK_AB_MERGE_C R17, R35, R34, RZ ;  /* 0x000000222311723e */ /* 0x004fca00048070ff */
[----:B------:R-:W-:Y:S04]  /*c2530*/  STL [R1+0x197c], R17 ;  /* 0x00197c1101007387 */ /* 0x000fe80000100800 */
[----:B------:R-:W2:Y:S04]  /*c2540*/  LDL.LU R27, [R1+0xb00] ;  /* 0x000b0000011b7983 */ /* 0x000ea80000300800 */
[----:B------:R-:W2:Y:S04]  /*c2550*/  LDL.LU R28, [R1+0xb04] ;  /* 0x000b0400011c7983 */ /* 0x000ea80000300800 */
[----:B------:R-:W2:Y:S04]  /*c2560*/  LDL.LU R34, [R1+0xb08] ;  /* 0x000b080001227983 */ /* 0x000ea80000300800 */
[----:B------:R-:W2:Y:S04]  /*c2570*/  LDL.LU R35, [R1+0xb0c] ;  /* 0x000b0c0001237983 */ /* 0x000ea80000300800 */
[----:B------:R3:W-:Y:S02]  /*c2580*/  STL.64 [R1+0x1188], R18 ;  /* 0x0011881201007387 */ /* 0x0007e40000100a00 */
[----:B---3--:R-:W-:-:S05]  /*c2590*/  F2FP.SATFINITE.E4M3.F32.PACK_AB_MERGE_C R18, R48, R59, RZ ;  /* 0x0000003b3012723e */ /* 0x008fca00048070ff */
[----:B------:R0:W-:Y:S01]  /*c25a0*/  STL [R1+0x19c8], R18 ;  /* 0x0019c81201007387 */ /* 0x0001e20000100800 */
[----:B------:R-:W-:Y:S02]  /*c25b0*/  F2FP.SATFINITE.E4M3.F32.PACK_AB_MERGE_C R17, R39, R38, RZ ;  /* 0x000000262711723e */ /* 0x000fe400048070ff */
[----:B0-----:R-:W-:-:S03]  /*c25c0*/  IADD3 R18, P1, R20, R0, RZ ;  /* 0x0000000014127210 */ /* 0x001fc60007f3e0ff */
[----:B------:R4:W-:Y:S02]  /*c25d0*/  STL [R1+0x718], R17 ;  /* 0x0007181101007387 */ /* 0x0009e40000100800 */
[----:B------:R-:W-:Y:S01]  /*c25e0*/  IMAD.X R19, R21, 0x1, R2, P1 ;  /* 0x0000000115137824 */ /* 0x000fe200008e0602 */
[----:B----4-:R-:W-:-:S05]  /*c25f0*/  F2FP.SATFINITE.E4M3.F32.PACK_AB_MERGE_C R17, R43, R42, RZ ;  /* 0x0000002a2b11723e */ /* 0x010fca00048070ff */
[----:B------:R-:W-:Y:S04]  /*c2600*/  STL [R1+0x71c], R17 ;  /* 0x00071c1101007387 */ /* 0x000fe80000100800 */
[----:B------:R0:W-:Y:S04]  /*c2610*/  STL.64 [R1+0x1178], R18 ;  /* 0x0011781201007387 */ /* 0x0001e80000100a00 */
[----:B0-----:R-:W3:Y:S04]  /*c2620*/  LDL.LU R18, [R1+0xaf0] ;  /* 0x000af00001127983 */ /* 0x001ee80000300800 */
[----:B------:R-:W3:Y:S04]  /*c2630*/  LDL.LU R17, [R1+0xaf4] ;  /* 0x000af40001117983 */ /* 0x000ee80000300800 */
[----:B------:R-:W4:Y:S04]  /*c2640*/  LDL.LU R59, [R1+0xaf8] ;  /* 0x000af800013b7983 */ /* 0x000f280000300800 */
[----:B------:R-:W4:Y:S04]  /*c2650*/  LDL.LU R48, [R1+0xafc] ;  /* 0x000afc0001307983 */ /* 0x000f280000300800 */
[----:B------:R-:W4:Y:S04]  /*c2660*/  LDL.LU R38, [R1+0xae0] ;  /* 0x000ae00001267983 */ /* 0x000f280000300800 */
[----:B------:R-:W4:Y:S04]  /*c2670*/  LDL.LU R39, [R1+0xae4] ;  /* 0x000ae40001277983 */ /* 0x000f280000300800 */
[----:B------:R-:W4:Y:S04]  /*c2680*/  LDL.LU R42, [R1+0xae8] ;  /* 0x000ae800012a7983 */ /* 0x000f280000300800 */
[----:B------:R-:W4:Y:S01]  /*c2690*/  LDL.LU R43, [R1+0xaec] ;  /* 0x000aec00012b7983 */ /* 0x000f220000300800 */
[----:B------:R-:W-:-:S02]  /*c26a0*/  IADD3 R22, P1, R20, R3, RZ ;  /* 0x0000000314167210 */ /* 0x000fc40007f3e0ff */
[----:B------:R-:W-:-:S03]  /*c26b0*/  F2FP.SATFINITE.E4M3.F32.PACK_AB_MERGE_C R24, R24, R23, RZ ;  /* 0x000000171818723e */ /* 0x000fc600048070ff */
[----:B------:R-:W-:Y:S02]  /*c26c0*/  IMAD.X R23, R21, 0x1, R4, P1 ;  /* 0x0000000115177824 */ /* 0x000fe400008e0604 */
[----:B------:R-:W-:Y:S01]  /*c26d0*/  STL [R1+0x710], R24 ;  /* 0x0007101801007387 */ /* 0x000fe20000100800 */
[----:B------:R-:W-:-:S05]  /*c26e0*/  F2FP.SATFINITE.E4M3.F32.PACK_AB_MERGE_C R19, R30, R29, RZ ;  /* 0x0000001d1e13723e */ /* 0x000fca00048070ff */
[----:B------:R0:W-:Y:S04]  /*c26f0*/  STL [R1+0x714], R19 ;  /* 0x0007141301007387 */ /* 0x0001e80000100800 */
[----:B------:R-:W4:Y:S04]  /*c2700*/  LDL.LU R29, [R1+0xad0] ;  /* 0x000ad000011d7983 */ /* 0x000f280000300800 */
[----:B------:R-:W4:Y:S01]  /*c2710*/  LDL.LU R30, [R1+0xad4] ;  /* 0x000ad400011e7983 */ /* 0x000f220000300800 */
[----:B0-----:R-:W-:-:S03]  /*c2720*/  F2FP.SATFINITE.E4M3.F32.PACK_AB_MERGE_C R19, R32, R31, RZ ;  /* 0x0000001f2013723e */ /* 0x001fc600048070ff */
[----:B------:R0:W-:Y:S04]  /*c2730*/  STL.64 [R1+0x1170], R22 ;  /* 0x0011701601007387 */ /* 0x0001e80000100a00 */
[----:B------:R1:W-:Y:S04]  /*c2740*/  STL [R1+0x320], R19 ;  /* 0x0003201301007387 */ /* 0x0003e80000100800 */
[----:B------:R-:W4:Y:S01]  /*c2750*/  LDL.LU R31, [R1+0xad8] ;  /* 0x000ad800011f7983 */ /* 0x000f220000300800 */
[----:B0-----:R-:W-:-:S03]  /*c2760*/  IADD3 R22, P1, R20, R5, RZ ;  /* 0x0000000514167210 */ /* 0x001fc60007f3e0ff */
[----:B------:R-:W4:Y:S01]  /*c2770*/  LDL.LU R32, [R1+0xadc] ;  /* 0x000adc0001207983 */ /* 0x000f220000300800 */
[----:B-1----:R-:W-:Y:S01]  /*c2780*/  F2FP.SATFINITE.E4M3.F32.PACK_AB_MERGE_C R19, R26, R25, RZ ;  /* 0x000000191a13723e */ /* 0x002fe200048070ff */
[----:B------:R-:W-:-:S04]  /*c2790*/  IMAD.X R23, R21, 0x1, R6, P1 ;  /* 0x0000000115177824 */ /* 0x000fc800008e0606 */
[----:B------:R-:W-:Y:S04]  /*c27a0*/  STL [R1+0x32c], R19 ;  /* 0x00032c1301007387 */ /* 0x000fe80000100800 */
[----:B------:R0:W-:Y:S01]  /*c27b0*/  STL.64 [R1+0x1168], R22 ;  /* 0x0011681601007387 */ /* 0x0001e20000100a00 */
[----:B------:R-:W-:-:S03]  /*c27c0*/  IADD3 R26, P1, R20, R7, RZ ;  /* 0x00000007141a7210 */ /* 0x000fc60007f3e0ff */
[----:B0-----:R-:W4:Y:S01]  /*c27d0*/  LDL.LU R23, [R1+0xac0] ;  /* 0x000ac00001177983 */ /* 0x001f220000300800 */
[----:B--2---:R-:W-:-:S05]  /*c27e0*/  F2FP.SATFINITE.E4M3.F32.PACK_AB_MERGE_C R22, R28, R27, RZ ;  /* 0x0000001b1c16723e */ /* 0x004fca00048070ff */
[----:B------:R-:W-:Y:S04]  /*c27f0*/  STL [R1+0x2ec], R22 ;  /* 0x0002ec1601007387 */ /* 0x000fe80000100800 */
[----:B------:R-:W2:Y:S01]  /*c2800*/  LDL.LU R24, [R1+0xac4] ;  /* 0x000ac40001187983 */ /* 0x000ea20000300800 */
[----:B------:R-:W-:Y:S01]  /*c2810*/  F2FP.SATFINITE.E4M3.F32.PACK_AB_MERGE_C R19, R35, R34, RZ ;  /* 0x000000222313723e */ /* 0x000fe200048070ff */
[----:B------:R-:W-:-:S04]  /*c2820*/  IMAD.X R27, R21, 0x1, R8, P1 ;  /* 0x00000001151b7824 */ /* 0x000fc800008e0608 */
[----:B------:R-:W-:Y:S04]  /*c2830*/  STL [R1+0x2f4], R19 ;  /* 0x0002f41301007387 */ /* 0x000fe80000100800 */
[----:B------:R-:W2:Y:S04]  /*c2840*/  LDL.LU R25, [R1+0xac8] ;  /* 0x000ac80001197983 */ /* 0x000ea80000300800 */
[----:B------:R0:W-:Y:S04]  /*c2850*/  STL.64 [R1+0x1160], R26 ;  /* 0x0011601a01007387 */ /* 0x0001e80000100a00 */
[----:B0-----:R-:W2:Y:S04]  /*c2860*/  LDL.LU R26, [R1+0xacc] ;  /* 0x000acc00011a7983 */ /* 0x001ea80000300800 */
[----:B------:R-:W2:Y:S04]  /*c2870*/  LDL.LU R27, [R1+0xab0] ;  /* 0x000ab000011b7983 */ /* 0x000ea80000300800 */
[----:B------:R-:W2:Y:S04]  /*c2880*/  LDL.LU R28, [R1+0xab4] ;  /* 0x000ab400011c7983 */ /* 0x000ea80000300800 */
[----:B------:R-:W2:Y:S04]  /*c2890*/  LDL.LU R34, [R1+0xab8] ;  /* 0x000ab80001227983 */ /* 0x000ea80000300800 */
[----:B------:R-:W2:Y:S01]  /*c28a0*/  LDL.LU R35, [R1+0xabc] ;  /* 0x000abc0001237983 */ /* 0x000ea20000300800 */
[----:B---3--:R-:W-:-:S02]  /*c28b0*/  F2FP.SATFINITE.E4M3.F32.PACK_AB_MERGE_C R61, R17, R18, RZ ;  /* 0x00000012113d723e */ /* 0x008fc400048070ff */
[----:B------:R-:W-:Y:S02]  /*c28c0*/  IADD3 R18, P1, R20, R9, RZ ;  /* 0x0000000914127210 */ /* 0x000fe40007f3e0ff */
[----:B----4-:R-:W-:Y:S01]  /*c28d0*/  F2FP.SATFINITE.E4M3.F32.PACK_AB_MERGE_C R17, R48, R59, RZ ;  /* 0x0000003b3011723e */ /* 0x010fe200048070ff */
[----:B------:R-:W-:Y:S02]  /*c28e0*/  STL [R1+0x5740], R61 ;  /* 0x0057403d01007387 */ /* 0x000fe40000100800 */
[----:B------:R-:W-:Y:S02]  /*c28f0*/  IMAD.X R19, R21, 0x1, R10, P1 ;  /* 0x0000000115137824 */ /* 0x000fe400008e060a */
[----:B------:R0:W-:Y:S02]  /*c2900*/  STL [R1+0x2d0], R17 ;  /* 0x0002d01101007387 */ /* 0x0001e40000100800 */
[----:B0-----:R-:W-:Y:S02]  /*c2910*/  F2FP.SATFINITE.E4M3.F32.PACK_AB_MERGE_C R17, R39, R38, RZ ;  /* 0x000000262711723e */ /* 0x001fe400048070ff */
[----:B------:R-:W3:Y:S04]  /*c2920*/  LDL.LU R38, [R1+0xaa0] ;  /* 0x000aa00001267983 */ /* 0x000ee80000300800 */
[----:B------:R0:W-:Y:S04]  /*c2930*/  STL.64 [R1+0x1158], R18 ;  /* 0x0011581201007387 */ /* 0x0001e80000100a00 */
[----:B------:R1:W-:Y:S01]  /*c2940*/  STL [R1+0x2c4], R17 ;  /* 0x0002c41101007387 */ /* 0x0003e20000100800 */
[----:B------:R-:W-:-:S03]  /*c2950*/  F2FP.SATFINITE.E4M3.F32.PACK_AB_MERGE_C R61, R43, R42, RZ ;  /* 0x0000002a2b3d723e */ /* 0x000fc600048070ff */
[----:B------:R-:W3:Y:S04]  /*c2960*/  LDL.LU R39, [R1+0xaa4] ;  /* 0x000aa40001277983 */ /* 0x000ee80000300800 */
[----:B------:R-:W4:Y:S04]  /*c2970*/  LDL.LU R42, [R1+0xaa8] ;  /* 0x000aa800012a7983 */ /* 0x000f280000300800 */
[----:B------:R-:W4:Y:S01]  /*c2980*/  LDL.LU R43, [R1+0xaac] ;  /* 0x000aac00012b7983 */ /* 0x000f220000300800 */
[----:B0-----:R-:W-:-:S05]  /*c2990*/  IADD3 R18, P1, R20, R11, RZ ;  /* 0x0000000b14127210 */ /* 0x001fca0007f3e0ff */
[----:B------:R-:W-:Y:S01]  /*c29a0*/  IMAD.X R19, R21, 0x1, R12, P1 ;  /* 0x0000000115137824 */ /* 0x000fe200008e060c */
[----:B------:R0:W-:Y:S01]  /*c29b0*/  STL [R1+0x5744], R61 ;  /* 0x0057443d01007387 */ /* 0x0001e20000100800 */
[----:B-1----:R-:W-:-:S03]  /*c29c0*/  F2FP.SATFINITE.E4M3.F32.PACK_AB_MERGE_C R17, R30, R29, RZ ;  /* 0x0000001d1e11723e */ /* 0x002fc600048070ff */
[----:B------:R-:W4:Y:S04]  /*c29d0*/  LDL.LU R29, [R1+0xa90] ;  /* 0x000a9000011d7983 */ /* 0x000f280000300800 */
[----:B------:R1:W-:Y:S04]  /*c29e0*/  STL.64 [R1+0x1150], R18 ;  /* 0x0011501201007387 */ /* 0x0003e80000100a00 */
[----:B------:R-:W-:Y:S04]  /*c29f0*/  STL [R1+0x264], R17 ;  /* 0x0002641101007387 */ /* 0x000fe80000100800 */
[----:B------:R-:W4:Y:S01]  /*c2a00*/  LDL.LU R30, [R1+0xa94] ;  /* 0x000a9400011e7983 */ /* 0x000f220000300800 */
[----:B0-----:R-:W-:-:S02]  /*c2a10*/  F2FP.SATFINITE.E4M3.F32.PACK_AB_MERGE_C R61, R32, R31, RZ ;  /* 0x0000001f203d723e */ /* 0x001fc400048070ff */
[----:B-1----:R-:W-:Y:S01]  /*c2a20*/  IADD3 R18, P1, R20, R13, RZ ;  /* 0x0000000d14127210 */ /* 0x002fe20007f3e0ff */
[----:B------:R-:W4:Y:S04]  /*c2a30*/  LDL.LU R31, [R1+0xa98] ;  /* 0x000a9800011f7983 */ /* 0x000f280000300800 */
[----:B------:R-:W4:Y:S01]  /*c2a40*/  LDL.LU R32, [R1+0xa9c] ;  /* 0x000a9c0001207983 */ /* 0x000f220000300800 */
[----:B------:R-:W-:-:S03]  /*c2a50*/  IMAD.X R19, R21, 0x1, R15, P1 ;  /* 0x0000000115137824 */ /* 0x000fc600008e060f */
[----:B------:R2:W-:Y:S02]  /*c2a60*/  STL [R1+0x5748], R61 ;  /* 0x0057483d01007387 */ /* 0x0005e40000100800 */
[----:B--2---:R-:W-:-:S05]  /*c2a70*/  F2FP.SATFINITE.E4M3.F32.PACK_AB_MERGE_C R61, R24, R23, RZ ;  /* 0x00000017183d723e */ /* 0x004fca00048070ff */
[----:B------:R-:W-:Y:S04]  /*c2a80*/  STL [R1+0x574c], R61 ;  /* 0x00574c3d01007387 */ /* 0x000fe80000100800 */
[----:B------:R0:W-:Y:S02]  /*c2a90*/  STL.64 [R1+0x1140], R18 ;  /* 0x0011401201007387 */ /* 0x0001e40000100a00 */
[C---:B0-----:R-:W-:Y:S01]  /*c2aa0*/  IADD3 R18, P1, R20.reuse, R14, RZ ;  /* 0x0000000e14127210 */ /* 0x041fe20007f3e0ff */
[----:B------:R-:W-:Y:S01]  /*c2ab0*/  VIADD R20, R20, UR6 ;  /* 0x0000000614147c36 */ /* 0x000fe20008000000 */
[----:B------:R-:W-:Y:S01]  /*c2ac0*/  ULDC UR6, c[0x0][0x248] ;  /* 0x0000920000067ab9 */ /* 0x000fe20000000800 */
[----:B------:R-:W-:Y:S02]  /*c2ad0*/  F2FP.SATFINITE.E4M3.F32.PACK_AB_MERGE_C R59, R26, R25, RZ ;  /* 0x000000191a3b723e */ /* 0x000fe400048070ff */
[----:B------:R-:W-:Y:S01]  /*c2ae0*/  IMAD.X R19, R21, 0x1, R16, P1 ;  /* 0x0000000115137824 */ /* 0x000fe200008e0610 */
[----:B------:R-:W-:-:S02]  /*c2af0*/  SHF.R.S32.HI R21, RZ, 0x1f, R20 ;  /* 0x0000001fff157819 */ /* 0x000fc40000011414 */
[----:B------:R-:W-:Y:S01]  /*c2b00*/  STL.64 [R1+0x57b0], R58 ;  /* 0x0057b03a01007387 */ /* 0x000fe20000100a00 */
[----:B------:R-:W-:-:S03]  /*c2b10*/  F2FP.SATFINITE.E4M3.F32.PACK_AB_MERGE_C R17, R28, R27, RZ ;  /* 0x0000001b1c11723e */ /* 0x000fc600048070ff */
[----:B------:R0:W-:Y:S01]  /*c2b20*/  STL.64 [R1+0x1148], R18 ;  /* 0x0011481201007387 */ /* 0x0001e20000100a00 */
[----:B------:R-:W-:Y:S02]  /*c2b30*/  F2FP.SATFINITE.E4M3.F32.PACK_AB_MERGE_C R61, R35, R34, RZ ;  /* 0x00000022233d723e */ /* 0x000fe400048070ff */
[----:B0-----:R-:W-:Y:S01]  /*c2b40*/  IADD3 R18, P1, R20, R0, RZ ;  /* 0x0000000014127210 */ /* 0x001fe20007f3e0ff */
[----:B------:R0:W-:Y:S04]  /*c2b50*/  STL [R1+0x220], R17 ;  /* 0x0002201101007387 */ /* 0x0001e80000100800 */
[----:B------:R-:W-:Y:S01]  /*c2b60*/  IMAD.X R19, R21, 0x1, R2, P1 ;  /* 0x0000000115137824 */ /* 0x000fe200008e0602 */
[----:B------:R-:W-:Y:S04]  /*c2b70*/  STL.64 [R1+0x57c0], R60 ;  /* 0x0057c03c01007387 */ /* 0x000fe80000100a00 */
[----:B------:R-:W2:Y:S04]  /*c2b80*/  LDL.LU R56, [R1+0xa80] ;  /* 0x000a800001387983 */ /* 0x000ea80000300800 */
[----:B0-----:R-:W2:Y:S04]  /*c2b90*/  LDL.LU R17, [R1+0xa84] ;  /* 0x000a840001117983 */ /* 0x001ea80000300800 */
[----:B------:R-:W2:Y:S04]  /*c2ba0*/  LDL.LU R34, [R1+0xa88] ;  /* 0x000a880001227983 */ /* 0x000ea80000300800 */
[----:B------:R0:W-:Y:S04]  /*c2bb0*/  STL.64 [R1+0x1138], R18 ;  /* 0x0011381201007387 */ /* 0x0001e80000100a00 */
[----:B------:R-:W2:Y:S01]  /*c2bc0*/  LDL.LU R35, [R1+0xa8c] ;  /* 0x000a8c0001237983 */ /* 0x000ea20000300800 */
[----:B---3--:R-:W-:-:S03]  /*c2bd0*/  F2FP.SATFINITE.E4M3.F32.PACK_AB_MERGE_C R44, R39, R38, RZ ;  /* 0x00000026272c723e */ /* 0x008fc600048070ff */
[----:B------:R-:W3:Y:S04]  /*c2be0*/  LDL.LU R38, [R1+0xa70] ;  /* 0x000a700001267983 */ /* 0x000ee80000300800 */
[----:B------:R-:W3:Y:S01]  /*c2bf0*/  LDL.LU R39, [R1+0xa74] ;  /* 0x000a740001277983 */ /* 0x000ee20000300800 */
[----:B----4-:R-:W-:-:S03]  /*c2c00*/  F2FP.SATFINITE.E4M3.F32.PACK_AB_MERGE_C R48, R43, R42, RZ ;  /* 0x0000002a2b30723e */ /* 0x010fc600048070ff */
[----:B------:R-:W4:Y:S04]  /*c2c10*/  LDL.LU R42, [R1+0xa78] ;  /* 0x000a7800012a7983 */ /* 0x000f280000300800 */
[----:B------:R-:W4:Y:S01]  /*c2c20*/  LDL.LU R43, [R1+0xa7c] ;  /* 0x000a7c00012b7983 */ /* 0x000f220000300800 */
[----:B0-----:R-:W-:-:S05]  /*c2c30*/  IADD3 R18, P1, R20, R3, RZ ;  /* 0x0000000314127210 */ /* 0x001fca0007f3e0ff */
[----:B------:R-:W-:Y:S01]  /*c2c40*/  IMAD.X R19, R21, 0x1, R4, P1 ;  /* 0x0000000115137824 */ /* 0x000fe200008e0604 */
[----:B------:R-:W-:Y:S04]  /*c2c50*/  STL [R1+0x5890], R48 ;  /* 0x0058903001007387 */ /* 0x000fe80000100800 */
        /* <DEDUP_REMOVED lines=9> */
[----:B------:R-:W-:-:S02]  /*c2cf0*/  F2FP.SATFINITE.E4M3.F32.PACK_AB_MERGE_C R46, R30, R29, RZ ;  /* 0x0000001d1e2e723e */ /* 0x000fc400048070ff */
[----:B------:R-:W-:Y:S01]  /*c2d00*/  IADD3 R30, P1, R20, R5, RZ ;  /* 0x00000005141e7210 */ /* 0x000fe20007f3e0ff */
[----:B------:R-:W4:Y:S01]  /*c2d10*/  LDL.LU R27, [R1+0xa40] ;  /* 0x000a4000011b7983 */ /* 0x000f220000300800 */
[----:B0-----:R-:W-:-:S03]  /*c2d20*/  F2FP.SATFINITE.E4M3.F32.PACK_AB_MERGE_C R18, R32, R31, RZ ;  /* 0x0000001f2012723e */ /* 0x001fc600048070ff */
[----:B------:R-:W4:Y:S01]  /*c2d30*/  LDL.LU R28, [R1+0xa44] ;  /* 0x000a4400011c7983 */ /* 0x000f220000300800 */
[----:B------:R-:W-:-:S03]  /*c2d40*/  IMAD.X R31, R21, 0x1, R6, P1 ;  /* 0x00000001151f7824 */ /* 0x000fc600008e0606 */
[----:B------:R0:W-:Y:S04]  /*c2d50*/  STL [R1+0x58a8], R18 ;  /* 0x0058a81201007387 */ /* 0x0001e80000100800 */
[----:B------:R-:W4:Y:S04]  /*c2d60*/  LDL.LU R29, [R1+0xa48] ;  /* 0x000a4800011d7983 */ /* 0x000f280000300800 */
[----:B------:R1:W-:Y:S01]  /*c2d70*/  STL.64 [R1+0x1120], R30 ;  /* 0x0011201e01007387 */ /* 0x0003e20000100a00 */
[----:B0-----:R-:W-:-:S05]  /*c2d80*/  IADD3 R18, P1, R20, R7, RZ ;  /* 0x0000000714127210 */ /* 0x001fca0007f3e0ff */
[----:B------:R-:W-:Y:S01]  /*c2d90*/  IMAD.X R19, R21, 0x1, R8, P1 ;  /* 0x0000000115137824 */ /* 0x000fe200008e0608 */
[----:B-1----:R-:W4:Y:S04]  /*c2da0*/  LDL.LU R30, [R1+0xa4c] ;  /* 0x000a4c00011e7983 */ /* 0x002f280000300800 */
[----:B------:R-:W4:Y:S04]  /*c2db0*/  LDL.LU R31, [R1+0xa30] ;  /* 0x000a3000011f7983 */ /* 0x000f280000300800 */
[----:B------:R-:W4:Y:S01]  /*c2dc0*/  LDL.LU R32, [R1+0xa34] ;  /* 0x000a340001207983 */ /* 0x000f220000300800 */
[----:B--2---:R-:W-:-:S05]  /*c2dd0*/  F2FP.SATFINITE.E4M3.F32.PACK_AB_MERGE_C R50, R17, R56, RZ ;  /* 0x000000381132723e */ /* 0x004fca00048070ff */
[----:B------:R-:W-:Y:S01]  /*c2de0*/  STL.64 [R1+0x5848], R50 ;  /* 0x0058483201007387 */ /* 0x000fe20000100a00 */
[----:B------:R-:W-:-:S03]  /*c2df0*/  F2FP.SATFINITE.E4M3.F32.PACK_AB_MERGE_C R17, R35, R34, RZ ;  /* 0x000000222311723e */ /* 0x000fc600048070ff */
[----:B------:R-:W2:Y:S04]  /*c2e00*/  LDL.LU R34, [R1+0xa38] ;  /* 0x000a380001227983 */ /* 0x000ea80000300800 */
[----:B------:R-:W2:Y:S04]  /*c2e10*/  LDL.LU R35, [R1+0xa3c] ;  /* 0x000a3c0001237983 */ /* 0x000ea80000300800 */
[----:B------:R-:W-:Y:S04]  /*c2e20*/  STL [R1+0x58ac], R17 ;  /* 0x0058ac1101007387 */ /* 0x000fe80000100800 */
[----:B------:R0:W-:Y:S02]  /*c2e30*/  STL.64 [R1+0x1128], R18 ;  /* 0x0011281201007387 */ /* 0x0001e40000100a00 */
[----:B0-----:R-:W-:-:S05]  /*c2e40*/  IADD3 R18, P1, R20, R9, RZ ;  /* 0x0000000914127210 */ /* 0x001fca0007f3e0ff */
[----:B------:R-:W-:Y:S01]  /*c2e50*/  IMAD.X R19, R21, 0x1, R10, P1 ;  /* 0x0000000115137824 */ /* 0x000fe200008e060a */
[----:B---3--:R-:W-:Y:S02]  /*c2e60*/  F2FP.SATFINITE.E4M3.F32.PACK_AB_MERGE_C R58, R39, R38, RZ ;  /* 0x00000026273a723e */ /* 0x008fe400048070ff */
[----:B------:R-:W3:Y:S04]  /*c2e70*/  LDL.LU R38, [R1+0xa20] ;  /* 0x000a200001267983 */ /* 0x000ee80000300800 */
[----:B------:R-:W3:Y:S01]  /*c2e80*/  LDL.LU R39, [R1+0xa24] ;  /* 0x000a240001277983 */ /* 0x000ee20000300800 */
[----:B----4-:R-:W-:-:S03]  /*c2e90*/  F2FP.SATFINITE.E4M3.F32.PACK_AB_MERGE_C R56, R43, R42, RZ ;  /* 0x0000002a2b38723e */ /* 0x010fc600048070ff */
[----:B------:R-:W4:Y:S04]  /*c2ea0*/  LDL.LU R42, [R1+0xa28] ;  /* 0x000a2800012a7983 */ /* 0x000f280000300800 */
[----:B------:R0:W-:Y:S04]  /*c2eb0*/  STL.64 [R1+0x1118], R18 ;  /* 0x0011181201007387 */ /* 0x0001e80000100a00 */
[----:B------:R-:W4:Y:S01]  /*c2ec0*/  LDL.LU R43, [R1+0xa2c] ;  /* 0x000a2c00012b7983 */ /* 0x000f220000300800 */
[----:B0-----:R-:W-:-:S05]  /*c2ed0*/  IADD3 R18, P1, R20, R11, RZ ;  /* 0x0000000b14127210 */ /* 0x001fca0007f3e0ff */
[----:B------:R-:W-:Y:S01]  /*c2ee0*/  IMAD.X R19, R21, 0x1, R12, P1 ;  /* 0x0000000115137824 */ /* 0x000fe200008e060c */
[----:B------:R-:W-:Y:S02]  /*c2ef0*/  F2FP.SATFINITE.E4M3.F32.PACK_AB_MERGE_C R52, R52, R45, RZ ;  /* 0x0000002d3434723e */ /* 0x000fe400048070ff */
[----:B------:R-:W-:-:S05]  /*c2f00*/  F2FP.SATFINITE.E4M3.F32.PACK_AB_MERGE_C R45, R26, R25, RZ ;  /* 0x000000191a2d723e */ /* 0x000fca00048070ff */
[----:B------:R-:W-:Y:S04]  /*c2f10*/  STL.64 [R1+0x5858], R44 ;  /* 0x0058582c01007387 */ /* 0x000fe80000100a00 */
[----:B------:R0:W-:Y:S01]  /*c2f20*/  STL.64 [R1+0x1110], R18 ;  /* 0x0011101201007387 */ /* 0x0001e20000100a00 */
[----:B------:R-:W-:Y:S02]  /*c2f30*/  F2FP.SATFINITE.E4M3.F32.PACK_AB_MERGE_C R60, R24, R23, RZ ;  /* 0x00000017183c723e */ /* 0x000fe400048070ff */
[----:B------:R-:W-:Y:S02]  /*c2f40*/  F2FP.SATFINITE.E4M3.F32.PACK_AB_MERGE_C R61, R28, R27, RZ ;  /* 0x0000001b1c3d723e */ /* 0x000fe400048070ff */
[----:B0-----:R-:W-:-:S03]  /*c2f50*/  IADD3 R18, P1, R20, R13, RZ ;  /* 0x0000000d14127210 */ /* 0x001fc60007f3e0ff */
[----:B------:R-:W-:Y:S02]  /*c2f60*/  STL.64 [R1+0x5870], R60 ;  /* 0x0058703c01007387 */ /* 0x000fe40000100a00 */
[----:B------:R-:W-:Y:S01]  /*c2f70*/  IMAD.X R19, R21, 0x1, R15, P1 ;  /* 0x0000000115137824 */ /* 0x000fe200008e060f */
[----:B------:R-:W-:-:S04]  /*c2f80*/  F2FP.SATFINITE.E4M3.F32.PACK_AB_MERGE_C R54, R47, R54, RZ ;  /* 0x000000362f36723e */ /* 0x000fc800048070ff */
[----:B------:R0:W-:Y:S01]  /*c2f90*/  STL.64 [R1+0x1100], R18 ;  /* 0x0011001201007387 */ /* 0x0001e20000100a00 */
[----:B------:R-:W-:Y:S02]  /*c2fa0*/  F2FP.SATFINITE.E4M3.F32.PACK_AB_MERGE_C R47, R30, R29, RZ ;  /* 0x0000001d1e2f723e */ /* 0x000fe400048070ff */
[C---:B0-----:R-:W-:Y:S01]  /*c2fb0*/  IADD3 R18, P1, R20.reuse, R14, RZ ;  /* 0x0000000e14127210 */ /* 0x041fe20007f3e0ff */
[----:B------:R-:W-:Y:S02]  /*c2fc0*/  VIADD R20, R20, UR6 ;  /* 0x0000000614147c36 */ /* 0x000fe40008000000 */
[----:B------:R-:W-:Y:S01]  /*c2fd0*/  STL.64 [R1+0x5878], R46 ;  /* 0x0058782e01007387 */ /* 0x000fe20000100a00 */
[----:B------:R-:W-:Y:S01]  /*c2fe0*/  F2FP.SATFINITE.E4M3.F32.PACK_AB_MERGE_C R59, R32, R31, RZ ;  /* 0x0000001f203b723e */ /* 0x000fe200048070ff */
[----:B------:R-:W-:Y:S01]  /*c2ff0*/  ULDC UR6, c[0x0][0x248] ;  /* 0x0000920000067ab9 */ /* 0x000fe20000000800 */
[----:B------:R-:W-:Y:S01]  /*c3000*/  IMAD.X R19, R21, 0x1, R16, P1 ;  /* 0x0000000115137824 */ /* 0x000fe200008e0610 */
[----:B------:R-:W-:-:S04]  /*c3010*/  SHF.R.S32.HI R21, RZ, 0x1f, R20 ;  /* 0x0000001fff157819 */ /* 0x000fc80000011414 */
[----:B------:R0:W-:Y:S04]  /*c3020*/  STL.64 [R1+0x1108], R18 ;  /* 0x0011081201007387 */ /* 0x0001e80000100a00 */
[----:B------:R-:W-:Y:S01]  /*c3030*/  STL.64 [R1+0x5888], R58 ;  /* 0x0058883a01007387 */ /* 0x000fe20000100a00 */
[----:B0-----:R-:W-:-:S05]  /*c3040*/  IADD3 R18, P1, R20, R0, RZ ;  /* 0x0000000014127210 */ /* 0x001fca0007f3e0ff */
[----:B------:R-:W-:Y:S01]  /*c3050*/  IMAD.X R19, R21, 0x1, R2, P1 ;  /* 0x0000000115137824 */ /* 0x000fe200008e0602 */
[----:B------:R-:W-:-:S05]  /*c3060*/  IADD3 R24, P1, R20, R3, RZ ;  /* 0x0000000314187210 */ /* 0x000fca0007f3e0ff */
[----:B------:R-:W-:Y:S01]  /*c3070*/  IMAD.X R25, R21, 0x1, R4, P1 ;  /* 0x0000000115197824 */ /* 0x000fe200008e0604 */
[----:B--2---:R-:W-:-:S05]  /*c3080*/  F2FP.SATFINITE.E4M3.F32.PACK_AB_MERGE_C R53, R35, R34, RZ ;  /* 0x000000222335723e */ /* 0x004fca00048070ff */
[----:B------:R-:W-:Y:S04]  /*c3090*/  STL.64 [R1+0x5898], R52 ;  /* 0x0058983401007387 */ /* 0x000fe80000100a00 */
[----:B------:R-:W2:Y:S04]  /*c30a0*/  LDL.LU R50, [R1+0xa10] ;  /* 0x000a100001327983 */ /* 0x000ea80000300800 */
[----:B------:R-:W2:Y:S04]  /*c30b0*/  LDL.LU R55, [R1+0xa14] ;  /* 0x000a140001377983 */ /* 0x000ea80000300800 */
[----:B------:R-:W2:Y:S04]  /*c30c0*/  LDL.LU R51, [R1+0xa18] ;  /* 0x000a180001337983 */ /* 0x000ea80000300800 */
[----:B------:R0:W-:Y:S04]  /*c30d0*/  STL.64 [R1+0x10f8], R18 ;  /* 0x0010f81201007387 */ /* 0x0001e80000100a00 */
[----:B------:R-:W2:Y:S01]  /*c30e0*/  LDL.LU R49, [R1+0xa1c] ;  /* 0x000a1c0001317983 */ /* 0x000ea20000300800 */
[----:B---3--:R-:W-:-:S05]  /*c30f0*/  F2FP.SATFINITE.E4M3.F32.PACK_AB_MERGE_C R57, R39, R38, RZ ;  /* 0x000000262739723e */ /* 0x008fca00048070ff */
[----:B------:R-:W-:Y:S04]  /*c3100*/  STL.64 [R1+0x58a0], R56 ;  /* 0x0058a03801007387 */ /* 0x000fe80000100a00 */
[----:B0-----:R-:W3:Y:S01]  /*c3110*/  LDL.LU R18, [R1+0xa00] ;  /* 0x000a000001127983 */ /* 0x001ee20000300800 */
[----:B----4-:R-:W-:-:S03]  /*c3120*/  F2FP.SATFINITE.E4M3.F32.PACK_AB_MERGE_C R19, R43, R42, RZ ;  /* 0x0000002a2b13723e */ /* 0x010fc600048070ff */
[----:B------:R-:W3:Y:S04]  /*c3130*/  LDL.LU R42, [R1+0xa04] ;  /* 0x000a0400012a7983 */ /* 0x000ee80000300800 */
[----:B------:R-:W4:Y:S04]  /*c3140*/  LDL.LU R48, [R1+0xa08] ;  /* 0x000a080001307983 */ /* 0x000f280000300800 */
[----:B------:R-:W4:Y:S04]  /*c3150*/  LDL.LU R43, [R1+0xa0c] ;  /* 0x000a0c00012b7983 */ /* 0x000f280000300800 */
[----:B------:R-:W4:Y:S04]  /*c3160*/  LDL.LU R33, [R1+0x9f0] ;  /* 0x0009f00001217983 */ /* 0x000f280000300800 */
[----:B------:R-:W4:Y:S04]  /*c3170*/  LDL.LU R39, [R1+0x9f4] ;  /* 0x0009f40001277983 */ /* 0x000f280000300800 */
[----:B------:R-:W4:Y:S04]  /*c3180*/  LDL.LU R22, [R1+0x9f8] ;  /* 0x0009f80001167983 */ /* 0x000f280000300800 */
[----:B------:R-:W4:Y:S04]  /*c3190*/  LDL.LU R38, [R1+0x9fc] ;  /* 0x0009fc0001267983 */ /* 0x000f280000300800 */
[----:B------:R-:W-:Y:S04]  /*c31a0*/  STL [R1+0x58c0], R19 ;  /* 0x0058c01301007387 */ /* 0x000fe80000100800 */
        /* <DEDUP_REMOVED lines=16> */
[----:B------:R-:W4:Y:S01]  /*c32b0*/  LDL.LU R28, [R1+0x213c] ;  /* 0x00213c00011c7983 */ /* 0x000f220000300800 */
[----:B------:R-:W-:-:S05]  /*c32c0*/  IADD3 R44, P1, R20, R5, RZ ;  /* 0x00000005142c7210 */ /* 0x000fca0007f3e0ff */
[----:B------:R-:W-:Y:S01]  /*c32d0*/  IMAD.X R45, R21, 0x1, R6, P1 ;  /* 0x00000001152d7824 */ /* 0x000fe200008e0606 */
[----:B--2---:R-:W-:-:S05]  /*c32e0*/  F2FP.SATFINITE.E4M3.F32.PACK_AB_MERGE_C R55, R55, R50, RZ ;  /* 0x000000323737723e */ /* 0x004fca00048070ff */
[----:B------:R-:W-:Y:S01]  /*c32f0*/  STL.64 [R1+0x58b0], R54 ;  /* 0x0058b03601007387 */ /* 0x000fe20000100a00 */
[----:B------:R-:W-:-:S05]  /*c3300*/  F2FP.SATFINITE.E4M3.F32.PACK_AB_MERGE_C R49, R49, R51, RZ ;  /* 0x000000333131723e */ /* 0x000fca00048070ff */
[----:B------:R-:W-:Y:S01]  /*c3310*/  STL [R1+0x58c4], R49 ;  /* 0x0058c43101007387 */ /* 0x000fe20000100800 */
[----:B---3--:R-:W-:Y:S02]  /*c3320*/  F2FP.SATFINITE.E4M3.F32.PACK_AB_MERGE_C R42, R42, R18, RZ ;  /* 0x000000122a2a723e */ /* 0x008fe400048070ff */
[----:B------:R-:W-:Y:S02]  /*c3330*/  IADD3 R18, P1, R20, R7, RZ ;  /* 0x0000000714127210 */ /* 0x000fe40007f3e0ff */
[----:B----4-:R-:W-:-:S03]  /*c3340*/  F2FP.SATFINITE.E4M3.F32.PACK_AB_MERGE_C R43, R43, R48, RZ ;  /* 0x000000302b2b723e */ /* 0x010fc600048070ff */
[----:B------:R-:W-:Y:S02]  /*c3350*/  IMAD.X R19, R21, 0x1, R8, P1 ;  /* 0x0000000115137824 */ /* 0x000fe400008e0608 */
[----:B------:R-:W-:Y:S01]  /*c3360*/  STL.64 [R1+0x58b8], R42 ;  /* 0x0058b82a01007387 */ /* 0x000fe20000100a00 */
[----:B------:R-:W-:-:S03]  /*c3370*/  F2FP.SATFINITE.E4M3.F32.PACK_AB_MERGE_C R39, R39, R33, RZ ;  /* 0x000000212727723e */ /* 0x000fc600048070ff */
[----:B------:R-:W-:Y:S04]  /*c3380*/  STL.64 [R1+0x10e8], R44 ;  /* 0x0010e82c01007387 */ /* 0x000fe80000100a00 */
[----:B------:R-:W-:Y:S04]  /*c3390*/  STL [R1+0x58c8], R39 ;  /* 0x0058c82701007387 */ /* 0x000fe80000100800 */
[----:B------:R0:W-:Y:S01]  /*c33a0*/  STL.64 [R1+0x10e0], R18 ;  /* 0x0010e01201007387 */ /* 0x0001e20000100a00 */
[----:B------:R-:W-:Y:S02]  /*c33b0*/  F2FP.SATFINITE.E4M3.F32.PACK_AB_MERGE_C R38, R38, R22, RZ ;  /* 0x000000162626723e */ /* 0x000fe400048070ff */
[----:B0-----:R-:W-:-:S03]  /*c33c0*/  IADD3 R18, P1, R20, R9, RZ ;  /* 0x0000000914127210 */ /* 0x001fc60007f3e0ff */
[----:B------:R-:W-:Y:S02]  /*c33d0*/  STL [R1+0x58cc], R38 ;  /* 0x0058cc2601007387 */ /* 0x000fe40000100800 */
[----:B------:R-:W-:-:S05]  /*c33e0*/  IMAD.X R19, R21, 0x1, R10, P1 ;  /* 0x0000000115137824 */ /* 0x000fca00008e060a */
[----:B------:R0:W-:Y:S02]  /*c33f0*/  STL.64 [R1+0x10d8], R18 ;  /* 0x0010d81201007387 */ /* 0x0001e40000100a00 */
[----:B0-----:R-:W-:-:S05]  /*c3400*/  IADD3 R18, P1, R20, R11, RZ ;  /* 0x0000000b14127210 */ /* 0x001fca0007f3e0ff */
[----:B------:R-:W-:-:S05]  /*c3410*/  IMAD.X R19, R21, 0x1, R12, P1 ;  /* 0x0000000115137824 */ /* 0x000fca00008e060c */
[----:B------:R0:W-:Y:S02]  /*c3420*/  STL.64 [R1+0x10d0], R18 ;  /* 0x0010d01201007387 */ /* 0x0001e40000100a00 */
[----:B0-----:R-:W-:-:S05]  /*c3430*/  IADD3 R18, P1, R20, R13, RZ ;  /* 0x0000000d14127210 */ /* 0x001fca0007f3e0ff */
[----:B------:R-:W-:-:S05]  /*c3440*/  IMAD.X R19, R21, 0x1, R15, P1 ;  /* 0x0000000115137824 */ /* 0x000fca00008e060f */
[----:B------:R0:W-:Y:S01]  /*c3450*/  STL.64 [R1+0x10c8], R18 ;  /* 0x0010c81201007387 */ /* 0x0001e20000100a00 */
[----:B------:R-:W-:Y:S02]  /*c3460*/  F2FP.SATFINITE.E4M3.F32.PACK_AB_MERGE_C R27, R27, R25, RZ ;  /* 0x000000191b1b723e */ /* 0x000fe400048070ff */
[----:B0-----:R-:W-:-:S05]  /*c3470*/  IADD3 R18, P1, R20, R14, RZ ;  /* 0x0000000e14127210 */ /* 0x001fca0007f3e0ff */
[----:B------:R-:W-:Y:S01]  /*c3480*/  IMAD.X R19, R21, 0x1, R16, P1 ;  /* 0x0000000115137824 */ /* 0x000fe200008e0610 */
[----:B------:R-:W-:-:S04]  /*c3490*/  F2FP.SATFINITE.E4M3.F32.PACK_AB_MERGE_C R28, R28, R26, RZ ;  /* 0x0000001a1c1c723e */ /* 0x000fc800048070ff */
[----:B------:R0:W-:Y:S04]  /*c34a0*/  STL.64 [R1+0x10c0], R18 ;  /* 0x0010c01201007387 */ /* 0x0001e80000100a00 */
[----:B------:R-:W2:Y:S01]  /*c34b0*/  LDL.LU R43, [R1+0x2120] ;  /* 0x00212000012b7983 */ /* 0x000ea20000300800 */
[----:B------:R-:W-:-:S03]  /*c34c0*/  F2FP.SATFINITE.E4M3.F32.PACK_AB_MERGE_C R29, R29, R23, RZ ;  /* 0x000000171d1d723e */ /* 0x000fc600048070ff */
[----:B------:R-:W2:Y:S04]  /*c34d0*/  LDL.LU R25, [R1+0x2124] ;  /* 0x0021240001197983 */ /* 0x000ea80000300800 */
[----:B------:R-:W3:Y:S01]  /*c34e0*/  LDL.LU R49, [R1+0x2128] ;  /* 0x0021280001317983 */ /* 0x000ee20000300800 */
[----:B------:R-:W-:-:S03]  /*c34f0*/  F2FP.SATFINITE.E4M3.F32.PACK_AB_MERGE_C R30, R30, R24, RZ ;  /* 0x000000181e1e723e */ /* 0x000fc600048070ff */
[----:B------:R-:W3:Y:S04]  /*c3500*/  LDL.LU R26, [R1+0x212c] ;  /* 0x00212c00011a7983 */ /* 0x000ee80000300800 */
[----:B------:R-:W4:Y:S04]  /*c3510*/  LDL.LU R54, [R1+0x9b0] ;  /* 0x0009b00001367983 */ /* 0x000f280000300800 */
[----:B------:R-:W4:Y:S04]  /*c3520*/  LDL.LU R23, [R1+0x9b4] ;  /* 0x0009b40001177983 */ /* 0x000f280000300800 */
[----:B------:R-:W4:Y:S04]  /*c3530*/  LDL.LU R55, [R1+0x9b8] ;  /* 0x0009b80001377983 */ /* 0x000f280000300800 */
[----:B------:R-:W4:Y:S04]  /*c3540*/  LDL.LU R24, [R1+0x9bc] ;  /* 0x0009bc0001187983 */ /* 0x000f280000300800 */
[----:B0-----:R-:W2:Y:S04]  /*c3550*/  LDL.LU R19, [R1+0x9a0] ;  /* 0x0009a00001137983 */ /* 0x001ea80000300800 */
[----:B------:R-:W2:Y:S04]  /*c3560*/  LDL.LU R56, [R1+0x9a4] ;  /* 0x0009a40001387983 */ /* 0x000ea80000300800 */
[----:B------:R-:W3:Y:S04]  /*c3570*/  LDL.LU R57, [R1+0x9a8] ;  /* 0x0009a80001397983 */ /* 0x000ee80000300800 */
        /* <DEDUP_REMOVED lines=11> */
[----:B------:R-:W-:Y:S01]  /*c3630*/  F2FP.SATFINITE.E4M3.F32.PACK_AB_MERGE_C R34, R34, R36, RZ ;  /* 0x000000242222723e */ /* 0x000fe200048070ff */
[----:B------:R-:W-:Y:S01]  /*c3640*/  ULDC UR6, c[0x0][0x248] ;  /* 0x0000920000067ab9 */ /* 0x000fe20000000800 */
[----:B------:R-:W4:Y:S04]  /*c3650*/  LDL.LU R17, [R1+0x974] ;  /* 0x0009740001117983 */ /* 0x000f280000300800 */
[----:B------:R-:W4:Y:S04]  /*c3660*/  LDL.LU R50, [R1+0x978] ;  /* 0x0009780001327983 */ /* 0x000f280000300800 */
[----:B------:R-:W4:Y:S01]  /*c3670*/  LDL.LU R51, [R1+0x97c] ;  /* 0x00097c0001337983 */ /* 0x000f220000300800 */
[----:B------:R-:W-:-:S02]  /*c3680*/  SHF.R.S32.HI R21, RZ, 0x1f, R20 ;  /* 0x0000001fff157819 */ /* 0x000fc40000011414 */
[----:B------:R-:W-:Y:S01]  /*c3690*/  IADD3 R36, P1, R20, R0, RZ ;  /* 0x0000000014247210 */ /* 0x000fe20007f3e0ff */
[----:B------:R-:W4:Y:S04]  /*c36a0*/  LDL.LU R18, [R1+0x960] ;  /* 0x0009600001127983 */ /* 0x000f280000300800 */
[----:B------:R-:W4:Y:S01]  /*c36b0*/  LDL.LU R48, [R1+0x964] ;  /* 0x0009640001307983 */ /* 0x000f220000300800 */
[----:B------:R-:W-:Y:S01]  /*c36c0*/  F2FP.SATFINITE.E4M3.F32.PACK_AB_MERGE_C R35, R35, R37, RZ ;  /* 0x000000252323723e */ /* 0x000fe200048070ff */
[----:B------:R-:W-:Y:S02]  /*c36d0*/  IMAD.X R37, R21, 0x1, R2, P1 ;  /* 0x0000000115257824 */ /* 0x000fe400008e0602 */
[----:B------:R-:W4:Y:S04]  /*c36e0*/  LDL.LU R33, [R1+0x968] ;  /* 0x0009680001217983 */ /* 0x000f280000300800 */
[----:B------:R0:W-:Y:S04]  /*c36f0*/  STL.64 [R1+0x10b0], R36 ;  /* 0x0010b02401007387 */ /* 0x0001e80000100a00 */
[----:B------:R-:W4:Y:S01]  /*c3700*/  LDL.LU R22, [R1+0x96c] ;  /* 0x00096c0001167983 */ /* 0x000f220000300800 */
[----:B------:R-:W-:-:S03]  /*c3710*/  F2FP.SATFINITE.E4M3.F32.PACK_AB_MERGE_C R31, R31, R41, RZ ;  /* 0x000000291f1f723e */ /* 0x000fc600048070ff */
[----:B0-----:R-:W4:Y:S04]  /*c3720*/  LDL.LU R36, [R1+0x950] ;  /* 0x0009500001247983 */ /* 0x001f280000300800 */
[----:B------:R-:W4:Y:S01]  /*c3730*/  LDL.LU R37, [R1+0x954] ;  /* 0x0009540001257983 */ /* 0x000f220000300800 */
[----:B------:R-:W-:-:S03]  /*c3740*/  F2FP.SATFINITE.E4M3.F32.PACK_AB_MERGE_C R32, R32, R40, RZ ;  /* 0x000000282020723e */ /* 0x000fc600048070ff */
[----:B------:R-:W4:Y:S04]  /*c3750*/  LDL.LU R41, [R1+0x958] ;  /* 0x0009580001297983 */ /* 0x000f280000300800 */
[----:B------:R-:W4:Y:S01]  /*c3760*/  LDL.LU R40, [R1+0x95c] ;  /* 0x00095c0001287983 */ /* 0x000f220000300800 */
[----:B------:R-:W-:-:S05]  /*c3770*/  IADD3 R38, P1, R20, R3, RZ ;  /* 0x0000000314267210 */ /* 0x000fca0007f3e0ff */
[----:B------:R-:W-:-:S05]  /*c3780*/  IMAD.X R39, R21, 0x1, R4, P1 ;  /* 0x0000000115277824 */ /* 0x000fca00008e0604 */
[----:B------:R0:W-:Y:S02]  /*c3790*/  STL.64 [R1+0x10a8], R38 ;  /* 0x0010a82601007387 */ /* 0x0001e40000100a00 */
[----:B0-----:R-:W-:-:S05]  /*c37a0*/  IADD3 R38, P1, R20, R5, RZ ;  /* 0x0000000514267210 */ /* 0x001fca0007f3e0ff */
[----:B------:R-:W-:-:S05]  /*c37b0*/  IMAD.X R39, R21, 0x1, R6, P1 ;  /* 0x0000000115277824 */ /* 0x000fca00008e0606 */
[----:B------:R0:W-:Y:S02]  /*c37c0*/  STL.64 [R1+0x10b8], R38 ;  /* 0x0010b82601007387 */ /* 0x0001e40000100a00 */
[----:B0-----:R-:W-:-:S05]  /*c37d0*/  IADD3 R38, P1, R20, R7, RZ ;  /* 0x0000000714267210 */ /* 0x001fca0007f3e0ff */
[----:B------:R-:W-:Y:S01]  /*c37e0*/  IMAD.X R39, R21, 0x1, R8, P1 ;  /* 0x0000000115277824 */ /* 0x000fe200008e0608 */
[----:B--2---:R-:W-:Y:S02]  /*c37f0*/  F2FP.SATFINITE.E4M3.F32.PACK_AB_MERGE_C R42, R56, R19, RZ ;  /* 0x00000013382a723e */ /* 0x004fe400048070ff */
[----:B---3--:R-:W-:-:S03]  /*c3800*/  F2FP.SATFINITE.E4M3.F32.PACK_AB_MERGE_C R19, R52, R57, RZ ;  /* 0x000000393413723e */ /* 0x008fc600048070ff */
[----:B------:R4:W-:Y:S04]  /*c3810*/  STL [R1+0x2124], R42 ;  /* 0x0021242a01007387 */ /* 0x0009e80000100800 */
[----:B------:R0:W-:Y:S04]  /*c3820*/  STL [R1+0x2120], R19 ;  /* 0x0021201301007387 */ /* 0x0001e80000100800 */
[----:B------:R1:W-:Y:S01]  /*c3830*/  STL.64 [R1+0x10a0], R38 ;  /* 0x0010a02601007387 */ /* 0x0003e20000100a00 */
[----:B----4-:R-:W-:Y:S02]  /*c3840*/  F2FP.SATFINITE.E4M3.F32.PACK_AB_MERGE_C R42, R58, R53, RZ ;  /* 0x000000353a2a723e */ /* 0x010fe400048070ff */
        /* <DEDUP_REMOVED lines=14> */
[----:B------:R-:W-:Y:S02]  /*c3930*/  F2FP.SATFINITE.E4M3.F32.PACK_AB_MERGE_C R17, R51, R50, RZ ;  /* 0x000000323311723e */ /* 0x000fe400048070ff */
[----:B-1----:R-:W-:Y:S01]  /*c3940*/  IADD3 R38, P1, R20, R13, RZ ;  /* 0x0000000d14267210 */ /* 0x002fe20007f3e0ff */
[----:B------:R-:W-:Y:S04]  /*c3950*/  STL [R1+0x213c], R19 ;  /* 0x00213c1301007387 */ /* 0x000fe80000100800 */
[----:B------:R0:W-:Y:S01]  /*c3960*/  STL [R1+0x2138], R17 ;  /* 0x0021381101007387 */ /* 0x0001e20000100800 */
[----:B------:R-:W-:Y:S01]  /*c3970*/  IMAD.X R39, R21, 0x1, R15, P1 ;  /* 0x0000000115277824 */ /* 0x000fe200008e060f */
[----:B0-----:R-:W-:Y:S02]  /*c3980*/  F2FP.SATFINITE.E4M3.F32.PACK_AB_MERGE_C R17, R48, R18, RZ ;  /* 0x000000123011723e */ /* 0x001fe400048070ff */
[----:B------:R-:W-:-:S02]  /*c3990*/  IADD3 R18, P1, R20, R14, RZ ;  /* 0x0000000e14127210 */ /* 0x000fc40007f3e0ff */
[----:B------:R-:W-:Y:S03]  /*c39a0*/  STL.64 [R1+0x1090], R38 ;  /* 0x0010902601007387 */ /* 0x000fe60000100a00 */
[----:B------:R-:W-:Y:S01]  /*c39b0*/  IMAD.X R19, R21, 0x1, R16, P1 ;  /* 0x0000000115137824 */ /* 0x000fe200008e0610 */
[----:B------:R0:W-:Y:S04]  /*c39c0*/  STL [R1+0x4ed8], R17 ;  /* 0x004ed81101007387 */ /* 0x0001e80000100800 */
        /* <DEDUP_REMOVED lines=10> */
[----:B------:R-:W3:Y:S01]  /*c3a70*/  LDL.LU R42, [R1+0x94c] ;  /* 0x00094c00012a7983 */ /* 0x000ee20000300800 */
[----:B------:R-:W-:-:S02]  /*c3a80*/  F2FP.SATFINITE.E4M3.F32.PACK_AB_MERGE_C R25, R25, R43, RZ ;  /* 0x0000002b1919723e */ /* 0x000fc400048070ff */
[----:B------:R-:W-:Y:S01]  /*c3a90*/  F2FP.SATFINITE.E4M3.F32.PACK_AB_MERGE_C R26, R26, R49, RZ ;  /* 0x000000311a1a723e */ /* 0x000fe200048070ff */
[----:B------:R-:W4:Y:S01]  /*c3aa0*/  LDL.LU R43, [R1+0x930] ;  /* 0x00093000012b7983 */ /* 0x000f220000300800 */
[----:B------:R-:W-:Y:S02]  /*c3ab0*/  F2FP.SATFINITE.E4M3.F32.PACK_AB_MERGE_C R23, R23, R54, RZ ;  /* 0x000000361717723e */ /* 0x000fe400048070ff */
[----:B------:R-:W-:Y:S01]  /*c3ac0*/  F2FP.SATFINITE.E4M3.F32.PACK_AB_MERGE_C R24, R24, R55, RZ ;  /* 0x000000371818723e */ /* 0x000fe200048070ff */
        /* <DEDUP_REMOVED lines=18> */
[----:B0-----:R-:W4:Y:S04]  /*c3bf0*/  LDL.LU R17, [R1+0x8f4] ;  /* 0x0008f40001117983 */ /* 0x001f280000300800 */
        /* <DEDUP_REMOVED lines=8> */
[----:B------:R0:W-:Y:S04]  /*c3c80*/  STL.64 [R1+0x1070], R36 ;  /* 0x0010702401007387 */ /* 0x0001e80000100a00 */
[----:B------:R-:W4:Y:S04]  /*c3c90*/  LDL.LU R22, [R1+0x8ec] ;  /* 0x0008ec0001167983 */ /* 0x000f280000300800 */
[----:B0-----:R-:W4:Y:S04]  /*c3ca0*/  LDL.LU R36, [R1+0x8d0] ;  /* 0x0008d00001247983 */ /* 0x001f280000300800 */
[----:B------:R-:W4:Y:S01]  /*c3cb0*/  LDL.LU R37, [R1+0x8d4] ;  /* 0x0008d40001257983 */ /* 0x000f220000300800 */
[----:B--2---:R-:W-:-:S03]  /*c3cc0*/  F2FP.SATFINITE.E4M3.F32.PACK_AB_MERGE_C R38, R40, R41, RZ ;  /* 0x000000292826723e */ /* 0x004fc600048070ff */
[----:B------:R-:W2:Y:S04]  /*c3cd0*/  LDL.LU R41, [R1+0x8d8] ;  /* 0x0008d80001297983 */ /* 0x000ea80000300800 */
[----:B------:R-:W2:Y:S04]  /*c3ce0*/  LDL.LU R40, [R1+0x8dc] ;  /* 0x0008dc0001287983 */ /* 0x000ea80000300800 */
[----:B------:R0:W-:Y:S01]  /*c3cf0*/  STL [R1+0x4f20], R38 ;  /* 0x004f202601007387 */ /* 0x0001e20000100800 */
[----:B---3--:R-:W-:Y:S02]  /*c3d00*/  F2FP.SATFINITE.E4M3.F32.PACK_AB_MERGE_C R42, R42, R39, RZ ;  /* 0x000000272a2a723e */ /* 0x008fe400048070ff */
[----:B0-----:R-:W-:-:S03]  /*c3d10*/  IADD3 R38, P1, R20, R3, RZ ;  /* 0x0000000314267210 */ /* 0x001fc60007f3e0ff */
[----:B------:R0:W-:Y:S02]  /*c3d20*/  STL [R1+0x4f1c], R42 ;  /* 0x004f1c2a01007387 */ /* 0x0001e40000100800 */
[----:B------:R-:W-:Y:S01]  /*c3d30*/  IMAD.X R39, R21, 0x1, R4, P1 ;  /* 0x0000000115277824 */ /* 0x000fe200008e0604 */
[----:B----4-:R-:W-:Y:S02]  /*c3d40*/  F2FP.SATFINITE.E4M3.F32.PACK_AB_MERGE_C R49, R49, R43, RZ ;  /* 0x0000002b3131723e */ /* 0x010fe400048070ff */
[----:B0-----:R-:W-:Y:S02]  /*c3d50*/  IADD3 R42, P1, R20, R5, RZ ;  /* 0x00000005142a7210 */ /* 0x001fe40007f3e0ff */
[----:B------:R0:W-:Y:S03]  /*c3d60*/  STL.64 [R1+0x1050], R38 ;  /* 0x0010502601007387 */ /* 0x0001e60000100a00 */
[----:B------:R-:W-:Y:S01]  /*c3d70*/  IMAD.X R43, R21, 0x1, R6, P1 ;  /* 0x00000001152b7824 */ /* 0x000fe200008e0606 */
[----:B0-----:R-:W-:Y:S01]  /*c3d80*/  F2FP.SATFINITE.E4M3.F32.PACK_AB_MERGE_C R39, R55, R54, RZ ;  /* 0x000000363727723e */ /* 0x001fe200048070ff */
[----:B------:R-:W3:Y:S04]  /*c3d90*/  LDL.LU R38, [R1+0x58cc] ;  /* 0x0058cc0001267983 */ /* 0x000ee80000300800 */
[----:B------:R-:W-:Y:S04]  /*c3da0*/  STL [R1+0x4f50], R49 ;  /* 0x004f503101007387 */ /* 0x000fe80000100800 */
[----:B------:R0:W-:Y:S04]  /*c3db0*/  STL [R1+0x4f4c], R39 ;  /* 0x004f4c2701007387 */ /* 0x0001e80000100800 */
[----:B------:R1:W-:Y:S01]  /*c3dc0*/  STL.64 [R1+0x1068], R42 ;  /* 0x0010682a01007387 */ /* 0x0003e20000100a00 */
[----:B0-----:R-:W-:-:S02]  /*c3dd0*/  F2FP.SATFINITE.E4M3.F32.PACK_AB_MERGE_C R39, R56, R19, RZ ;  /* 0x000000133827723e */ /* 0x001fc400048070ff */
[----:B------:R-:W-:Y:S02]  /*c3de0*/  F2FP.SATFINITE.E4M3.F32.PACK_AB_MERGE_C R19, R52, R57, RZ ;  /* 0x000000393413723e */ /* 0x000fe400048070ff */
        /* <DEDUP_REMOVED lines=34> */
[----:B------:R2:W-:Y:S04]  /*c4010*/  STL [R1+0x502c], R17 ;  /* 0x00502c1101007387 */ /* 0x0005e80000100800 */
[----:B------:R-:W4:Y:S04]  /*c4020*/  LDL.LU R39, [R1+0x8c0] ;  /* 0x0008c00001277983 */ /* 0x000f280000300800 */
[----:B------:R-:W4:Y:S01]  /*c4030*/  LDL.LU R49, [R1+0x8c4] ;  /* 0x0008c40001317983 */ /* 0x000f220000300800 */
[----:B--2---:R-:W-:-:S05]  /*c4040*/  F2FP.SATFINITE.E4M3.F32.PACK_AB_MERGE_C R17, R40, R41, RZ ;  /* 0x000000292811723e */ /* 0x004fca00048070ff */
[----:B------:R0:W-:Y:S04]  /*c4050*/  STL [R1+0x5028], R17 ;  /* 0x0050281101007387 */ /* 0x0001e80000100800 */
        /* <DEDUP_REMOVED lines=19> */
[----:B0-----:R-:W3:Y:S01]  /*c4190*/  LDL.LU R17, [R1+0x874] ;  /* 0x0008740001117983 */ /* 0x001ee20000300800 */
[----:B------:R-:W-:Y:S01]  /*c41a0*/  VIADD R20, R20, UR6 ;  /* 0x0000000614147c36 */ /* 0x000fe20008000000 */
[----:B------:R-:W-:-:S02]  /*c41b0*/  ULDC UR6, c[0x0][0x248] ;  /* 0x0000920000067ab9 */ /* 0x000fc40000000800 */
        /* <DEDUP_REMOVED lines=8> */
[----:B------:R0:W-:Y:S04]  /*c4240*/  STL.64 [R1+0x1038], R36 ;  /* 0x0010382401007387 */ /* 0x0001e80000100a00 */
[----:B------:R-:W3:Y:S04]  /*c4250*/  LDL.LU R22, [R1+0x86c] ;  /* 0x00086c0001167983 */ /* 0x000ee80000300800 */
[----:B0-----:R-:W3:Y:S04]  /*c4260*/  LDL.LU R36, [R1+0x850] ;  /* 0x0008500001247983 */ /* 0x001ee80000300800 */
[----:B------:R-:W3:Y:S01]  /*c4270*/  LDL.LU R37, [R1+0x854] ;  /* 0x0008540001257983 */ /* 0x000ee20000300800 */
[----:B----4-:R-:W-:-:S03]  /*c4280*/  F2FP.SATFINITE.E4M3.F32.PACK_AB_MERGE_C R49, R49, R39, RZ ;  /* 0x000000273131723e */ /* 0x010fc600048070ff */
[----:B------:R-:W4:Y:S04]  /*c4290*/  LDL.LU R39, [R1+0x58c8] ;  /* 0x0058c80001277983 */ /* 0x000f280000300800 */
[----:B------:R0:W-:Y:S04]  /*c42a0*/  STL [R1+0x504c], R49 ;  /* 0x00504c3101007387 */ /* 0x0001e80000100800 */
[----:B0-----:R-:W4:Y:S01]  /*c42b0*/  LDL.LU R49, [R1+0x58c4] ;  /* 0x0058c40001317983 */ /* 0x001f220000300800 */
[----:B--2---:R-:W-:Y:S02]  /*c42c0*/  F2FP.SATFINITE.E4M3.F32.PACK_AB_MERGE_C R43, R43, R42, RZ ;  /* 0x0000002a2b2b723e */ /* 0x004fe400048070ff */
[----:B------:R-:W-:-:S03]  /*c42d0*/  IADD3 R42, P1, R20, R3, RZ ;  /* 0x00000003142a7210 */ /* 0x000fc60007f3e0ff */
[----:B------:R0:W-:Y:S01]  /*c42e0*/  STL [R1+0x5048], R43 ;  /* 0x0050482b01007387 */ /* 0x0001e20000100800 */
[----:B---3--:R-:W-:Y:S01]  /*c42f0*/  F2FP.SATFINITE.E4M3.F32.PACK_AB_MERGE_C R54, R55, R54, RZ ;  /* 0x000000363736723e */ /* 0x008fe200048070ff */
[----:B0-----:R-:W-:Y:S01]  /*c4300*/  IMAD.X R43, R21, 0x1, R4, P1 ;  /* 0x00000001152b7824 */ /* 0x001fe200008e0604 */
[----:B------:R-:W-:-:S04]  /*c4310*/  F2FP.SATFINITE.E4M3.F32.PACK_AB_MERGE_C R19, R56, R19, RZ ;  /* 0x000000133813723e */ /* 0x000fc800048070ff */
[----:B------:R-:W-:Y:S04]  /*c4320*/  STL.64 [R1+0x1030], R42 ;  /* 0x0010302a01007387 */ /* 0x000fe80000100a00 */
[----:B------:R-:W-:Y:S04]  /*c4330*/  STL [R1+0x1cb8], R54 ;  /* 0x001cb83601007387 */ /* 0x000fe80000100800 */
[----:B------:R0:W-:Y:S02]  /*c4340*/  STL [R1+0x1cbc], R19 ;  /* 0x001cbc1301007387 */ /* 0x0001e40000100800 */
[----:B0-----:R-:W-:-:S02]  /*c4350*/  F2FP.SATFINITE.E4M3.F32.PACK_AB_MERGE_C R19, R40, R41, RZ ;  /* 0x000000292813723e */ /* 0x001fc400048070ff */
        /* <DEDUP_REMOVED lines=35> */
[----:B------:R-:W-:Y:S04]  /*c4590*/  STL [R1+0x1ad8], R17 ;  /* 0x001ad81101007387 */ /* 0x000fe80000100800 */
[----:B------:R0:W-:Y:S02]  /*c45a0*/  STL.64 [R1+0x1000], R18 ;  /* 0x0010001201007387 */ /* 0x0001e40000100a00 */
[----:B0-----:R-:W-:-:S02]  /*c45b0*/  F2FP.SATFINITE.E4M3.F32.PACK_AB_MERGE_C R18, R22, R33, RZ ;  /* 0x000000211612723e */ /* 0x001fc400048070ff */
[----:B------:R-:W3:Y:S04]  /*c45c0*/  LDL.LU R33, [R1+0x840] ;  /* 0x0008400001217983 */ /* 0x000ee80000300800 */
[----:B------:R-:W-:Y:S04]  /*c45d0*/  STL [R1+0x1ae8], R18 ;  /* 0x001ae81201007387 */ /* 0x000fe80000100800 */
[----:B------:R-:W3:Y:S01]  /*c45e0*/  LDL.LU R22, [R1+0x844] ;  /* 0x0008440001167983 */ /* 0x000ee20000300800 */
[----:B------:R-:W-:-:S05]  /*c45f0*/  F2FP.SATFINITE.E4M3.F32.PACK_AB_MERGE_C R17, R37, R36, RZ ;  /* 0x000000242511723e */ /* 0x000fca00048070ff */
        /* <DEDUP_REMOVED lines=25> */
[----:B0-----:R-:W2:Y:S01]  /*c4790*/  LDL.LU R17, [R1+0x7f4] ;  /* 0x0007f40001117983 */ /* 0x001ea20000300800 */
[----:B------:R-:W-:-:S03]  /*c47a0*/  IADD3 R18, P1, R20, R0, RZ ;  /* 0x0000000014127210 */ /* 0x000fc60007f3e0ff */
[----:B------:R-:W2:Y:S04]  /*c47b0*/  LDL.LU R50, [R1+0x7f8] ;  /* 0x0007f80001327983 */ /* 0x000ea80000300800 */
[----:B------:R-:W2:Y:S01]  /*c47c0*/  LDL.LU R51, [R1+0x7fc] ;  /* 0x0007fc0001337983 */ /* 0x000ea20000300800 */
[----:B------:R-:W-:-:S05]  /*c47d0*/  IMAD.X R19, R21, 0x1, R2, P1 ;  /* 0x0000000115137824 */ /* 0x000fca00008e0602 */
[----:B------:R0:W-:Y:S04]  /*c47e0*/  STL.64 [R1+0xff8], R18 ;  /* 0x000ff81201007387 */ /* 0x0001e80000100a00 */
[----:B0-----:R-:W2:Y:S04]  /*c47f0*/  LDL.LU R19, [R1+0x58c0] ;  /* 0x0058c00001137983 */ /* 0x001ea80000300800 */
[----:B------:R-:W2:Y:S04]  /*c4800*/  LDL.LU R18, [R1+0x7e0] ;  /* 0x0007e00001127983 */ /* 0x000ea80000300800 */
[----:B------:R-:W2:Y:S01]  /*c4810*/  LDL.LU R48, [R1+0x7e4] ;  /* 0x0007e40001307983 */ /* 0x000ea20000300800 */
[----:B---3--:R-:W-:-:S03]  /*c4820*/  F2FP.SATFINITE.E4M3.F32.PACK_AB_MERGE_C R42, R22, R33, RZ ;  /* 0x00000021162a723e */ /* 0x008fc600048070ff */
[----:B------:R-:W3:Y:S04]  /*c4830*/  LDL.LU R33, [R1+0x7e8] ;  /* 0x0007e80001217983 */ /* 0x000ee80000300800 */
[----:B------:R-:W3:Y:S04]  /*c4840*/  LDL.LU R22, [R1+0x7ec] ;  /* 0x0007ec0001167983 */ /* 0x000ee80000300800 */
[----:B------:R0:W-:Y:S01]  /*c4850*/  STL [R1+0x1a8c], R42 ;  /* 0x001a8c2a01007387 */ /* 0x0001e20000100800 */
[----:B----4-:R-:W-:Y:S02]  /*c4860*/  F2FP.SATFINITE.E4M3.F32.PACK_AB_MERGE_C R54, R54, R43, RZ ;  /* 0x0000002b3636723e */ /* 0x010fe400048070ff */
[----:B0-----:R-:W-:-:S03]  /*c4870*/  IADD3 R42, P1, R20, R3, RZ ;  /* 0x00000003142a7210 */ /* 0x001fc60007f3e0ff */
[----:B------:R-:W-:Y:S02]  /*c4880*/  STL [R1+0x1a88], R54 ;  /* 0x001a883601007387 */ /* 0x000fe40000100800 */
[----:B------:R-:W-:-:S05]  /*c4890*/  IMAD.X R43, R21, 0x1, R4, P1 ;  /* 0x00000001152b7824 */ /* 0x000fca00008e0604 */
[----:B------:R0:W-:Y:S02]  /*c48a0*/  STL.64 [R1+0xff0], R42 ;  /* 0x000ff02a01007387 */ /* 0x0001e40000100a00 */
[----:B0-----:R-:W-:Y:S02]  /*c48b0*/  F2FP.SATFINITE.E4M3.F32.PACK_AB_MERGE_C R42, R37, R36, RZ ;  /* 0x00000024252a723e */ /* 0x001fe400048070ff */
[----:B------:R-:W-:Y:S02]  /*c48c0*/  IADD3 R36, P1, R20, R5, RZ ;  /* 0x0000000514247210 */ /* 0x000fe40007f3e0ff */
[----:B------:R-:W-:-:S03]  /*c48d0*/  F2FP.SATFINITE.E4M3.F32.PACK_AB_MERGE_C R43, R56, R55, RZ ;  /* 0x00000037382b723e */ /* 0x000fc600048070ff */
[----:B------:R-:W-:Y:S02]  /*c48e0*/  IMAD.X R37, R21, 0x1, R6, P1 ;  /* 0x0000000115257824 */ /* 0x000fe400008e0606 */
[----:B------:R-:W-:Y:S04]  /*c48f0*/  STL [R1+0x19d8], R43 ;  /* 0x0019d82b01007387 */ /* 0x000fe80000100800 */
[----:B------:R0:W-:Y:S04]  /*c4900*/  STL [R1+0x19cc], R42 ;  /* 0x0019cc2a01007387 */ /* 0x0001e80000100800 */
[----:B------:R1:W-:Y:S01]  /*c4910*/  STL.64 [R1+0xfe8], R36 ;  /* 0x000fe82401007387 */ /* 0x0003e20000100a00 */
[----:B------:R-:W-:-:S02]  /*c4920*/  F2FP.SATFINITE.E4M3.F32.PACK_AB_MERGE_C R54, R52, R57, RZ ;  /* 0x000000393436723e */ /* 0x000fc400048070ff */
[----:B0-----:R-:W-:Y:S01]  /*c4930*/  IADD3 R42, P1, R20, R7, RZ ;  /* 0x00000007142a7210 */ /* 0x001fe20007f3e0ff */
[----:B-1----:R-:W4:Y:S04]  /*c4940*/  LDL.LU R36, [R1+0x2110] ;  /* 0x0021100001247983 */ /* 0x002f280000300800 */
[----:B------:R-:W4:Y:S01]  /*c4950*/  LDL.LU R37, [R1+0x2114] ;  /* 0x0021140001257983 */ /* 0x000f220000300800 */
[----:B------:R-:W-:-:S03]  /*c4960*/  IMAD.X R43, R21, 0x1, R8, P1 ;  /* 0x00000001152b7824 */ /* 0x000fc600008e0608 */
[----:B------:R-:W-:Y:S01]  /*c4970*/  STL [R1+0x50d4], R54 ;  /* 0x0050d43601007387 */ /* 0x000fe20000100800 */
[----:B--2---:R-:W-:-:S05]  /*c4980*/  F2FP.SATFINITE.E4M3.F32.PACK_AB_MERGE_C R52, R58, R53, RZ ;  /* 0x000000353a34723e */ /* 0x004fca00048070ff */
[----:B------:R-:W-:Y:S04]  /*c4990*/  STL [R1+0x50d0], R52 ;  /* 0x0050d03401007387 */ /* 0x000fe80000100800 */
[----:B------:R0:W-:Y:S02]  /*c49a0*/  STL.64 [R1+0xfe0], R42 ;  /* 0x000fe02a01007387 */ /* 0x0001e40000100a00 */
[----:B0-----:R-:W-:Y:S02]  /*c49b0*/  F2FP.SATFINITE.E4M3.F32.PACK_AB_MERGE_C R42, R40, R41, RZ ;  /* 0x00000029282a723e */ /* 0x001fe400048070ff */
[----:B------:R-:W2:Y:S04]  /*c49c0*/  LDL.LU R41, [R1+0x2118] ;  /* 0x0021180001297983 */ /* 0x000ea80000300800 */
[----:B------:R-:W2:Y:S04]  /*c49d0*/  LDL.LU R40, [R1+0x211c] ;  /* 0x00211c0001287983 */ /* 0x000ea80000300800 */
[----:B------:R0:W-:Y:S01]  /*c49e0*/  STL [R1+0x50f4], R42 ;  /* 0x0050f42a01007387 */ /* 0x0001e20000100800 */
[----:B------:R-:W-:-:S02]  /*c49f0*/  F2FP.SATFINITE.E4M3.F32.PACK_AB_MERGE_C R46, R46, R59, RZ ;  /* 0x0000003b2e2e723e */ /* 0x000fc400048070ff */
[----:B0-----:R-:W-:-:S03]  /*c4a00*/  IADD3 R42, P1, R20, R9, RZ ;  /* 0x00000009142a7210 */ /* 0x001fc60007f3e0ff */
[----:B------:R0:W-:Y:S02]  /*c4a10*/  STL [R1+0x50f0], R46 ;  /* 0x0050f02e01007387 */ /* 0x0001e40000100800 */
[----:B------:R-:W-:-:S05]  /*c4a20*/  IMAD.X R43, R21, 0x1, R10, P1 ;  /* 0x00000001152b7824 */ /* 0x000fca00008e060a */
[----:B------:R1:W-:Y:S01]  /*c4a30*/  STL.64 [R1+0xfd8], R42 ;  /* 0x000fd82a01007387 */ /* 0x0003e20000100a00 */
[----:B0-----:R-:W-:Y:S02]  /*c4a40*/  F2FP.SATFINITE.E4M3.F32.PACK_AB_MERGE_C R46, R60, R47, RZ ;  /* 0x0000002f3c2e723e */ /* 0x001fe400048070ff */
[----:B------:R-:W-:Y:S02]  /*c4a50*/  F2FP.SATFINITE.E4M3.F32.PACK_AB_MERGE_C R44, R44, R61, RZ ;  /* 0x0000003d2c2c723e */ /* 0x000fe400048070ff */
        /* <DEDUP_REMOVED lines=17> */
[----:B0-----:R-:W2:Y:S01]  /*c4b70*/  LDL.LU R43, [R1+0x2100] ;  /* 0x00210000012b7983 */ /* 0x001ea20000300800 */
[----:B---3--:R-:W-:-:S03]  /*c4b80*/  F2FP.SATFINITE.E4M3.F32.PACK_AB_MERGE_C R17, R22, R33, RZ ;  /* 0x000000211611723e */ /* 0x008fc600048070ff */
        /* <DEDUP_REMOVED lines=14> */
[----:B--2---:R-:W-:-:S03]  /*c4c70*/  F2FP.SATFINITE.E4M3.F32.PACK_AB_MERGE_C R17, R40, R41, RZ ;  /* 0x000000292811723e */ /* 0x004fc600048070ff */
[----:B------:R-:W2:Y:S04]  /*c4c80*/  LDL.LU R41, [R1+0x6f0] ;  /* 0x0006f00001297983 */ /* 0x000ea80000300800 */
[----:B------:R-:W2:Y:S04]  /*c4c90*/  LDL.LU R40, [R1+0x6f4] ;  /* 0x0006f40001287983 */ /* 0x000ea80000300800 */
[----:B------:R0:W-:Y:S01]  /*c4ca0*/  STL [R1+0x515c], R17 ;  /* 0x00515c1101007387 */ /* 0x0001e20000100800 */
        /* <DEDUP_REMOVED lines=10> */
[----:B------:R-:W2:Y:S01]  /*c4d50*/  LDL.LU R44, [R1+0x6ec] ;  /* 0x0006ec00012c7983 */ /* 0x000ea20000300800 */
[----:B------:R-:W-:-:S03]  /*c4d60*/  IADD3 R42, P1, R20, R3, RZ ;  /* 0x00000003142a7210 */ /* 0x000fc60007f3e0ff */
[----:B------:R-:W2:Y:S04]  /*c4d70*/  LDL.LU R45, [R1+0x6d0] ;  /* 0x0006d000012d7983 */ /* 0x000ea80000300800 */
[----:B0-----:R-:W2:Y:S04]  /*c4d80*/  LDL.LU R17, [R1+0x6d4] ;  /* 0x0006d40001117983 */ /* 0x001ea80000300800 */
[----:B------:R-:W2:Y:S04]  /*c4d90*/  LDL.LU R50, [R1+0x6d8] ;  /* 0x0006d80001327983 */ /* 0x000ea80000300800 */
[----:B------:R-:W2:Y:S04]  /*c4da0*/  LDL.LU R51, [R1+0x6dc] ;  /* 0x0006dc0001337983 */ /* 0x000ea80000300800 */
[----:B------:R0:W-:Y:S04]  /*c4db0*/  STL.64 [R1+0xfb8], R36 ;  /* 0x000fb82401007387 */ /* 0x0001e80000100a00 */
[----:B0-----:R-:W2:Y:S04]  /*c4dc0*/  LDL.LU R36, [R1+0x6c0] ;  /* 0x0006c00001247983 */ /* 0x001ea80000300800 */
[----:B------:R-:W2:Y:S01]  /*c4dd0*/  LDL.LU R37, [R1+0x6c4] ;  /* 0x0006c40001257983 */ /* 0x000ea20000300800 */
[----:B---3--:R-:W-:-:S05]  /*c4de0*/  F2FP.SATFINITE.E4M3.F32.PACK_AB_MERGE_C R43, R54, R43, RZ ;  /* 0x0000002b362b723e */ /* 0x008fca00048070ff */
[----:B------:R0:W-:Y:S01]  /*c4df0*/  STL [R1+0x5174], R43 ;  /* 0x0051742b01007387 */ /* 0x0001e20000100800 */
[----:B------:R-:W-:Y:S01]  /*c4e00*/  F2FP.SATFINITE.E4M3.F32.PACK_AB_MERGE_C R54, R56, R55, RZ ;  /* 0x000000373836723e */ /* 0x000fe200048070ff */
[----:B0-----:R-:W-:-:S04]  /*c4e10*/  IMAD.X R43, R21, 0x1, R4, P1 ;  /* 0x00000001152b7824 */ /* 0x001fc800008e0604 */
[----:B------:R0:W-:Y:S04]  /*c4e20*/  STL [R1+0x5170], R54 ;  /* 0x0051703601007387 */ /* 0x0001e80000100800 */
[----:B------:R1:W-:Y:S01]  /*c4e30*/  STL.64 [R1+0xfb0], R42 ;  /* 0x000fb02a01007387 */ /* 0x0003e20000100a00 */
[----:B0-----:R-:W-:Y:S02]  /*c4e40*/  F2FP.SATFINITE.E4M3.F32.PACK_AB_MERGE_C R54, R52, R57, RZ ;  /* 0x000000393436723e */ /* 0x001fe400048070ff */
[----:B------:R-:W-:Y:S02]  /*c4e50*/  F2FP.SATFINITE.E4M3.F32.PACK_AB_MERGE_C R52, R58, R53, RZ ;  /* 0x000000353a34723e */ /* 0x000fe400048070ff */
[----:B-1----:R-:W-:Y:S01]  /*c4e60*/  IADD3 R42, P1, R20, R5, RZ ;  /* 0x00000005142a7210 */ /* 0x002fe20007f3e0ff */
[----:B------:R-:W-:Y:S04]  /*c4e70*/  STL [R1+0x5190], R54 ;  /* 0x0051903601007387 */ /* 0x000fe80000100800 */
[----:B------:R-:W-:Y:S01]  /*c4e80*/  IMAD.X R43, R21, 0x1, R6, P1 ;  /* 0x00000001152b7824 */ /* 0x000fe200008e0606 */
[----:B------:R-:W-:Y:S04]  /*c4e90*/  STL [R1+0x5188], R52 ;  /* 0x0051883401007387 */ /* 0x000fe80000100800 */
[----:B------:R0:W-:Y:S02]  /*c4ea0*/  STL.64 [R1+0xfa0], R42 ;  /* 0x000fa02a01007387 */ /* 0x0001e40000100a00 */
[----:B0-----:R-:W-:-:S02]  /*c4eb0*/  F2FP.SATFINITE.E4M3.F32.PACK_AB_MERGE_C R42, R48, R18, RZ ;  /* 0x00000012302a723e */ /* 0x001fc400048070ff */
[----:B------:R-:W3:Y:S04]  /*c4ec0*/  LDL.LU R18, [R1+0x6c8] ;  /* 0x0006c80001127983 */ /* 0x000ee80000300800 */
[----:B------:R-:W3:Y:S04]  /*c4ed0*/  LDL.LU R48, [R1+0x6cc] ;  /* 0x0006cc0001307983 */ /* 0x000ee80000300800 */
[----:B------:R0:W-:Y:S02]  /*c4ee0*/  STL [R1+0x1f0c], R42 ;  /* 0x001f0c2a01007387 */ /* 0x0001e40000100800 */
[----:B0-----:R-:W-:-:S02]  /*c4ef0*/  IADD3 R42, P1, R20, R7, RZ ;  /* 0x00000007142a7210 */ /* 0x001fc40007f3e0ff */
[----:B----4-:R-:W-:-:S03]  /*c4f00*/  F2FP.SATFINITE.E4M3.F32.PACK_AB_MERGE_C R22, R22, R33, RZ ;  /* 0x000000211616723e */ /* 0x010fc600048070ff */
[----:B------:R-:W-:Y:S02]  /*c4f10*/  IMAD.X R43, R21, 0x1, R8, P1 ;  /* 0x00000001152b7824 */ /* 0x000fe400008e0608 */
[----:B------:R0:W-:Y:S04]  /*c4f20*/  STL [R1+0x1f08], R22 ;  /* 0x001f081601007387 */ /* 0x0001e80000100800 */
[----:B------:R-:W4:Y:S04]  /*c4f30*/  LDL.LU R33, [R1+0x6b0] ;  /* 0x0006b00001217983 */ /* 0x000f280000300800 */
[----:B0-----:R-:W4:Y:S04]  /*c4f40*/  LDL.LU R22, [R1+0x6b4] ;  /* 0x0006b40001167983 */ /* 0x001f280000300800 */
[----:B------:R2:W-:Y:S02]  /*c4f50*/  STL.64 [R1+0xfa8], R42 ;  /* 0x000fa82a01007387 */ /* 0x0005e40000100a00 */
[----:B--2---:R-:W-:-:S02]  /*c4f60*/  F2FP.SATFINITE.E4M3.F32.PACK_AB_MERGE_C R42, R40, R41, RZ ;  /* 0x00000029282a723e */ /* 0x004fc400048070ff */
[----:B------:R-:W2:Y:S04]  /*c4f70*/  LDL.LU R41, [R1+0x6b8] ;  /* 0x0006b80001297983 */ /* 0x000ea80000300800 */
[----:B------:R-:W2:Y:S04]  /*c4f80*/  LDL.LU R40, [R1+0x6bc] ;  /* 0x0006bc0001287983 */ /* 0x000ea80000300800 */
[----:B------:R0:W-:Y:S01]  /*c4f90*/  STL [R1+0x208c], R42 ;  /* 0x00208c2a01007387 */ /* 0x0001e20000100800 */
[----:B------:R-:W-:Y:S02]  /*c4fa0*/  F2FP.SATFINITE.E4M3.F32.PACK_AB_MERGE_C R46, R46, R59, RZ ;  /* 0x0000003b2e2e723e */ /* 0x000fe400048070ff */
        /* <DEDUP_REMOVED lines=17> */
[----:B------:R-:W2:Y:S04]  /*c50c0*/  LDL.LU R55, [R1+0x6a0] ;  /* 0x0006a00001377983 */ /* 0x000ea80000300800 */
[----:B------:R-:W2:Y:S01]  /*c50d0*/  LDL.LU R56, [R1+0x6a4] ;  /* 0x0006a40001387983 */ /* 0x000ea20000300800 */
[----:B0-----:R-:W-:-:S03]  /*c50e0*/  F2FP.SATFINITE.E4M3.F32.PACK_AB_MERGE_C R17, R37, R36, RZ ;  /* 0x000000242511723e */ /* 0x001fc600048070ff */
[----:B------:R0:W-:Y:S04]  /*c50f0*/  STL.64 [R1+0xf80], R42 ;  /* 0x000f802a01007387 */ /* 0x0001e80000100a00 */
[----:B------:R3:W-:Y:S04]  /*c5100*/  STL [R1+0x210c], R17 ;  /* 0x00210c1101007387 */ /* 0x0007e80000100800 */
[----:B------:R-:W2:Y:S04]  /*c5110*/  LDL.LU R57, [R1+0x6a8] ;  /* 0x0006a80001397983 */ /* 0x000ea80000300800 */
[----:B------:R-:W2:Y:S01]  /*c5120*/  LDL.LU R52, [R1+0x6ac] ;  /* 0x0006ac0001347983 */ /* 0x000ea20000300800 */
[----:B0-----:R-:W-:-:S03]  /*c5130*/  IADD3 R42, P1, R20, R14, RZ ;  /* 0x0000000e142a7210 */ /* 0x001fc60007f3e0ff */
[----:B------:R-:W2:Y:S04]  /*c5140*/  LDL.LU R53, [R1+0x690] ;  /* 0x0006900001357983 */ /* 0x000ea80000300800 */
[----:B------:R-:W2:Y:S01]  /*c5150*/  LDL.LU R58, [R1+0x694] ;  /* 0x00069400013a7983 */ /* 0x000ea20000300800 */
[----:B------:R-:W-:-:S03]  /*c5160*/  IMAD.X R43, R21, 0x1, R16, P1 ;  /* 0x00000001152b7824 */ /* 0x000fc600008e0610 */
[----:B------:R-:W2:Y:S04]  /*c5170*/  LDL.LU R36, [R1+0x698] ;  /* 0x0006980001247983 */ /* 0x000ea80000300800 */
[----:B------:R-:W2:Y:S04]  /*c5180*/  LDL.LU R37, [R1+0x69c] ;  /* 0x00069c0001257983 */ /* 0x000ea80000300800 */
        /* <DEDUP_REMOVED lines=27> */
[----:B------:R-:W-:Y:S01]  /*c5340*/  IMAD.X R43, R21, 0x1, R2, P1 ;  /* 0x00000001152b7824 */ /* 0x000fe200008e0602 */
[----:B------:R-:W-:-:S04]  /*c5350*/  IADD3 R54, P1, R20, R3, RZ ;  /* 0x0000000314367210 */ /* 0x000fc80007f3e0ff */
[----:B------:R0:W-:Y:S01]  /*c5360*/  STL.64 [R1+0xf78], R42 ;  /* 0x000f782a01007387 */ /* 0x0001e20000100a00 */
[----:B------:R-:W-:Y:S01]  /*c5370*/  F2FP.SATFINITE.E4M3.F32.PACK_AB_MERGE_C R56, R56, R55, RZ ;  /* 0x000000373838723e */ /* 0x000fe200048070ff */
[----:B------:R-:W-:Y:S02]  /*c5380*/  IMAD.X R55, R21, 0x1, R4, P1 ;  /* 0x0000000115377824 */ /* 0x000fe400008e0604 */
[----:B0-----:R-:W4:Y:S04]  /*c5390*/  LDL.LU.64 R42, [R1+0x58b8] ;  /* 0x0058b800012a7983 */ /* 0x001f280000300a00 */
[----:B------:R-:W-:Y:S01]  /*c53a0*/  STL [R1+0x211c], R56 ;  /* 0x00211c3801007387 */ /* 0x000fe20000100800 */
[----:B------:R-:W-:-:S05]  /*c53b0*/  F2FP.SATFINITE.E4M3.F32.PACK_AB_MERGE_C R52, R52, R57, RZ ;  /* 0x000000393434723e */ /* 0x000fca00048070ff */
[----:B------:R0:W-:Y:S01]  /*c53c0*/  STL [R1+0x2118], R52 ;  /* 0x0021183401007387 */ /* 0x0001e20000100800 */
[----:B------:R-:W-:-:S03]  /*c53d0*/  F2FP.SATFINITE.E4M3.F32.PACK_AB_MERGE_C R53, R58, R53, RZ ;  /* 0x000000353a35723e */ /* 0x000fc600048070ff */
[----:B------:R-:W-:Y:S01]  /*c53e0*/  STL.64 [R1+0xf70], R54 ;  /* 0x000f703601007387 */ /* 0x000fe20000100a00 */
[----:B0-----:R-:W-:Y:S02]  /*c53f0*/  F2FP.SATFINITE.E4M3.F32.PACK_AB_MERGE_C R52, R37, R36, RZ ;  /* 0x000000242534723e */ /* 0x001fe400048070ff */
[----:B------:R-:W-:Y:S01]  /*c5400*/  IADD3 R36, P1, R20, R5, RZ ;  /* 0x0000000514247210 */ /* 0x000fe20007f3e0ff */
[----:B------:R-:W-:Y:S04]  /*c5410*/  STL [R1+0x4ec4], R53 ;  /* 0x004ec43501007387 */ /* 0x000fe80000100800 */
[----:B------:R-:W-:Y:S01]  /*c5420*/  IMAD.X R37, R21, 0x1, R6, P1 ;  /* 0x0000000115257824 */ /* 0x000fe200008e0606 */
[----:B------:R0:W-:Y:S04]  /*c5430*/  STL [R1+0x4ec0], R52 ;  /* 0x004ec03401007387 */ /* 0x0001e80000100800 */
[----:B------:R1:W-:Y:S01]  /*c5440*/  STL.64 [R1+0xf68], R36 ;  /* 0x000f682401007387 */ /* 0x0003e20000100a00 */
[----:B0-----:R-:W-:-:S03]  /*c5450*/  F2FP.SATFINITE.E4M3.F32.PACK_AB_MERGE_C R52, R44, R61, RZ ;  /* 0x0000003d2c34723e */ /* 0x001fc600048070ff */
[----:B-1----:R-:W4:Y:S04]  /*c5460*/  LDL.LU R36, [R1+0x640] ;  /* 0x0006400001247983 */ /* 0x002f280000300800 */
[----:B------:R-:W4:Y:S04]  /*c5470*/  LDL.LU R37, [R1+0x644] ;  /* 0x0006440001257983 */ /* 0x000f280000300800 */
[----:B------:R-:W-:Y:S01]  /*c5480*/  STL [R1+0x4ee8], R52 ;  /* 0x004ee83401007387 */ /* 0x000fe20000100800 */
[----:B---3--:R-:W-:Y:S02]  /*c5490*/  F2FP.SATFINITE.E4M3.F32.PACK_AB_MERGE_C R44, R51, R50, RZ ;  /* 0x00000032332c723e */ /* 0x008fe400048070ff */
[----:B------:R-:W-:-:S03]  /*c54a0*/  IADD3 R50, P1, R20, R7, RZ ;  /* 0x0000000714327210 */ /* 0x000fc60007f3e0ff */
[----:B------:R0:W-:Y:S02]  /*c54b0*/  STL [R1+0x4ee4], R44 ;  /* 0x004ee42c01007387 */ /* 0x0001e40000100800 */
[----:B------:R-:W-:Y:S02]  /*c54c0*/  IMAD.X R51, R21, 0x1, R8, P1 ;  /* 0x0000000115337824 */ /* 0x000fe400008e0608 */
[----:B------:R-:W3:Y:S04]  /*c54d0*/  LDL.LU R61, [R1+0x648] ;  /* 0x00064800013d7983 */ /* 0x000ee80000300800 */
[----:B0-----:R-:W3:Y:S04]  /*c54e0*/  LDL.LU R44, [R1+0x64c] ;  /* 0x00064c00012c7983 */ /* 0x001ee80000300800 */
[----:B------:R0:W-:Y:S04]  /*c54f0*/  STL.64 [R1+0xf60], R50 ;  /* 0x000f603201007387 */ /* 0x0001e80000100a00 */
[----:B0-----:R-:W3:Y:S04]  /*c5500*/  LDL.LU R50, [R1+0x630] ;  /* 0x0006300001327983 */ /* 0x001ee80000300800 */
[----:B------:R-:W3:Y:S01]  /*c5510*/  LDL.LU R51, [R1+0x634] ;  /* 0x0006340001337983 */ /* 0x000ee20000300800 */
[----:B--2---:R-:W-:-:S03]  /*c5520*/  F2FP.SATFINITE.E4M3.F32.PACK_AB_MERGE_C R52, R40, R41, RZ ;  /* 0x000000292834723e */ /* 0x004fc600048070ff */
[----:B------:R-:W2:Y:S04]  /*c5530*/  LDL.LU R41, [R1+0x638] ;  /* 0x0006380001297983 */ /* 0x000ea80000300800 */
[----:B------:R-:W2:Y:S04]  /*c5540*/  LDL.LU R40, [R1+0x63c] ;  /* 0x00063c0001287983 */ /* 0x000ea80000300800 */
[----:B------:R0:W-:Y:S01]  /*c5550*/  STL [R1+0x4f10], R52 ;  /* 0x004f103401007387 */ /* 0x0001e20000100800 */
[----:B----4-:R-:W-:Y:S02]  /*c5560*/  F2FP.SATFINITE.E4M3.F32.PACK_AB_MERGE_C R46, R46, R59, RZ ;  /* 0x0000003b2e2e723e */ /* 0x010fe400048070ff */
[----:B0-----:R-:W-:-:S03]  /*c5570*/  IADD3 R52, P1, R20, R9, RZ ;  /* 0x0000000914347210 */ /* 0x001fc60007f3e0ff */
[----:B------:R0:W-:Y:S02]  /*c5580*/  STL [R1+0x4f0c], R46 ;  /* 0x004f0c2e01007387 */ /* 0x0001e40000100800 */
[----:B------:R-:W-:Y:S01]  /*c5590*/  IMAD.X R53, R21, 0x1, R10, P1 ;  /* 0x0000000115357824 */ /* 0x000fe200008e060a */
[----:B------:R-:W-:-:S04]  /*c55a0*/  F2FP.SATFINITE.E4M3.F32.PACK_AB_MERGE_C R17, R17, R45, RZ ;  /* 0x0000002d1111723e */ /* 0x000fc800048070ff */
[----:B------:R1:W-:Y:S01]  /*c55b0*/  STL.64 [R1+0xf58], R52 ;  /* 0x000f583401007387 */ /* 0x0003e20000100a00 */
[----:B0-----:R-:W-:Y:S02]  /*c55c0*/  IADD3 R46, P1, R20, R11, RZ ;  /* 0x0000000b142e7210 */ /* 0x001fe40007f3e0ff */
[----:B------:R-:W-:Y:S02]  /*c55d0*/  F2FP.SATFINITE.E4M3.F32.PACK_AB_MERGE_C R18, R48, R18, RZ ;  /* 0x000000123012723e */ /* 0x000fe400048070ff */
[----:B-1----:R-:W-:Y:S01]  /*c55e0*/  F2FP.SATFINITE.E4M3.F32.PACK_AB_MERGE_C R52, R60, R47, RZ ;  /* 0x0000002f3c34723e */ /* 0x002fe200048070ff */
[----:B------:R-:W-:-:S04]  /*c55f0*/  IMAD.X R47, R21, 0x1, R12, P1 ;  /* 0x00000001152f7824 */ /* 0x000fc800008e060c */
[----:B------:R-:W-:Y:S04]  /*c5600*/  STL [R1+0x4f34], R52 ;  /* 0x004f343401007387 */ /* 0x000fe80000100800 */
[----:B------:R0:W-:Y:S04]  /*c5610*/  STL [R1+0x4f2c], R17 ;  /* 0x004f2c1101007387 */ /* 0x0001e80000100800 */
[----:B------:R-:W4:Y:S04]  /*c5620*/  LDL.LU R53, [R1+0x620] ;  /* 0x0006200001357983 */ /* 0x000f280000300800 */
[----:B------:R1:W-:Y:S01]  /*c5630*/  STL.64 [R1+0xf50], R46 ;  /* 0x000f502e01007387 */ /* 0x0003e20000100a00 */
[----:B0-----:R-:W-:-:S03]  /*c5640*/  F2FP.SATFINITE.E4M3.F32.PACK_AB_MERGE_C R17, R22, R33, RZ ;  /* 0x000000211611723e */ /* 0x001fc600048070ff */
[----:B------:R-:W-:Y:S04]  /*c5650*/  STL [R1+0x4f60], R18 ;  /* 0x004f601201007387 */ /* 0x000fe80000100800 */
[----:B------:R-:W4:Y:S04]  /*c5660*/  LDL.LU R58, [R1+0x624] ;  /* 0x00062400013a7983 */ /* 0x000f280000300800 */
[----:B------:R0:W-:Y:S04]  /*c5670*/  STL [R1+0x4f5c], R17 ;  /* 0x004f5c1101007387 */ /* 0x0001e80000100800 */
[----:B------:R-:W4:Y:S04]  /*c5680*/  LDL.LU R59, [R1+0x628] ;  /* 0x00062800013b7983 */ /* 0x000f280000300800 */
[----:B-1----:R-:W4:Y:S04]  /*c5690*/  LDL.LU R46, [R1+0x62c] ;  /* 0x00062c00012e7983 */ /* 0x002f280000300800 */
[----:B------:R-:W4:Y:S04]  /*c56a0*/  LDL.LU R45, [R1+0x610] ;  /* 0x00061000012d7983 */ /* 0x000f280000300800 */
[----:B0-----:R-:W4:Y:S04]  /*c56b0*/  LDL.LU R17, [R1+0x614] ;  /* 0x0006140001117983 */ /* 0x001f280000300800 */
[----:B------:R-:W4:Y:S04]  /*c56c0*/  LDL.LU R18, [R1+0x618] ;  /* 0x0006180001127983 */ /* 0x000f280000300800 */
[----:B------:R-:W4:Y:S01]  /*c56d0*/  LDL.LU R48, [R1+0x61c] ;  /* 0x00061c0001307983 */ /* 0x000f220000300800 */
[----:B------:R-:W-:-:S03]  /*c56e0*/  IADD3 R54, P1, R20, R13, RZ ;  /* 0x0000000d14367210 */ /* 0x000fc60007f3e0ff */
[----:B------:R-:W4:Y:S02]  /*c56f0*/  LDL.LU R33, [R1+0x600] ;  /* 0x0006000001217983 */ /* 0x000f240000300800 */
[----:B------:R-:W-:Y:S02]  /*c5700*/  IMAD.X R55, R21, 0x1, R15, P1 ;  /* 0x0000000115377824 */ /* 0x000fe400008e060f */
[----:B------:R-:W4:Y:S04]  /*c5710*/  LDL.LU R22, [R1+0x604] ;  /* 0x0006040001167983 */ /* 0x000f280000300800 */
[----:B------:R0:W-:Y:S02]  /*c5720*/  STL.64 [R1+0xf40], R54 ;  /* 0x000f403601007387 */ /* 0x0001e40000100a00 */
[----:B0-----:R-:W-:-:S02]  /*c5730*/  IADD3 R54, P1, R20, R14, RZ ;  /* 0x0000000e14367210 */ /* 0x001fc40007f3e0ff */
[----:B------:R-:W-:-:S03]  /*c5740*/  F2FP.SATFINITE.E4M3.F32.PACK_AB_MERGE_C R36, R37, R36, RZ ;  /* 0x000000242524723e */ /* 0x000fc600048070ff */
[----:B------:R-:W-:Y:S02]  /*c5750*/  IMAD.X R55, R21, 0x1, R16, P1 ;  /* 0x0000000115377824 */ /* 0x000fe400008e0610 */
[----:B------:R0:W-:Y:S04]  /*c5760*/  STL [R1+0x4f84], R36 ;  /* 0x004f842401007387 */ /* 0x0001e80000100800 */
[----:B0-----:R-:W4:Y:S04]  /*c5770*/  LDL.LU R36, [R1+0x608] ;  /* 0x0006080001247983 */ /* 0x001f280000300800 */
[----:B------:R-:W4:Y:S04]  /*c5780*/  LDL.LU R37, [R1+0x60c] ;  /* 0x00060c0001257983 */ /* 0x000f280000300800 */
[----:B------:R0:W-:Y:S01]  /*c5790*/  STL.64 [R1+0xf48], R54 ;  /* 0x000f483601007387 */ /* 0x0001e20000100a00 */
[----:B------:R-:W-:Y:S01]  /*c57a0*/  VIADD R20, R20, UR6 ;  /* 0x0000000614147c36 */ /* 0x000fe20008000000 */
[----:B------:R-:W-:Y:S01]  /*c57b0*/  ULDC UR6, c[0x0][0x248] ;  /* 0x0000920000067ab9 */ /* 0x000fe20000000800 */
[----:B---3--:R-:W-:-:S05]  /*c57c0*/  F2FP.SATFINITE.E4M3.F32.PACK_AB_MERGE_C R44, R44, R61, RZ ;  /* 0x0000003d2c2c723e */ /* 0x008fca00048070ff */
[----:B------:R-:W-:Y:S01]  /*c57d0*/  STL [R1+0x4f80], R44 ;  /* 0x004f802c01007387 */ /* 0x000fe20000100800 */
[----:B------:R-:W-:-:S05]  /*c57e0*/  F2FP.SATFINITE.E4M3.F32.PACK_AB_MERGE_C R21, R51, R50, RZ ;  /* 0x000000323315723e */ /* 0x000fca00048070ff */
[----:B------:R2:W-:Y:S04]  /*c57f0*/  STL [R1+0x4fa0], R21 ;  /* 0x004fa01501007387 */ /* 0x0005e80000100800 */
[----:B------:R-:W3:Y:S04]  /*c5800*/  LDL.LU R47, [R1+0x5f0] ;  /* 0x0005f000012f7983 */ /* 0x000ee80000300800 */
[----:B------:R-:W3:Y:S01]  /*c5810*/  LDL.LU R60, [R1+0x5f4] ;  /* 0x0005f400013c7983 */ /* 0x000ee20000300800 */
[----:B0-----:R-:W-:Y:S02]  /*c5820*/  IADD3 R54, P1, R20, R0, RZ ;  /* 0x0000000014367210 */ /* 0x001fe40007f3e0ff */
[----:B--2---:R-:W-:-:S05]  /*c5830*/  F2FP.SATFINITE.E4M3.F32.PACK_AB_MERGE_C R21, R40, R41, RZ ;  /* 0x000000292815723e */ /* 0x004fca00048070ff */
[----:B------:R0:W-:Y:S04]  /*c5840*/  STL [R1+0x4f9c], R21 ;  /* 0x004f9c1501007387 */ /* 0x0001e80000100800 */
[----:B------:R-:W2:Y:S04]  /*c5850*/  LDL.LU R61, [R1+0x5f8] ;  /* 0x0005f800013d7983 */ /* 0x000ea80000300800 */
[----:B------:R-:W2:Y:S04]  /*c5860*/  LDL.LU R44, [R1+0x5fc] ;  /* 0x0005fc00012c7983 */ /* 0x000ea80000300800 */
[----:B------:R-:W2:Y:S04]  /*c5870*/  LDL.LU R50, [R1+0x410] ;  /* 0x0004100001327983 */ /* 0x000ea80000300800 */
[----:B------:R-:W2:Y:S04]  /*c5880*/  LDL.LU R51, [R1+0x414] ;  /* 0x0004140001337983 */ /* 0x000ea80000300800 */
[----:B------:R-:W2:Y:S01]  /*c5890*/  LDL.LU R41, [R1+0x418] ;  /* 0x0004180001297983 */ /* 0x000ea20000300800 */
[----:B0-----:R-:W-:-:S03]  /*c58a0*/  SHF.R.S32.HI R21, RZ, 0x1f, R20 ;  /* 0x0000001fff157819 */ /* 0x001fc60000011414 */
[----:B------:R-:W2:Y:S02]  /*c58b0*/  LDL.LU R40, [R1+0x41c] ;  /* 0x00041c0001287983 */ /* 0x000ea40000300800 */
[----:B------:R-:W-:Y:S01]  /*c58c0*/  IMAD.X R55, R21, 0x1, R2, P1 ;  /* 0x0000000115377824 */ /* 0x000fe200008e0602 */
[----:B------:R-:W-:-:S04]  /*c58d0*/  IADD3 R52, P1, R20, R3, RZ ;  /* 0x0000000314347210 */ /* 0x000fc80007f3e0ff */
[----:B------:R4:W-:Y:S02]  /*c58e0*/  STL.64 [R1+0xf38], R54 ;  /* 0x000f383601007387 */ /* 0x0009e40000100a00 */
[----:B----4-:R-:W-:Y:S01]  /*c58f0*/  F2FP.SATFINITE.E4M3.F32.PACK_AB_MERGE_C R54, R58, R53, RZ ;  /* 0x000000353a36723e */ /* 0x010fe200048070ff */
[----:B------:R-:W-:-:S04]  /*c5900*/  IMAD.X R53, R21, 0x1, R4, P1 ;  /* 0x0000000115357824 */ /* 0x000fc800008e0604 */
[----:B------:R-:W-:Y:S01]  /*c5910*/  STL [R1+0x4fc0], R54 ;  /* 0x004fc03601007387 */ /* 0x000fe20000100800 */
[----:B------:R-:W-:-:S05]  /*c5920*/  F2FP.SATFINITE.E4M3.F32.PACK_AB_MERGE_C R46, R46, R59, RZ ;  /* 0x0000003b2e2e723e */ /* 0x000fca00048070ff */
[----:B------:R-:W-:Y:S01]  /*c5930*/  STL [R1+0x4fbc], R46 ;  /* 0x004fbc2e01007387 */ /* 0x000fe20000100800 */
[----:B------:R-:W-:-:S03]  /*c5940*/  F2FP.SATFINITE.E4M3.F32.PACK_AB_MERGE_C R17, R17, R45, RZ ;  /* 0x0000002d1111723e */ /* 0x000fc600048070ff */
[----:B------:R-:W4:Y:S04]  /*c5950*/  LDL.LU R45, [R1+0x3e0] ;  /* 0x0003e000012d7983 */ /* 0x000f280000300800 */
[----:B------:R-:W-:Y:S01]  /*c5960*/  STL.64 [R1+0xf30], R52 ;  /* 0x000f303401007387 */ /* 0x000fe20000100a00 */
[----:B------:R-:W-:-:S03]  /*c5970*/  F2FP.SATFINITE.E4M3.F32.PACK_AB_MERGE_C R18, R48, R18, RZ ;  /* 0x000000123012723e */ /* 0x000fc600048070ff */
[----:B------:R0:W-:Y:S04]  /*c5980*/  STL [R1+0x674], R17 ;  /* 0x0006741101007387 */ /* 0x0001e80000100800 */
[----:B0-----:R-:W4:Y:S04]  /*c5990*/  LDL.LU R17, [R1+0x3e4] ;  /* 0x0003e40001117983 */ /* 0x001f280000300800 */
[----:B------:R0:W-:Y:S04]  /*c59a0*/  STL [R1+0x4fd8], R18 ;  /* 0x004fd81201007387 */ /* 0x0001e80000100800 */
[----:B0-----:R-:W4:Y:S04]  /*c59b0*/  LDL.LU R18, [R1+0x140] ;  /* 0x0001400001127983 */ /* 0x001f280000300800 */
[----:B------:R-:W4:Y:S01]  /*c59c0*/  LDL.LU R48, [R1+0x144] ;  /* 0x0001440001307983 */ /* 0x000f220000300800 */
[----:B------:R-:W-:-:S02]  /*c59d0*/  IADD3 R52, P1, R20, R5, RZ ;  /* 0x0000000514347210 */ /* 0x000fc40007f3e0ff */
[----:B------:R-:W-:-:S03]  /*c59e0*/  F2FP.SATFINITE.E4M3.F32.PACK_AB_MERGE_C R33, R22, R33, RZ ;  /* 0x000000211621723e */ /* 0x000fc600048070ff */
[----:B------:R-:W-:-:S05]  /*c59f0*/  IMAD.X R53, R21, 0x1, R6, P1 ;  /* 0x0000000115357824 */ /* 0x000fca00008e0606 */
[----:B------:R0:W-:Y:S01]  /*c5a00*/  STL.64 [R1+0xf20], R52 ;  /* 0x000f203401007387 */ /* 0x0001e20000100a00 */
[----:B------:R-:W-:Y:S02]  /*c5a10*/  F2FP.SATFINITE.E4M3.F32.PACK_AB_MERGE_C R22, R37, R36, RZ ;  /* 0x000000242516723e */ /* 0x000fe400048070ff */
[C---:B------:R-:W-:Y:S01]  /*c5a20*/  IADD3 R36, P1, R20.reuse, R7, RZ ;  /* 0x0000000714247210 */ /* 0x040fe20007f3e0ff */
[----:B------:R1:W-:Y:S04]  /*c5a30*/  STL [R1+0x664], R33 ;  /* 0x0006642101007387 */ /* 0x0003e80000100800 */
[----:B------:R-:W-:Y:S01]  /*c5a40*/  IMAD.X R37, R21, 0x1, R8, P1 ;  /* 0x0000000115257824 */ /* 0x000fe200008e0608 */
[----:B------:R1:W-:Y:S04]  /*c5a50*/  STL [R1+0x4ff8], R22 ;  /* 0x004ff81601007387 */ /* 0x0003e80000100800 */
[----:B0-----:R-:W4:Y:S04]  /*c5a60*/  LDL.LU R53, [R1+0x3e8] ;  /* 0x0003e80001357983 */ /* 0x001f280000300800 */
[----:B------:R-:W4:Y:S01]  /*c5a70*/  LDL.LU R58, [R1+0x3ec] ;  /* 0x0003ec00013a7983 */ /* 0x000f220000300800 */
[----:B------:R-:W-:-:S03]  /*c5a80*/  IADD3 R46, P1, R20, R9, RZ ;  /* 0x00000009142e7210 */ /* 0x000fc60007f3e0ff */
[----:B-1----:R-:W4:Y:S04]  /*c5a90*/  LDL.LU R33, [R1+0x3c0] ;  /* 0x0003c00001217983 */ /* 0x002f280000300800 */
[----:B------:R0:W-:Y:S04]  /*c5aa0*/  STL.64 [R1+0xf28], R36 ;  /* 0x000f282401007387 */ /* 0x0001e80000100a00 */
[----:B------:R-:W4:Y:S04]  /*c5ab0*/  LDL.LU R22, [R1+0x3c4] ;  /* 0x0003c40001167983 */ /* 0x000f280000300800 */
[----:B0-----:R-:W4:Y:S04]  /*c5ac0*/  LDL.LU R36, [R1+0x3c8] ;  /* 0x0003c80001247983 */ /* 0x001f280000300800 */
[----:B------:R-:W4:Y:S01]  /*c5ad0*/  LDL.LU R37, [R1+0x3cc] ;  /* 0x0003cc0001257983 */ /* 0x000f220000300800 */
[----:B---3--:R-:W-:Y:S01]  /*c5ae0*/  F2FP.SATFINITE.E4M3.F32.PACK_AB_MERGE_C R52, R60, R47, RZ ;  /* 0x0000002f3c34723e */ /* 0x008fe200048070ff */
[----:B------:R-:W-:-:S04]  /*c5af0*/  IMAD.X R47, R21, 0x1, R10, P1 ;  /* 0x00000001152f7824 */ /* 0x000fc800008e060a */
[----:B------:R-:W-:Y:S01]  /*c5b00*/  STL [R1+0x648], R52 ;  /* 0x0006483401007387 */ /* 0x000fe20000100800 */
[----:B------:R-:W-:-:S05]  /*c5b10*/  IADD3 R54, P1, R20, R11, RZ ;  /* 0x0000000b14367210 */ /* 0x000fca0007f3e0ff */
[----:B------:R-:W-:Y:S01]  /*c5b20*/  IMAD.X R55, R21, 0x1, R12, P1 ;  /* 0x0000000115377824 */ /* 0x000fe200008e060c */
[----:B--2---:R-:W-:-:S05]  /*c5b30*/  F2FP.SATFINITE.E4M3.F32.PACK_AB_MERGE_C R44, R44, R61, RZ ;  /* 0x0000003d2c2c723e */ /* 0x004fca00048070ff */
[----:B------:R0:W-:Y:S04]  /*c5b40*/  STL [R1+0x5004], R44 ;  /* 0x0050042c01007387 */ /* 0x0001e80000100800 */
[----:B------:R-:W2:Y:S04]  /*c5b50*/  LDL.LU R59, [R1+0x3a0] ;  /* 0x0003a000013b7983 */ /* 0x000ea80000300800 */
[----:B------:R1:W-:Y:S01]  /*c5b60*/  STL.64 [R1+0xf18], R46 ;  /* 0x000f182e01007387 */ /* 0x0003e20000100a00 */
[----:B0-----:R-:W-:Y:S02]  /*c5b70*/  F2FP.SATFINITE.E4M3.F32.PACK_AB_MERGE_C R44, R51, R50, RZ ;  /* 0x00000032332c723e */ /* 0x001fe400048070ff */
[----:B------:R-:W-:Y:S01]  /*c5b80*/  F2FP.SATFINITE.E4M3.F32.PACK_AB_MERGE_C R40, R40, R41, RZ ;  /* 0x000000292828723e */ /* 0x000fe200048070ff */
[----:B-1----:R-:W2:Y:S04]  /*c5b90*/  LDL.LU R46, [R1+0x3a4] ;  /* 0x0003a400012e7983 */ /* 0x002ea80000300800 */
[----:B------:R0:W-:Y:S04]  /*c5ba0*/  STL [R1+0x628], R44 ;  /* 0x0006282c01007387 */ /* 0x0001e80000100800 */
[----:B------:R-:W3:Y:S04]  /*c5bb0*/  LDL.LU R47, [R1+0x3a8] ;  /* 0x0003a800012f7983 */ /* 0x000ee80000300800 */
[----:B------:R-:W3:Y:S04]  /*c5bc0*/  LDL.LU R60, [R1+0x3ac] ;  /* 0x0003ac00013c7983 */ /* 0x000ee80000300800 */
[----:B------:R1:W-:Y:S04]  /*c5bd0*/  STL [R1+0x5018], R40 ;  /* 0x0050182801007387 */ /* 0x0003e80000100800 */
[----:B------:R-:W3:Y:S04]  /*c5be0*/  LDL.LU R61, [R1+0x380] ;  /* 0x00038000013d7983 */ /* 0x000ee80000300800 */
[----:B0-----:R-:W3:Y:S04]  /*c5bf0*/  LDL.LU R44, [R1+0x384] ;  /* 0x00038400012c7983 */ /* 0x001ee80000300800 */
[----:B------:R-:W3:Y:S04]  /*c5c00*/  LDL.LU R50, [R1+0x388] ;  /* 0x0003880001327983 */ /* 0x000ee80000300800 */
[----:B------:R-:W3:Y:S04]  /*c5c10*/  LDL.LU R51, [R1+0x38c] ;  /* 0x00038c0001337983 */ /* 0x000ee80000300800 */
[----:B------:R-:W3:Y:S04]  /*c5c20*/  LDL.LU R41, [R1+0x230] ;  /* 0x0002300001297983 */ /* 0x000ee80000300800 */
[----:B-1----:R-:W3:Y:S01]  /*c5c30*/  LDL.LU R40, [R1+0x234] ;  /* 0x0002340001287983 */ /* 0x002ee20000300800 */
[----:B----4-:R-:W-:-:S03]  /*c5c40*/  F2FP.SATFINITE.E4M3.F32.PACK_AB_MERGE_C R17, R17, R45, RZ ;  /* 0x0000002d1111723e */ /* 0x010fc600048070ff */
[----:B------:R-:W4:Y:S04]  /*c5c50*/  LDL.LU R45, [R1+0x238] ;  /* 0x00023800012d7983 */ /* 0x000f280000300800 */
[----:B------:R-:W-:Y:S04]  /*c5c60*/  STL.64 [R1+0xf10], R54 ;  /* 0x000f103601007387 */ /* 0x000fe80000100a00 */
[----:B------:R0:W-:Y:S01]  /*c5c70*/  STL [R1+0x60c], R17 ;  /* 0x00060c1101007387 */ /* 0x0001e20000100800 */
[----:B------:R-:W-:-:S03]  /*c5c80*/  F2FP.SATFINITE.E4M3.F32.PACK_AB_MERGE_C R18, R48, R18, RZ ;  /* 0x000000123012723e */ /* 0x000fc600048070ff */
[----:B0-----:R-:W4:Y:S04]  /*c5c90*/  LDL.LU R17, [R1+0x23c] ;  /* 0x00023c0001117983 */ /* 0x001f280000300800 */
[----:B------:R0:W-:Y:S04]  /*c5ca0*/  STL [R1+0x638], R18 ;  /* 0x0006381201007387 */ /* 0x0001e80000100800 */
[----:B0-----:R-:W4:Y:S04]  /*c5cb0*/  LDL.LU R18, [R1+0x210] ;  /* 0x0002100001127983 */ /* 0x001f280000300800 */
[----:B------:R-:W4:Y:S01]  /*c5cc0*/  LDL.LU R48, [R1+0x214] ;  /* 0x0002140001307983 */ /* 0x000f220000300800 */
[----:B------:R-:W-:-:S05]  /*c5cd0*/  IADD3 R54, P1, R20, R13, RZ ;  /* 0x0000000d14367210 */ /* 0x000fca0007f3e0ff */
[----:B------:R-:W-:Y:S01]  /*c5ce0*/  IMAD.X R55, R21, 0x1, R15, P1 ;  /* 0x0000000115377824 */ /* 0x000fe200008e060f */
[----:B------:R-:W-:-:S04]  /*c5cf0*/  IADD3 R52, P1, R20, R14, RZ ;  /* 0x0000000e14347210 */ /* 0x000fc80007f3e0ff */
[----:B------:R0:W-:Y:S01]  /*c5d00*/  STL.64 [R1+0xf00], R54 ;  /* 0x000f003601007387 */ /* 0x0001e20000100a00 */
[----:B------:R-:W-:Y:S01]  /*c5d10*/  VIADD R20, R20, UR6 ;  /* 0x0000000614147c36 */ /* 0x000fe20008000000 */
[----:B------:R-:W-:Y:S01]  /*c5d20*/  ULDC UR6, c[0x0][0x248] ;  /* 0x0000920000067ab9 */ /* 0x000fe20000000800 */
[----:B0-----:R-:W-:Y:S01]  /*c5d30*/  F2FP.SATFINITE.E4M3.F32.PACK_AB_MERGE_C R54, R58, R53, RZ ;  /* 0x000000353a36723e */ /* 0x001fe200048070ff */
[----:B------:R-:W-:Y:S01]  /*c5d40*/  IMAD.X R53, R21, 0x1, R16, P1 ;  /* 0x0000000115357824 */ /* 0x000fe200008e0610 */
[----:B------:R-:W-:-:S03]  /*c5d50*/  F2FP.SATFINITE.E4M3.F32.PACK_AB_MERGE_C R22, R22, R33, RZ ;  /* 0x000000211616723e */ /* 0x000fc600048070ff */
[----:B------:R-:W-:Y:S01]  /*c5d60*/  STL [R1+0x5020], R54 ;  /* 0x0050203601007387 */ /* 0x000fe20000100800 */
[----:B------:R-:W-:-:S03]  /*c5d70*/  F2FP.SATFINITE.E4M3.F32.PACK_AB_MERGE_C R21, R37, R36, RZ ;  /* 0x000000242515723e */ /* 0x000fc600048070ff */
[----:B------:R-:W4:Y:S04]  /*c5d80*/  LDL.LU R36, [R1+0x218] ;  /* 0x0002180001247983 */ /* 0x000f280000300800 */
[----:B------:R0:W-:Y:S04]  /*c5d90*/  STL.64 [R1+0xf08], R52 ;  /* 0x000f083401007387 */ /* 0x0001e80000100a00 */
[----:B------:R1:W-:Y:S04]  /*c5da0*/  STL [R1+0x5fc], R22 ;  /* 0x0005fc1601007387 */ /* 0x0003e80000100800 */
[----:B------:R-:W4:Y:S04]  /*c5db0*/  LDL.LU R37, [R1+0x21c] ;  /* 0x00021c0001257983 */ /* 0x000f280000300800 */
[----:B------:R1:W-:Y:S01]  /*c5dc0*/  STL [R1+0x5030], R21 ;  /* 0x0050301501007387 */ /* 0x0003e20000100800 */
[----:B0-----:R-:W-:-:S03]  /*c5dd0*/  IADD3 R52, P1, R20, R0, RZ ;  /* 0x0000000014347210 */ /* 0x001fc60007f3e0ff */
[----:B------:R-:W4:Y:S04]  /*c5de0*/  LDL.LU R33, [R1+0xf0] ;  /* 0x0000f00001217983 */ /* 0x000f280000300800 */
[----:B-1----:R-:W4:Y:S01]  /*c5df0*/  LDL.LU R22, [R1+0xf4] ;  /* 0x0000f40001167983 */ /* 0x002f220000300800 */
[----:B------:R-:W-:-:S05]  /*c5e00*/  SHF.R.S32.HI R21, RZ, 0x1f, R20 ;  /* 0x0000001fff157819 */ /* 0x000fca0000011414 */
[----:B------:R-:W-:Y:S01]  /*c5e10*/  IMAD.X R53, R21, 0x1, R2, P1 ;  /* 0x0000000115357824 */ /* 0x000fe200008e0602 */
[----:B--2---:R-:W-:-:S05]  /*c5e20*/  F2FP.SATFINITE.E4M3.F32.PACK_AB_MERGE_C R46, R46, R59, RZ ;  /* 0x0000003b2e2e723e */ /* 0x004fca00048070ff */
[----:B------:R0:W-:Y:S04]  /*c5e30*/  STL [R1+0x5f0], R46 ;  /* 0x0005f02e01007387 */ /* 0x0001e80000100800 */
[----:B------:R3:W-:Y:S01]  /*c5e40*/  STL.64 [R1+0xef8], R52 ;  /* 0x000ef83401007387 */ /* 0x0007e20000100a00 */
[----:B0-----:R-:W-:Y:S02]  /*c5e50*/  IADD3 R46, P1, R20, R3, RZ ;  /* 0x00000003142e7210 */ /* 0x001fe40007f3e0ff */
[----:B---3--:R-:W-:Y:S02]  /*c5e60*/  F2FP.SATFINITE.E4M3.F32.PACK_AB_MERGE_C R52, R60, R47, RZ ;  /* 0x0000002f3c34723e */ /* 0x008fe400048070ff */
[----:B------:R-:W-:Y:S01]  /*c5e70*/  F2FP.SATFINITE.E4M3.F32.PACK_AB_MERGE_C R44, R44, R61, RZ ;  /* 0x0000003d2c2c723e */ /* 0x000fe200048070ff */
[----:B------:R-:W-:-:S02]  /*c5e80*/  IMAD.X R47, R21, 0x1, R4, P1 ;  /* 0x00000001152f7824 */ /* 0x000fc400008e0604 */
[----:B------:R-:W-:Y:S04]  /*c5e90*/  STL [R1+0x5044], R52 ;  /* 0x0050443401007387 */ /* 0x000fe80000100800 */
[----:B------:R0:W-:Y:S02]  /*c5ea0*/  STL [R1+0x3c8], R44 ;  /* 0x0003c82c01007387 */ /* 0x0001e40000100800 */
[----:B0-----:R-:W-:Y:S02]  /*c5eb0*/  F2FP.SATFINITE.E4M3.F32.PACK_AB_MERGE_C R44, R51, R50, RZ ;  /* 0x00000032332c723e */ /* 0x001fe400048070ff */
[----:B------:R-:W2:Y:S01]  /*c5ec0*/  LDL.LU R51, [R1+0x1f0] ;  /* 0x0001f00001337983 */ /* 0x000ea20000300800 */
[----:B------:R-:W-:-:S03]  /*c5ed0*/  F2FP.SATFINITE.E4M3.F32.PACK_AB_MERGE_C R40, R40, R41, RZ ;  /* 0x000000292828723e */ /* 0x000fc600048070ff */
[----:B------:R0:W-:Y:S04]  /*c5ee0*/  STL.64 [R1+0xef0], R46 ;  /* 0x000ef02e01007387 */ /* 0x0001e80000100a00 */
[----:B------:R-:W-:Y:S04]  /*c5ef0*/  STL [R1+0x5050], R44 ;  /* 0x0050502c01007387 */ /* 0x000fe80000100800 */
[----:B------:R-:W2:Y:S04]  /*c5f00*/  LDL.LU R41, [R1+0x1f4] ;  /* 0x0001f40001297983 */ /* 0x000ea80000300800 */
[----:B------:R1:W-:Y:S01]  /*c5f10*/  STL [R1+0x3a4], R40 ;  /* 0x0003a42801007387 */ /* 0x0003e20000100800 */
[----:B0-----:R-:W-:-:S03]  /*c5f20*/  IADD3 R46, P1, R20, R5, RZ ;  /* 0x00000005142e7210 */ /* 0x001fc60007f3e0ff */
[----:B------:R-:W3:Y:S04]  /*c5f30*/  LDL.LU R50, [R1+0x1f8] ;  /* 0x0001f80001327983 */ /* 0x000ee80000300800 */
[----:B-1----:R-:W3:Y:S01]  /*c5f40*/  LDL.LU R40, [R1+0x1fc] ;  /* 0x0001fc0001287983 */ /* 0x002ee20000300800 */
[----:B------:R-:W-:-:S05]  /*c5f50*/  IMAD.X R47, R21, 0x1, R6, P1 ;  /* 0x00000001152f7824 */ /* 0x000fca00008e0606 */
[----:B------:R-:W-:Y:S01]  /*c5f60*/  STL.64 [R1+0xee8], R46 ;  /* 0x000ee82e01007387 */ /* 0x000fe20000100a00 */
[----:B----4-:R-:W-:-:S03]  /*c5f70*/  F2FP.SATFINITE.E4M3.F32.PACK_AB_MERGE_C R45, R17, R45, RZ ;  /* 0x0000002d112d723e */ /* 0x010fc600048070ff */
[----:B------:R-:W4:Y:S04]  /*c5f80*/  LDL.LU R17, [R1+0x1b0] ;  /* 0x0001b00001117983 */ /* 0x000f280000300800 */
[----:B------:R-:W-:Y:S01]  /*c5f90*/  STL [R1+0x5060], R45 ;  /* 0x0050602d01007387 */ /* 0x000fe20000100800 */
[----:B------:R-:W-:-:S03]  /*c5fa0*/  F2FP.SATFINITE.E4M3.F32.PACK_AB_MERGE_C R44, R48, R18, RZ ;  /* 0x00000012302c723e */ /* 0x000fc600048070ff */
[----:B------:R-:W4:Y:S04]  /*c5fb0*/  LDL.LU R18, [R1+0x1b4] ;  /* 0x0001b40001127983 */ /* 0x000f280000300800 */
[----:B------:R0:W-:Y:S04]  /*c5fc0*/  STL [R1+0x507c], R44 ;  /* 0x00507c2c01007387 */ /* 0x0001e80000100800 */
[----:B------:R-:W4:Y:S04]  /*c5fd0*/  LDL.LU R56, [R1+0x1b8] ;  /* 0x0001b80001387983 */ /* 0x000f280000300800 */
[----:B------:R-:W4:Y:S04]  /*c5fe0*/  LDL.LU R57, [R1+0x1bc] ;  /* 0x0001bc0001397983 */ /* 0x000f280000300800 */
[----:B------:R-:W4:Y:S04]  /*c5ff0*/  LDL.LU R52, [R1+0x190] ;  /* 0x0001900001347983 */ /* 0x000f280000300800 */
[----:B------:R-:W4:Y:S01]  /*c6000*/  LDL.LU R53, [R1+0x194] ;  /* 0x0001940001357983 */ /* 0x000f220000300800 */
[----:B0-----:R-:W-:-:S03]  /*c6010*/  IADD3 R44, P1, R20, R7, RZ ;  /* 0x00000007142c7210 */ /* 0x001fc60007f3e0ff */
[----:B------:R-:W4:Y:S02]  /*c6020*/  LDL.LU R48, [R1+0x198] ;  /* 0x0001980001307983 */ /* 0x000f240000300800 */
[----:B------:R-:W-:Y:S01]  /*c6030*/  IMAD.X R45, R21, 0x1, R8, P1 ;  /* 0x00000001152d7824 */ /* 0x000fe200008e0608 */
[----:B------:R-:W-:Y:S02]  /*c6040*/  F2FP.SATFINITE.E4M3.F32.PACK_AB_MERGE_C R37, R37, R36, RZ ;  /* 0x000000242525723e */ /* 0x000fe400048070ff */
[----:B------:R-:W4:Y:S04]  /*c6050*/  LDL.LU R36, [R1+0x19c] ;  /* 0x00019c0001247983 */ /* 0x000f280000300800 */
[----:B------:R0:W-:Y:S04]  /*c6060*/  STL.64 [R1+0xee0], R44 ;  /* 0x000ee02c01007387 */ /* 0x0001e80000100a00 */
[----:B------:R1:W-:Y:S01]  /*c6070*/  STL [R1+0x5078], R37 ;  /* 0x0050782501007387 */ /* 0x0003e20000100800 */
[----:B------:R-:W-:-:S02]  /*c6080*/  F2FP.SATFINITE.E4M3.F32.PACK_AB_MERGE_C R22, R22, R33, RZ ;  /* 0x000000211616723e */ /* 0x000fc400048070ff */
[----:B0-----:R-:W-:Y:S01]  /*c6090*/  IADD3 R44, P1, R20, R9, RZ ;  /* 0x00000009142c7210 */ /* 0x001fe20007f3e0ff */
[----:B-1----:R-:W4:Y:S04]  /*c60a0*/  LDL.LU R37, [R1+0x164] ;  /* 0x0001640001257983 */ /* 0x002f280000300800 */
[----:B------:R-:W-:Y:S01]  /*c60b0*/  IMAD.X R45, R21, 0x1, R10, P1 ;  /* 0x00000001152d7824 */ /* 0x000fe200008e060a */
[----:B------:R-:W4:Y:S04]  /*c60c0*/  LDL.LU R58, [R1+0x168] ;  /* 0x00016800013a7983 */ /* 0x000f280000300800 */
[----:B------:R-:W4:Y:S04]  /*c60d0*/  LDL.LU R59, [R1+0x16c] ;  /* 0x00016c00013b7983 */ /* 0x000f280000300800 */
[----:B------:R0:W-:Y:S04]  /*c60e0*/  STL [R1+0x5144], R22 ;  /* 0x0051441601007387 */ /* 0x0001e80000100800 */
[----:B------:R-:W4:Y:S04]  /*c60f0*/  LDL.LU R33, [R1+0x120] ;  /* 0x0001200001217983 */ /* 0x000f280000300800 */
[----:B0-----:R-:W4:Y:S04]  /*c6100*/  LDL.LU R22, [R1+0x124] ;  /* 0x0001240001167983 */ /* 0x001f280000300800 */
[----:B------:R-:W4:Y:S04]  /*c6110*/  LDL.LU R46, [R1+0x128] ;  /* 0x00012800012e7983 */ /* 0x000f280000300800 */
[----:B------:R0:W-:Y:S04]  /*c6120*/  STL.64 [R1+0xed8], R44 ;  /* 0x000ed82c01007387 */ /* 0x0001e80000100a00 */
[----:B------:R-:W4:Y:S04]  /*c6130*/  LDL.LU R47, [R1+0x12c] ;  /* 0x00012c00012f7983 */ /* 0x000f280000300800 */
[----:B------:R-:W4:Y:S04]  /*c6140*/  LDL.LU R60, [R1+0x110] ;  /* 0x00011000013c7983 */ /* 0x000f280000300800 */
[----:B------:R-:W4:Y:S04]  /*c6150*/  LDL.LU R61, [R1+0x114] ;  /* 0x00011400013d7983 */ /* 0x000f280000300800 */
[----:B0-----:R-:W4:Y:S04]  /*c6160*/  LDL.LU R44, [R1+0x118] ;  /* 0x00011800012c7983 */ /* 0x001f280000300800 */
[----:B------:R-:W4:Y:S01]  /*c6170*/  LDL.LU R45, [R1+0x11c] ;  /* 0x00011c00012d7983 */ /* 0x000f220000300800 */
[----:B--2---:R-:W-:-:S03]  /*c6180*/  F2FP.SATFINITE.E4M3.F32.PACK_AB_MERGE_C R54, R41, R51, RZ ;  /* 0x000000332936723e */ /* 0x004fc600048070ff */
[----:B------:R-:W2:Y:S04]  /*c6190*/  LDL.LU R51, [R1+0xf8] ;  /* 0x0000f80001337983 */ /* 0x000ea80000300800 */
[----:B------:R-:W2:Y:S04]  /*c61a0*/  LDL.LU R41, [R1+0xfc] ;  /* 0x0000fc0001297983 */ /* 0x000ea80000300800 */
[----:B------:R3:W-:Y:S02]  /*c61b0*/  STL [R1+0x5094], R54 ;  /* 0x0050943601007387 */ /* 0x0007e40000100800 */
[----:B---3--:R-:W-:-:S02]  /*c61c0*/  F2FP.SATFINITE.E4M3.F32.PACK_AB_MERGE_C R54, R40, R50, RZ ;  /* 0x000000322836723e */ /* 0x008fc400048070ff */
[----:B------:R-:W3:Y:S04]  /*c61d0*/  LDL.LU R40, [R1+0x108] ;  /* 0x0001080001287983 */ /* 0x000ee80000300800 */
[----:B------:R-:W3:Y:S04]  /*c61e0*/  LDL.LU R50, [R1+0x74] ;  /* 0x0000740001327983 */ /* 0x000ee80000300800 */
[----:B------:R0:W-:Y:S02]  /*c61f0*/  STL [R1+0x5090], R54 ;  /* 0x0050903601007387 */ /* 0x0001e40000100800 */
[----:B0-----:R-:W-:-:S05]  /*c6200*/  IADD3 R54, P1, R20, R11, RZ ;  /* 0x0000000b14367210 */ /* 0x001fca0007f3e0ff */
[----:B------:R-:W-:Y:S01]  /*c6210*/  IMAD.X R55, R21, 0x1, R12, P1 ;  /* 0x0000000115377824 */ /* 0x000fe200008e060c */
[----:B----4-:R-:W-:-:S04]  /*c6220*/  F2FP.SATFINITE.E4M3.F32.PACK_AB_MERGE_C R18, R18, R17, RZ ;  /* 0x000000111212723e */ /* 0x010fc800048070ff */
[----:B------:R0:W-:Y:S01]  /*c6230*/  STL.64 [R1+0xed0], R54 ;  /* 0x000ed03601007387 */ /* 0x0001e20000100a00 */
[----:B------:R-:W-:-:S03]  /*c6240*/  F2FP.SATFINITE.E4M3.F32.PACK_AB_MERGE_C R57, R57, R56, RZ ;  /* 0x000000383939723e */ /* 0x000fc600048070ff */
[----:B0-----:R-:W4:Y:S01]  /*c6250*/  LDL.LU.64 R54, [R1+0x58b0] ;  /* 0x0058b00001367983 */ /* 0x001f220000300a00 */
[----:B------:R-:W-:-:S03]  /*c6260*/  IADD3 R56, P1, R20, R13, RZ ;  /* 0x0000000d14387210 */ /* 0x000fc60007f3e0ff */
[----:B------:R-:W4:Y:S04]  /*c6270*/  LDL.LU R17, [R1+0x58ac] ;  /* 0x0058ac0001117983 */ /* 0x000f280000300800 */
[----:B------:R0:W-:Y:S01]  /*c6280*/  STL [R1+0x50a8], R18 ;  /* 0x0050a81201007387 */ /* 0x0001e20000100800 */
[----:B------:R-:W-:-:S03]  /*c6290*/  F2FP.SATFINITE.E4M3.F32.PACK_AB_MERGE_C R53, R53, R52, RZ ;  /* 0x000000343535723e */ /* 0x000fc600048070ff */
[----:B0-----:R-:W4:Y:S04]  /*c62a0*/  LDL.LU R18, [R1+0x58a8] ;  /* 0x0058a80001127983 */ /* 0x001f280000300800 */
[----:B------:R0:W-:Y:S02]  /*c62b0*/  STL [R1+0x50a4], R57 ;  /* 0x0050a43901007387 */ /* 0x0001e40000100800 */
[----:B0-----:R-:W-:Y:S01]  /*c62c0*/  IMAD.X R57, R21, 0x1, R15, P1 ;  /* 0x0000000115397824 */ /* 0x001fe200008e060f */
[----:B------:R-:W-:-:S04]  /*c62d0*/  IADD3 R52, P1, R20, R14, RZ ;  /* 0x0000000e14347210 */ /* 0x000fc80007f3e0ff */
[----:B------:R0:W-:Y:S04]  /*c62e0*/  STL.64 [R1+0xec8], R56 ;  /* 0x000ec83801007387 */ /* 0x0001e80000100a00 */
[----:B0-----:R-:W4:Y:S04]  /*c62f0*/  LDL.LU.64 R56, [R1+0x58a0] ;  /* 0x0058a00001387983 */ /* 0x001f280000300a00 */
[----:B------:R0:W-:Y:S02]  /*c6300*/  STL [R1+0x50bc], R53 ;  /* 0x0050bc3501007387 */ /* 0x0001e40000100800 */
[----:B0-----:R-:W-:-:S05]  /*c6310*/  IMAD.X R53, R21, 0x1, R16, P1 ;  /* 0x0000000115357824 */ /* 0x001fca00008e0610 */
[----:B------:R0:W-:Y:S04]  /*c6320*/  STL.64 [R1+0xec0], R52 ;  /* 0x000ec03401007387 */ /* 0x0001e80000100a00 */
[----:B0-----:R-:W4:Y:S04]  /*c6330*/  LDL.LU.64 R52, [R1+0x5898] ;  /* 0x0058980001347983 */ /* 0x001f280000300a00 */
[----:B------:R-:W2:Y:S01]  /*c6340*/  LDL.LU R21, [R1+0x160] ;  /* 0x0001600001157983 */ /* 0x000ea20000300800 */
[----:B------:R-:W-:Y:S01]  /*c6350*/  F2FP.SATFINITE.E4M3.F32.PACK_AB_MERGE_C R36, R36, R48, RZ ;  /* 0x000000302424723e */ /* 0x000fe200048070ff */
[----:B------:R-:W-:Y:S01]  /*c6360*/  VIADD R20, R20, UR6 ;  /* 0x0000000614147c36 */ /* 0x000fe20008000000 */
[----:B------:R-:W-:Y:S01]  /*c6370*/  F2FP.SATFINITE.E4M3.F32.PACK_AB_MERGE_C R59, R59, R58, RZ ;  /* 0x0000003a3b3b723e */ /* 0x000fe200048070ff */
[----:B------:R-:W4:Y:S01]  /*c6380*/  LDL.LU R48, [R1+0x5890] ;  /* 0x0058900001307983 */ /* 0x000f220000300800 */
[----:B------:R-:W-:Y:S01]  /*c6390*/  F2FP.SATFINITE.E4M3.F32.PACK_AB_MERGE_C R22, R22, R33, RZ ;  /* 0x000000211616723e */ /* 0x000fe200048070ff */
[----:B------:R-:W-:-:S02]  /*c63a0*/  ULDC UR6, c[0x0][0x248] ;  /* 0x0000920000067ab9 */ /* 0x000fc40000000800 */
[----:B------:R0:W-:Y:S01]  /*c63b0*/  STL [R1+0x50b8], R36 ;  /* 0x0050b82401007387 */ /* 0x0001e20000100800 */
[----:B------:R-:W-:-:S03]  /*c63c0*/  IADD3 R58, P1, R20, R0, RZ ;  /* 0x00000000143a7210 */ /* 0x000fc60007f3e0ff */
[----:B0-----:R-:W4:Y:S01]  /*c63d0*/  LDL.LU R36, [R1+0x104] ;  /* 0x0001040001247983 */ /* 0x001f220000300800 */
[----:B------:R-:W-:Y:S02]  /*c63e0*/  F2FP.SATFINITE.E4M3.F32.PACK_AB_MERGE_C R47, R47, R46, RZ ;  /* 0x0000002e2f2f723e */ /* 0x000fe400048070ff */
[----:B------:R-:W-:Y:S02]  /*c63f0*/  F2FP.SATFINITE.E4M3.F32.PACK_AB_MERGE_C R61, R61, R60, RZ ;  /* 0x0000003c3d3d723e */ /* 0x000fe400048070ff */
[----:B--2---:R-:W-:Y:S02]  /*c6400*/  F2FP.SATFINITE.E4M3.F32.PACK_AB_MERGE_C R21, R37, R21, RZ ;  /* 0x000000152515723e */ /* 0x004fe400048070ff */
[----:B------:R-:W2:Y:S04]  /*c6410*/  LDL.LU R37, [R1+0x70] ;  /* 0x0000700001257983 */ /* 0x000ea80000300800 */
[----:B------:R0:W-:Y:S04]  /*c6420*/  STL [R1+0x50e0], R21 ;  /* 0x0050e01501007387 */ /* 0x0001e80000100800 */
[----:B------:R1:W-:Y:S01]  /*c6430*/  STL [R1+0x50d8], R59 ;  /* 0x0050d83b01007387 */ /* 0x0003e20000100800 */
[----:B0-----:R-:W-:-:S05]  /*c6440*/  SHF.R.S32.HI R21, RZ, 0x1f, R20 ;  /* 0x0000001fff157819 */ /* 0x001fca0000011414 */
[----:B-1----:R-:W-:-:S05]  /*c6450*/  IMAD.X R59, R21, 0x1, R2, P1 ;  /* 0x00000001153b7824 */ /* 0x002fca00008e0602 */
[----:B------:R0:W-:Y:S04]  /*c6460*/  STL.64 [R1+0xeb0], R58 ;  /* 0x000eb03a01007387 */ /* 0x0001e80000100a00 */
[----:B0-----:R-:W2:Y:S04]  /*c6470*/  LDL.LU.64 R58, [R1+0x5888] ;  /* 0x00588800013a7983 */ /* 0x001ea80000300a00 */
[----:B------:R-:W2:Y:S04]  /*c6480*/  LDL.LU R33, [R1+0x5884] ;  /* 0x0058840001217983 */ /* 0x000ea80000300800 */
[----:B------:R0:W-:Y:S04]  /*c6490*/  STL [R1+0x5100], R22 ;  /* 0x0051001601007387 */ /* 0x0001e80000100800 */
[----:B0-----:R-:W4:Y:S01]  /*c64a0*/  LDL.LU R22, [R1+0x5880] ;  /* 0x0058800001167983 */ /* 0x001f220000300800 */
[----:B------:R-:W-:-:S02]  /*c64b0*/  IADD3 R46, P1, R20, R3, RZ ;  /* 0x00000003142e7210 */ /* 0x000fc40007f3e0ff */
[----:B------:R-:W-:Y:S01]  /*c64c0*/  F2FP.SATFINITE.E4M3.F32.PACK_AB_MERGE_C R60, R45, R44, RZ ;  /* 0x0000002c2d3c723e */ /* 0x000fe200048070ff */
[----:B------:R0:W-:Y:S02]  /*c64d0*/  STL [R1+0x50f8], R47 ;  /* 0x0050f82f01007387 */ /* 0x0001e40000100800 */
[----:B0-----:R-:W-:Y:S01]  /*c64e0*/  IMAD.X R47, R21, 0x1, R4, P1 ;  /* 0x00000001152f7824 */ /* 0x001fe200008e0604 */
[----:B------:R-:W-:-:S04]  /*c64f0*/  IADD3 R44, P1, R20, R5, RZ ;  /* 0x00000005142c7210 */ /* 0x000fc80007f3e0ff */
[----:B------:R0:W-:Y:S01]  /*c6500*/  STL.64 [R1+0xea8], R46 ;  /* 0x000ea82e01007387 */ /* 0x0001e20000100a00 */
[----:B------:R-:W-:-:S03]  /*c6510*/  IMAD.X R45, R21, 0x1, R6, P1 ;  /* 0x00000001152d7824 */ /* 0x000fc600008e0606 */
[----:B0-----:R-:W2:Y:S04]  /*c6520*/  LDL.LU.64 R46, [R1+0x5878] ;  /* 0x00587800012e7983 */ /* 0x001ea80000300a00 */
[----:B------:R-:W-:Y:S04]  /*c6530*/  STL [R1+0x511c], R61 ;  /* 0x00511c3d01007387 */ /* 0x000fe80000100800 */
[----:B------:R-:W-:Y:S04]  /*c6540*/  STL [R1+0x5118], R60 ;  /* 0x0051183c01007387 */ /* 0x000fe80000100800 */
[----:B------:R0:W-:Y:S02]  /*c6550*/  STL.64 [R1+0xeb8], R44 ;  /* 0x000eb82c01007387 */ /* 0x0001e40000100a00 */
[----:B0-----:R-:W-:-:S02]  /*c6560*/  F2FP.SATFINITE.E4M3.F32.PACK_AB_MERGE_C R44, R41, R51, RZ ;  /* 0x00000033292c723e */ /* 0x001fc400048070ff */
[----:B------:R-:W2:Y:S01]  /*c6570*/  LDL.LU R41, [R1+0xb0] ;  /* 0x0000b00001297983 */ /* 0x000ea20000300800 */
[----:B---3--:R-:W-:-:S03]  /*c6580*/  LOP3.LUT R51, R40, 0xffff, RZ, 0xc0, !PT ;  /* 0x0000ffff28337812 */ /* 0x008fc600078ec0ff */
[----:B------:R4:W-:Y:S04]  /*c6590*/  STL [R1+0x5138], R44 ;  /* 0x0051382c01007387 */ /* 0x0009e80000100800 */
[----:B------:R-:W3:Y:S01]  /*c65a0*/  LDL.LU R40, [R1+0x28] ;  /* 0x0000280001287983 */ /* 0x000ee20000300800 */
[----:B------:R-:W-:Y:S02]  /*c65b0*/  LOP3.LUT R50, R50, 0xffff, RZ, 0xc0, !PT ;  /* 0x0000ffff32327812 */ /* 0x000fe400078ec0ff */
[----:B------:R-:W-:Y:S02]  /*c65c0*/  SHF.R.U32.HI R45, RZ, 0x8, R51 ;  /* 0x00000008ff2d7819 */ /* 0x000fe40000011633 */
[--C-:B------:R-:W-:Y:S02]  /*c65d0*/  PRMT R51, R51, 0x3340, R50.reuse ;  /* 0x0000334033337816 */ /* 0x100fe40000000032 */
[----:B------:R-:W-:-:S02]  /*c65e0*/  SHF.R.U32.HI R50, RZ, 0x8, R50 ;  /* 0x00000008ff327819 */ /* 0x000fc40000011632 */
[----:B------:R-:W-:Y:S02]  /*c65f0*/  LOP3.LUT R45, R45, 0xffff, RZ, 0xc0, !PT ;  /* 0x0000ffff2d2d7812 */ /* 0x000fe400078ec0ff */
[----:B------:R-:W-:Y:S02]  /*c6600*/  LOP3.LUT R50, R50, 0xffff, RZ, 0xc0, !PT ;  /* 0x0000ffff32327812 */ /* 0x000fe400078ec0ff */
[----:B----4-:R-:W-:-:S04]  /*c6610*/  LOP3.LUT R44, R22, 0xffff, RZ, 0xc0, !PT ;  /* 0x0000ffff162c7812 */ /* 0x010fc800078ec0ff */
[----:B------:R-:W-:-:S04]  /*c6620*/  PRMT R22, R44, 0x3340, R0 ;  /* 0x000033402c167816 */ /* 0x000fc80000000000 */
[----:B------:R-:W-:Y:S02]  /*c6630*/  PRMT R51, R51, 0x5410, R22 ;  /* 0x0000541033337816 */ /* 0x000fe40000000016 */
[----:B------:R-:W-:-:S03]  /*c6640*/  PRMT R22, R45, 0x3340, R50 ;  /* 0x000033402d167816 */ /* 0x000fc60000000032 */
[----:B------:R0:W-:Y:S04]  /*c6650*/  STL [R1+0x5488], R51 ;  /* 0x0054883301007387 */ /* 0x0001e80000100800 */
[----:B------:R1:W-:Y:S04]  /*c6660*/  STL [R1+0x824], R22 ;  /* 0x0008241601007387 */ /* 0x0003e80000100800 */
[----:B------:R-:W4:Y:S04]  /*c6670*/  LDL.LU R50, [R1+0xb4] ;  /* 0x0000b40001327983 */ /* 0x000f280000300800 */
[----:B0-----:R-:W4:Y:S01]  /*c6680*/  LDL.LU R51, [R1+0x2c] ;  /* 0x00002c0001337983 */ /* 0x001f220000300800 */
[----:B------:R-:W-:-:S02]  /*c6690*/  LOP3.LUT R36, R36, 0xffff, RZ, 0xc0, !PT ;  /* 0x0000ffff24247812 */ /* 0x000fc400078ec0ff */
[----:B--2---:R-:W-:Y:S02]  /*c66a0*/  LOP3.LUT R45, R33, 0xffff, RZ, 0xc0, !PT ;  /* 0x0000ffff212d7812 */ /* 0x004fe400078ec0ff */
[----:B------:R-:W-:Y:S02]  /*c66b0*/  LOP3.LUT R37, R37, 0xffff, RZ, 0xc0, !PT ;  /* 0x0000ffff25257812 */ /* 0x000fe400078ec0ff */
[----:B-1----:R-:W-:Y:S02]  /*c66c0*/  PRMT R22, R45, 0x3340, R0 ;  /* 0x000033402d167816 */ /* 0x002fe40000000000 */
[----:B------:R-:W-:-:S04]  /*c66d0*/  PRMT R33, R36, 0x3340, R37 ;  /* 0x0000334024217816 */ /* 0x000fc80000000025 */
[----:B------:R-:W-:Y:S02]  /*c66e0*/  PRMT R22, R33, 0x5410, R22 ;  /* 0x0000541021167816 */ /* 0x000fe40000000016 */
[----:B------:R-:W-:-:S03]  /*c66f0*/  IADD3 R60, P1, R20, R7, RZ ;  /* 0x00000007143c7210 */ /* 0x000fc60007f3e0ff */
[----:B------:R0:W-:Y:S01]  /*c6700*/  STL [R1+0x5484], R22 ;  /* 0x0054841601007387 */ /* 0x0001e20000100800 */
[----:B------:R-:W-:Y:S02]  /*c6710*/  SHF.R.U32.HI R36, RZ, 0x8, R36 ;  /* 0x00000008ff247819 */ /* 0x000fe40000011624 */
[----:B------:R-:W-:Y:S01]  /*c6720*/  SHF.R.U32.HI R33, RZ, 0x8, R37 ;  /* 0x00000008ff217819 */ /* 0x000fe20000011625 */
[----:B------:R-:W-:Y:S01]  /*c6730*/  IMAD.X R61, R21, 0x1, R8, P1 ;  /* 0x00000001153d7824 */ /* 0x000fe200008e0608 */
[----:B------:R-:W-:Y:S02]  /*c6740*/  LOP3.LUT R36, R36, 0xffff, RZ, 0xc0, !PT ;  /* 0x0000ffff24247812 */ /* 0x000fe400078ec0ff */
[----:B0-----:R-:W-:Y:S02]  /*c6750*/  SHF.R.U32.HI R22, RZ, 0x8, R44 ;  /* 0x00000008ff167819 */ /* 0x001fe4000001162c */
[----:B------:R-:W-:Y:S02]  /*c6760*/  LOP3.LUT R33, R33, 0xffff, RZ, 0xc0, !PT ;  /* 0x0000ffff21217812 */ /* 0x000fe400078ec0ff */
[----:B------:R-:W-:Y:S01]  /*c6770*/  LOP3.LUT R22, R22, 0xffff, RZ, 0xc0, !PT ;  /* 0x0000ffff16167812 */ /* 0x000fe200078ec0ff */
[----:B------:R0:W-:Y:S03]  /*c6780*/  STL.64 [R1+0xea0], R60 ;  /* 0x000ea03c01007387 */ /* 0x0001e60000100a00 */
[----:B------:R-:W-:-:S02]  /*c6790*/  PRMT R37, R22, 0x3340, R0 ;  /* 0x0000334016257816 */ /* 0x000fc40000000000 */
[----:B------:R-:W-:Y:S02]  /*c67a0*/  PRMT R22, R36, 0x3340, R33 ;  /* 0x0000334024167816 */ /* 0x000fe40000000021 */
[----:B------:R-:W-:Y:S02]  /*c67b0*/  LOP3.LUT R44, R41, 0xffff, RZ, 0xc0, !PT ;  /* 0x0000ffff292c7812 */ /* 0x000fe400078ec0ff */
[----:B------:R-:W-:Y:S02]  /*c67c0*/  LOP3.LUT R36, R23, 0xffff, RZ, 0xc0, !PT ;  /* 0x0000ffff17247812 */ /* 0x000fe400078ec0ff */
[----:B---3--:R-:W-:Y:S01]  /*c67d0*/  LOP3.LUT R33, R40, 0xffff, RZ, 0xc0, !PT ;  /* 0x0000ffff28217812 */ /* 0x008fe200078ec0ff */
[----:B0-----:R-:W2:Y:S04]  /*c67e0*/  LDL.LU.64 R60, [R1+0x5870] ;  /* 0x00587000013c7983 */ /* 0x001ea80000300a00 */
[----:B------:R0:W-:Y:S01]  /*c67f0*/  STL [R1+0x16c], R37 ;  /* 0x00016c2501007387 */ /* 0x0001e20000100800 */
[----:B------:R-:W-:-:S03]  /*c6800*/  PRMT R23, R44, 0x3340, R33 ;  /* 0x000033402c177816 */ /* 0x000fc60000000021 */
[----:B------:R1:W-:Y:S04]  /*c6810*/  STL [R1+0x820], R22 ;  /* 0x0008201601007387 */ /* 0x0003e80000100800 */
[----:B0-----:R-:W3:Y:S01]  /*c6820*/  LDL.LU R37, [R1+0x4cc0] ;  /* 0x004cc00001257983 */ /* 0x001ee20000300800 */
[----:B-1----:R-:W-:-:S03]  /*c6830*/  PRMT R22, R36, 0x3340, R0 ;  /* 0x0000334024167816 */ /* 0x002fc60000000000 */
[----:B------:R-:W2:Y:S01]  /*c6840*/  LDL.LU R41, [R1+0x148] ;  /* 0x0001480001297983 */ /* 0x000ea20000300800 */
[----:B------:R-:W-:-:S05]  /*c6850*/  PRMT R22, R23, 0x5410, R22 ;  /* 0x0000541017167816 */ /* 0x000fca0000000016 */
[----:B------:R0:W-:Y:S04]  /*c6860*/  STL [R1+0x5480], R22 ;  /* 0x0054801601007387 */ /* 0x0001e80000100800 */
[----:B------:R-:W2:Y:S01]  /*c6870*/  LDL.LU R40, [R1+0x158] ;  /* 0x0001580001287983 */ /* 0x000ea20000300800 */
[----:B0-----:R-:W-:-:S05]  /*c6880*/  IADD3 R22, P1, R20, R9, RZ ;  /* 0x0000000914167210 */ /* 0x001fca0007f3e0ff */
[----:B------:R-:W-:-:S05]  /*c6890*/  IMAD.X R23, R21, 0x1, R10, P1 ;  /* 0x0000000115177824 */ /* 0x000fca00008e060a */
[----:B------:R0:W-:Y:S01]  /*c68a0*/  STL.64 [R1+0xe90], R22 ;  /* 0x000e901601007387 */ /* 0x0001e20000100a00 */
[----:B------:R-:W-:Y:S02]  /*c68b0*/  SHF.R.U32.HI R44, RZ, 0x8, R44 ;  /* 0x00000008ff2c7819 */ /* 0x000fe4000001162c */
[----:B0-----:R-:W-:Y:S02]  /*c68c0*/  SHF.R.U32.HI R22, RZ, 0x8, R45 ;  /* 0x00000008ff167819 */ /* 0x001fe4000001162d */
[----:B------:R-:W-:Y:S02]  /*c68d0*/  SHF.R.U32.HI R23, RZ, 0x8, R33 ;  /* 0x00000008ff177819 */ /* 0x000fe40000011621 */
[----:B------:R-:W-:Y:S02]  /*c68e0*/  LOP3.LUT R22, R22, 0xffff, RZ, 0xc0, !PT ;  /* 0x0000ffff16167812 */ /* 0x000fe400078ec0ff */
[----:B------:R-:W-:Y:S02]  /*c68f0*/  LOP3.LUT R33, R44, 0xffff, RZ, 0xc0, !PT ;  /* 0x0000ffff2c217812 */ /* 0x000fe400078ec0ff */
[----:B------:R-:W-:-:S02]  /*c6900*/  PRMT R22, R22, 0x3340, R0 ;  /* 0x0000334016167816 */ /* 0x000fc40000000000 */
[----:B------:R-:W-:-:S03]  /*c6910*/  LOP3.LUT R23, R23, 0xffff, RZ, 0xc0, !PT ;  /* 0x0000ffff17177812 */ /* 0x000fc600078ec0ff */
[----:B------:R0:W-:Y:S01]  /*c6920*/  STL [R1+0x168], R22 ;  /* 0x0001681601007387 */ /* 0x0001e20000100800 */
[----:B------:R-:W-:Y:S02]  /*c6930*/  PRMT R23, R33, 0x3340, R23 ;  /* 0x0000334021177816 */ /* 0x000fe40000000017 */
[----:B------:R-:W-:-:S03]  /*c6940*/  IADD3 R44, P1, R20, R11, RZ ;  /* 0x0000000b142c7210 */ /* 0x000fc60007f3e0ff */
[----:B------:R-:W-:Y:S01]  /*c6950*/  STL [R1+0x81c], R23 ;  /* 0x00081c1701007387 */ /* 0x000fe20000100800 */
[----:B0-----:R-:W-:-:S05]  /*c6960*/  LOP3.LUT R22, R24, 0xffff, RZ, 0xc0, !PT ;  /* 0x0000ffff18167812 */ /* 0x001fca00078ec0ff */
[----:B------:R0:W-:Y:S01]  /*c6970*/  STL [R1+0x54ac], R22 ;  /* 0x0054ac1601007387 */ /* 0x0001e20000100800 */
[----:B------:R-:W-:Y:S01]  /*c6980*/  IMAD.X R45, R21, 0x1, R12, P1 ;  /* 0x00000001152d7824 */ /* 0x000fe200008e060c */
[----:B0-----:R-:W-:Y:S02]  /*c6990*/  PRMT R22, R22, 0x3340, R0 ;  /* 0x0000334016167816 */ /* 0x001fe40000000000 */
[----:B----4-:R-:W-:Y:S02]  /*c69a0*/  LOP3.LUT R33, R50, 0xffff, RZ, 0xc0, !PT ;  /* 0x0000ffff32217812 */ /* 0x010fe400078ec0ff */
[----:B------:R-:W-:-:S04]  /*c69b0*/  LOP3.LUT R24, R51, 0xffff, RZ, 0xc0, !PT ;  /* 0x0000ffff33187812 */ /* 0x000fc800078ec0ff */
[----:B------:R-:W-:-:S04]  /*c69c0*/  PRMT R23, R33, 0x3340, R24 ;  /* 0x0000334021177816 */ /* 0x000fc80000000018 */
[----:B------:R-:W-:-:S05]  /*c69d0*/  PRMT R22, R23, 0x5410, R22 ;  /* 0x0000541017167816 */ /* 0x000fca0000000016 */
[----:B------:R-:W-:Y:S04]  /*c69e0*/  STL [R1+0x547c], R22 ;  /* 0x00547c1601007387 */ /* 0x000fe80000100800 */
[----:B------:R0:W-:Y:S04]  /*c69f0*/  STL.64 [R1+0xe80], R44 ;  /* 0x000e802c01007387 */ /* 0x0001e80000100a00 */
[----:B0-----:R-:W4:Y:S04]  /*c6a00*/  LDL.LU R44, [R1+0x2164] ;  /* 0x00216400012c7983 */ /* 0x001f280000300800 */
[----:B------:R-:W4:Y:S04]  /*c6a10*/  LDL.LU R45, [R1+0x138] ;  /* 0x00013800012d7983 */ /* 0x000f280000300800 */
[----:B------:R-:W4:Y:S01]  /*c6a20*/  LDL.LU R51, [R1+0x150] ;  /* 0x0001500001337983 */ /* 0x000f220000300800 */
[----:B------:R-:W-:-:S02]  /*c6a30*/  SHF.R.U32.HI R22, RZ, 0x8, R36 ;  /* 0x00000008ff167819 */ /* 0x000fc40000011624 */
[----:B------:R-:W-:Y:S02]  /*c6a40*/  SHF.R.U32.HI R33, RZ, 0x8, R33 ;  /* 0x00000008ff217819 */ /* 0x000fe40000011621 */
[----:B------:R-:W-:Y:S02]  /*c6a50*/  SHF.R.U32.HI R23, RZ, 0x8, R24 ;  /* 0x00000008ff177819 */ /* 0x000fe40000011618 */
[----:B------:R-:W-:Y:S02]  /*c6a60*/  LOP3.LUT R22, R22, 0xffff, RZ, 0xc0, !PT ;  /* 0x0000ffff16167812 */ /* 0x000fe400078ec0ff */
[----:B------:R-:W-:Y:S02]  /*c6a70*/  LOP3.LUT R24, R33, 0xffff, RZ, 0xc0, !PT ;  /* 0x0000ffff21187812 */ /* 0x000fe400078ec0ff */
[----:B------:R-:W-:Y:S02]  /*c6a80*/  LOP3.LUT R23, R23, 0xffff, RZ, 0xc0, !PT ;  /* 0x0000ffff17177812 */ /* 0x000fe400078ec0ff */
[----:B------:R-:W-:-:S02]  /*c6a90*/  PRMT R36, R22, 0x3340, R0 ;  /* 0x0000334016247816 */ /* 0x000fc40000000000 */
[----:B------:R-:W-:-:S03]  /*c6aa0*/  PRMT R22, R24, 0x3340, R23 ;  /* 0x0000334018167816 */ /* 0x000fc60000000017 */
[----:B------:R2:W-:Y:S01]  /*c6ab0*/  STL [R1+0x164], R36 ;  /* 0x0001642401007387 */ /* 0x0005e20000100800 */
[----:B---3--:R-:W-:-:S03]  /*c6ac0*/  LOP3.LUT R33, R37, 0xffff, RZ, 0xc0, !PT ;  /* 0x0000ffff25217812 */ /* 0x008fc600078ec0ff */
[----:B------:R0:W-:Y:S04]  /*c6ad0*/  STL [R1+0x53bc], R22 ;  /* 0x0053bc1601007387 */ /* 0x0001e80000100800 */
[----:B------:R-:W3:Y:S01]  /*c6ae0*/  LDL.LU R50, [R1+0x14c] ;  /* 0x00014c0001327983 */ /* 0x000ee20000300800 */
[----:B--2---:R-:W-:-:S04]  /*c6af0*/  LOP3.LUT R36, R41, 0xffff, RZ, 0xc0, !PT ;  /* 0x0000ffff29247812 */ /* 0x004fc800078ec0ff */
[----:B0-----:R-:W-:Y:S02]  /*c6b00*/  PRMT R22, R36, 0x3340, R0 ;  /* 0x0000334024167816 */ /* 0x001fe40000000000 */
[----:B------:R-:W-:-:S04]  /*c6b10*/  LOP3.LUT R24, R40, 0xffff, RZ, 0xc0, !PT ;  /* 0x0000ffff28187812 */ /* 0x000fc800078ec0ff */
[----:B------:R-:W-:-:S04]  /*c6b20*/  PRMT R23, R33, 0x3340, R24 ;  /* 0x0000334021177816 */ /* 0x000fc80000000018 */
[----:B------:R-:W-:Y:S01]  /*c6b30*/  PRMT R23, R23, 0x5410, R22 ;  /* 0x0000541017177816 */ /* 0x000fe20000000016 */
[----:B------:R-:W-:-:S04]  /*c6b40*/  IMAD.MOV.U32 R22, RZ, RZ, R36 ;  /* 0x000000ffff167224 */ /* 0x000fc800078e0024 */
[----:B------:R0:W-:Y:S01]  /*c6b50*/  STL [R1+0x5478], R23 ;  /* 0x0054781701007387 */ /* 0x0001e20000100800 */
[----:B------:R-:W-:-:S03]  /*c6b60*/  IADD3 R36, P1, R20, R13, RZ ;  /* 0x0000000d14247210 */ /* 0x000fc60007f3e0ff */
[----:B------:R-:W2:Y:S04]  /*c6b70*/  LDL.LU R41, [R1+0x4cc4] ;  /* 0x004cc40001297983 */ /* 0x000ea80000300800 */
[----:B------:R-:W2:Y:S01]  /*c6b80*/  LDL.LU R40, [R1+0x7b4] ;  /* 0x0007b40001287983 */ /* 0x000ea20000300800 */
[----:B0-----:R-:W-:Y:S01]  /*c6b90*/  SHF.R.U32.HI R23, RZ, 0x8, R33 ;  /* 0x00000008ff177819 */ /* 0x001fe20000011621 */
[----:B------:R-:W-:Y:S01]  /*c6ba0*/  IMAD.MOV.U32 R33, RZ, RZ, R22 ;  /* 0x000000ffff217224 */ /* 0x000fe200078e0016 */
[----:B------:R-:W-:Y:S02]  /*c6bb0*/  SHF.R.U32.HI R22, RZ, 0x8, R24 ;  /* 0x00000008ff167819 */ /* 0x000fe40000011618 */
[----:B------:R-:W-:Y:S02]  /*c6bc0*/  LOP3.LUT R23, R23, 0xffff, RZ, 0xc0, !PT ;  /* 0x0000ffff17177812 */ /* 0x000fe400078ec0ff */
[----:B------:R-:W-:Y:S01]  /*c6bd0*/  LOP3.LUT R22, R22, 0xffff, RZ, 0xc0, !PT ;  /* 0x0000ffff16167812 */ /* 0x000fe200078ec0ff */
[----:B------:R-:W-:-:S03]  /*c6be0*/  IMAD.X R37, R21, 0x1, R15, P1 ;  /* 0x0000000115257824 */ /* 0x000fc600008e060f */
[----:B------:R-:W-:Y:S02]  /*c6bf0*/  PRMT R24, R23, 0x3340, R22 ;  /* 0x0000334017187816 */ /* 0x000fe40000000016 */
[----:B------:R-:W-:-:S05]  /*c6c00*/  IADD3 R22, P1, R20, R14, RZ ;  /* 0x0000000e14167210 */ /* 0x000fca0007f3e0ff */
[----:B------:R-:W-:Y:S01]  /*c6c10*/  IMAD.X R23, R21, 0x1, R16, P1 ;  /* 0x0000000115177824 */ /* 0x000fe200008e0610 */
[----:B------:R-:W-:-:S04]  /*c6c20*/  SHF.R.U32.HI R21, RZ, 0x8, R33 ;  /* 0x00000008ff157819 */ /* 0x000fc80000011621 */
[----:B------:R-:W-:Y:S01]  /*c6c30*/  LOP3.LUT R21, R21, 0xffff, RZ, 0xc0, !PT ;  /* 0x0000ffff15157812 */ /* 0x000fe200078ec0ff */
[----:B------:R0:W-:Y:S03]  /*c6c40*/  STL.64 [R1+0xe88], R36 ;  /* 0x000e882401007387 */ /* 0x0001e60000100a00 */
[----:B------:R-:W-:Y:S01]  /*c6c50*/  PRMT R21, R21, 0x3340, R0 ;  /* 0x0000334015157816 */ /* 0x000fe20000000000 */
[----:B0-----:R-:W2:Y:S04]  /*c6c60*/  LDL.LU.64 R36, [R1+0x5868] ;  /* 0x0058680001247983 */ /* 0x001ea80000300a00 */
[----:B------:R4:W-:Y:S04]  /*c6c70*/  STL [R1+0x818], R24 ;  /* 0x0008181801007387 */ /* 0x0009e80000100800 */
[----:B------:R0:W-:Y:S04]  /*c6c80*/  STL.64 [R1+0xe98], R22 ;  /* 0x000e981601007387 */ /* 0x0001e80000100a00 */
[----:B------:R1:W-:Y:S01]  /*c6c90*/  STL [R1+0x160], R21 ;  /* 0x0001601501007387 */ /* 0x0003e20000100800 */
[----:B----4-:R-:W-:-:S02]  /*c6ca0*/  LOP3.LUT R24, R45, 0xffff, RZ, 0xc0, !PT ;  /* 0x0000ffff2d187812 */ /* 0x010fc400078ec0ff */
[----:B0-----:R-:W-:Y:S02]  /*c6cb0*/  LOP3.LUT R23, R51, 0xffff, RZ, 0xc0, !PT ;  /* 0x0000ffff33177812 */ /* 0x001fe400078ec0ff */
[----:B------:R-:W4:Y:S04]  /*c6cc0*/  LDL.LU R51, [R1+0x4c98] ;  /* 0x004c980001337983 */ /* 0x000f280000300800 */
[----:B------:R-:W4:Y:S01]  /*c6cd0*/  LDL.LU R45, [R1+0x154] ;  /* 0x00015400012d7983 */ /* 0x000f220000300800 */
[----:B------:R-:W-:Y:S02]  /*c6ce0*/  LOP3.LUT R33, R44, 0xffff, RZ, 0xc0, !PT ;  /* 0x0000ffff2c217812 */ /* 0x000fe400078ec0ff */
[----:B-1----:R-:W-:Y:S02]  /*c6cf0*/  PRMT R21, R24, 0x3340, R0 ;  /* 0x0000334018157816 */ /* 0x002fe40000000000 */
[----:B------:R-:W-:-:S04]  /*c6d00*/  PRMT R22, R33, 0x3340, R23 ;  /* 0x0000334021167816 */ /* 0x000fc80000000017 */
[----:B------:R-:W-:Y:S02]  /*c6d10*/  PRMT R21, R22, 0x5410, R21 ;  /* 0x0000541016157816 */ /* 0x000fe40000000015 */
[----:B------:R-:W-:Y:S02]  /*c6d20*/  SHF.R.U32.HI R33, RZ, 0x8, R33 ;  /* 0x00000008ff217819 */ /* 0x000fe40000011621 */
[----:B------:R-:W-:Y:S01]  /*c6d30*/  SHF.R.U32.HI R22, RZ, 0x8, R23 ;  /* 0x00000008ff167819 */ /* 0x000fe20000011617 */
[----:B------:R0:W-:Y:S01]  /*c6d40*/  STL [R1+0x5474], R21 ;  /* 0x0054741501007387 */ /* 0x0001e20000100800 */
[----:B------:R-:W-:Y:S02]  /*c6d50*/  LOP3.LUT R23, R33, 0xffff, RZ, 0xc0, !PT ;  /* 0x0000ffff21177812 */ /* 0x000fe400078ec0ff */
[----:B------:R-:W-:Y:S02]  /*c6d60*/  LOP3.LUT R22, R22, 0xffff, RZ, 0xc0, !PT ;  /* 0x0000ffff16167812 */ /* 0x000fe400078ec0ff */
[----:B0-----:R-:W-:-:S04]  /*c6d70*/  SHF.R.U32.HI R21, RZ, 0x8, R24 ;  /* 0x00000008ff157819 */ /* 0x001fc80000011618 */
[----:B------:R-:W-:Y:S02]  /*c6d80*/  LOP3.LUT R21, R21, 0xffff, RZ, 0xc0, !PT ;  /* 0x0000ffff15157812 */ /* 0x000fe400078ec0ff */
[----:B------:R-:W-:Y:S02]  /*c6d90*/  PRMT R22, R23, 0x3340, R22 ;  /* 0x0000334017167816 */ /* 0x000fe40000000016 */
[----:B------:R-:W-:Y:S02]  /*c6da0*/  PRMT R21, R21, 0x3340, R0 ;  /* 0x0000334015157816 */ /* 0x000fe40000000000 */
[----:B---3--:R-:W-:Y:S01]  /*c6db0*/  LOP3.LUT R33, R50, 0xffff, RZ, 0xc0, !PT ;  /* 0x0000ffff32217812 */ /* 0x008fe200078ec0ff */
[----:B------:R-:W-:Y:S04]  /*c6dc0*/  STL [R1+0x814], R22 ;  /* 0x0008141601007387 */ /* 0x000fe80000100800 */
[----:B------:R0:W-:Y:S01]  /*c6dd0*/  STL [R1+0x158], R21 ;  /* 0x0001581501007387 */ /* 0x0001e20000100800 */
[----:B------:R-:W-:Y:S01]  /*c6de0*/  VIADD R20, R20, UR6 ;  /* 0x0000000614147c36 */ /* 0x000fe20008000000 */
[----:B------:R-:W-:Y:S01]  /*c6df0*/  LOP3.LUT R27, R27, 0xffff, RZ, 0xc0, !PT ;  /* 0x0000ffff1b1b7812 */ /* 0x000fe200078ec0ff */
[----:B------:R-:W-:Y:S01]  /*c6e00*/  ULDC UR6, c[0x0][0x248] ;  /* 0x0000920000067ab9 */ /* 0x000fe20000000800 */
[----:B------:R-:W3:Y:S01]  /*c6e10*/  LDL.LU R44, [R1+0x7c] ;  /* 0x00007c00012c7983 */ /* 0x000ee20000300800 */
[----:B--2---:R-:W-:-:S02]  /*c6e20*/  LOP3.LUT R24, R41, 0xffff, RZ, 0xc0, !PT ;  /* 0x0000ffff29187812 */ /* 0x004fc400078ec0ff */
[----:B------:R-:W-:Y:S02]  /*c6e30*/  LOP3.LUT R23, R40, 0xffff, RZ, 0xc0, !PT ;  /* 0x0000ffff28177812 */ /* 0x000fe400078ec0ff */
[----:B0-----:R-:W-:Y:S02]  /*c6e40*/  PRMT R21, R33, 0x3340, R0 ;  /* 0x0000334021157816 */ /* 0x001fe40000000000 */
[----:B------:R-:W-:-:S04]  /*c6e50*/  PRMT R22, R24, 0x3340, R23 ;  /* 0x0000334018167816 */ /* 0x000fc80000000017 */
[----:B------:R-:W-:Y:S02]  /*c6e60*/  PRMT R22, R22, 0x5410, R21 ;  /* 0x0000541016167816 */ /* 0x000fe40000000015 */
[----:B------:R-:W-:Y:S02]  /*c6e70*/  SHF.R.S32.HI R21, RZ, 0x1f, R20 ;  /* 0x0000001fff157819 */ /* 0x000fe40000011414 */
[----:B------:R-:W-:Y:S01]  /*c6e80*/  IADD3 R40, P1, R20, R0, RZ ;  /* 0x0000000014287210 */ /* 0x000fe20007f3e0ff */
[----:B------:R0:W-:Y:S01]  /*c6e90*/  STL [R1+0x5470], R22 ;  /* 0x0054701601007387 */ /* 0x0001e20000100800 */
[----:B------:R-:W-:-:S03]  /*c6ea0*/  SHF.R.U32.HI R24, RZ, 0x8, R24 ;  /* 0x00000008ff187819 */ /* 0x000fc60000011618 */
[----:B------:R-:W-:Y:S01]  /*c6eb0*/  IMAD.X R41, R21, 0x1, R2, P1 ;  /* 0x0000000115297824 */ /* 0x000fe200008e0602 */
[----:B0-----:R-:W-:Y:S02]  /*c6ec0*/  SHF.R.U32.HI R22, RZ, 0x8, R23 ;  /* 0x00000008ff167819 */ /* 0x001fe40000011617 */
[----:B------:R-:W-:Y:S02]  /*c6ed0*/  LOP3.LUT R23, R24, 0xffff, RZ, 0xc0, !PT ;  /* 0x0000ffff18177812 */ /* 0x000fe400078ec0ff */
[----:B------:R-:W-:Y:S01]  /*c6ee0*/  LOP3.LUT R22, R22, 0xffff, RZ, 0xc0, !PT ;  /* 0x0000ffff16167812 */ /* 0x000fe200078ec0ff */
[----:B------:R0:W-:Y:S03]  /*c6ef0*/  STL.64 [R1+0xe70], R40 ;  /* 0x000e702801007387 */ /* 0x0001e60000100a00 */
[----:B------:R-:W-:Y:S01]  /*c6f00*/  PRMT R22, R23, 0x3340, R22 ;  /* 0x0000334017167816 */ /* 0x000fe20000000016 */
[----:B0-----:R-:W2:Y:S04]  /*c6f10*/  LDL.LU R41, [R1+0x5860] ;  /* 0x0058600001297983 */ /* 0x001ea80000300800 */
[----:B------:R-:W2:Y:S04]  /*c6f20*/  LDL.LU R40, [R1+0x130] ;  /* 0x0001300001287983 */ /* 0x000ea80000300800 */
[----:B------:R0:W-:Y:S01]  /*c6f30*/  STL [R1+0x21c], R22 ;  /* 0x00021c1601007387 */ /* 0x0001e20000100800 */
[----:B------:R-:W-:-:S03]  /*c6f40*/  SHF.R.U32.HI R33, RZ, 0x8, R33 ;  /* 0x00000008ff217819 */ /* 0x000fc60000011621 */
[----:B------:R-:W2:Y:S01]  /*c6f50*/  LDL.LU R50, [R1+0x84] ;  /* 0x0000840001327983 */ /* 0x000ea20000300800 */
[----:B----4-:R-:W-:-:S03]  /*c6f60*/  LOP3.LUT R23, R51, 0xffff, RZ, 0xc0, !PT ;  /* 0x0000ffff33177812 */ /* 0x010fc600078ec0ff */
[----:B------:R-:W4:Y:S01]  /*c6f70*/  LDL.LU R51, [R1+0xc4] ;  /* 0x0000c40001337983 */ /* 0x000f220000300800 */
[----:B0-----:R-:W-:Y:S02]  /*c6f80*/  LOP3.LUT R22, R45, 0xffff, RZ, 0xc0, !PT ;  /* 0x0000ffff2d167812 */ /* 0x001fe400078ec0ff */
[----:B------:R-:W-:Y:S01]  /*c6f90*/  SHF.R.U32.HI R24, RZ, 0x8, R23 ;  /* 0x00000008ff187819 */ /* 0x000fe20000011617 */
[----:B------:R-:W4:Y:S01]  /*c6fa0*/  LDL.LU R45, [R1+0x38] ;  /* 0x00003800012d7983 */ /* 0x000f220000300800 */
[----:B------:R-:W-:-:S05]  /*c6fb0*/  PRMT R23, R23, 0x3340, R22 ;  /* 0x0000334017177816 */ /* 0x000fca0000000016 */
[----:B------:R0:W-:Y:S02]  /*c6fc0*/  STL [R1+0x53fc], R23 ;  /* 0x0053fc1701007387 */ /* 0x0001e40000100800 */
[----:B0-----:R-:W-:Y:S02]  /*c6fd0*/  SHF.R.U32.HI R23, RZ, 0x8, R22 ;  /* 0x00000008ff177819 */ /* 0x001fe40000011616 */
[----:B------:R-:W-:Y:S02]  /*c6fe0*/  LOP3.LUT R22, R33, 0xffff, RZ, 0xc0, !PT ;  /* 0x0000ffff21167812 */ /* 0x000fe400078ec0ff */
[----:B------:R-:W2:Y:S02]  /*c6ff0*/  LDL.LU R33, [R1+0x10c] ;  /* 0x00010c0001217983 */ /* 0x000ea40000300800 */
[----:B------:R-:W-:Y:S02]  /*c7000*/  PRMT R22, R22, 0x3340, R0 ;  /* 0x0000334016167816 */ /* 0x000fe40000000000 */
[----:B------:R-:W-:-:S02]  /*c7010*/  LOP3.LUT R24, R24, 0xffff, RZ, 0xc0, !PT ;  /* 0x0000ffff18187812 */ /* 0x000fc400078ec0ff */
[----:B------:R-:W-:Y:S01]  /*c7020*/  LOP3.LUT R23, R23, 0xffff, RZ, 0xc0, !PT ;  /* 0x0000ffff17177812 */ /* 0x000fe200078ec0ff */
[----:B------:R0:W-:Y:S01]  /*c7030*/  STL [R1+0x150], R22 ;  /* 0x0001501601007387 */ /* 0x0001e20000100800 */
[----:B------:R-:W-:Y:S02]  /*c7040*/  LOP3.LUT R36, R36, 0xffff, RZ, 0xc0, !PT ;  /* 0x0000ffff24247812 */ /* 0x000fe400078ec0ff */
[----:B0-----:R-:W-:Y:S02]  /*c7050*/  PRMT R22, R24, 0x3340, R23 ;  /* 0x0000334018167816 */ /* 0x001fe40000000017 */
[----:B---3--:R-:W-:-:S03]  /*c7060*/  LOP3.LUT R24, R44, 0xffff, RZ, 0xc0, !PT ;  /* 0x0000ffff2c187812 */ /* 0x008fc600078ec0ff */
[----:B------:R0:W-:Y:S02]  /*c7070*/  STL [R1+0x53b0], R22 ;  /* 0x0053b01601007387 */ /* 0x0001e40000100800 */
[----:B0-----:R-:W-:Y:S02]  /*c7080*/  PRMT R22, R36, 0x3340, R0 ;  /* 0x0000334024167816 */ /* 0x001fe40000000000 */
[----:B--2---:R-:W-:-:S04]  /*c7090*/  LOP3.LUT R33, R33, 0xffff, RZ, 0xc0, !PT ;  /* 0x0000ffff21217812 */ /* 0x004fc800078ec0ff */
[----:B------:R-:W-:-:S04]  /*c70a0*/  PRMT R23, R33, 0x3340, R24 ;  /* 0x0000334021177816 */ /* 0x000fc80000000018 */
[----:B------:R-:W-:Y:S02]  /*c70b0*/  PRMT R44, R23, 0x5410, R22 ;  /* 0x00005410172c7816 */ /* 0x000fe40000000016 */
[----:B------:R-:W-:-:S05]  /*c70c0*/  IADD3 R22, P1, R20, R3, RZ ;  /* 0x0000000314167210 */ /* 0x000fca0007f3e0ff */
[----:B------:R-:W-:Y:S01]  /*c70d0*/  IMAD.X R23, R21, 0x1, R4, P1 ;  /* 0x0000000115177824 */ /* 0x000fe200008e0604 */
[----:B------:R-:W-:Y:S01]  /*c70e0*/  STL [R1+0x546c], R44 ;  /* 0x00546c2c01007387 */ /* 0x000fe20000100800 */
[----:B------:R-:W-:-:S03]  /*c70f0*/  SHF.R.U32.HI R33, RZ, 0x8, R33 ;  /* 0x00000008ff217819 */ /* 0x000fc60000011621 */
[----:B------:R0:W-:Y:S02]  /*c7100*/  STL.64 [R1+0xe50], R22 ;  /* 0x000e501601007387 */ /* 0x0001e40000100a00 */
[----:B0-----:R-:W-:Y:S02]  /*c7110*/  SHF.R.U32.HI R23, RZ, 0x8, R24 ;  /* 0x00000008ff177819 */ /* 0x001fe40000011618 */
[----:B------:R-:W-:Y:S02]  /*c7120*/  SHF.R.U32.HI R22, RZ, 0x8, R36 ;  /* 0x00000008ff167819 */ /* 0x000fe40000011624 */
[----:B------:R-:W-:Y:S02]  /*c7130*/  LOP3.LUT R24, R33, 0xffff, RZ, 0xc0, !PT ;  /* 0x0000ffff21187812 */ /* 0x000fe400078ec0ff */
[----:B------:R-:W-:Y:S02]  /*c7140*/  LOP3.LUT R23, R23, 0xffff, RZ, 0xc0, !PT ;  /* 0x0000ffff17177812 */ /* 0x000fe400078ec0ff */
[----:B------:R-:W-:-:S02]  /*c7150*/  LOP3.LUT R22, R22, 0xffff, RZ, 0xc0, !PT ;  /* 0x0000ffff16167812 */ /* 0x000fc400078ec0ff */
[----:B------:R-:W-:Y:S02]  /*c7160*/  PRMT R23, R24, 0x3340, R23 ;  /* 0x0000334018177816 */ /* 0x000fe40000000017 */
[----:B------:R-:W-:Y:S02]  /*c7170*/  PRMT R22, R22, 0x3340, R0 ;  /* 0x0000334016167816 */ /* 0x000fe40000000000 */
[----:B------:R-:W-:Y:S02]  /*c7180*/  LOP3.LUT R44, R40, 0xffff, RZ, 0xc0, !PT ;  /* 0x0000ffff282c7812 */ /* 0x000fe400078ec0ff */
[----:B------:R-:W-:Y:S02]  /*c7190*/  LOP3.LUT R40, R37, 0xffff, RZ, 0xc0, !PT ;  /* 0x0000ffff25287812 */ /* 0x000fe400078ec0ff */
[----:B------:R-:W-:Y:S01]  /*c71a0*/  LOP3.LUT R36, R50, 0xffff, RZ, 0xc0, !PT ;  /* 0x0000ffff32247812 */ /* 0x000fe200078ec0ff */
[----:B------:R0:W-:Y:S01]  /*c71b0*/  STL [R1+0x810], R23 ;  /* 0x0008101701007387 */ /* 0x0001e20000100800 */
[----:B----4-:R-:W-:-:S03]  /*c71c0*/  LOP3.LUT R33, R51, 0xffff, RZ, 0xc0, !PT ;  /* 0x0000ffff33217812 */ /* 0x010fc600078ec0ff */
[----:B------:R1:W-:Y:S01]  /*c71d0*/  STL [R1+0x154], R22 ;  /* 0x0001541601007387 */ /* 0x0003e20000100800 */
[----:B------:R-:W-:Y:S02]  /*c71e0*/  LOP3.LUT R37, R25, 0xffff, RZ, 0xc0, !PT ;  /* 0x0000ffff19257812 */ /* 0x000fe400078ec0ff */
[----:B------:R-:W-:Y:S01]  /*c71f0*/  LOP3.LUT R24, R45, 0xffff, RZ, 0xc0, !PT ;  /* 0x0000ffff2d187812 */ /* 0x000fe200078ec0ff */
[----:B------:R-:W2:Y:S01]  /*c7200*/  LDL.LU R50, [R1+0x560] ;  /* 0x0005600001327983 */ /* 0x000ea20000300800 */
[----:B0-----:R-:W-:-:S03]  /*c7210*/  PRMT R23, R44, 0x3340, R36 ;  /* 0x000033402c177816 */ /* 0x001fc60000000024 */
[----:B------:R-:W3:Y:S01]  /*c7220*/  LDL.LU R51, [R1+0x7c0] ;  /* 0x0007c00001337983 */ /* 0x000ee20000300800 */
[----:B-1----:R-:W-:-:S04]  /*c7230*/  PRMT R22, R40, 0x3340, R0 ;  /* 0x0000334028167816 */ /* 0x002fc80000000000 */
[----:B------:R-:W-:Y:S02]  /*c7240*/  PRMT R25, R23, 0x5410, R22 ;  /* 0x0000541017197816 */ /* 0x000fe40000000016 */
[----:B------:R-:W-:Y:S02]  /*c7250*/  PRMT R22, R37, 0x3340, R0 ;  /* 0x0000334025167816 */ /* 0x000fe40000000000 */
[----:B------:R-:W-:-:S04]  /*c7260*/  PRMT R23, R33, 0x3340, R24 ;  /* 0x0000334021177816 */ /* 0x000fc80000000018 */
[----:B------:R-:W-:Y:S01]  /*c7270*/  PRMT R23, R23, 0x5410, R22 ;  /* 0x0000541017177816 */ /* 0x000fe20000000016 */
[----:B------:R-:W-:Y:S01]  /*c7280*/  IMAD.MOV.U32 R22, RZ, RZ, R44 ;  /* 0x000000ffff167224 */ /* 0x000fe200078e002c */
[----:B------:R-:W-:Y:S01]  /*c7290*/  IADD3 R44, P1, R20, R5, RZ ;  /* 0x00000005142c7210 */ /* 0x000fe20007f3e0ff */
[----:B------:R0:W-:Y:S04]  /*c72a0*/  STL [R1+0x5468], R25 ;  /* 0x0054681901007387 */ /* 0x0001e80000100800 */
[----:B------:R-:W-:Y:S01]  /*c72b0*/  IMAD.X R45, R21, 0x1, R6, P1 ;  /* 0x00000001152d7824 */ /* 0x000fe200008e0606 */
[----:B------:R-:W-:Y:S04]  /*c72c0*/  STL [R1+0x5464], R23 ;  /* 0x0054641701007387 */ /* 0x000fe80000100800 */
[----:B------:R1:W-:Y:S01]  /*c72d0*/  STL.64 [R1+0xe48], R44 ;  /* 0x000e482c01007387 */ /* 0x0003e20000100a00 */
[----:B0-----:R-:W-:-:S03]  /*c72e0*/  SHF.R.U32.HI R25, RZ, 0x8, R33 ;  /* 0x00000008ff197819 */ /* 0x001fc60000011621 */
[----:B-1----:R-:W4:Y:S04]  /*c72f0*/  LDL.LU.64 R44, [R1+0x5858] ;  /* 0x00585800012c7983 */ /* 0x002f280000300a00 */
[----:B------:R-:W4:Y:S01]  /*c7300*/  LDL.LU R33, [R1+0x4ccc] ;  /* 0x004ccc0001217983 */ /* 0x000f220000300800 */
[----:B------:R-:W-:Y:S02]  /*c7310*/  SHF.R.U32.HI R24, RZ, 0x8, R24 ;  /* 0x00000008ff187819 */ /* 0x000fe40000011618 */
[----:B------:R-:W-:Y:S02]  /*c7320*/  LOP3.LUT R25, R25, 0xffff, RZ, 0xc0, !PT ;  /* 0x0000ffff19197812 */ /* 0x000fe400078ec0ff */
[----:B------:R-:W-:Y:S02]  /*c7330*/  LOP3.LUT R24, R24, 0xffff, RZ, 0xc0, !PT ;  /* 0x0000ffff18187812 */ /* 0x000fe400078ec0ff */
[----:B------:R-:W-:-:S02]  /*c7340*/  SHF.R.U32.HI R23, RZ, 0x8, R22 ;  /* 0x00000008ff177819 */ /* 0x000fc40000011616 */
[----:B------:R-:W-:Y:S02]  /*c7350*/  SHF.R.U32.HI R22, RZ, 0x8, R36 ;  /* 0x00000008ff167819 */ /* 0x000fe40000011624 */
[----:B------:R-:W-:Y:S01]  /*c7360*/  PRMT R25, R25, 0x3340, R24 ;  /* 0x0000334019197816 */ /* 0x000fe20000000018 */
[----:B------:R-:W-:Y:S01]  /*c7370*/  IMAD.MOV.U32 R36, RZ, RZ, R40 ;  /* 0x000000ffff247224 */ /* 0x000fe200078e0028 */
[----:B------:R-:W-:Y:S01]  /*c7380*/  LOP3.LUT R23, R23, 0xffff, RZ, 0xc0, !PT ;  /* 0x0000ffff17177812 */ /* 0x000fe200078ec0ff */
[----:B------:R-:W4:Y:S01]  /*c7390*/  LDL.LU R40, [R1+0x5850] ;  /* 0x0058500001287983 */ /* 0x000f220000300800 */
[----:B------:R-:W-:-:S03]  /*c73a0*/  LOP3.LUT R22, R22, 0xffff, RZ, 0xc0, !PT ;  /* 0x0000ffff16167812 */ /* 0x000fc600078ec0ff */
[----:B------:R0:W-:Y:S01]  /*c73b0*/  STL [R1+0x80c], R25 ;  /* 0x00080c1901007387 */ /* 0x0001e20000100800 */
[----:B------:R-:W-:-:S03]  /*c73c0*/  IMAD.MOV.U32 R24, RZ, RZ, R36 ;  /* 0x000000ffff187224 */ /* 0x000fc600078e0024 */
[----:B------:R-:W4:Y:S01]  /*c73d0*/  LDL.LU R36, [R1+0x564] ;  /* 0x0005640001247983 */ /* 0x000f220000300800 */
[----:B0-----:R-:W-:Y:S02]  /*c73e0*/  PRMT R25, R23, 0x3340, R22 ;  /* 0x0000334017197816 */ /* 0x001fe40000000016 */
[----:B------:R-:W-:-:S05]  /*c73f0*/  IADD3 R22, P1, R20, R7, RZ ;  /* 0x0000000714167210 */ /* 0x000fca0007f3e0ff */
[----:B------:R-:W-:Y:S01]  /*c7400*/  IMAD.X R23, R21, 0x1, R8, P1 ;  /* 0x0000000115177824 */ /* 0x000fe200008e0608 */
[----:B------:R-:W-:Y:S04]  /*c7410*/  STL [R1+0x218], R25 ;  /* 0x0002181901007387 */ /* 0x000fe80000100800 */
[----:B------:R0:W-:Y:S02]  /*c7420*/  STL.64 [R1+0xe78], R22 ;  /* 0x000e781601007387 */ /* 0x0001e40000100a00 */
[----:B0-----:R-:W-:Y:S02]  /*c7430*/  SHF.R.U32.HI R22, RZ, 0x8, R24 ;  /* 0x00000008ff167819 */ /* 0x001fe40000011618 */
[----:B------:R-:W-:Y:S02]  /*c7440*/  SHF.R.U32.HI R23, RZ, 0x8, R37 ;  /* 0x00000008ff177819 */ /* 0x000fe40000011625 */
[----:B------:R-:W-:Y:S01]  /*c7450*/  LOP3.LUT R22, R22, 0xffff, RZ, 0xc0, !PT ;  /* 0x0000ffff16167812 */ /* 0x000fe200078ec0ff */
[----:B------:R-:W4:Y:S01]  /*c7460*/  LDL.LU R37, [R1+0x7c4] ;  /* 0x0007c40001257983 */ /* 0x000f220000300800 */
[----:B------:R-:W-:-:S02]  /*c7470*/  LOP3.LUT R23, R23, 0xffff, RZ, 0xc0, !PT ;  /* 0x0000ffff17177812 */ /* 0x000fc400078ec0ff */
[--C-:B------:R-:W-:Y:S02]  /*c7480*/  PRMT R24, R22, 0x3340, R0.reuse ;  /* 0x0000334016187816 */ /* 0x100fe40000000000 */
[----:B------:R-:W-:-:S03]  /*c7490*/  PRMT R22, R23, 0x3340, R0 ;  /* 0x0000334017167816 */ /* 0x000fc60000000000 */
[----:B------:R3:W-:Y:S04]  /*c74a0*/  STL [R1+0x144], R24 ;  /* 0x0001441801007387 */ /* 0x0007e80000100800 */
[----:B------:R0:W-:Y:S01]  /*c74b0*/  STL [R1+0x14c], R22 ;  /* 0x00014c1601007387 */ /* 0x0001e20000100800 */
[----:B--2---:R-:W-:Y:S02]  /*c74c0*/  LOP3.LUT R25, R50, 0xffff, RZ, 0xc0, !PT ;  /* 0x0000ffff32197812 */ /* 0x004fe400078ec0ff */
[----:B---3--:R-:W-:Y:S02]  /*c74d0*/  LOP3.LUT R24, R51, 0xffff, RZ, 0xc0, !PT ;  /* 0x0000ffff33187812 */ /* 0x008fe400078ec0ff */
[----:B0-----:R-:W-:Y:S02]  /*c74e0*/  PRMT R22, R25, 0x3340, R0 ;  /* 0x0000334019167816 */ /* 0x001fe40000000000 */
[----:B------:R-:W-:-:S05]  /*c74f0*/  IADD3 R50, P1, R20, R9, RZ ;  /* 0x0000000914327210 */ /* 0x000fca0007f3e0ff */
[----:B------:R-:W-:Y:S01]  /*c7500*/  IMAD.X R51, R21, 0x1, R10, P1 ;  /* 0x0000000115337824 */ /* 0x000fe200008e060a */
[----:B----4-:R-:W-:-:S04]  /*c7510*/  LOP3.LUT R33, R33, 0xffff, RZ, 0xc0, !PT ;  /* 0x0000ffff21217812 */ /* 0x010fc800078ec0ff */
[----:B------:R-:W-:Y:S02]  /*c7520*/  PRMT R23, R33, 0x3340, R24 ;  /* 0x0000334021177816 */ /* 0x000fe40000000018 */
[----:B------:R-:W-:Y:S02]  /*c7530*/  SHF.R.U32.HI R33, RZ, 0x8, R33 ;  /* 0x00000008ff217819 */ /* 0x000fe40000011621 */
[----:B------:R-:W-:Y:S02]  /*c7540*/  PRMT R22, R23, 0x5410, R22 ;  /* 0x0000541017167816 */ /* 0x000fe40000000016 */
[----:B------:R-:W-:Y:S02]  /*c7550*/  SHF.R.U32.HI R23, RZ, 0x8, R24 ;  /* 0x00000008ff177819 */ /* 0x000fe40000011618 */
[----:B------:R-:W-:Y:S01]  /*c7560*/  LOP3.LUT R24, R33, 0xffff, RZ, 0xc0, !PT ;  /* 0x0000ffff21187812 */ /* 0x000fe200078ec0ff */
[----:B------:R0:W-:Y:S01]  /*c7570*/  STL [R1+0x5460], R22 ;  /* 0x0054601601007387 */ /* 0x0001e20000100800 */
[----:B------:R-:W-:-:S03]  /*c7580*/  LOP3.LUT R23, R23, 0xffff, RZ, 0xc0, !PT ;  /* 0x0000ffff17177812 */ /* 0x000fc600078ec0ff */
[----:B------:R1:W-:Y:S01]  /*c7590*/  STL.64 [R1+0xe68], R50 ;  /* 0x000e683201007387 */ /* 0x0003e20000100a00 */
[----:B------:R-:W-:Y:S02]  /*c75a0*/  PRMT R24, R24, 0x3340, R23 ;  /* 0x0000334018187816 */ /* 0x000fe40000000017 */
[----:B0-----:R-:W-:Y:S01]  /*c75b0*/  SHF.R.U32.HI R22, RZ, 0x8, R25 ;  /* 0x00000008ff167819 */ /* 0x001fe20000011619 */
[----:B-1----:R-:W2:Y:S04]  /*c75c0*/  LDL.LU R50, [R1+0x13c] ;  /* 0x00013c0001327983 */ /* 0x002ea80000300800 */
[----:B------:R-:W3:Y:S04]  /*c75d0*/  LDL.LU R51, [R1+0x5b0] ;  /* 0x0005b00001337983 */ /* 0x000ee80000300800 */
[----:B------:R-:W4:Y:S04]  /*c75e0*/  LDL.LU R25, [R1+0x4cd0] ;  /* 0x004cd00001197983 */ /* 0x000f280000300800 */
[----:B------:R-:W2:Y:S04]  /*c75f0*/  LDL.LU R33, [R1+0xc8] ;  /* 0x0000c80001217983 */ /* 0x000ea80000300800 */
[----:B------:R-:W3:Y:S01]  /*c7600*/  LDL.LU R23, [R1+0x44] ;  /* 0x0000440001177983 */ /* 0x000ee20000300800 */
[----:B------:R-:W-:-:S03]  /*c7610*/  LOP3.LUT R22, R22, 0xffff, RZ, 0xc0, !PT ;  /* 0x0000ffff16167812 */ /* 0x000fc600078ec0ff */
[----:B------:R0:W-:Y:S01]  /*c7620*/  STL [R1+0x808], R24 ;  /* 0x0008081801007387 */ /* 0x0001e20000100800 */
[----:B------:R-:W-:Y:S02]  /*c7630*/  LOP3.LUT R36, R36, 0xffff, RZ, 0xc0, !PT ;  /* 0x0000ffff24247812 */ /* 0x000fe400078ec0ff */
[----:B0-----:R-:W-:Y:S02]  /*c7640*/  PRMT R24, R22, 0x3340, R0 ;  /* 0x0000334016187816 */ /* 0x001fe40000000000 */
[----:B------:R-:W-:-:S03]  /*c7650*/  LOP3.LUT R22, R26, 0xffff, RZ, 0xc0, !PT ;  /* 0x0000ffff1a167812 */ /* 0x000fc600078ec0ff */
[----:B------:R0:W-:Y:S04]  /*c7660*/  STL [R1+0x148], R24 ;  /* 0x0001481801007387 */ /* 0x0001e80000100800 */
[----:B------:R1:W-:Y:S01]  /*c7670*/  STL [R1+0x54a8], R22 ;  /* 0x0054a81601007387 */ /* 0x0003e20000100800 */
[----:B0-----:R-:W-:Y:S02]  /*c7680*/  LOP3.LUT R24, R37, 0xffff, RZ, 0xc0, !PT ;  /* 0x0000ffff25187812 */ /* 0x001fe400078ec0ff */
[----:B-1----:R-:W-:Y:S02]  /*c7690*/  PRMT R22, R22, 0x3340, R0 ;  /* 0x0000334016167816 */ /* 0x002fe40000000000 */
[----:B--2---:R-:W-:Y:S02]  /*c76a0*/  LOP3.LUT R33, R33, 0xffff, RZ, 0xc0, !PT ;  /* 0x0000ffff21217812 */ /* 0x004fe400078ec0ff */
[----:B---3--:R-:W-:-:S02]  /*c76b0*/  LOP3.LUT R26, R23, 0xffff, RZ, 0xc0, !PT ;  /* 0x0000ffff171a7812 */ /* 0x008fc400078ec0ff */
[----:B----4-:R-:W-:Y:S02]  /*c76c0*/  LOP3.LUT R25, R25, 0xffff, RZ, 0xc0, !PT ;  /* 0x0000ffff19197812 */ /* 0x010fe400078ec0ff */
[----:B------:R-:W-:-:S04]  /*c76d0*/  PRMT R23, R33, 0x3340, R26 ;  /* 0x0000334021177816 */ /* 0x000fc8000000001a */
[----:B------:R-:W-:Y:S02]  /*c76e0*/  PRMT R37, R23, 0x5410, R22 ;  /* 0x0000541017257816 */ /* 0x000fe40000000016 */
[----:B------:R-:W-:Y:S02]  /*c76f0*/  PRMT R22, R36, 0x3340, R0 ;  /* 0x0000334024167816 */ /* 0x000fe40000000000 */
[----:B------:R-:W-:Y:S01]  /*c7700*/  PRMT R23, R25, 0x3340, R24 ;  /* 0x0000334019177816 */ /* 0x000fe20000000018 */
[----:B------:R0:W-:Y:S01]  /*c7710*/  STL [R1+0x545c], R37 ;  /* 0x00545c2501007387 */ /* 0x0001e20000100800 */
[----:B------:R-:W-:Y:S02]  /*c7720*/  SHF.R.U32.HI R33, RZ, 0x8, R33 ;  /* 0x00000008ff217819 */ /* 0x000fe40000011621 */
[----:B0-----:R-:W-:Y:S02]  /*c7730*/  PRMT R37, R23, 0x5410, R22 ;  /* 0x0000541017257816 */ /* 0x001fe40000000016 */
[----:B------:R-:W-:-:S02]  /*c7740*/  IADD3 R22, P1, R20, R11, RZ ;  /* 0x0000000b14167210 */ /* 0x000fc40007f3e0ff */
[----:B------:R-:W-:-:S03]  /*c7750*/  SHF.R.U32.HI R26, RZ, 0x8, R26 ;  /* 0x00000008ff1a7819 */ /* 0x000fc6000001161a */
[----:B------:R-:W-:Y:S01]  /*c7760*/  IMAD.X R23, R21, 0x1, R12, P1 ;  /* 0x0000000115177824 */ /* 0x000fe200008e060c */
[----:B------:R-:W-:Y:S04]  /*c7770*/  STL [R1+0x5458], R37 ;  /* 0x0054582501007387 */ /* 0x000fe80000100800 */
[----:B------:R0:W-:Y:S02]  /*c7780*/  STL.64 [R1+0xe40], R22 ;  /* 0x000e401601007387 */ /* 0x0001e40000100a00 */
[----:B0-----:R-:W-:Y:S02]  /*c7790*/  SHF.R.U32.HI R23, RZ, 0x8, R25 ;  /* 0x00000008ff177819 */ /* 0x001fe40000011619 */
[----:B------:R-:W-:Y:S02]  /*c77a0*/  SHF.R.U32.HI R22, RZ, 0x8, R24 ;  /* 0x00000008ff167819 */ /* 0x000fe40000011618 */
[----:B------:R-:W-:-:S02]  /*c77b0*/  LOP3.LUT R25, R33, 0xffff, RZ, 0xc0, !PT ;  /* 0x0000ffff21197812 */ /* 0x000fc400078ec0ff */
[----:B------:R-:W2:Y:S01]  /*c77c0*/  LDL.LU R33, [R1+0x4ca0] ;  /* 0x004ca00001217983 */ /* 0x000ea20000300800 */
[----:B------:R-:W-:-:S03]  /*c77d0*/  LOP3.LUT R24, R26, 0xffff, RZ, 0xc0, !PT ;  /* 0x0000ffff1a187812 */ /* 0x000fc600078ec0ff */
[----:B------:R-:W3:Y:S01]  /*c77e0*/  LDL.LU R26, [R1+0x4c9c] ;  /* 0x004c9c00011a7983 */ /* 0x000ee20000300800 */
[----:B------:R-:W-:Y:S02]  /*c77f0*/  LOP3.LUT R23, R23, 0xffff, RZ, 0xc0, !PT ;  /* 0x0000ffff17177812 */ /* 0x000fe400078ec0ff */
[----:B------:R-:W-:Y:S01]  /*c7800*/  LOP3.LUT R22, R22, 0xffff, RZ, 0xc0, !PT ;  /* 0x0000ffff16167812 */ /* 0x000fe200078ec0ff */
[----:B------:R-:W4:Y:S01]  /*c7810*/  LDL.LU R37, [R1+0x5b8] ;  /* 0x0005b80001257983 */ /* 0x000f220000300800 */
[----:B------:R-:W-:Y:S02]  /*c7820*/  PRMT R24, R25, 0x3340, R24 ;  /* 0x0000334019187816 */ /* 0x000fe40000000018 */
[----:B------:R-:W-:-:S03]  /*c7830*/  PRMT R22, R23, 0x3340, R22 ;  /* 0x0000334017167816 */ /* 0x000fc60000000016 */
[----:B------:R0:W-:Y:S04]  /*c7840*/  STL [R1+0x538c], R24 ;  /* 0x00538c1801007387 */ /* 0x0001e80000100800 */
[----:B------:R1:W-:Y:S01]  /*c7850*/  STL [R1+0x804], R22 ;  /* 0x0008041601007387 */ /* 0x0003e20000100800 */
[----:B0-----:R-:W-:Y:S02]  /*c7860*/  LOP3.LUT R24, R51, 0xffff, RZ, 0xc0, !PT ;  /* 0x0000ffff33187812 */ /* 0x001fe400078ec0ff */
[----:B---3--:R-:W-:Y:S02]  /*c7870*/  LOP3.LUT R25, R26, 0xffff, RZ, 0xc0, !PT ;  /* 0x0000ffff1a197812 */ /* 0x008fe400078ec0ff */
[----:B------:R-:W-:Y:S02]  /*c7880*/  LOP3.LUT R26, R50, 0xffff, RZ, 0xc0, !PT ;  /* 0x0000ffff321a7812 */ /* 0x000fe400078ec0ff */
[----:B------:R-:W-:-:S02]  /*c7890*/  PRMT R23, R25, 0x3340, R24 ;  /* 0x0000334019177816 */ /* 0x000fc40000000018 */
[----:B-1----:R-:W-:Y:S02]  /*c78a0*/  PRMT R22, R26, 0x3340, R0 ;  /* 0x000033401a167816 */ /* 0x002fe40000000000 */
[----:B------:R-:W-:Y:S02]  /*c78b0*/  IADD3 R50, P1, R20, R13, RZ ;  /* 0x0000000d14327210 */ /* 0x000fe40007f3e0ff */
[----:B------:R-:W-:-:S03]  /*c78c0*/  PRMT R22, R23, 0x5410, R22 ;  /* 0x0000541017167816 */ /* 0x000fc60000000016 */
[----:B------:R-:W-:Y:S01]  /*c78d0*/  IMAD.X R51, R21, 0x1, R15, P1 ;  /* 0x0000000115337824 */ /* 0x000fe200008e060f */
[----:B------:R-:W-:Y:S01]  /*c78e0*/  SHF.R.U32.HI R23, RZ, 0x8, R25 ;  /* 0x00000008ff177819 */ /* 0x000fe20000011619 */
[----:B------:R0:W-:Y:S04]  /*c78f0*/  STL [R1+0x5454], R22 ;  /* 0x0054541601007387 */ /* 0x0001e80000100800 */
[----:B------:R-:W3:Y:S04]  /*c7900*/  LDL.LU R25, [R1+0x88] ;  /* 0x0000880001197983 */ /* 0x000ee80000300800 */
[----:B------:R1:W-:Y:S01]  /*c7910*/  STL.64 [R1+0xe60], R50 ;  /* 0x000e603201007387 */ /* 0x0003e20000100a00 */
[----:B0-----:R-:W-:-:S03]  /*c7920*/  SHF.R.U32.HI R22, RZ, 0x8, R24 ;  /* 0x00000008ff167819 */ /* 0x001fc60000011618 */
[----:B------:R-:W2:Y:S01]  /*c7930*/  LDL.LU R24, [R1+0x134] ;  /* 0x0001340001187983 */ /* 0x000ea20000300800 */
[----:B------:R-:W-:Y:S02]  /*c7940*/  LOP3.LUT R23, R23, 0xffff, RZ, 0xc0, !PT ;  /* 0x0000ffff17177812 */ /* 0x000fe400078ec0ff */
[----:B------:R-:W-:-:S04]  /*c7950*/  LOP3.LUT R22, R22, 0xffff, RZ, 0xc0, !PT ;  /* 0x0000ffff16167812 */ /* 0x000fc800078ec0ff */
[----:B------:R-:W-:Y:S01]  /*c7960*/  PRMT R22, R23, 0x3340, R22 ;  /* 0x0000334017167816 */ /* 0x000fe20000000016 */
[----:B-1----:R-:W2:Y:S04]  /*c7970*/  LDL.LU R50, [R1+0xd0] ;  /* 0x0000d00001327983 */ /* 0x002ea80000300800 */
[----:B------:R-:W2:Y:S04]  /*c7980*/  LDL.LU R51, [R1+0x48] ;  /* 0x0000480001337983 */ /* 0x000ea80000300800 */
[----:B------:R0:W-:Y:S02]  /*c7990*/  STL [R1+0x214], R22 ;  /* 0x0002141601007387 */ /* 0x0001e40000100800 */
[----:B0-----:R-:W-:-:S05]  /*c79a0*/  IADD3 R22, P1, R20, R14, RZ ;  /* 0x0000000e14167210 */ /* 0x001fca0007f3e0ff */
[----:B------:R-:W-:Y:S01]  /*c79b0*/  IMAD.X R23, R21, 0x1, R16, P1 ;  /* 0x0000000115177824 */ /* 0x000fe200008e0610 */
[----:B------:R-:W-:-:S04]  /*c79c0*/  SHF.R.U32.HI R21, RZ, 0x8, R26 ;  /* 0x00000008ff157819 */ /* 0x000fc8000001161a */
[----:B------:R0:W-:Y:S01]  /*c79d0*/  STL.64 [R1+0xe58], R22 ;  /* 0x000e581601007387 */ /* 0x0001e20000100a00 */
[----:B------:R-:W-:Y:S02]  /*c79e0*/  LOP3.LUT R21, R21, 0xffff, RZ, 0xc0, !PT ;  /* 0x0000ffff15157812 */ /* 0x000fe400078ec0ff */
[----:B0-----:R-:W-:-:S04]  /*c79f0*/  SHF.R.U32.HI R22, RZ, 0x8, R36 ;  /* 0x00000008ff167819 */ /* 0x001fc80000011624 */
[----:B------:R-:W-:Y:S02]  /*c7a00*/  LOP3.LUT R22, R22, 0xffff, RZ, 0xc0, !PT ;  /* 0x0000ffff16167812 */ /* 0x000fe400078ec0ff */
[--C-:B------:R-:W-:Y:S02]  /*c7a10*/  PRMT R23, R21, 0x3340, R0.reuse ;  /* 0x0000334015177816 */ /* 0x100fe40000000000 */
[----:B------:R-:W-:Y:S02]  /*c7a20*/  PRMT R21, R22, 0x3340, R0 ;  /* 0x0000334016157816 */ /* 0x000fe40000000000 */
[----:B------:R-:W-:Y:S01]  /*c7a30*/  LOP3.LUT R40, R40, 0xffff, RZ, 0xc0, !PT ;  /* 0x0000ffff28287812 */ /* 0x000fe200078ec0ff */
[----:B------:R4:W-:Y:S04]  /*c7a40*/  STL [R1+0x140], R23 ;  /* 0x0001401701007387 */ /* 0x0009e80000100800 */
[----:B------:R0:W-:Y:S01]  /*c7a50*/  STL [R1+0x13c], R21 ;  /* 0x00013c1501007387 */ /* 0x0001e20000100800 */
[----:B----4-:R-:W-:-:S02]  /*c7a60*/  LOP3.LUT R23, R37, 0xffff, RZ, 0xc0, !PT ;  /* 0x0000ffff25177812 */ /* 0x010fc400078ec0ff */
[----:B0-----:R-:W-:Y:S02]  /*c7a70*/  PRMT R21, R40, 0x3340, R0 ;  /* 0x0000334028157816 */ /* 0x001fe40000000000 */
[----:B---3--:R-:W-:Y:S02]  /*c7a80*/  LOP3.LUT R25, R25, 0xffff, RZ, 0xc0, !PT ;  /* 0x0000ffff19197812 */ /* 0x008fe400078ec0ff */
[----:B--2---:R-:W-:Y:S02]  /*c7a90*/  LOP3.LUT R26, R24, 0xffff, RZ, 0xc0, !PT ;  /* 0x0000ffff181a7812 */ /* 0x004fe400078ec0ff */
[----:B------:R-:W-:Y:S02]  /*c7aa0*/  LOP3.LUT R24, R33, 0xffff, RZ, 0xc0, !PT ;  /* 0x0000ffff21187812 */ /* 0x000fe400078ec0ff */
[----:B------:R-:W-:-:S04]  /*c7ab0*/  PRMT R22, R26, 0x3340, R25 ;  /* 0x000033401a167816 */ /* 0x000fc80000000019 */
[----:B------:R-:W-:Y:S02]  /*c7ac0*/  PRMT R22, R22, 0x5410, R21 ;  /* 0x0000541016167816 */ /* 0x000fe40000000015 */
[----:B------:R-:W-:Y:S02]  /*c7ad0*/  PRMT R21, R24, 0x3340, R23 ;  /* 0x0000334018157816 */ /* 0x000fe40000000017 */
[----:B------:R-:W-:Y:S01]  /*c7ae0*/  SHF.R.U32.HI R33, RZ, 0x8, R24 ;  /* 0x00000008ff217819 */ /* 0x000fe20000011618 */
[----:B------:R-:W-:Y:S04]  /*c7af0*/  STL [R1+0x5450], R22 ;  /* 0x0054501601007387 */ /* 0x000fe80000100800 */
[----:B------:R0:W-:Y:S01]  /*c7b00*/  STL [R1+0x53dc], R21 ;  /* 0x0053dc1501007387 */ /* 0x0001e20000100800 */
[----:B------:R-:W-:-:S02]  /*c7b10*/  LOP3.LUT R24, R33, 0xffff, RZ, 0xc0, !PT ;  /* 0x0000ffff21187812 */ /* 0x000fc400078ec0ff */
[----:B0-----:R-:W-:Y:S02]  /*c7b20*/  SHF.R.U32.HI R21, RZ, 0x8, R25 ;  /* 0x00000008ff157819 */ /* 0x001fe40000011619 */
[----:B------:R-:W2:Y:S04]  /*c7b30*/  LDL.LU R25, [R1+0x2c0] ;  /* 0x0002c00001197983 */ /* 0x000ea80000300800 */
[----:B------:R-:W3:Y:S01]  /*c7b40*/  LDL.LU R33, [R1+0x8c] ;  /* 0x00008c0001217983 */ /* 0x000ee20000300800 */
[----:B------:R-:W-:Y:S02]  /*c7b50*/  SHF.R.U32.HI R23, RZ, 0x8, R23 ;  /* 0x00000008ff177819 */ /* 0x000fe40000011617 */
[----:B------:R-:W-:Y:S02]  /*c7b60*/  SHF.R.U32.HI R22, RZ, 0x8, R26 ;  /* 0x00000008ff167819 */ /* 0x000fe4000001161a */
[----:B------:R-:W-:-:S02]  /*c7b70*/  LOP3.LUT R23, R23, 0xffff, RZ, 0xc0, !PT ;  /* 0x0000ffff17177812 */ /* 0x000fc400078ec0ff */
[----:B------:R-:W-:Y:S02]  /*c7b80*/  LOP3.LUT R22, R22, 0xffff, RZ, 0xc0, !PT ;  /* 0x0000ffff16167812 */ /* 0x000fe400078ec0ff */
[----:B------:R-:W-:Y:S02]  /*c7b90*/  LOP3.LUT R21, R21, 0xffff, RZ, 0xc0, !PT ;  /* 0x0000ffff15157812 */ /* 0x000fe400078ec0ff */
[----:B------:R-:W-:Y:S02]  /*c7ba0*/  PRMT R23, R24, 0x3340, R23 ;  /* 0x0000334018177816 */ /* 0x000fe40000000017 */
[----:B------:R-:W-:-:S03]  /*c7bb0*/  PRMT R21, R22, 0x3340, R21 ;  /* 0x0000334016157816 */ /* 0x000fc60000000015 */
[----:B------:R0:W-:Y:S04]  /*c7bc0*/  STL [R1+0x5370], R23 ;  /* 0x0053701701007387 */ /* 0x0001e80000100800 */
[----:B------:R1:W-:Y:S04]  /*c7bd0*/  STL [R1+0x800], R21 ;  /* 0x0008001501007387 */ /* 0x0003e80000100800 */
[----:B------:R-:W4:Y:S04]  /*c7be0*/  LDL.LU R26, [R1+0x4cd4] ;  /* 0x004cd400011a7983 */ /* 0x000f280000300800 */
[----:B------:R-:W4:Y:S04]  /*c7bf0*/  LDL.LU R36, [R1+0x578] ;  /* 0x0005780001247983 */ /* 0x000f280000300800 */
[----:B------:R-:W4:Y:S01]  /*c7c00*/  LDL.LU R37, [R1+0x7c8] ;  /* 0x0007c80001257983 */ /* 0x000f220000300800 */
[----:B------:R-:W-:-:S02]  /*c7c10*/  LOP3.LUT R24, R50, 0xffff, RZ, 0xc0, !PT ;  /* 0x0000ffff32187812 */ /* 0x000fc400078ec0ff */
[----:B0-----:R-:W-:Y:S02]  /*c7c20*/  LOP3.LUT R23, R51, 0xffff, RZ, 0xc0, !PT ;  /* 0x0000ffff33177812 */ /* 0x001fe400078ec0ff */
[----:B-1----:R-:W-:Y:S02]  /*c7c30*/  PRMT R21, R27, 0x3340, R0 ;  /* 0x000033401b157816 */ /* 0x002fe40000000000 */
[----:B------:R-:W-:Y:S01]  /*c7c40*/  PRMT R22, R24, 0x3340, R23 ;  /* 0x0000334018167816 */ /* 0x000fe20000000017 */
[----:B------:R-:W-:Y:S01]  /*c7c50*/  VIADD R20, R20, UR6 ;  /* 0x0000000614147c36 */ /* 0x000fe20008000000 */
[----:B------:R-:W-:Y:S01]  /*c7c60*/  SHF.R.U32.HI R24, RZ, 0x8, R24 ;  /* 0x00000008ff187819 */ /* 0x000fe20000011618 */
[----:B------:R-:W-:Y:S01]  /*c7c70*/  ULDC UR6, c[0x0][0x248] ;  /* 0x0000920000067ab9 */ /* 0x000fe20000000800 */
[----:B------:R-:W-:Y:S02]  /*c7c80*/  PRMT R22, R22, 0x5410, R21 ;  /* 0x0000541016167816 */ /* 0x000fe40000000015 */
[----:B------:R-:W-:-:S03]  /*c7c90*/  SHF.R.S32.HI R21, RZ, 0x1f, R20 ;  /* 0x0000001fff157819 */ /* 0x000fc60000011414 */
[----:B------:R0:W-:Y:S01]  /*c7ca0*/  STL [R1+0x544c], R22 ;  /* 0x00544c1601007387 */ /* 0x0001e20000100800 */
[----:B------:R-:W-:Y:S02]  /*c7cb0*/  IADD3 R50, P1, R20, R0, RZ ;  /* 0x0000000014327210 */ /* 0x000fe40007f3e0ff */
[----:B------:R-:W-:Y:S02]  /*c7cc0*/  SHF.R.U32.HI R23, RZ, 0x8, R23 ;  /* 0x00000008ff177819 */ /* 0x000fe40000011617 */
[----:B------:R-:W-:Y:S02]  /*c7cd0*/  LOP3.LUT R24, R24, 0xffff, RZ, 0xc0, !PT ;  /* 0x0000ffff18187812 */ /* 0x000fe400078ec0ff */
[----:B0-----:R-:W-:Y:S01]  /*c7ce0*/  SHF.R.U32.HI R22, RZ, 0x8, R40 ;  /* 0x00000008ff167819 */ /* 0x001fe20000011628 */
[----:B------:R-:W-:Y:S01]  /*c7cf0*/  IMAD.X R51, R21, 0x1, R2, P1 ;  /* 0x0000000115337824 */ /* 0x000fe200008e0602 */
[----:B------:R-:W-:Y:S02]  /*c7d00*/  LOP3.LUT R23, R23, 0xffff, RZ, 0xc0, !PT ;  /* 0x0000ffff17177812 */ /* 0x000fe400078ec0ff */
[----:B------:R-:W-:-:S04]  /*c7d10*/  LOP3.LUT R22, R22, 0xffff, RZ, 0xc0, !PT ;  /* 0x0000ffff16167812 */ /* 0x000fc800078ec0ff */
[----:B------:R-:W-:Y:S02]  /*c7d20*/  PRMT R40, R22, 0x3340, R0 ;  /* 0x0000334016287816 */ /* 0x000fe40000000000 */
[----:B------:R-:W-:Y:S01]  /*c7d30*/  PRMT R22, R24, 0x3340, R23 ;  /* 0x0000334018167816 */ /* 0x000fe20000000017 */
[----:B------:R0:W-:Y:S01]  /*c7d40*/  STL.64 [R1+0xe38], R50 ;  /* 0x000e383201007387 */ /* 0x0001e20000100a00 */
[----:B------:R-:W-:-:S03]  /*c7d50*/  LOP3.LUT R41, R41, 0xffff, RZ, 0xc0, !PT ;  /* 0x0000ffff29297812 */ /* 0x000fc600078ec0ff */
[----:B0-----:R-:W4:Y:S04]  /*c7d60*/  LDL.LU.64 R50, [R1+0x5848] ;  /* 0x0058480001327983 */ /* 0x001f280000300a00 */
[----:B------:R-:W-:Y:S04]  /*c7d70*/  STL [R1+0x138], R40 ;  /* 0x0001382801007387 */ /* 0x000fe80000100800 */
[----:B------:R0:W-:Y:S02]  /*c7d80*/  STL [R1+0x7f8], R22 ;  /* 0x0007f81601007387 */ /* 0x0001e40000100800 */
[----:B0-----:R-:W-:-:S02]  /*c7d90*/  PRMT R22, R41, 0x3340, R0 ;  /* 0x0000334029167816 */ /* 0x001fc40000000000 */
[----:B--2---:R-:W-:Y:S02]  /*c7da0*/  LOP3.LUT R25, R25, 0xffff, RZ, 0xc0, !PT ;  /* 0x0000ffff19197812 */ /* 0x004fe400078ec0ff */
[----:B---3--:R-:W-:-:S04]  /*c7db0*/  LOP3.LUT R24, R33, 0xffff, RZ, 0xc0, !PT ;  /* 0x0000ffff21187812 */ /* 0x008fc800078ec0ff */
        /* <DEDUP_REMOVED lines=14> */
[----:B----4-:R-:W-:Y:S02]  /*c7ea0*/  LOP3.LUT R25, R26, 0xffff, RZ, 0xc0, !PT ;  /* 0x0000ffff1a197812 */ /* 0x010fe400078ec0ff */
[----:B------:R-:W-:Y:S02]  /*c7eb0*/  LOP3.LUT R26, R36, 0xffff, RZ, 0xc0, !PT ;  /* 0x0000ffff241a7812 */ /* 0x000fe400078ec0ff */
[----:B------:R-:W-:Y:S01]  /*c7ec0*/  LOP3.LUT R24, R37, 0xffff, RZ, 0xc0, !PT ;  /* 0x0000ffff25187812 */ /* 0x000fe200078ec0ff */
[----:B------:R0:W-:Y:S04]  /*c7ed0*/  STL [R1+0x7f4], R23 ;  /* 0x0007f41701007387 */ /* 0x0001e80000100800 */
[----:B------:R1:W-:Y:S04]  /*c7ee0*/  STL [R1+0x134], R22 ;  /* 0x0001341601007387 */ /* 0x0003e80000100800 */
[----:B------:R-:W2:Y:S01]  /*c7ef0*/  LDL.LU R33, [R1+0x57c] ;  /* 0x00057c0001217983 */ /* 0x000ea20000300800 */
[----:B0-----:R-:W-:-:S03]  /*c7f00*/  PRMT R23, R25, 0x3340, R24 ;  /* 0x0000334019177816 */ /* 0x001fc60000000018 */
[----:B------:R-:W3:Y:S01]  /*c7f10*/  LDL.LU R41, [R1+0x7cc] ;  /* 0x0007cc0001297983 */ /* 0x000ee20000300800 */
[----:B-1----:R-:W-:-:S04]  /*c7f20*/  PRMT R22, R26, 0x3340, R0 ;  /* 0x000033401a167816 */ /* 0x002fc80000000000 */
[----:B------:R-:W-:-:S05]  /*c7f30*/  PRMT R22, R23, 0x5410, R22 ;  /* 0x0000541017167816 */ /* 0x000fca0000000016 */
[----:B------:R0:W-:Y:S04]  /*c7f40*/  STL [R1+0x5444], R22 ;  /* 0x0054441601007387 */ /* 0x0001e80000100800 */
[----:B------:R-:W4:Y:S04]  /*c7f50*/  LDL.LU R36, [R1+0x4cb8] ;  /* 0x004cb80001247983 */ /* 0x000f280000300800 */
[----:B------:R-:W2:Y:S01]  /*c7f60*/  LDL.LU R37, [R1+0x530] ;  /* 0x0005300001257983 */ /* 0x000ea20000300800 */
[----:B0-----:R-:W-:-:S03]  /*c7f70*/  IADD3 R22, P1, R20, R5, RZ ;  /* 0x0000000514167210 */ /* 0x001fc60007f3e0ff */
[----:B------:R-:W3:Y:S02]  /*c7f80*/  LDL.LU R40, [R1+0x5c8] ;  /* 0x0005c80001287983 */ /* 0x000ee40000300800 */
[----:B------:R-:W-:-:S05]  /*c7f90*/  IMAD.X R23, R21, 0x1, R6, P1 ;  /* 0x0000000115177824 */ /* 0x000fca00008e0606 */
[----:B------:R0:W-:Y:S01]  /*c7fa0*/  STL.64 [R1+0xe20], R22 ;  /* 0x000e201601007387 */ /* 0x0001e20000100a00 */
[----:B------:R-:W-:Y:S02]  /*c7fb0*/  SHF.R.U32.HI R25, RZ, 0x8, R25 ;  /* 0x00000008ff197819 */ /* 0x000fe40000011619 */
[----:B0-----:R-:W-:Y:S02]  /*c7fc0*/  SHF.R.U32.HI R22, RZ, 0x8, R27 ;  /* 0x00000008ff167819 */ /* 0x001fe4000001161b */
[----:B------:R-:W-:Y:S01]  /*c7fd0*/  SHF.R.U32.HI R23, RZ, 0x8, R24 ;  /* 0x00000008ff177819 */ /* 0x000fe20000011618 */
[----:B------:R-:W3:Y:S01]  /*c7fe0*/  LDL.LU R27, [R1+0x4cd8] ;  /* 0x004cd800011b7983 */ /* 0x000ee20000300800 */
[----:B------:R-:W-:Y:S02]  /*c7ff0*/  LOP3.LUT R22, R22, 0xffff, RZ, 0xc0, !PT ;  /* 0x0000ffff16167812 */ /* 0x000fe400078ec0ff */
[----:B------:R-:W-:Y:S02]  /*c8000*/  LOP3.LUT R23, R23, 0xffff, RZ, 0xc0, !PT ;  /* 0x0000ffff17177812 */ /* 0x000fe400078ec0ff */
[----:B------:R-:W-:-:S02]  /*c8010*/  PRMT R22, R22, 0x3340, R0 ;  /* 0x0000334016167816 */ /* 0x000fc40000000000 */
[----:B------:R-:W-:Y:S02]  /*c8020*/  LOP3.LUT R24, R25, 0xffff, RZ, 0xc0, !PT ;  /* 0x0000ffff19187812 */ /* 0x000fe400078ec0ff */
[----:B------:R-:W4:Y:S04]  /*c8030*/  LDL.LU R25, [R1+0xd8] ;  /* 0x0000d80001197983 */ /* 0x000f280000300800 */
[----:B------:R0:W-:Y:S02]  /*c8040*/  STL [R1+0x130], R22 ;  /* 0x0001301601007387 */ /* 0x0001e40000100800 */
[----:B0-----:R-:W-:Y:S02]  /*c8050*/  PRMT R22, R24, 0x3340, R23 ;  /* 0x0000334018167816 */ /* 0x001fe40000000017 */
[----:B------:R-:W2:Y:S04]  /*c8060*/  LDL.LU R23, [R1+0x50] ;  /* 0x0000500001177983 */ /* 0x000ea80000300800 */
[----:B------:R0:W-:Y:S02]  /*c8070*/  STL [R1+0x7dc], R22 ;  /* 0x0007dc1601007387 */ /* 0x0001e40000100800 */
[----:B0-----:R-:W-:-:S05]  /*c8080*/  LOP3.LUT R22, R28, 0xffff, RZ, 0xc0, !PT ;  /* 0x0000ffff1c167812 */ /* 0x001fca00078ec0ff */
[----:B------:R0:W-:Y:S02]  /*c8090*/  STL [R1+0x54a4], R22 ;  /* 0x0054a41601007387 */ /* 0x0001e40000100800 */
[----:B0-----:R-:W-:Y:S02]  /*c80a0*/  PRMT R22, R22, 0x3340, R0 ;  /* 0x0000334016167816 */ /* 0x001fe40000000000 */
[----:B----4-:R-:W-:Y:S02]  /*c80b0*/  LOP3.LUT R25, R25, 0xffff, RZ, 0xc0, !PT ;  /* 0x0000ffff19197812 */ /* 0x010fe400078ec0ff */
        /* <DEDUP_REMOVED lines=14> */
[----:B------:R-:W-:-:S03]  /*c81a0*/  PRMT R22, R24, 0x3340, R23 ;  /* 0x0000334018167816 */ /* 0x000fc60000000017 */
[----:B------:R0:W-:Y:S01]  /*c81b0*/  STL [R1+0x12c], R25 ;  /* 0x00012c1901007387 */ /* 0x0001e20000100800 */
[----:B------:R-:W-:-:S03]  /*c81c0*/  LOP3.LUT R28, R37, 0xffff, RZ, 0xc0, !PT ;  /* 0x0000ffff251c7812 */ /* 0x000fc600078ec0ff */
[----:B------:R1:W-:Y:S01]  /*c81d0*/  STL [R1+0x4ccc], R22 ;  /* 0x004ccc1601007387 */ /* 0x0003e20000100800 */
[----:B0-----:R-:W-:-:S03]  /*c81e0*/  LOP3.LUT R25, R36, 0xffff, RZ, 0xc0, !PT ;  /* 0x0000ffff24197812 */ /* 0x001fc600078ec0ff */
[----:B------:R-:W2:Y:S04]  /*c81f0*/  LDL.LU R36, [R1+0x2dc] ;  /* 0x0002dc0001247983 */ /* 0x000ea80000300800 */
[----:B------:R-:W4:Y:S01]  /*c8200*/  LDL.LU R37, [R1+0x98] ;  /* 0x0000980001257983 */ /* 0x000f220000300800 */
[----:B---3--:R-:W-:Y:S02]  /*c8210*/  LOP3.LUT R27, R27, 0xffff, RZ, 0xc0, !PT ;  /* 0x0000ffff1b1b7812 */ /* 0x008fe400078ec0ff */
[----:B------:R-:W-:Y:S02]  /*c8220*/  LOP3.LUT R33, R33, 0xffff, RZ, 0xc0, !PT ;  /* 0x0000ffff21217812 */ /* 0x000fe400078ec0ff */
[----:B------:R-:W-:Y:S02]  /*c8230*/  LOP3.LUT R26, R41, 0xffff, RZ, 0xc0, !PT ;  /* 0x0000ffff291a7812 */ /* 0x000fe400078ec0ff */
[----:B-1----:R-:W-:-:S02]  /*c8240*/  PRMT R22, R33, 0x3340, R0 ;  /* 0x0000334021167816 */ /* 0x002fc40000000000 */
[----:B------:R-:W-:Y:S02]  /*c8250*/  PRMT R23, R27, 0x3340, R26 ;  /* 0x000033401b177816 */ /* 0x000fe4000000001a */
[----:B------:R-:W-:Y:S02]  /*c8260*/  LOP3.LUT R24, R40, 0xffff, RZ, 0xc0, !PT ;  /* 0x0000ffff28187812 */ /* 0x000fe400078ec0ff */
[----:B------:R-:W-:Y:S02]  /*c8270*/  PRMT R40, R23, 0x5410, R22 ;  /* 0x0000541017287816 */ /* 0x000fe40000000016 */
[----:B------:R-:W-:Y:S02]  /*c8280*/  PRMT R22, R28, 0x3340, R0 ;  /* 0x000033401c167816 */ /* 0x000fe40000000000 */
[----:B------:R-:W-:-:S04]  /*c8290*/  PRMT R23, R25, 0x3340, R24 ;  /* 0x0000334019177816 */ /* 0x000fc80000000018 */
[----:B------:R-:W-:Y:S01]  /*c82a0*/  PRMT R22, R23, 0x5410, R22 ;  /* 0x0000541017167816 */ /* 0x000fe20000000016 */
[----:B------:R0:W-:Y:S01]  /*c82b0*/  STL [R1+0x543c], R40 ;  /* 0x00543c2801007387 */ /* 0x0001e20000100800 */
[----:B------:R-:W-:Y:S02]  /*c82c0*/  SHF.R.U32.HI R25, RZ, 0x8, R25 ;  /* 0x00000008ff197819 */ /* 0x000fe40000011619 */
[----:B------:R-:W-:Y:S01]  /*c82d0*/  SHF.R.U32.HI R24, RZ, 0x8, R24 ;  /* 0x00000008ff187819 */ /* 0x000fe20000011618 */
[----:B------:R1:W-:Y:S01]  /*c82e0*/  STL [R1+0x5438], R22 ;  /* 0x0054381601007387 */ /* 0x0003e20000100800 */
[----:B------:R-:W-:Y:S02]  /*c82f0*/  SHF.R.U32.HI R23, RZ, 0x8, R27 ;  /* 0x00000008ff177819 */ /* 0x000fe4000001161b */
[----:B------:R-:W-:Y:S02]  /*c8300*/  LOP3.LUT R25, R25, 0xffff, RZ, 0xc0, !PT ;  /* 0x0000ffff19197812 */ /* 0x000fe400078ec0ff */
[----:B0-----:R-:W-:-:S02]  /*c8310*/  IADD3 R40, P1, R20, R9, RZ ;  /* 0x0000000914287210 */ /* 0x001fc40007f3e0ff */
[----:B-1----:R-:W-:Y:S02]  /*c8320*/  SHF.R.U32.HI R22, RZ, 0x8, R26 ;  /* 0x00000008ff167819 */ /* 0x002fe4000001161a */
[----:B------:R-:W-:Y:S01]  /*c8330*/  LOP3.LUT R24, R24, 0xffff, RZ, 0xc0, !PT ;  /* 0x0000ffff18187812 */ /* 0x000fe200078ec0ff */
[----:B------:R-:W-:Y:S01]  /*c8340*/  IMAD.X R41, R21, 0x1, R10, P1 ;  /* 0x0000000115297824 */ /* 0x000fe200008e060a */
[----:B------:R-:W-:Y:S02]  /*c8350*/  LOP3.LUT R23, R23, 0xffff, RZ, 0xc0, !PT ;  /* 0x0000ffff17177812 */ /* 0x000fe400078ec0ff */
[----:B------:R-:W-:Y:S02]  /*c8360*/  LOP3.LUT R22, R22, 0xffff, RZ, 0xc0, !PT ;  /* 0x0000ffff16167812 */ /* 0x000fe400078ec0ff */
[----:B------:R-:W-:Y:S02]  /*c8370*/  PRMT R27, R25, 0x3340, R24 ;  /* 0x00003340191b7816 */ /* 0x000fe40000000018 */
[----:B------:R-:W-:Y:S01]  /*c8380*/  PRMT R22, R23, 0x3340, R22 ;  /* 0x0000334017167816 */ /* 0x000fe20000000016 */
[----:B------:R-:W-:Y:S01]  /*c8390*/  STL.64 [R1+0xe18], R40 ;  /* 0x000e182801007387 */ /* 0x000fe20000100a00 */
[----:B------:R-:W-:-:S03]  /*c83a0*/  IADD3 R24, P1, R20, R11, RZ ;  /* 0x0000000b14187210 */ /* 0x000fc60007f3e0ff */
[----:B------:R-:W3:Y:S01]  /*c83b0*/  LDL.LU R26, [R1+0x2e8] ;  /* 0x0002e800011a7983 */ /* 0x000ee20000300800 */
[----:B------:R-:W-:-:S03]  /*c83c0*/  SHF.R.U32.HI R23, RZ, 0x8, R28 ;  /* 0x00000008ff177819 */ /* 0x000fc6000001161c */
[----:B------:R-:W-:Y:S01]  /*c83d0*/  STL [R1+0x7d8], R27 ;  /* 0x0007d81b01007387 */ /* 0x000fe20000100800 */
[----:B------:R-:W-:-:S03]  /*c83e0*/  IMAD.X R25, R21, 0x1, R12, P1 ;  /* 0x0000000115197824 */ /* 0x000fc600008e060c */
[----:B------:R0:W-:Y:S01]  /*c83f0*/  STL [R1+0x210], R22 ;  /* 0x0002101601007387 */ /* 0x0001e20000100800 */
[----:B------:R-:W-:-:S03]  /*c8400*/  LOP3.LUT R23, R23, 0xffff, RZ, 0xc0, !PT ;  /* 0x0000ffff17177812 */ /* 0x000fc600078ec0ff */
[----:B------:R-:W3:Y:S01]  /*c8410*/  LDL.LU R28, [R1+0x9c] ;  /* 0x00009c00011c7983 */ /* 0x000ee20000300800 */
[----:B0-----:R-:W-:-:S03]  /*c8420*/  SHF.R.U32.HI R22, RZ, 0x8, R33 ;  /* 0x00000008ff167819 */ /* 0x001fc60000011621 */
[----:B------:R0:W-:Y:S01]  /*c8430*/  STL.64 [R1+0xe10], R24 ;  /* 0x000e101801007387 */ /* 0x0001e20000100a00 */
[----:B------:R-:W-:Y:S02]  /*c8440*/  LOP3.LUT R22, R22, 0xffff, RZ, 0xc0, !PT ;  /* 0x0000ffff16167812 */ /* 0x000fe400078ec0ff */
[----:B------:R-:W-:Y:S02]  /*c8450*/  LOP3.LUT R27, R51, 0xffff, RZ, 0xc0, !PT ;  /* 0x0000ffff331b7812 */ /* 0x000fe400078ec0ff */
[--C-:B0-----:R-:W-:Y:S02]  /*c8460*/  PRMT R24, R22, 0x3340, R0.reuse ;  /* 0x0000334016187816 */ /* 0x101fe40000000000 */
[----:B------:R-:W-:-:S03]  /*c8470*/  PRMT R22, R23, 0x3340, R0 ;  /* 0x0000334017167816 */ /* 0x000fc60000000000 */
[----:B------:R-:W-:Y:S04]  /*c8480*/  STL [R1+0x124], R24 ;  /* 0x0001241801007387 */ /* 0x000fe80000100800 */
[----:B------:R0:W-:Y:S04]  /*c8490*/  STL [R1+0x128], R22 ;  /* 0x0001281601007387 */ /* 0x0001e80000100800 */
[----:B------:R-:W3:Y:S04]  /*c84a0*/  LDL.LU R51, [R1+0x5844] ;  /* 0x0058440001337983 */ /* 0x000ee80000300800 */
[----:B------:R-:W3:Y:S01]  /*c84b0*/  LDL.LU R33, [R1+0xe4] ;  /* 0x0000e40001217983 */ /* 0x000ee20000300800 */
[----:B0-----:R-:W-:-:S03]  /*c84c0*/  PRMT R22, R27, 0x3340, R0 ;  /* 0x000033401b167816 */ /* 0x001fc60000000000 */
[----:B------:R-:W3:Y:S01]  /*c84d0*/  LDL.LU R41, [R1+0x58] ;  /* 0x0000580001297983 */ /* 0x000ee20000300800 */
[----:B--2---:R-:W-:Y:S02]  /*c84e0*/  LOP3.LUT R25, R36, 0xffff, RZ, 0xc0, !PT ;  /* 0x0000ffff24197812 */ /* 0x004fe400078ec0ff */
[----:B----4-:R-:W-:Y:S02]  /*c84f0*/  LOP3.LUT R24, R37, 0xffff, RZ, 0xc0, !PT ;  /* 0x0000ffff25187812 */ /* 0x010fe400078ec0ff */
[----:B------:R-:W-:Y:S02]  /*c8500*/  IADD3 R36, P1, R20, R13, RZ ;  /* 0x0000000d14247210 */ /* 0x000fe40007f3e0ff */
[----:B------:R-:W-:-:S04]  /*c8510*/  PRMT R23, R25, 0x3340, R24 ;  /* 0x0000334019177816 */ /* 0x000fc80000000018 */
[----:B------:R-:W-:Y:S01]  /*c8520*/  PRMT R22, R23, 0x5410, R22 ;  /* 0x0000541017167816 */ /* 0x000fe20000000016 */
[----:B------:R-:W-:-:S04]  /*c8530*/  IMAD.X R37, R21, 0x1, R15, P1 ;  /* 0x0000000115257824 */ /* 0x000fc800008e060f */
[----:B------:R-:W-:Y:S04]  /*c8540*/  STL [R1+0x5434], R22 ;  /* 0x0054341601007387 */ /* 0x000fe80000100800 */
[----:B------:R-:W2:Y:S04]  /*c8550*/  LDL.LU R40, [R1+0x588] ;  /* 0x0005880001287983 */ /* 0x000ea80000300800 */
[----:B------:R0:W-:Y:S04]  /*c8560*/  STL.64 [R1+0xe08], R36 ;  /* 0x000e082401007387 */ /* 0x0001e80000100a00 */
[----:B0-----:R-:W4:Y:S04]  /*c8570*/  LDL.LU R36, [R1+0x4ce0] ;  /* 0x004ce00001247983 */ /* 0x001f280000300800 */
[----:B------:R-:W4:Y:S01]  /*c8580*/  LDL.LU R37, [R1+0x1f28] ;  /* 0x001f280001257983 */ /* 0x000f220000300800 */
[----:B------:R-:W-:-:S02]  /*c8590*/  SHF.R.U32.HI R23, RZ, 0x8, R25 ;  /* 0x00000008ff177819 */ /* 0x000fc40000011619 */
[----:B------:R-:W-:Y:S02]  /*c85a0*/  SHF.R.U32.HI R22, RZ, 0x8, R24 ;  /* 0x00000008ff167819 */ /* 0x000fe40000011618 */
[----:B------:R-:W-:Y:S02]  /*c85b0*/  LOP3.LUT R23, R23, 0xffff, RZ, 0xc0, !PT ;  /* 0x0000ffff17177812 */ /* 0x000fe400078ec0ff */
[----:B------:R-:W-:-:S04]  /*c85c0*/  LOP3.LUT R22, R22, 0xffff, RZ, 0xc0, !PT ;  /* 0x0000ffff16167812 */ /* 0x000fc800078ec0ff */
[----:B------:R-:W-:Y:S02]  /*c85d0*/  PRMT R22, R23, 0x3340, R22 ;  /* 0x0000334017167816 */ /* 0x000fe40000000016 */
[----:B---3--:R-:W-:-:S03]  /*c85e0*/  LOP3.LUT R25, R26, 0xffff, RZ, 0xc0, !PT ;  /* 0x0000ffff1a197812 */ /* 0x008fc600078ec0ff */
[----:B------:R0:W-:Y:S01]  /*c85f0*/  STL [R1+0x7d4], R22 ;  /* 0x0007d41601007387 */ /* 0x0001e20000100800 */
[----:B------:R-:W-:-:S04]  /*c8600*/  LOP3.LUT R24, R28, 0xffff, RZ, 0xc0, !PT ;  /* 0x0000ffff1c187812 */ /* 0x000fc800078ec0ff */
[----:B------:R-:W-:Y:S02]  /*c8610*/  PRMT R23, R25, 0x3340, R24 ;  /* 0x0000334019177816 */ /* 0x000fe40000000018 */
[----:B------:R-:W-:Y:S02]  /*c8620*/  LOP3.LUT R26, R51, 0xffff, RZ, 0xc0, !PT ;  /* 0x0000ffff331a7812 */ /* 0x000fe400078ec0ff */
[----:B------:R-:W3:Y:S02]  /*c8630*/  LDL.LU R51, [R1+0x5840] ;  /* 0x0058400001337983 */ /* 0x000ee40000300800 */
[----:B0-----:R-:W-:-:S04]  /*c8640*/  PRMT R22, R26, 0x3340, R0 ;  /* 0x000033401a167816 */ /* 0x001fc80000000000 */
[----:B------:R-:W-:Y:S02]  /*c8650*/  PRMT R28, R23, 0x5410, R22 ;  /* 0x00005410171c7816 */ /* 0x000fe40000000016 */
[----:B------:R-:W-:-:S05]  /*c8660*/  IADD3 R22, P1, R20, R14, RZ ;  /* 0x0000000e14167210 */ /* 0x000fca0007f3e0ff */
[----:B------:R-:W-:Y:S01]  /*c8670*/  IMAD.X R23, R21, 0x1, R16, P1 ;  /* 0x0000000115177824 */ /* 0x000fe200008e0610 */
[----:B------:R-:W-:Y:S01]  /*c8680*/  STL [R1+0x5430], R28 ;  /* 0x0054301c01007387 */ /* 0x000fe20000100800 */
[----:B------:R-:W-:-:S03]  /*c8690*/  SHF.R.U32.HI R21, RZ, 0x8, R24 ;  /* 0x00000008ff157819 */ /* 0x000fc60000011618 */
[----:B------:R0:W-:Y:S01]  /*c86a0*/  STL.64 [R1+0xe00], R22 ;  /* 0x000e001601007387 */ /* 0x0001e20000100a00 */
[----:B------:R-:W-:Y:S02]  /*c86b0*/  LOP3.LUT R21, R21, 0xffff, RZ, 0xc0, !PT ;  /* 0x0000ffff15157812 */ /* 0x000fe400078ec0ff */
[----:B0-----:R-:W-:-:S04]  /*c86c0*/  SHF.R.U32.HI R22, RZ, 0x8, R25 ;  /* 0x00000008ff167819 */ /* 0x001fc80000011619 */
[----:B------:R-:W-:-:S04]  /*c86d0*/  LOP3.LUT R22, R22, 0xffff, RZ, 0xc0, !PT ;  /* 0x0000ffff16167812 */ /* 0x000fc800078ec0ff */
[----:B------:R-:W-:Y:S02]  /*c86e0*/  PRMT R23, R22, 0x3340, R21 ;  /* 0x0000334016177816 */ /* 0x000fe40000000015 */
[----:B------:R-:W-:Y:S02]  /*c86f0*/  SHF.R.U32.HI R21, RZ, 0x8, R26 ;  /* 0x00000008ff157819 */ /* 0x000fe4000001161a */
[----:B------:R-:W-:Y:S02]  /*c8700*/  SHF.R.U32.HI R22, RZ, 0x8, R27 ;  /* 0x00000008ff167819 */ /* 0x000fe4000001161b */
[----:B------:R-:W-:Y:S02]  /*c8710*/  LOP3.LUT R21, R21, 0xffff, RZ, 0xc0, !PT ;  /* 0x0000ffff15157812 */ /* 0x000fe400078ec0ff */
[----:B------:R-:W-:Y:S01]  /*c8720*/  LOP3.LUT R22, R22, 0xffff, RZ, 0xc0, !PT ;  /* 0x0000ffff16167812 */ /* 0x000fe200078ec0ff */
[----:B------:R0:W-:Y:S01]  /*c8730*/  STL [R1+0x7d0], R23 ;  /* 0x0007d01701007387 */ /* 0x0001e20000100800 */
[----:B------:R-:W-:-:S02]  /*c8740*/  LOP3.LUT R26, R33, 0xffff, RZ, 0xc0, !PT ;  /* 0x0000ffff211a7812 */ /* 0x000fc400078ec0ff */
[----:B------:R-:W-:Y:S02]  /*c8750*/  LOP3.LUT R29, R29, 0xffff, RZ, 0xc0, !PT ;  /* 0x0000ffff1d1d7812 */ /* 0x000fe400078ec0ff */
[----:B------:R-:W-:Y:S02]  /*c8760*/  LOP3.LUT R25, R41, 0xffff, RZ, 0xc0, !PT ;  /* 0x0000ffff29197812 */ /* 0x000fe400078ec0ff */
[--C-:B0-----:R-:W-:Y:S02]  /*c8770*/  PRMT R23, R21, 0x3340, R0.reuse ;  /* 0x0000334015177816 */ /* 0x101fe40000000000 */
[----:B------:R-:W-:-:S03]  /*c8780*/  PRMT R21, R22, 0x3340, R0 ;  /* 0x0000334016157816 */ /* 0x000fc60000000000 */
[----:B------:R-:W-:Y:S01]  /*c8790*/  STL [R1+0x11c], R23 ;  /* 0x00011c1701007387 */ /* 0x000fe20000100800 */
[----:B------:R-:W-:-:S03]  /*c87a0*/  PRMT R22, R26, 0x3340, R25 ;  /* 0x000033401a167816 */ /* 0x000fc60000000019 */
[----:B------:R0:W-:Y:S02]  /*c87b0*/  STL [R1+0x120], R21 ;  /* 0x0001201501007387 */ /* 0x0001e40000100800 */
[----:B0-----:R-:W-:-:S04]  /*c87c0*/  PRMT R21, R29, 0x3340, R0 ;  /* 0x000033401d157816 */ /* 0x001fc80000000000 */
[----:B------:R-:W-:Y:S01]  /*c87d0*/  PRMT R21, R22, 0x5410, R21 ;  /* 0x0000541016157816 */ /* 0x000fe20000000015 */
[----:B------:R-:W-:Y:S01]  /*c87e0*/  VIADD R20, R20, UR6 ;  /* 0x0000000614147c36 */ /* 0x000fe20008000000 */
[----:B------:R-:W-:Y:S01]  /*c87f0*/  LOP3.LUT R31, R31, 0xffff, RZ, 0xc0, !PT ;  /* 0x0000ffff1f1f7812 */ /* 0x000fe200078ec0ff */
[----:B------:R-:W-:Y:S02]  /*c8800*/  ULDC UR6, c[0x0][0x248] ;  /* 0x0000920000067ab9 */ /* 0x000fe40000000800 */
[----:B------:R0:W-:Y:S04]  /*c8810*/  STL [R1+0x542c], R21 ;  /* 0x00542c1501007387 */ /* 0x0001e80000100800 */
[----:B------:R-:W3:Y:S04]  /*c8820*/  LDL.LU R33, [R1+0x4ce4] ;  /* 0x004ce40001217983 */ /* 0x000ee80000300800 */
[----:B------:R-:W3:Y:S01]  /*c8830*/  LDL.LU R41, [R1+0x58c] ;  /* 0x00058c0001297983 */ /* 0x000ee20000300800 */
[----:B--2---:R-:W-:-:S03]  /*c8840*/  LOP3.LUT R27, R40, 0xffff, RZ, 0xc0, !PT ;  /* 0x0000ffff281b7812 */ /* 0x004fc600078ec0ff */
[----:B------:R-:W2:Y:S01]  /*c8850*/  LDL.LU R40, [R1+0x1f18] ;  /* 0x001f180001287983 */ /* 0x000ea20000300800 */
[----:B0-----:R-:W-:Y:S02]  /*c8860*/  PRMT R21, R27, 0x3340, R0 ;  /* 0x000033401b157816 */ /* 0x001fe40000000000 */
[----:B----4-:R-:W-:Y:S02]  /*c8870*/  LOP3.LUT R24, R36, 0xffff, RZ, 0xc0, !PT ;  /* 0x0000ffff24187812 */ /* 0x010fe400078ec0ff */
[----:B------:R-:W-:-:S04]  /*c8880*/  LOP3.LUT R23, R37, 0xffff, RZ, 0xc0, !PT ;  /* 0x0000ffff25177812 */ /* 0x000fc800078ec0ff */
[----:B------:R-:W-:Y:S02]  /*c8890*/  PRMT R22, R24, 0x3340, R23 ;  /* 0x0000334018167816 */ /* 0x000fe40000000017 */
[----:B------:R-:W-:Y:S02]  /*c88a0*/  IADD3 R36, P1, R20, R0, RZ ;  /* 0x0000000014247210 */ /* 0x000fe40007f3e0ff */
[----:B------:R-:W-:Y:S02]  /*c88b0*/  PRMT R22, R22, 0x5410, R21 ;  /* 0x0000541016167816 */ /* 0x000fe40000000015 */
[----:B------:R-:W-:Y:S02]  /*c88c0*/  SHF.R.S32.HI R21, RZ, 0x1f, R20 ;  /* 0x0000001fff157819 */ /* 0x000fe40000011414 */
[----:B------:R-:W-:-:S03]  /*c88d0*/  SHF.R.U32.HI R28, RZ, 0x8, R24 ;  /* 0x00000008ff1c7819 */ /* 0x000fc60000011618 */
[----:B------:R-:W-:Y:S01]  /*c88e0*/  IMAD.X R37, R21, 0x1, R2, P1 ;  /* 0x0000000115257824 */ /* 0x000fe200008e0602 */
[----:B------:R0:W-:Y:S01]  /*c88f0*/  STL [R1+0x5428], R22 ;  /* 0x0054281601007387 */ /* 0x0001e20000100800 */
[----:B------:R-:W-:Y:S02]  /*c8900*/  SHF.R.U32.HI R24, RZ, 0x8, R23 ;  /* 0x00000008ff187819 */ /* 0x000fe40000011617 */
[----:B------:R-:W-:Y:S01]  /*c8910*/  SHF.R.U32.HI R23, RZ, 0x8, R26 ;  /* 0x00000008ff177819 */ /* 0x000fe2000001161a */
[----:B------:R1:W-:Y:S04]  /*c8920*/  STL.64 [R1+0xdf8], R36 ;  /* 0x000df82401007387 */ /* 0x0003e80000100a00 */
[----:B------:R-:W4:Y:S01]  /*c8930*/  LDL.LU R26, [R1+0x5c] ;  /* 0x00005c00011a7983 */ /* 0x000f220000300800 */
[----:B0-----:R-:W-:-:S02]  /*c8940*/  SHF.R.U32.HI R22, RZ, 0x8, R25 ;  /* 0x00000008ff167819 */ /* 0x001fc40000011619 */
[----:B------:R-:W-:Y:S02]  /*c8950*/  LOP3.LUT R25, R28, 0xffff, RZ, 0xc0, !PT ;  /* 0x0000ffff1c197812 */ /* 0x000fe400078ec0ff */
[----:B------:R-:W3:Y:S01]  /*c8960*/  LDL.LU R28, [R1+0xe8] ;  /* 0x0000e800011c7983 */ /* 0x000ee20000300800 */
[----:B------:R-:W-:Y:S02]  /*c8970*/  LOP3.LUT R24, R24, 0xffff, RZ, 0xc0, !PT ;  /* 0x0000ffff18187812 */ /* 0x000fe400078ec0ff */
[----:B------:R-:W-:Y:S02]  /*c8980*/  LOP3.LUT R23, R23, 0xffff, RZ, 0xc0, !PT ;  /* 0x0000ffff17177812 */ /* 0x000fe400078ec0ff */
[----:B------:R-:W-:Y:S02]  /*c8990*/  LOP3.LUT R22, R22, 0xffff, RZ, 0xc0, !PT ;  /* 0x0000ffff16167812 */ /* 0x000fe400078ec0ff */
[----:B-1----:R-:W-:Y:S02]  /*c89a0*/  PRMT R36, R25, 0x3340, R24 ;  /* 0x0000334019247816 */ /* 0x002fe40000000018 */
[----:B------:R-:W-:-:S03]  /*c89b0*/  PRMT R22, R23, 0x3340, R22 ;  /* 0x0000334017167816 */ /* 0x000fc60000000016 */
[----:B------:R-:W-:Y:S01]  /*c89c0*/  STL [R1+0x7cc], R36 ;  /* 0x0007cc2401007387 */ /* 0x000fe20000100800 */
[----:B------:R-:W-:-:S03]  /*c89d0*/  IADD3 R24, P1, R20, R3, RZ ;  /* 0x0000000314187210 */ /* 0x000fc60007f3e0ff */
[----:B------:R0:W-:Y:S02]  /*c89e0*/  STL [R1+0x7c8], R22 ;  /* 0x0007c81601007387 */ /* 0x0001e40000100800 */
[----:B------:R-:W-:Y:S01]  /*c89f0*/  IMAD.X R25, R21, 0x1, R4, P1 ;  /* 0x0000000115197824 */ /* 0x000fe200008e0604 */
[----:B0-----:R-:W-:-:S04]  /*c8a00*/  SHF.R.U32.HI R22, RZ, 0x8, R29 ;  /* 0x00000008ff167819 */ /* 0x001fc8000001161d */
[----:B------:R-:W-:Y:S01]  /*c8a10*/  LOP3.LUT R22, R22, 0xffff, RZ, 0xc0, !PT ;  /* 0x0000ffff16167812 */ /* 0x000fe200078ec0ff */
[----:B------:R-:W-:Y:S03]  /*c8a20*/  STL.64 [R1+0xdf0], R24 ;  /* 0x000df01801007387 */ /* 0x000fe60000100a00 */
[----:B------:R-:W-:Y:S01]  /*c8a30*/  PRMT R22, R22, 0x3340, R0 ;  /* 0x0000334016167816 */ /* 0x000fe20000000000 */
[----:B------:R-:W3:Y:S04]  /*c8a40*/  LDL.LU R29, [R1+0x4cbc] ;  /* 0x004cbc00011d7983 */ /* 0x000ee80000300800 */
[----:B------:R-:W3:Y:S04]  /*c8a50*/  LDL.LU R36, [R1+0x544] ;  /* 0x0005440001247983 */ /* 0x000ee80000300800 */
[----:B------:R0:W-:Y:S04]  /*c8a60*/  STL [R1+0x114], R22 ;  /* 0x0001141601007387 */ /* 0x0001e80000100800 */
[----:B------:R-:W3:Y:S01]  /*c8a70*/  LDL.LU R37, [R1+0x5d8] ;  /* 0x0005d80001257983 */ /* 0x000ee20000300800 */
[----:B------:R-:W-:-:S04]  /*c8a80*/  SHF.R.U32.HI R23, RZ, 0x8, R27 ;  /* 0x00000008ff177819 */ /* 0x000fc8000001161b */
[----:B------:R-:W-:Y:S02]  /*c8a90*/  LOP3.LUT R23, R23, 0xffff, RZ, 0xc0, !PT ;  /* 0x0000ffff17177812 */ /* 0x000fe400078ec0ff */
[----:B0-----:R-:W-:Y:S02]  /*c8aa0*/  LOP3.LUT R22, R30, 0xffff, RZ, 0xc0, !PT ;  /* 0x0000ffff1e167812 */ /* 0x001fe400078ec0ff */
[----:B------:R-:W-:-:S05]  /*c8ab0*/  PRMT R23, R23, 0x3340, R0 ;  /* 0x0000334017177816 */ /* 0x000fca0000000000 */
[----:B------:R-:W-:Y:S04]  /*c8ac0*/  STL [R1+0x118], R23 ;  /* 0x0001181701007387 */ /* 0x000fe80000100800 */
[----:B------:R0:W-:Y:S02]  /*c8ad0*/  STL [R1+0x54a0], R22 ;  /* 0x0054a01601007387 */ /* 0x0001e40000100800 */
[----:B0-----:R-:W-:Y:S02]  /*c8ae0*/  PRMT R22, R22, 0x3340, R0 ;  /* 0x0000334016167816 */ /* 0x001fe40000000000 */
[----:B--2---:R-:W-:Y:S02]  /*c8af0*/  LOP3.LUT R24, R40, 0xffff, RZ, 0xc0, !PT ;  /* 0x0000ffff28187812 */ /* 0x004fe400078ec0ff */
[----:B------:R-:W-:-:S02]  /*c8b00*/  IADD3 R40, P1, R20, R5, RZ ;  /* 0x0000000514287210 */ /* 0x000fc40007f3e0ff */
[----:B----4-:R-:W-:Y:S02]  /*c8b10*/  LOP3.LUT R25, R26, 0xffff, RZ, 0xc0, !PT ;  /* 0x0000ffff1a197812 */ /* 0x010fe400078ec0ff */
[----:B---3--:R-:W-:Y:S02]  /*c8b20*/  LOP3.LUT R27, R28, 0xffff, RZ, 0xc0, !PT ;  /* 0x0000ffff1c1b7812 */ /* 0x008fe400078ec0ff */
[----:B------:R-:W-:Y:S02]  /*c8b30*/  LOP3.LUT R26, R33, 0xffff, RZ, 0xc0, !PT ;  /* 0x0000ffff211a7812 */ /* 0x000fe400078ec0ff */
[----:B------:R-:W-:Y:S02]  /*c8b40*/  PRMT R23, R27, 0x3340, R25 ;  /* 0x000033401b177816 */ /* 0x000fe40000000019 */
[----:B------:R-:W-:Y:S02]  /*c8b50*/  LOP3.LUT R28, R41, 0xffff, RZ, 0xc0, !PT ;  /* 0x0000ffff291c7812 */ /* 0x000fe400078ec0ff */
[----:B------:R-:W-:-:S02]  /*c8b60*/  PRMT R30, R23, 0x5410, R22 ;  /* 0x00005410171e7816 */ /* 0x000fc40000000016 */
[----:B------:R-:W-:Y:S02]  /*c8b70*/  PRMT R22, R28, 0x3340, R0 ;  /* 0x000033401c167816 */ /* 0x000fe40000000000 */
[----:B------:R-:W-:Y:S01]  /*c8b80*/  PRMT R23, R26, 0x3340, R24 ;  /* 0x000033401a177816 */ /* 0x000fe20000000018 */
[----:B------:R-:W-:-:S03]  /*c8b90*/  IMAD.X R41, R21, 0x1, R6, P1 ;  /* 0x0000000115297824 */ /* 0x000fc600008e0606 */
[----:B------:R-:W-:Y:S01]  /*c8ba0*/  PRMT R22, R23, 0x5410, R22 ;  /* 0x0000541017167816 */ /* 0x000fe20000000016 */
[----:B------:R-:W-:Y:S04]  /*c8bb0*/  STL [R1+0x5424], R30 ;  /* 0x0054241e01007387 */ /* 0x000fe80000100800 */
[----:B------:R-:W-:Y:S04]  /*c8bc0*/  STL [R1+0x5420], R22 ;  /* 0x0054201601007387 */ /* 0x000fe80000100800 */
[----:B------:R-:W2:Y:S04]  /*c8bd0*/  LDL.LU R33, [R1+0x310] ;  /* 0x0003100001217983 */ /* 0x000ea80000300800 */
[----:B------:R0:W-:Y:S01]  /*c8be0*/  STL.64 [R1+0xde8], R40 ;  /* 0x000de82801007387 */ /* 0x0001e20000100a00 */
[----:B------:R-:W-:-:S03]  /*c8bf0*/  SHF.R.U32.HI R27, RZ, 0x8, R27 ;  /* 0x00000008ff1b7819 */ /* 0x000fc6000001161b */
[----:B0-----:R-:W3:Y:S04]  /*c8c00*/  LDL.LU R41, [R1+0x10] ;  /* 0x0000100001297983 */ /* 0x001ee80000300800 */
[----:B------:R-:W4:Y:S01]  /*c8c10*/  LDL.LU R40, [R1+0xa4] ;  /* 0x0000a40001287983 */ /* 0x000f220000300800 */
[----:B------:R-:W-:Y:S02]  /*c8c20*/  SHF.R.U32.HI R22, RZ, 0x8, R25 ;  /* 0x00000008ff167819 */ /* 0x000fe40000011619 */
[----:B------:R-:W-:Y:S02]  /*c8c30*/  SHF.R.U32.HI R23, RZ, 0x8, R26 ;  /* 0x00000008ff177819 */ /* 0x000fe4000001161a */
[----:B------:R-:W-:Y:S02]  /*c8c40*/  SHF.R.U32.HI R26, RZ, 0x8, R24 ;  /* 0x00000008ff1a7819 */ /* 0x000fe40000011618 */
[----:B------:R-:W-:-:S02]  /*c8c50*/  LOP3.LUT R25, R27, 0xffff, RZ, 0xc0, !PT ;  /* 0x0000ffff1b197812 */ /* 0x000fc400078ec0ff */
[----:B------:R-:W-:Y:S02]  /*c8c60*/  LOP3.LUT R24, R22, 0xffff, RZ, 0xc0, !PT ;  /* 0x0000ffff16187812 */ /* 0x000fe400078ec0ff */
[----:B------:R-:W-:Y:S02]  /*c8c70*/  LOP3.LUT R23, R23, 0xffff, RZ, 0xc0, !PT ;  /* 0x0000ffff17177812 */ /* 0x000fe400078ec0ff */
[----:B------:R-:W-:Y:S02]  /*c8c80*/  LOP3.LUT R22, R26, 0xffff, RZ, 0xc0, !PT ;  /* 0x0000ffff1a167812 */ /* 0x000fe400078ec0ff */
[----:B------:R-:W-:Y:S02]  /*c8c90*/  PRMT R24, R25, 0x3340, R24 ;  /* 0x0000334019187816 */ /* 0x000fe40000000018 */
[----:B------:R-:W-:Y:S02]  /*c8ca0*/  PRMT R22, R23, 0x3340, R22 ;  /* 0x0000334017167816 */ /* 0x000fe40000000016 */
[----:B------:R-:W-:Y:S01]  /*c8cb0*/  LOP3.LUT R27, R36, 0xffff, RZ, 0xc0, !PT ;  /* 0x0000ffff241b7812 */ /* 0x000fe200078ec0ff */
[----:B------:R0:W-:Y:S04]  /*c8cc0*/  STL [R1+0x4cc4], R24 ;  /* 0x004cc41801007387 */ /* 0x0001e80000100800 */
[----:B------:R1:W-:Y:S04]  /*c8cd0*/  STL [R1+0x7c4], R22 ;  /* 0x0007c41601007387 */ /* 0x0003e80000100800 */
[----:B------:R-:W4:Y:S01]  /*c8ce0*/  LDL.LU R36, [R1+0x100] ;  /* 0x0001000001247983 */ /* 0x000f220000300800 */
[----:B0-----:R-:W-:-:S03]  /*c8cf0*/  LOP3.LUT R24, R37, 0xffff, RZ, 0xc0, !PT ;  /* 0x0000ffff25187812 */ /* 0x001fc600078ec0ff */
[----:B------:R-:W4:Y:S01]  /*c8d00*/  LDL.LU R37, [R1+0x60] ;  /* 0x0000600001257983 */ /* 0x000f220000300800 */
[----:B------:R-:W-:Y:S02]  /*c8d10*/  LOP3.LUT R25, R29, 0xffff, RZ, 0xc0, !PT ;  /* 0x0000ffff1d197812 */ /* 0x000fe400078ec0ff */
[----:B-1----:R-:W-:Y:S02]  /*c8d20*/  PRMT R22, R27, 0x3340, R0 ;  /* 0x000033401b167816 */ /* 0x002fe40000000000 */
[----:B------:R-:W-:-:S04]  /*c8d30*/  PRMT R23, R25, 0x3340, R24 ;  /* 0x0000334019177816 */ /* 0x000fc80000000018 */
[----:B------:R-:W-:Y:S02]  /*c8d40*/  PRMT R26, R23, 0x5410, R22 ;  /* 0x00005410171a7816 */ /* 0x000fe40000000016 */
[----:B------:R-:W-:-:S05]  /*c8d50*/  IADD3 R22, P1, R20, R7, RZ ;  /* 0x0000000714167210 */ /* 0x000fca0007f3e0ff */
[----:B------:R-:W-:Y:S01]  /*c8d60*/  IMAD.X R23, R21, 0x1, R8, P1 ;  /* 0x0000000115177824 */ /* 0x000fe200008e0608 */
[----:B------:R-:W-:Y:S04]  /*c8d70*/  STL [R1+0x541c], R26 ;  /* 0x00541c1a01007387 */ /* 0x000fe80000100800 */
[----:B------:R0:W-:Y:S01]  /*c8d80*/  STL.64 [R1+0xde0], R22 ;  /* 0x000de01601007387 */ /* 0x0001e20000100a00 */
[----:B------:R-:W-:Y:S02]  /*c8d90*/  SHF.R.U32.HI R25, RZ, 0x8, R25 ;  /* 0x00000008ff197819 */ /* 0x000fe40000011619 */
[----:B0-----:R-:W-:Y:S02]  /*c8da0*/  SHF.R.U32.HI R22, RZ, 0x8, R28 ;  /* 0x00000008ff167819 */ /* 0x001fe4000001161c */
[----:B------:R-:W-:-:S02]  /*c8db0*/  SHF.R.U32.HI R23, RZ, 0x8, R24 ;  /* 0x00000008ff177819 */ /* 0x000fc40000011618 */
[----:B------:R-:W-:Y:S02]  /*c8dc0*/  LOP3.LUT R22, R22, 0xffff, RZ, 0xc0, !PT ;  /* 0x0000ffff16167812 */ /* 0x000fe400078ec0ff */
[----:B------:R-:W-:Y:S02]  /*c8dd0*/  LOP3.LUT R24, R25, 0xffff, RZ, 0xc0, !PT ;  /* 0x0000ffff19187812 */ /* 0x000fe400078ec0ff */
[----:B------:R-:W-:Y:S02]  /*c8de0*/  LOP3.LUT R23, R23, 0xffff, RZ, 0xc0, !PT ;  /* 0x0000ffff17177812 */ /* 0x000fe400078ec0ff */
[----:B------:R-:W-:Y:S02]  /*c8df0*/  PRMT R26, R22, 0x3340, R0 ;  /* 0x00003340161a7816 */ /* 0x000fe40000000000 */
[----:B------:R-:W-:-:S03]  /*c8e00*/  PRMT R22, R24, 0x3340, R23 ;  /* 0x0000334018167816 */ /* 0x000fc60000000017 */
[----:B------:R3:W-:Y:S04]  /*c8e10*/  STL [R1+0x110], R26 ;  /* 0x0001101a01007387 */ /* 0x0007e80000100800 */
[----:B------:R0:W-:Y:S01]  /*c8e20*/  STL [R1+0x7c0], R22 ;  /* 0x0007c01601007387 */ /* 0x0001e20000100800 */
[----:B------:R-:W-:-:S05]  /*c8e30*/  IADD3 R28, P1, R20, R9, RZ ;  /* 0x00000009141c7210 */ /* 0x000fca0007f3e0ff */
[----:B------:R-:W-:Y:S01]  /*c8e40*/  IMAD.X R29, R21, 0x1, R10, P1 ;  /* 0x00000001151d7824 */ /* 0x000fe200008e060a */
[----:B--2---:R-:W-:Y:S02]  /*c8e50*/  LOP3.LUT R25, R33, 0xffff, RZ, 0xc0, !PT ;  /* 0x0000ffff21197812 */ /* 0x004fe400078ec0ff */
[----:B------:R-:W2:Y:S01]  /*c8e60*/  LDL.LU R33, [R1+0x31c] ;  /* 0x00031c0001217983 */ /* 0x000ea20000300800 */
[----:B---3--:R-:W-:-:S03]  /*c8e70*/  LOP3.LUT R26, R41, 0xffff, RZ, 0xc0, !PT ;  /* 0x0000ffff291a7812 */ /* 0x008fc600078ec0ff */
[----:B------:R-:W3:Y:S01]  /*c8e80*/  LDL.LU R41, [R1+0xa8] ;  /* 0x0000a80001297983 */ /* 0x000ee20000300800 */
[----:B----4-:R-:W-:Y:S02]  /*c8e90*/  LOP3.LUT R24, R40, 0xffff, RZ, 0xc0, !PT ;  /* 0x0000ffff28187812 */ /* 0x010fe400078ec0ff */
[----:B0-----:R-:W-:Y:S02]  /*c8ea0*/  PRMT R22, R26, 0x3340, R0 ;  /* 0x000033401a167816 */ /* 0x001fe40000000000 */
[----:B------:R-:W-:-:S04]  /*c8eb0*/  PRMT R23, R25, 0x3340, R24 ;  /* 0x0000334019177816 */ /* 0x000fc80000000018 */
[----:B------:R-:W-:Y:S02]  /*c8ec0*/  PRMT R22, R23, 0x5410, R22 ;  /* 0x0000541017167816 */ /* 0x000fe40000000016 */
[----:B------:R-:W-:-:S03]  /*c8ed0*/  SHF.R.U32.HI R25, RZ, 0x8, R25 ;  /* 0x00000008ff197819 */ /* 0x000fc60000011619 */
[----:B------:R0:W-:Y:S01]  /*c8ee0*/  STL [R1+0x5418], R22 ;  /* 0x0054181601007387 */ /* 0x0001e20000100800 */
[----:B------:R-:W-:Y:S02]  /*c8ef0*/  SHF.R.U32.HI R23, RZ, 0x8, R24 ;  /* 0x00000008ff177819 */ /* 0x000fe40000011618 */
[----:B------:R-:W-:Y:S02]  /*c8f00*/  LOP3.LUT R24, R25, 0xffff, RZ, 0xc0, !PT ;  /* 0x0000ffff19187812 */ /* 0x000fe400078ec0ff */
[----:B------:R-:W-:Y:S02]  /*c8f10*/  LOP3.LUT R23, R23, 0xffff, RZ, 0xc0, !PT ;  /* 0x0000ffff17177812 */ /* 0x000fe400078ec0ff */
[----:B0-----:R-:W-:-:S04]  /*c8f20*/  SHF.R.U32.HI R22, RZ, 0x8, R27 ;  /* 0x00000008ff167819 */ /* 0x001fc8000001161b */
[----:B------:R-:W-:-:S04]  /*c8f30*/  LOP3.LUT R22, R22, 0xffff, RZ, 0xc0, !PT ;  /* 0x0000ffff16167812 */ /* 0x000fc800078ec0ff */
[----:B------:R-:W-:Y:S02]  /*c8f40*/  PRMT R27, R22, 0x3340, R0 ;  /* 0x00003340161b7816 */ /* 0x000fe40000000000 */
[----:B------:R-:W-:Y:S01]  /*c8f50*/  PRMT R22, R24, 0x3340, R23 ;  /* 0x0000334018167816 */ /* 0x000fe20000000017 */
[----:B------:R-:W-:Y:S01]  /*c8f60*/  STL.64 [R1+0xdd8], R28 ;  /* 0x000dd81c01007387 */ /* 0x000fe20000100a00 */
[----:B------:R-:W-:Y:S02]  /*c8f70*/  LOP3.LUT R25, R36, 0xffff, RZ, 0xc0, !PT ;  /* 0x0000ffff24197812 */ /* 0x000fe400078ec0ff */
[----:B------:R-:W-:Y:S01]  /*c8f80*/  LOP3.LUT R24, R37, 0xffff, RZ, 0xc0, !PT ;  /* 0x0000ffff25187812 */ /* 0x000fe200078ec0ff */
[----:B------:R-:W-:Y:S03]  /*c8f90*/  STL [R1+0x10c], R27 ;  /* 0x00010c1b01007387 */ /* 0x000fe60000100800 */
[----:B------:R-:W-:Y:S01]  /*c8fa0*/  PRMT R23, R25, 0x3340, R24 ;  /* 0x0000334019177816 */ /* 0x000fe20000000018 */
[----:B------:R0:W-:Y:S02]  /*c8fb0*/  STL [R1+0x6c8], R22 ;  /* 0x0006c81601007387 */ /* 0x0001e40000100800 */
[----:B0-----:R-:W-:-:S04]  /*c8fc0*/  PRMT R22, R31, 0x3340, R0 ;  /* 0x000033401f167816 */ /* 0x001fc80000000000 */
[----:B------:R-:W-:-:S05]  /*c8fd0*/  PRMT R22, R23, 0x5410, R22 ;  /* 0x0000541017167816 */ /* 0x000fca0000000016 */
[----:B------:R0:W-:Y:S04]  /*c8fe0*/  STL [R1+0x5414], R22 ;  /* 0x0054141601007387 */ /* 0x0001e80000100800 */
[----:B------:R-:W4:Y:S04]  /*c8ff0*/  LDL.LU R40, [R1+0x4cf0] ;  /* 0x004cf00001287983 */ /* 0x000f280000300800 */
[----:B------:R-:W4:Y:S04]  /*c9000*/  LDL.LU R36, [R1+0x598] ;  /* 0x0005980001247983 */ /* 0x000f280000300800 */
[----:B------:R-:W4:Y:S01]  /*c9010*/  LDL.LU R37, [R1+0x1f38] ;  /* 0x001f380001257983 */ /* 0x000f220000300800 */
[----:B0-----:R-:W-:-:S02]  /*c9020*/  SHF.R.U32.HI R22, RZ, 0x8, R26 ;  /* 0x00000008ff167819 */ /* 0x001fc4000001161a */
[----:B------:R-:W-:Y:S02]  /*c9030*/  IADD3 R28, P1, R20, R11, RZ ;  /* 0x0000000b141c7210 */ /* 0x000fe40007f3e0ff */
[----:B------:R-:W-:Y:S02]  /*c9040*/  SHF.R.U32.HI R25, RZ, 0x8, R25 ;  /* 0x00000008ff197819 */ /* 0x000fe40000011619 */
[----:B------:R-:W-:Y:S02]  /*c9050*/  SHF.R.U32.HI R23, RZ, 0x8, R24 ;  /* 0x00000008ff177819 */ /* 0x000fe40000011618 */
[----:B------:R-:W-:Y:S01]  /*c9060*/  LOP3.LUT R22, R22, 0xffff, RZ, 0xc0, !PT ;  /* 0x0000ffff16167812 */ /* 0x000fe200078ec0ff */
[----:B------:R-:W-:Y:S01]  /*c9070*/  IMAD.X R29, R21, 0x1, R12, P1 ;  /* 0x00000001151d7824 */ /* 0x000fe200008e060c */
[----:B------:R-:W-:Y:S02]  /*c9080*/  LOP3.LUT R24, R25, 0xffff, RZ, 0xc0, !PT ;  /* 0x0000ffff19187812 */ /* 0x000fe400078ec0ff */
[----:B------:R-:W-:-:S02]  /*c9090*/  LOP3.LUT R23, R23, 0xffff, RZ, 0xc0, !PT ;  /* 0x0000ffff17177812 */ /* 0x000fc400078ec0ff */
[----:B------:R-:W-:Y:S01]  /*c90a0*/  PRMT R26, R22, 0x3340, R0 ;  /* 0x00003340161a7816 */ /* 0x000fe20000000000 */
[----:B------:R-:W-:Y:S01]  /*c90b0*/  STL.64 [R1+0xdd0], R28 ;  /* 0x000dd01c01007387 */ /* 0x000fe20000100a00 */
[----:B------:R-:W-:-:S03]  /*c90c0*/  PRMT R22, R24, 0x3340, R23 ;  /* 0x0000334018167816 */ /* 0x000fc60000000017 */
[----:B------:R0:W-:Y:S04]  /*c90d0*/  STL [R1+0x108], R26 ;  /* 0x0001081a01007387 */ /* 0x0001e80000100800 */
[----:B------:R1:W-:Y:S01]  /*c90e0*/  STL [R1+0x7b4], R22 ;  /* 0x0007b41601007387 */ /* 0x0003e20000100800 */
[----:B0-----:R-:W-:Y:S02]  /*c90f0*/  LOP3.LUT R26, R51, 0xffff, RZ, 0xc0, !PT ;  /* 0x0000ffff331a7812 */ /* 0x001fe400078ec0ff */
[----:B------:R-:W-:Y:S01]  /*c9100*/  IADD3 R28, P1, R20, R13, RZ ;  /* 0x0000000d141c7210 */ /* 0x000fe20007f3e0ff */
[----:B------:R-:W4:Y:S01]  /*c9110*/  LDL.LU R51, [R1+0x583c] ;  /* 0x00583c0001337983 */ /* 0x000f220000300800 */
[----:B-1----:R-:W-:-:S03]  /*c9120*/  PRMT R22, R26, 0x3340, R0 ;  /* 0x000033401a167816 */ /* 0x002fc60000000000 */
[----:B------:R-:W-:Y:S01]  /*c9130*/  IMAD.X R29, R21, 0x1, R15, P1 ;  /* 0x00000001151d7824 */ /* 0x000fe200008e060f */
[----:B--2---:R-:W-:Y:S02]  /*c9140*/  LOP3.LUT R25, R33, 0xffff, RZ, 0xc0, !PT ;  /* 0x0000ffff21197812 */ /* 0x004fe400078ec0ff */
[----:B---3--:R-:W-:-:S04]  /*c9150*/  LOP3.LUT R24, R41, 0xffff, RZ, 0xc0, !PT ;  /* 0x0000ffff29187812 */ /* 0x008fc800078ec0ff */
[----:B------:R-:W-:-:S04]  /*c9160*/  PRMT R23, R25, 0x3340, R24 ;  /* 0x0000334019177816 */ /* 0x000fc80000000018 */
[----:B------:R-:W-:Y:S02]  /*c9170*/  PRMT R22, R23, 0x5410, R22 ;  /* 0x0000541017167816 */ /* 0x000fe40000000016 */
[----:B------:R-:W-:-:S03]  /*c9180*/  SHF.R.U32.HI R23, RZ, 0x8, R25 ;  /* 0x00000008ff177819 */ /* 0x000fc60000011619 */
[----:B------:R0:W-:Y:S01]  /*c9190*/  STL [R1+0x5410], R22 ;  /* 0x0054101601007387 */ /* 0x0001e20000100800 */
[----:B------:R-:W-:-:S03]  /*c91a0*/  LOP3.LUT R23, R23, 0xffff, RZ, 0xc0, !PT ;  /* 0x0000ffff17177812 */ /* 0x000fc600078ec0ff */
[----:B------:R1:W-:Y:S01]  /*c91b0*/  STL.64 [R1+0xdc0], R28 ;  /* 0x000dc01c01007387 */ /* 0x0003e20000100a00 */
[----:B0-----:R-:W-:Y:S02]  /*c91c0*/  SHF.R.U32.HI R22, RZ, 0x8, R24 ;  /* 0x00000008ff167819 */ /* 0x001fe40000011618 */
[----:B------:R-:W-:Y:S02]  /*c91d0*/  IADD3 R24, P1, R20, R14, RZ ;  /* 0x0000000e14187210 */ /* 0x000fe40007f3e0ff */
[----:B------:R-:W-:Y:S01]  /*c91e0*/  LOP3.LUT R22, R22, 0xffff, RZ, 0xc0, !PT ;  /* 0x0000ffff16167812 */ /* 0x000fe200078ec0ff */
[----:B-1----:R-:W2:Y:S02]  /*c91f0*/  LDL.LU R28, [R1+0x27c] ;  /* 0x00027c00011c7983 */ /* 0x002ea40000300800 */
[----:B------:R-:W-:Y:S01]  /*c9200*/  IMAD.X R25, R21, 0x1, R16, P1 ;  /* 0x0000000115197824 */ /* 0x000fe200008e0610 */
[----:B------:R-:W-:Y:S01]  /*c9210*/  SHF.R.U32.HI R21, RZ, 0x8, R26 ;  /* 0x00000008ff157819 */ /* 0x000fe2000001161a */
[----:B------:R-:W3:Y:S01]  /*c9220*/  LDL.LU R30, [R1+0x6c] ;  /* 0x00006c00011e7983 */ /* 0x000ee20000300800 */
[----:B------:R-:W-:-:S02]  /*c9230*/  PRMT R22, R23, 0x3340, R22 ;  /* 0x0000334017167816 */ /* 0x000fc40000000016 */
[----:B------:R-:W-:-:S03]  /*c9240*/  LOP3.LUT R21, R21, 0xffff, RZ, 0xc0, !PT ;  /* 0x0000ffff15157812 */ /* 0x000fc600078ec0ff */
[----:B------:R-:W-:Y:S01]  /*c9250*/  STL [R1+0x6c4], R22 ;  /* 0x0006c41601007387 */ /* 0x000fe20000100800 */
[----:B------:R-:W-:-:S03]  /*c9260*/  PRMT R21, R21, 0x3340, R0 ;  /* 0x0000334015157816 */ /* 0x000fc60000000000 */
[----:B------:R4:W-:Y:S04]  /*c9270*/  STL.64 [R1+0xdc8], R24 ;  /* 0x000dc81801007387 */ /* 0x0009e80000100a00 */
[----:B------:R0:W-:Y:S04]  /*c9280*/  STL [R1+0x100], R21 ;  /* 0x0001001501007387 */ /* 0x0001e80000100800 */
[----:B------:R-:W3:Y:S04]  /*c9290*/  LDL.LU R29, [R1+0x4cf4] ;  /* 0x004cf400011d7983 */ /* 0x000ee80000300800 */
[----:B------:R-:W3:Y:S01]  /*c92a0*/  LDL.LU R33, [R1+0x59c] ;  /* 0x00059c0001217983 */ /* 0x000ee20000300800 */
[----:B----4-:R-:W-:-:S02]  /*c92b0*/  LOP3.LUT R24, R40, 0xffff, RZ, 0xc0, !PT ;  /* 0x0000ffff28187812 */ /* 0x010fc400078ec0ff */
[----:B------:R-:W-:Y:S02]  /*c92c0*/  LOP3.LUT R25, R36, 0xffff, RZ, 0xc0, !PT ;  /* 0x0000ffff24197812 */ /* 0x000fe400078ec0ff */
[----:B------:R-:W-:Y:S02]  /*c92d0*/  LOP3.LUT R23, R37, 0xffff, RZ, 0xc0, !PT ;  /* 0x0000ffff25177812 */ /* 0x000fe400078ec0ff */
[----:B0-----:R-:W-:Y:S02]  /*c92e0*/  PRMT R21, R25, 0x3340, R0 ;  /* 0x0000334019157816 */ /* 0x001fe40000000000 */
[----:B------:R-:W-:-:S04]  /*c92f0*/  PRMT R22, R24, 0x3340, R23 ;  /* 0x0000334018167816 */ /* 0x000fc80000000017 */
[----:B------:R-:W-:-:S05]  /*c9300*/  PRMT R21, R22, 0x5410, R21 ;  /* 0x0000541016157816 */ /* 0x000fca0000000015 */
[----:B------:R0:W-:Y:S04]  /*c9310*/  STL [R1+0x540c], R21 ;  /* 0x00540c1501007387 */ /* 0x0001e80000100800 */
[----:B------:R-:W4:Y:S04]  /*c9320*/  LDL.LU R41, [R1+0x1f2c] ;  /* 0x001f2c0001297983 */ /* 0x000f280000300800 */
[----:B------:R-:W4:Y:S04]  /*c9330*/  LDL.LU R40, [R1+0x4cc8] ;  /* 0x004cc80001287983 */ /* 0x000f280000300800 */
[----:B------:R-:W4:Y:S04]  /*c9340*/  LDL.LU R36, [R1+0x550] ;  /* 0x0005500001247983 */ /* 0x000f280000300800 */
[----:B------:R-:W4:Y:S01]  /*c9350*/  LDL.LU R37, [R1+0x5e0] ;  /* 0x0005e00001257983 */ /* 0x000f220000300800 */
[----:B0-----:R-:W-:-:S02]  /*c9360*/  SHF.R.U32.HI R21, RZ, 0x8, R31 ;  /* 0x00000008ff157819 */ /* 0x001fc4000001161f */
[----:B------:R-:W-:Y:S02]  /*c9370*/  SHF.R.U32.HI R24, RZ, 0x8, R24 ;  /* 0x00000008ff187819 */ /* 0x000fe40000011618 */
[----:B------:R-:W-:Y:S02]  /*c9380*/  SHF.R.U32.HI R22, RZ, 0x8, R23 ;  /* 0x00000008ff167819 */ /* 0x000fe40000011617 */
[----:B------:R-:W-:Y:S02]  /*c9390*/  LOP3.LUT R21, R21, 0xffff, RZ, 0xc0, !PT ;  /* 0x0000ffff15157812 */ /* 0x000fe400078ec0ff */
[----:B------:R-:W-:Y:S02]  /*c93a0*/  LOP3.LUT R23, R24, 0xffff, RZ, 0xc0, !PT ;  /* 0x0000ffff18177812 */ /* 0x000fe400078ec0ff */
[----:B------:R-:W-:Y:S02]  /*c93b0*/  LOP3.LUT R22, R22, 0xffff, RZ, 0xc0, !PT ;  /* 0x0000ffff16167812 */ /* 0x000fe400078ec0ff */
[----:B------:R-:W-:-:S02]  /*c93c0*/  PRMT R24, R21, 0x3340, R0 ;  /* 0x0000334015187816 */ /* 0x000fc40000000000 */
[----:B------:R-:W-:Y:S02]  /*c93d0*/  PRMT R22, R23, 0x3340, R22 ;  /* 0x0000334017167816 */ /* 0x000fe40000000016 */
[----:B------:R-:W-:Y:S01]  /*c93e0*/  LOP3.LUT R21, R32, 0xffff, RZ, 0xc0, !PT ;  /* 0x0000ffff20157812 */ /* 0x000fe200078ec0ff */
[----:B------:R-:W-:Y:S04]  /*c93f0*/  STL [R1+0x104], R24 ;  /* 0x0001041801007387 */ /* 0x000fe80000100800 */
[----:B------:R-:W-:Y:S04]  /*c9400*/  STL [R1+0x6c0], R22 ;  /* 0x0006c01601007387 */ /* 0x000fe80000100800 */
[----:B------:R0:W-:Y:S01]  /*c9410*/  STL [R1+0x549c], R21 ;  /* 0x00549c1501007387 */ /* 0x0001e20000100800 */
[----:B------:R-:W-:Y:S01]  /*c9420*/  VIADD R20, R20, UR6 ;  /* 0x0000000614147c36 */ /* 0x000fe20008000000 */
[----:B------:R-:W-:Y:S01]  /*c9430*/  LOP3.LUT R34, R34, 0xffff, RZ, 0xc0, !PT ;  /* 0x0000ffff22227812 */ /* 0x000fe200078ec0ff */
[----:B------:R-:W-:Y:S01]  /*c9440*/  ULDC UR6, c[0x0][0x248] ;  /* 0x0000920000067ab9 */ /* 0x000fe20000000800 */
[----:B0-----:R-:W-:-:S02]  /*c9450*/  PRMT R21, R21, 0x3340, R0 ;  /* 0x0000334015157816 */ /* 0x001fc40000000000 */
[----:B------:R-:W-:Y:S02]  /*c9460*/  IADD3 R26, P1, R20, R0, RZ ;  /* 0x00000000141a7210 */ /* 0x000fe40007f3e0ff */
[----:B--2---:R-:W-:Y:S02]  /*c9470*/  LOP3.LUT R24, R28, 0xffff, RZ, 0xc0, !PT ;  /* 0x0000ffff1c187812 */ /* 0x004fe400078ec0ff */
[----:B---3--:R-:W-:-:S04]  /*c9480*/  LOP3.LUT R23, R30, 0xffff, RZ, 0xc0, !PT ;  /* 0x0000ffff1e177812 */ /* 0x008fc800078ec0ff */
[----:B------:R-:W-:-:S04]  /*c9490*/  PRMT R22, R24, 0x3340, R23 ;  /* 0x0000334018167816 */ /* 0x000fc80000000017 */
[----:B------:R-:W-:Y:S02]  /*c94a0*/  PRMT R22, R22, 0x5410, R21 ;  /* 0x0000541016167816 */ /* 0x000fe40000000015 */
[----:B------:R-:W-:-:S03]  /*c94b0*/  SHF.R.S32.HI R21, RZ, 0x1f, R20 ;  /* 0x0000001fff157819 */ /* 0x000fc60000011414 */
        /* <DEDUP_REMOVED lines=10> */
[----:B------:R-:W-:-:S03]  /*c9560*/  PRMT R22, R24, 0x3340, R23 ;  /* 0x0000334018167816 */ /* 0x000fc60000000017 */
[----:B------:R-:W-:Y:S01]  /*c9570*/  STL [R1+0xf8], R25 ;  /* 0x0000f81901007387 */ /* 0x000fe20000100800 */
[----:B0-----:R-:W-:Y:S02]  /*c9580*/  LOP3.LUT R27, R29, 0xffff, RZ, 0xc0, !PT ;  /* 0x0000ffff1d1b7812 */ /* 0x001fe400078ec0ff */
[----:B------:R-:W-:Y:S01]  /*c9590*/  LOP3.LUT R29, R33, 0xffff, RZ, 0xc0, !PT ;  /* 0x0000ffff211d7812 */ /* 0x000fe200078ec0ff */
[----:B------:R0:W-:Y:S04]  /*c95a0*/  STL [R1+0x4cb8], R22 ;  /* 0x004cb81601007387 */ /* 0x0001e80000100800 */
[----:B------:R-:W2:Y:S04]  /*c95b0*/  LDL.LU R32, [R1+0x33c] ;  /* 0x00033c0001207983 */ /* 0x000ea80000300800 */
[----:B------:R-:W3:Y:S01]  /*c95c0*/  LDL.LU R31, [R1+0x20] ;  /* 0x00002000011f7983 */ /* 0x000ee20000300800 */
[----:B0-----:R-:W-:-:S02]  /*c95d0*/  PRMT R22, R29, 0x3340, R0 ;  /* 0x000033401d167816 */ /* 0x001fc40000000000 */
[----:B----4-:R-:W-:-:S04]  /*c95e0*/  LOP3.LUT R26, R41, 0xffff, RZ, 0xc0, !PT ;  /* 0x0000ffff291a7812 */ /* 0x010fc800078ec0ff */
[----:B------:R-:W-:-:S04]  /*c95f0*/  PRMT R23, R27, 0x3340, R26 ;  /* 0x000033401b177816 */ /* 0x000fc8000000001a */
[----:B------:R-:W-:-:S05]  /*c9600*/  PRMT R22, R23, 0x5410, R22 ;  /* 0x0000541017167816 */ /* 0x000fca0000000016 */
[----:B------:R0:W-:Y:S01]  /*c9610*/  STL [R1+0x5404], R22 ;  /* 0x0054041601007387 */ /* 0x0001e20000100800 */
[----:B------:R-:W-:-:S03]  /*c9620*/  LOP3.LUT R28, R36, 0xffff, RZ, 0xc0, !PT ;  /* 0x0000ffff241c7812 */ /* 0x000fc600078ec0ff */
[----:B------:R-:W4:Y:S01]  /*c9630*/  LDL.LU R30, [R1+0xb8] ;  /* 0x0000b800011e7983 */ /* 0x000f220000300800 */
[----:B------:R-:W-:-:S03]  /*c9640*/  LOP3.LUT R24, R37, 0xffff, RZ, 0xc0, !PT ;  /* 0x0000ffff25187812 */ /* 0x000fc600078ec0ff */
[----:B------:R-:W4:Y:S04]  /*c9650*/  LDL.LU R33, [R1+0x4cdc] ;  /* 0x004cdc0001217983 */ /* 0x000f280000300800 */
[----:B------:R-:W4:Y:S04]  /*c9660*/  LDL.LU R36, [R1+0x554] ;  /* 0x0005540001247983 */ /* 0x000f280000300800 */
[----:B------:R-:W4:Y:S01]  /*c9670*/  LDL.LU R37, [R1+0x7b0] ;  /* 0x0007b00001257983 */ /* 0x000f220000300800 */
[----:B------:R-:W-:Y:S02]  /*c9680*/  LOP3.LUT R25, R40, 0xffff, RZ, 0xc0, !PT ;  /* 0x0000ffff28197812 */ /* 0x000fe400078ec0ff */
[----:B0-----:R-:W-:-:S02]  /*c9690*/  PRMT R22, R28, 0x3340, R0 ;  /* 0x000033401c167816 */ /* 0x001fc40000000000 */
[----:B------:R-:W-:-:S04]  /*c96a0*/  PRMT R23, R25, 0x3340, R24 ;  /* 0x0000334019177816 */ /* 0x000fc80000000018 */
[----:B------:R-:W-:Y:S02]  /*c96b0*/  PRMT R22, R23, 0x5410, R22 ;  /* 0x0000541017167816 */ /* 0x000fe40000000016 */
[----:B------:R-:W-:Y:S02]  /*c96c0*/  SHF.R.U32.HI R27, RZ, 0x8, R27 ;  /* 0x00000008ff1b7819 */ /* 0x000fe4000001161b */
[----:B------:R-:W-:Y:S01]  /*c96d0*/  SHF.R.U32.HI R23, RZ, 0x8, R26 ;  /* 0x00000008ff177819 */ /* 0x000fe2000001161a */
[----:B------:R0:W-:Y:S01]  /*c96e0*/  STL [R1+0x5400], R22 ;  /* 0x0054001601007387 */ /* 0x0001e20000100800 */
[----:B------:R-:W-:Y:S02]  /*c96f0*/  SHF.R.U32.HI R25, RZ, 0x8, R25 ;  /* 0x00000008ff197819 */ /* 0x000fe40000011619 */
[----:B------:R-:W-:Y:S02]  /*c9700*/  IADD3 R40, P1, R20, R3, RZ ;  /* 0x0000000314287210 */ /* 0x000fe40007f3e0ff */
[----:B------:R-:W-:-:S02]  /*c9710*/  LOP3.LUT R23, R23, 0xffff, RZ, 0xc0, !PT ;  /* 0x0000ffff17177812 */ /* 0x000fc400078ec0ff */
[----:B0-----:R-:W-:Y:S02]  /*c9720*/  SHF.R.U32.HI R22, RZ, 0x8, R24 ;  /* 0x00000008ff167819 */ /* 0x001fe40000011618 */
[----:B------:R-:W-:Y:S02]  /*c9730*/  LOP3.LUT R24, R27, 0xffff, RZ, 0xc0, !PT ;  /* 0x0000ffff1b187812 */ /* 0x000fe400078ec0ff */
[----:B------:R-:W-:Y:S02]  /*c9740*/  LOP3.LUT R25, R25, 0xffff, RZ, 0xc0, !PT ;  /* 0x0000ffff19197812 */ /* 0x000fe400078ec0ff */
[----:B------:R-:W-:Y:S01]  /*c9750*/  LOP3.LUT R22, R22, 0xffff, RZ, 0xc0, !PT ;  /* 0x0000ffff16167812 */ /* 0x000fe200078ec0ff */
[----:B------:R-:W-:Y:S01]  /*c9760*/  IMAD.X R41, R21, 0x1, R4, P1 ;  /* 0x0000000115297824 */ /* 0x000fe200008e0604 */
[----:B------:R-:W-:Y:S02]  /*c9770*/  PRMT R23, R24, 0x3340, R23 ;  /* 0x0000334018177816 */ /* 0x000fe40000000017 */
[----:B------:R-:W-:-:S02]  /*c9780*/  PRMT R22, R25, 0x3340, R22 ;  /* 0x0000334019167816 */ /* 0x000fc40000000016 */
[----:B------:R0:W-:Y:S01]  /*c9790*/  STL.64 [R1+0xdb0], R40 ;  /* 0x000db02801007387 */ /* 0x0001e20000100a00 */
[----:B------:R-:W-:-:S03]  /*c97a0*/  IADD3 R26, P1, R20, R5, RZ ;  /* 0x00000005141a7210 */ /* 0x000fc60007f3e0ff */
[----:B------:R1:W-:Y:S04]  /*c97b0*/  STL [R1+0x418], R23 ;  /* 0x0004181701007387 */ /* 0x0003e80000100800 */
[----:B------:R1:W-:Y:S01]  /*c97c0*/  STL [R1+0x414], R22 ;  /* 0x0004141601007387 */ /* 0x0003e20000100800 */
[----:B------:R-:W-:-:S03]  /*c97d0*/  IMAD.X R27, R21, 0x1, R6, P1 ;  /* 0x00000001151b7824 */ /* 0x000fc600008e0606 */
[----:B0-----:R-:W4:Y:S01]  /*c97e0*/  LDL.LU R41, [R1+0x344] ;  /* 0x0003440001297983 */ /* 0x001f220000300800 */
[----:B-1----:R-:W-:-:S03]  /*c97f0*/  SHF.R.U32.HI R23, RZ, 0x8, R29 ;  /* 0x00000008ff177819 */ /* 0x002fc6000001161d */
[----:B------:R-:W4:Y:S01]  /*c9800*/  LDL.LU R40, [R1+0xc0] ;  /* 0x0000c00001287983 */ /* 0x000f220000300800 */
[----:B------:R-:W-:Y:S02]  /*c9810*/  SHF.R.U32.HI R22, RZ, 0x8, R28 ;  /* 0x00000008ff167819 */ /* 0x000fe4000001161c */
[----:B------:R-:W-:Y:S02]  /*c9820*/  LOP3.LUT R23, R23, 0xffff, RZ, 0xc0, !PT ;  /* 0x0000ffff17177812 */ /* 0x000fe400078ec0ff */
[----:B------:R-:W-:Y:S01]  /*c9830*/  LOP3.LUT R22, R22, 0xffff, RZ, 0xc0, !PT ;  /* 0x0000ffff16167812 */ /* 0x000fe200078ec0ff */
[----:B------:R2:W-:Y:S03]  /*c9840*/  STL.64 [R1+0xda8], R26 ;  /* 0x000da81a01007387 */ /* 0x0005e60000100a00 */
[--C-:B------:R-:W-:Y:S02]  /*c9850*/  PRMT R24, R22, 0x3340, R0.reuse ;  /* 0x0000334016187816 */ /* 0x100fe40000000000 */
[----:B------:R-:W-:-:S03]  /*c9860*/  PRMT R22, R23, 0x3340, R0 ;  /* 0x0000334017167816 */ /* 0x000fc60000000000 */
[----:B------:R-:W-:Y:S04]  /*c9870*/  STL [R1+0xf4], R24 ;  /* 0x0000f41801007387 */ /* 0x000fe80000100800 */
[----:B------:R0:W-:Y:S01]  /*c9880*/  STL [R1+0xf0], R22 ;  /* 0x0000f01601007387 */ /* 0x0001e20000100800 */
[----:B--2---:R-:W-:Y:S02]  /*c9890*/  LOP3.LUT R27, R32, 0xffff, RZ, 0xc0, !PT ;  /* 0x0000ffff201b7812 */ /* 0x004fe400078ec0ff */
[----:B---3--:R-:W-:-:S04]  /*c98a0*/  LOP3.LUT R28, R31, 0xffff, RZ, 0xc0, !PT ;  /* 0x0000ffff1f1c7812 */ /* 0x008fc800078ec0ff */
[----:B0-----:R-:W-:Y:S02]  /*c98b0*/  PRMT R22, R28, 0x3340, R0 ;  /* 0x000033401c167816 */ /* 0x001fe40000000000 */
[----:B----4-:R-:W-:-:S04]  /*c98c0*/  LOP3.LUT R25, R30, 0xffff, RZ, 0xc0, !PT ;  /* 0x0000ffff1e197812 */ /* 0x010fc800078ec0ff */
[----:B------:R-:W-:Y:S02]  /*c98d0*/  PRMT R23, R27, 0x3340, R25 ;  /* 0x000033401b177816 */ /* 0x000fe40000000019 */
[----:B------:R-:W-:Y:S02]  /*c98e0*/  LOP3.LUT R26, R33, 0xffff, RZ, 0xc0, !PT ;  /* 0x0000ffff211a7812 */ /* 0x000fe400078ec0ff */
[----:B------:R-:W-:Y:S02]  /*c98f0*/  LOP3.LUT R29, R36, 0xffff, RZ, 0xc0, !PT ;  /* 0x0000ffff241d7812 */ /* 0x000fe400078ec0ff */
[----:B------:R-:W-:Y:S02]  /*c9900*/  LOP3.LUT R24, R37, 0xffff, RZ, 0xc0, !PT ;  /* 0x0000ffff25187812 */ /* 0x000fe400078ec0ff */
[----:B------:R-:W-:Y:S02]  /*c9910*/  PRMT R30, R23, 0x5410, R22 ;  /* 0x00005410171e7816 */ /* 0x000fe40000000016 */
[----:B------:R-:W-:-:S02]  /*c9920*/  PRMT R22, R29, 0x3340, R0 ;  /* 0x000033401d167816 */ /* 0x000fc40000000000 */
[----:B------:R-:W-:Y:S01]  /*c9930*/  PRMT R23, R26, 0x3340, R24 ;  /* 0x000033401a177816 */ /* 0x000fe20000000018 */
[----:B------:R-:W-:Y:S03]  /*c9940*/  STL [R1+0x5498], R29 ;  /* 0x0054981d01007387 */ /* 0x000fe60000100800 */
[----:B------:R-:W-:Y:S01]  /*c9950*/  PRMT R22, R23, 0x5410, R22 ;  /* 0x0000541017167816 */ /* 0x000fe20000000016 */
[----:B------:R-:W-:Y:S04]  /*c9960*/  STL [R1+0x53f4], R30 ;  /* 0x0053f41e01007387 */ /* 0x000fe80000100800 */
[----:B------:R-:W2:Y:S04]  /*c9970*/  LDL.LU R36, [R1+0x290] ;  /* 0x0002900001247983 */ /* 0x000ea80000300800 */
[----:B------:R0:W-:Y:S04]  /*c9980*/  STL [R1+0x53f8], R22 ;  /* 0x0053f81601007387 */ /* 0x0001e80000100800 */
[----:B------:R-:W3:Y:S01]  /*c9990*/  LDL.LU R37, [R1+0x78] ;  /* 0x0000780001257983 */ /* 0x000ee20000300800 */
[----:B------:R-:W-:-:S02]  /*c99a0*/  SHF.R.U32.HI R26, RZ, 0x8, R26 ;  /* 0x00000008ff1a7819 */ /* 0x000fc4000001161a */
[----:B------:R-:W-:Y:S02]  /*c99b0*/  SHF.R.U32.HI R24, RZ, 0x8, R24 ;  /* 0x00000008ff187819 */ /* 0x000fe40000011618 */
[----:B------:R-:W-:Y:S02]  /*c99c0*/  SHF.R.U32.HI R23, RZ, 0x8, R27 ;  /* 0x00000008ff177819 */ /* 0x000fe4000001161b */
[----:B0-----:R-:W-:Y:S02]  /*c99d0*/  SHF.R.U32.HI R22, RZ, 0x8, R25 ;  /* 0x00000008ff167819 */ /* 0x001fe40000011619 */
[----:B------:R-:W-:Y:S02]  /*c99e0*/  IADD3 R30, P1, R20, R7, RZ ;  /* 0x00000007141e7210 */ /* 0x000fe40007f3e0ff */
[----:B------:R-:W-:Y:S02]  /*c99f0*/  LOP3.LUT R25, R26, 0xffff, RZ, 0xc0, !PT ;  /* 0x0000ffff1a197812 */ /* 0x000fe400078ec0ff */
[----:B------:R-:W-:-:S02]  /*c9a00*/  LOP3.LUT R24, R24, 0xffff, RZ, 0xc0, !PT ;  /* 0x0000ffff18187812 */ /* 0x000fc400078ec0ff */
[----:B------:R-:W-:Y:S02]  /*c9a10*/  LOP3.LUT R23, R23, 0xffff, RZ, 0xc0, !PT ;  /* 0x0000ffff17177812 */ /* 0x000fe400078ec0ff */
[----:B------:R-:W-:Y:S01]  /*c9a20*/  LOP3.LUT R22, R22, 0xffff, RZ, 0xc0, !PT ;  /* 0x0000ffff16167812 */ /* 0x000fe200078ec0ff */
[----:B------:R-:W-:Y:S01]  /*c9a30*/  IMAD.X R31, R21, 0x1, R8, P1 ;  /* 0x00000001151f7824 */ /* 0x000fe200008e0608 */
[----:B------:R-:W-:Y:S02]  /*c9a40*/  PRMT R24, R25, 0x3340, R24 ;  /* 0x0000334019187816 */ /* 0x000fe40000000018 */
[----:B------:R-:W-:Y:S02]  /*c9a50*/  PRMT R22, R23, 0x3340, R22 ;  /* 0x0000334017167816 */ /* 0x000fe40000000016 */
[----:B------:R-:W-:Y:S01]  /*c9a60*/  STL.64 [R1+0xda0], R30 ;  /* 0x000da01e01007387 */ /* 0x000fe20000100a00 */
[----:B------:R-:W-:-:S03]  /*c9a70*/  LOP3.LUT R25, R51, 0xffff, RZ, 0xc0, !PT ;  /* 0x0000ffff33197812 */ /* 0x000fc600078ec0ff */
[----:B------:R0:W-:Y:S01]  /*c9a80*/  STL [R1+0x4ca0], R24 ;  /* 0x004ca01801007387 */ /* 0x0001e20000100800 */
[----:B------:R-:W-:-:S03]  /*c9a90*/  LOP3.LUT R26, R41, 0xffff, RZ, 0xc0, !PT ;  /* 0x0000ffff291a7812 */ /* 0x000fc600078ec0ff */
[----:B------:R1:W-:Y:S04]  /*c9aa0*/  STL [R1+0x6b8], R22 ;  /* 0x0006b81601007387 */ /* 0x0003e80000100800 */
[----:B------:R-:W4:Y:S01]  /*c9ab0*/  LDL.LU R51, [R1+0x5838] ;  /* 0x0058380001337983 */ /* 0x000f220000300800 */
[----:B0-----:R-:W-:-:S03]  /*c9ac0*/  LOP3.LUT R24, R40, 0xffff, RZ, 0xc0, !PT ;  /* 0x0000ffff28187812 */ /* 0x001fc600078ec0ff */
[----:B------:R-:W4:Y:S01]  /*c9ad0*/  LDL.LU R33, [R1+0x298] ;  /* 0x0002980001217983 */ /* 0x000f220000300800 */
[----:B-1----:R-:W-:-:S03]  /*c9ae0*/  PRMT R22, R25, 0x3340, R0 ;  /* 0x0000334019167816 */ /* 0x002fc60000000000 */
[----:B------:R-:W4:Y:S01]  /*c9af0*/  LDL.LU R41, [R1+0x80] ;  /* 0x0000800001297983 */ /* 0x000f220000300800 */
[----:B------:R-:W-:-:S04]  /*c9b00*/  PRMT R23, R26, 0x3340, R24 ;  /* 0x000033401a177816 */ /* 0x000fc80000000018 */
[----:B------:R-:W-:Y:S02]  /*c9b10*/  PRMT R22, R23, 0x5410, R22 ;  /* 0x0000541017167816 */ /* 0x000fe40000000016 */
[----:B------:R-:W-:Y:S02]  /*c9b20*/  SHF.R.U32.HI R26, RZ, 0x8, R26 ;  /* 0x00000008ff1a7819 */ /* 0x000fe4000001161a */
[----:B------:R-:W-:Y:S01]  /*c9b30*/  SHF.R.U32.HI R23, RZ, 0x8, R24 ;  /* 0x00000008ff177819 */ /* 0x000fe20000011618 */
[----:B------:R0:W-:Y:S01]  /*c9b40*/  STL [R1+0x53f0], R22 ;  /* 0x0053f01601007387 */ /* 0x0001e20000100800 */
[----:B------:R-:W-:Y:S02]  /*c9b50*/  IADD3 R30, P1, R20, R9, RZ ;  /* 0x00000009141e7210 */ /* 0x000fe40007f3e0ff */
[----:B------:R-:W-:Y:S02]  /*c9b60*/  LOP3.LUT R24, R26, 0xffff, RZ, 0xc0, !PT ;  /* 0x0000ffff1a187812 */ /* 0x000fe400078ec0ff */
[----:B------:R-:W-:-:S02]  /*c9b70*/  LOP3.LUT R23, R23, 0xffff, RZ, 0xc0, !PT ;  /* 0x0000ffff17177812 */ /* 0x000fc400078ec0ff */
[----:B0-----:R-:W-:Y:S01]  /*c9b80*/  SHF.R.U32.HI R22, RZ, 0x8, R25 ;  /* 0x00000008ff167819 */ /* 0x001fe20000011619 */
[----:B------:R-:W-:-:S03]  /*c9b90*/  IMAD.X R31, R21, 0x1, R10, P1 ;  /* 0x00000001151f7824 */ /* 0x000fc600008e060a */
[----:B------:R-:W-:Y:S02]  /*c9ba0*/  LOP3.LUT R22, R22, 0xffff, RZ, 0xc0, !PT ;  /* 0x0000ffff16167812 */ /* 0x000fe400078ec0ff */
[----:B------:R-:W-:Y:S02]  /*c9bb0*/  PRMT R23, R24, 0x3340, R23 ;  /* 0x0000334018177816 */ /* 0x000fe40000000017 */
[--C-:B------:R-:W-:Y:S01]  /*c9bc0*/  PRMT R22, R22, 0x3340, R0.reuse ;  /* 0x0000334016167816 */ /* 0x100fe20000000000 */
[----:B------:R-:W-:Y:S04]  /*c9bd0*/  STL.64 [R1+0xd98], R30 ;  /* 0x000d981e01007387 */ /* 0x000fe80000100a00 */
[----:B------:R-:W-:Y:S04]  /*c9be0*/  STL [R1+0x6b4], R23 ;  /* 0x0006b41701007387 */ /* 0x000fe80000100800 */
[----:B------:R0:W-:Y:S02]  /*c9bf0*/  STL [R1+0xe4], R22 ;  /* 0x0000e41601007387 */ /* 0x0001e40000100800 */
[----:B0-----:R-:W-:-:S02]  /*c9c00*/  PRMT R22, R34, 0x3340, R0 ;  /* 0x0000334022167816 */ /* 0x001fc40000000000 */
[----:B--2---:R-:W-:Y:S02]  /*c9c10*/  LOP3.LUT R25, R36, 0xffff, RZ, 0xc0, !PT ;  /* 0x0000ffff24197812 */ /* 0x004fe400078ec0ff */
[----:B---3--:R-:W-:-:S04]  /*c9c20*/  LOP3.LUT R24, R37, 0xffff, RZ, 0xc0, !PT ;  /* 0x0000ffff25187812 */ /* 0x008fc800078ec0ff */
[----:B------:R-:W-:-:S04]  /*c9c30*/  PRMT R23, R25, 0x3340, R24 ;  /* 0x0000334019177816 */ /* 0x000fc80000000018 */
[----:B------:R-:W-:-:S05]  /*c9c40*/  PRMT R22, R23, 0x5410, R22 ;  /* 0x0000541017167816 */ /* 0x000fca0000000016 */
[----:B------:R0:W-:Y:S04]  /*c9c50*/  STL [R1+0x53ec], R22 ;  /* 0x0053ec1601007387 */ /* 0x0001e80000100800 */
[----:B------:R-:W2:Y:S04]  /*c9c60*/  LDL.LU R40, [R1+0x4cfc] ;  /* 0x004cfc0001287983 */ /* 0x000ea80000300800 */
[----:B------:R-:W3:Y:S04]  /*c9c70*/  LDL.LU R36, [R1+0x5a8] ;  /* 0x0005a80001247983 */ /* 0x000ee80000300800 */
[----:B------:R-:W3:Y:S01]  /*c9c80*/  LDL.LU R37, [R1+0x1f3c] ;  /* 0x001f3c0001257983 */ /* 0x000ee20000300800 */
[----:B------:R-:W-:-:S02]  /*c9c90*/  IADD3 R26, P1, R20, R11, RZ ;  /* 0x0000000b141a7210 */ /* 0x000fc40007f3e0ff */
[----:B0-----:R-:W-:Y:S02]  /*c9ca0*/  SHF.R.U32.HI R22, RZ, 0x8, R28 ;  /* 0x00000008ff167819 */ /* 0x001fe4000001161c */
[----:B------:R-:W-:Y:S01]  /*c9cb0*/  SHF.R.U32.HI R25, RZ, 0x8, R25 ;  /* 0x00000008ff197819 */ /* 0x000fe20000011619 */
[----:B------:R-:W-:Y:S01]  /*c9cc0*/  IMAD.X R27, R21, 0x1, R12, P1 ;  /* 0x00000001151b7824 */ /* 0x000fe200008e060c */
[----:B------:R-:W-:Y:S02]  /*c9cd0*/  SHF.R.U32.HI R23, RZ, 0x8, R24 ;  /* 0x00000008ff177819 */ /* 0x000fe40000011618 */
[----:B------:R-:W-:Y:S02]  /*c9ce0*/  LOP3.LUT R22, R22, 0xffff, RZ, 0xc0, !PT ;  /* 0x0000ffff16167812 */ /* 0x000fe400078ec0ff */
[----:B------:R-:W-:Y:S02]  /*c9cf0*/  LOP3.LUT R24, R25, 0xffff, RZ, 0xc0, !PT ;  /* 0x0000ffff19187812 */ /* 0x000fe400078ec0ff */
[----:B------:R-:W-:Y:S01]  /*c9d00*/  LOP3.LUT R23, R23, 0xffff, RZ, 0xc0, !PT ;  /* 0x0000ffff17177812 */ /* 0x000fe200078ec0ff */
[----:B------:R0:W-:Y:S01]  /*c9d10*/  STL.64 [R1+0xd90], R26 ;  /* 0x000d901a01007387 */ /* 0x0001e20000100a00 */
[----:B----4-:R-:W-:-:S02]  /*c9d20*/  LOP3.LUT R25, R33, 0xffff, RZ, 0xc0, !PT ;  /* 0x0000ffff21197812 */ /* 0x010fc400078ec0ff */
[----:B------:R-:W-:Y:S02]  /*c9d30*/  LOP3.LUT R35, R35, 0xffff, RZ, 0xc0, !PT ;  /* 0x0000ffff23237812 */ /* 0x000fe400078ec0ff */
[----:B0-----:R-:W-:Y:S02]  /*c9d40*/  PRMT R26, R22, 0x3340, R0 ;  /* 0x00003340161a7816 */ /* 0x001fe40000000000 */
[----:B------:R-:W-:Y:S02]  /*c9d50*/  PRMT R22, R24, 0x3340, R23 ;  /* 0x0000334018167816 */ /* 0x000fe40000000017 */
[----:B------:R-:W-:Y:S01]  /*c9d60*/  LOP3.LUT R24, R41, 0xffff, RZ, 0xc0, !PT ;  /* 0x0000ffff29187812 */ /* 0x000fe200078ec0ff */
[----:B------:R-:W-:Y:S03]  /*c9d70*/  STL [R1+0xd8], R26 ;  /* 0x0000d81a01007387 */ /* 0x000fe60000100800 */
[----:B------:R-:W-:Y:S01]  /*c9d80*/  PRMT R23, R25, 0x3340, R24 ;  /* 0x0000334019177816 */ /* 0x000fe20000000018 */
[----:B------:R0:W-:Y:S04]  /*c9d90*/  STL [R1+0x6b0], R22 ;  /* 0x0006b01601007387 */ /* 0x0001e80000100800 */
[----:B------:R-:W4:Y:S04]  /*c9da0*/  LDL.LU R30, [R1+0x5ac] ;  /* 0x0005ac00011e7983 */ /* 0x000f280000300800 */
[----:B------:R-:W4:Y:S01]  /*c9db0*/  LDL.LU R33, [R1+0x4d04] ;  /* 0x004d040001217983 */ /* 0x000f220000300800 */
[----:B0-----:R-:W-:-:S04]  /*c9dc0*/  PRMT R22, R35, 0x3340, R0 ;  /* 0x0000334023167816 */ /* 0x001fc80000000000 */
[----:B------:R-:W-:-:S05]  /*c9dd0*/  PRMT R22, R23, 0x5410, R22 ;  /* 0x0000541017167816 */ /* 0x000fca0000000016 */
[----:B------:R0:W-:Y:S04]  /*c9de0*/  STL [R1+0x53e8], R22 ;  /* 0x0053e81601007387 */ /* 0x0001e80000100800 */
[----:B------:R-:W4:Y:S01]  /*c9df0*/  LDL.LU R41, [R1+0x1f48] ;  /* 0x001f480001297983 */ /* 0x000f220000300800 */
[----:B------:R-:W-:Y:S02]  /*c9e00*/  IADD3 R26, P1, R20, R13, RZ ;  /* 0x0000000d141a7210 */ /* 0x000fe40007f3e0ff */
[----:B------:R-:W-:Y:S02]  /*c9e10*/  SHF.R.U32.HI R23, RZ, 0x8, R25 ;  /* 0x00000008ff177819 */ /* 0x000fe40000011619 */
[----:B0-----:R-:W-:Y:S01]  /*c9e20*/  SHF.R.U32.HI R22, RZ, 0x8, R24 ;  /* 0x00000008ff167819 */ /* 0x001fe20000011618 */
[----:B------:R-:W-:Y:S01]  /*c9e30*/  IMAD.X R27, R21, 0x1, R15, P1 ;  /* 0x00000001151b7824 */ /* 0x000fe200008e060f */
[----:B------:R-:W-:-:S02]  /*c9e40*/  LOP3.LUT R23, R23, 0xffff, RZ, 0xc0, !PT ;  /* 0x0000ffff17177812 */ /* 0x000fc400078ec0ff */
[----:B------:R-:W-:Y:S02]  /*c9e50*/  LOP3.LUT R22, R22, 0xffff, RZ, 0xc0, !PT ;  /* 0x0000ffff16167812 */ /* 0x000fe400078ec0ff */
[----:B------:R-:W-:Y:S02]  /*c9e60*/  IADD3 R24, P1, R20, R14, RZ ;  /* 0x0000000e14187210 */ /* 0x000fe40007f3e0ff */
[----:B------:R-:W-:-:S03]  /*c9e70*/  PRMT R22, R23, 0x3340, R22 ;  /* 0x0000334017167816 */ /* 0x000fc60000000016 */
[----:B------:R-:W-:Y:S01]  /*c9e80*/  IMAD.X R25, R21, 0x1, R16, P1 ;  /* 0x0000000115197824 */ /* 0x000fe200008e0610 */
[----:B------:R-:W-:Y:S04]  /*c9e90*/  STL.64 [R1+0xd80], R26 ;  /* 0x000d801a01007387 */ /* 0x000fe80000100a00 */
[----:B------:R-:W-:Y:S04]  /*c9ea0*/  STL [R1+0x6a8], R22 ;  /* 0x0006a81601007387 */ /* 0x000fe80000100800 */
[----:B------:R2:W-:Y:S02]  /*c9eb0*/  STL.64 [R1+0xd88], R24 ;  /* 0x000d881801007387 */ /* 0x0005e40000100a00 */
[----:B--2---:R-:W-:-:S02]  /*c9ec0*/  LOP3.LUT R25, R40, 0xffff, RZ, 0xc0, !PT ;  /* 0x0000ffff28197812 */ /* 0x004fc400078ec0ff */
[----:B------:R-:W2:Y:S01]  /*c9ed0*/  LDL.LU R40, [R1+0x4ce8] ;  /* 0x004ce80001287983 */ /* 0x000ea20000300800 */
[----:B---3--:R-:W-:-:S03]  /*c9ee0*/  LOP3.LUT R28, R36, 0xffff, RZ, 0xc0, !PT ;  /* 0x0000ffff241c7812 */ /* 0x008fc600078ec0ff */
[----:B------:R-:W3:Y:S01]  /*c9ef0*/  LDL.LU R36, [R1+0x568] ;  /* 0x0005680001247983 */ /* 0x000ee20000300800 */
[----:B------:R-:W-:Y:S02]  /*c9f00*/  LOP3.LUT R24, R37, 0xffff, RZ, 0xc0, !PT ;  /* 0x0000ffff25187812 */ /* 0x000fe400078ec0ff */
[----:B------:R-:W-:Y:S02]  /*c9f10*/  PRMT R21, R28, 0x3340, R0 ;  /* 0x000033401c157816 */ /* 0x000fe40000000000 */
[----:B------:R-:W-:-:S04]  /*c9f20*/  PRMT R22, R25, 0x3340, R24 ;  /* 0x0000334019167816 */ /* 0x000fc80000000018 */
[----:B------:R-:W-:-:S05]  /*c9f30*/  PRMT R21, R22, 0x5410, R21 ;  /* 0x0000541016157816 */ /* 0x000fca0000000015 */
[----:B------:R0:W-:Y:S04]  /*c9f40*/  STL [R1+0x53e4], R21 ;  /* 0x0053e41501007387 */ /* 0x0001e80000100800 */
[----:B------:R-:W3:Y:S01]  /*c9f50*/  LDL.LU R37, [R1+0x7b8] ;  /* 0x0007b80001257983 */ /* 0x000ee20000300800 */
[----:B------:R-:W-:Y:S02]  /*c9f60*/  SHF.R.U32.HI R25, RZ, 0x8, R25 ;  /* 0x00000008ff197819 */ /* 0x000fe40000011619 */
[----:B0-----:R-:W-:Y:S02]  /*c9f70*/  SHF.R.U32.HI R21, RZ, 0x8, R34 ;  /* 0x00000008ff157819 */ /* 0x001fe40000011622 */
[----:B------:R-:W-:Y:S02]  /*c9f80*/  SHF.R.U32.HI R22, RZ, 0x8, R24 ;  /* 0x00000008ff167819 */ /* 0x000fe40000011618 */
[----:B------:R-:W-:-:S02]  /*c9f90*/  LOP3.LUT R21, R21, 0xffff, RZ, 0xc0, !PT ;  /* 0x0000ffff15157812 */ /* 0x000fc400078ec0ff */
[----:B------:R-:W-:Y:S02]  /*c9fa0*/  LOP3.LUT R24, R25, 0xffff, RZ, 0xc0, !PT ;  /* 0x0000ffff19187812 */ /* 0x000fe400078ec0ff */
[----:B------:R-:W-:Y:S02]  /*c9fb0*/  LOP3.LUT R22, R22, 0xffff, RZ, 0xc0, !PT ;  /* 0x0000ffff16167812 */ /* 0x000fe400078ec0ff */
[----:B------:R-:W-:Y:S02]  /*c9fc0*/  PRMT R26, R21, 0x3340, R0 ;  /* 0x00003340151a7816 */ /* 0x000fe40000000000 */
[----:B------:R-:W-:-:S03]  /*c9fd0*/  PRMT R21, R24, 0x3340, R22 ;  /* 0x0000334018157816 */ /* 0x000fc60000000016 */
[----:B------:R0:W-:Y:S01]  /*c9fe0*/  STL [R1+0xd0], R26 ;  /* 0x0000d01a01007387 */ /* 0x0001e20000100800 */
[----:B----4-:R-:W-:Y:S01]  /*c9ff0*/  LOP3.LUT R25, R30, 0xffff, RZ, 0xc0, !PT ;  /* 0x0000ffff1e197812 */ /* 0x010fe200078ec0ff */
[----:B------:R-:W-:Y:S01]  /*ca000*/  VIADD R20, R20, UR6 ;  /* 0x0000000614147c36 */ /* 0x000fe20008000000 */
[----:B------:R-:W-:Y:S01]  /*ca010*/  SHF.R.U32.HI R23, RZ, 0x8, R35 ;  /* 0x00000008ff177819 */ /* 0x000fe20000011623 */
[----:B------:R1:W-:Y:S01]  /*ca020*/  STL [R1+0x6a4], R21 ;  /* 0x0006a41501007387 */ /* 0x0003e20000100800 */
[----:B------:R-:W-:Y:S01]  /*ca030*/  LOP3.LUT R39, R39, 0xffff, RZ, 0xc0, !PT ;  /* 0x0000ffff27277812 */ /* 0x000fe200078ec0ff */
[----:B------:R-:W-:Y:S01]  /*ca040*/  ULDC UR6, c[0x0][0x248] ;  /* 0x0000920000067ab9 */ /* 0x000fe20000000800 */
[----:B0-----:R-:W-:Y:S02]  /*ca050*/  LOP3.LUT R26, R33, 0xffff, RZ, 0xc0, !PT ;  /* 0x0000ffff211a7812 */ /* 0x001fe400078ec0ff */
[----:B-1----:R-:W-:Y:S02]  /*ca060*/  PRMT R21, R25, 0x3340, R0 ;  /* 0x0000334019157816 */ /* 0x002fe40000000000 */
[----:B------:R-:W-:-:S04]  /*ca070*/  LOP3.LUT R24, R41, 0xffff, RZ, 0xc0, !PT ;  /* 0x0000ffff29187812 */ /* 0x000fc800078ec0ff */
[----:B------:R-:W-:Y:S02]  /*ca080*/  PRMT R22, R26, 0x3340, R24 ;  /* 0x000033401a167816 */ /* 0x000fe40000000018 */
[----:B------:R-:W-:Y:S02]  /*ca090*/  IADD3 R30, P1, R20, R0, RZ ;  /* 0x00000000141e7210 */ /* 0x000fe40007f3e0ff */
[----:B------:R-:W-:Y:S02]  /*ca0a0*/  PRMT R22, R22, 0x5410, R21 ;  /* 0x0000541016167816 */ /* 0x000fe40000000015 */
[----:B------:R-:W-:-:S05]  /*ca0b0*/  SHF.R.S32.HI R21, RZ, 0x1f, R20 ;  /* 0x0000001fff157819 */ /* 0x000fca0000011414 */
[----:B------:R-:W-:Y:S01]  /*ca0c0*/  IMAD.X R31, R21, 0x1, R2, P1 ;  /* 0x00000001151f7824 */ /* 0x000fe200008e0602 */
[----:B------:R-:W-:Y:S04]  /*ca0d0*/  STL [R1+0x53e0], R22 ;  /* 0x0053e01601007387 */ /* 0x000fe80000100800 */
[----:B------:R-:W4:Y:S04]  /*ca0e0*/  LDL.LU R32, [R1+0x4cec] ;  /* 0x004cec0001207983 */ /* 0x000f280000300800 */
[----:B------:R0:W-:Y:S01]  /*ca0f0*/  STL.64 [R1+0xd78], R30 ;  /* 0x000d781e01007387 */ /* 0x0001e20000100a00 */
[----:B------:R-:W-:-:S02]  /*ca100*/  SHF.R.U32.HI R26, RZ, 0x8, R26 ;  /* 0x00000008ff1a7819 */ /* 0x000fc4000001161a */
[----:B------:R-:W-:Y:S01]  /*ca110*/  SHF.R.U32.HI R24, RZ, 0x8, R24 ;  /* 0x00000008ff187819 */ /* 0x000fe20000011618 */
[----:B0-----:R-:W4:Y:S04]  /*ca120*/  LDL.LU R31, [R1+0x56c] ;  /* 0x00056c00011f7983 */ /* 0x001f280000300800 */
[----:B------:R-:W4:Y:S01]  /*ca130*/  LDL.LU R30, [R1+0x7bc] ;  /* 0x0007bc00011e7983 */ /* 0x000f220000300800 */
[----:B------:R-:W-:Y:S02]  /*ca140*/  SHF.R.U32.HI R22, RZ, 0x8, R25 ;  /* 0x00000008ff167819 */ /* 0x000fe40000011619 */
[----:B------:R-:W-:Y:S02]  /*ca150*/  LOP3.LUT R25, R26, 0xffff, RZ, 0xc0, !PT ;  /* 0x0000ffff1a197812 */ /* 0x000fe400078ec0ff */
[----:B------:R-:W-:-:S02]  /*ca160*/  LOP3.LUT R24, R24, 0xffff, RZ, 0xc0, !PT ;  /* 0x0000ffff18187812 */ /* 0x000fc400078ec0ff */
[----:B------:R-:W-:Y:S02]  /*ca170*/  LOP3.LUT R22, R22, 0xffff, RZ, 0xc0, !PT ;  /* 0x0000ffff16167812 */ /* 0x000fe400078ec0ff */
[----:B------:R-:W-:Y:S02]  /*ca180*/  PRMT R24, R25, 0x3340, R24 ;  /* 0x0000334019187816 */ /* 0x000fe40000000018 */
[----:B------:R-:W-:-:S03]  /*ca190*/  PRMT R22, R22, 0x3340, R0 ;  /* 0x0000334016167816 */ /* 0x000fc60000000000 */
[----:B------:R-:W-:Y:S04]  /*ca1a0*/  STL [R1+0x3ec], R24 ;  /* 0x0003ec1801007387 */ /* 0x000fe80000100800 */
[----:B------:R0:W-:Y:S04]  /*ca1b0*/  STL [R1+0xc8], R22 ;  /* 0x0000c81601007387 */ /* 0x0001e80000100800 */
[----:B------:R-:W4:Y:S04]  /*ca1c0*/  LDL.LU R33, [R1+0x374] ;  /* 0x0003740001217983 */ /* 0x000f280000300800 */
[----:B------:R-:W4:Y:S01]  /*ca1d0*/  LDL.LU R41, [R1+0x34] ;  /* 0x0000340001297983 */ /* 0x000f220000300800 */
[----:B--2---:R-:W-:-:S02]  /*ca1e0*/  LOP3.LUT R26, R40, 0xffff, RZ, 0xc0, !PT ;  /* 0x0000ffff281a7812 */ /* 0x004fc400078ec0ff */
[----:B---3--:R-:W-:-:S04]  /*ca1f0*/  LOP3.LUT R27, R36, 0xffff, RZ, 0xc0, !PT ;  /* 0x0000ffff241b7812 */ /* 0x008fc800078ec0ff */
[----:B0-----:R-:W-:Y:S02]  /*ca200*/  PRMT R22, R27, 0x3340, R0 ;  /* 0x000033401b167816 */ /* 0x001fe40000000000 */
[----:B------:R-:W-:-:S04]  /*ca210*/  LOP3.LUT R25, R37, 0xffff, RZ, 0xc0, !PT ;  /* 0x0000ffff25197812 */ /* 0x000fc800078ec0ff */
[----:B------:R-:W-:-:S04]  /*ca220*/  PRMT R24, R26, 0x3340, R25 ;  /* 0x000033401a187816 */ /* 0x000fc80000000019 */
[----:B------:R-:W-:-:S05]  /*ca230*/  PRMT R22, R24, 0x5410, R22 ;  /* 0x0000541018167816 */ /* 0x000fca0000000016 */
[----:B------:R0:W-:Y:S04]  /*ca240*/  STL [R1+0x53d8], R22 ;  /* 0x0053d81601007387 */ /* 0x0001e80000100800 */
[----:B------:R-:W2:Y:S04]  /*ca250*/  LDL.LU R40, [R1+0xe0] ;  /* 0x0000e00001287983 */ /* 0x000ea80000300800 */
[----:B------:R-:W3:Y:S04]  /*ca260*/  LDL.LU R36, [R1+0x36c] ;  /* 0x00036c0001247983 */ /* 0x000ee80000300800 */
[----:B------:R-:W3:Y:S01]  /*ca270*/  LDL.LU R37, [R1+0xd4] ;  /* 0x0000d40001257983 */ /* 0x000ee20000300800 */
[----:B0-----:R-:W-:-:S02]  /*ca280*/  SHF.R.U32.HI R22, RZ, 0x8, R28 ;  /* 0x00000008ff167819 */ /* 0x001fc4000001161c */
[----:B------:R-:W-:Y:S02]  /*ca290*/  IADD3 R34, P1, R20, R3, RZ ;  /* 0x0000000314227210 */ /* 0x000fe40007f3e0ff */
[----:B------:R-:W-:Y:S02]  /*ca2a0*/  LOP3.LUT R22, R22, 0xffff, RZ, 0xc0, !PT ;  /* 0x0000ffff16167812 */ /* 0x000fe400078ec0ff */
[----:B------:R-:W-:Y:S02]  /*ca2b0*/  SHF.R.U32.HI R26, RZ, 0x8, R26 ;  /* 0x00000008ff1a7819 */ /* 0x000fe4000001161a */
[----:B------:R-:W-:Y:S01]  /*ca2c0*/  SHF.R.U32.HI R24, RZ, 0x8, R25 ;  /* 0x00000008ff187819 */ /* 0x000fe20000011619 */
[----:B------:R-:W-:Y:S01]  /*ca2d0*/  IMAD.X R35, R21, 0x1, R4, P1 ;  /* 0x0000000115237824 */ /* 0x000fe200008e0604 */
[----:B------:R-:W-:Y:S02]  /*ca2e0*/  PRMT R22, R22, 0x3340, R0 ;  /* 0x0000334016167816 */ /* 0x000fe40000000000 */
[----:B------:R-:W-:-:S02]  /*ca2f0*/  LOP3.LUT R25, R26, 0xffff, RZ, 0xc0, !PT ;  /* 0x0000ffff1a197812 */ /* 0x000fc400078ec0ff */
[----:B------:R-:W-:Y:S01]  /*ca300*/  LOP3.LUT R24, R24, 0xffff, RZ, 0xc0, !PT ;  /* 0x0000ffff18187812 */ /* 0x000fe200078ec0ff */
[----:B------:R-:W-:Y:S03]  /*ca310*/  STL.64 [R1+0xd70], R34 ;  /* 0x000d702201007387 */ /* 0x000fe60000100a00 */
[----:B------:R-:W-:Y:S01]  /*ca320*/  PRMT R24, R25, 0x3340, R24 ;  /* 0x0000334019187816 */ /* 0x000fe20000000018 */
[----:B------:R0:W-:Y:S04]  /*ca330*/  STL [R1+0xb8], R22 ;  /* 0x0000b81601007387 */ /* 0x0001e80000100800 */
[----:B------:R1:W-:Y:S01]  /*ca340*/  STL [R1+0x6a0], R24 ;  /* 0x0006a01801007387 */ /* 0x0003e20000100800 */
[----:B----4-:R-:W-:-:S02]  /*ca350*/  LOP3.LUT R26, R32, 0xffff, RZ, 0xc0, !PT ;  /* 0x0000ffff201a7812 */ /* 0x010fc400078ec0ff */
[----:B0-----:R-:W-:Y:S02]  /*ca360*/  LOP3.LUT R22, R31, 0xffff, RZ, 0xc0, !PT ;  /* 0x0000ffff1f167812 */ /* 0x001fe400078ec0ff */
[----:B------:R-:W-:-:S03]  /*ca370*/  LOP3.LUT R25, R30, 0xffff, RZ, 0xc0, !PT ;  /* 0x0000ffff1e197812 */ /* 0x000fc600078ec0ff */
[----:B------:R0:W-:Y:S01]  /*ca380*/  STL [R1+0x5494], R22 ;  /* 0x0054941601007387 */ /* 0x0001e20000100800 */
[----:B-1----:R-:W-:Y:S02]  /*ca390*/  PRMT R24, R26, 0x3340, R25 ;  /* 0x000033401a187816 */ /* 0x002fe40000000019 */
[----:B0-----:R-:W-:-:S04]  /*ca3a0*/  PRMT R22, R22, 0x3340, R0 ;  /* 0x0000334016167816 */ /* 0x001fc80000000000 */
[----:B------:R-:W-:Y:S02]  /*ca3b0*/  PRMT R22, R24, 0x5410, R22 ;  /* 0x0000541018167816 */ /* 0x000fe40000000016 */
[----:B------:R-:W-:-:S03]  /*ca3c0*/  SHF.R.U32.HI R26, RZ, 0x8, R26 ;  /* 0x00000008ff1a7819 */ /* 0x000fc6000001161a */
[----:B------:R0:W-:Y:S01]  /*ca3d0*/  STL [R1+0x53d4], R22 ;  /* 0x0053d41601007387 */ /* 0x0001e20000100800 */
[----:B------:R-:W-:Y:S02]  /*ca3e0*/  SHF.R.U32.HI R24, RZ, 0x8, R25 ;  /* 0x00000008ff187819 */ /* 0x000fe40000011619 */
[----:B------:R-:W-:Y:S02]  /*ca3f0*/  IADD3 R28, P1, R20, R5, RZ ;  /* 0x00000005141c7210 */ /* 0x000fe40007f3e0ff */
[----:B------:R-:W-:Y:S02]  /*ca400*/  LOP3.LUT R25, R26, 0xffff, RZ, 0xc0, !PT ;  /* 0x0000ffff1a197812 */ /* 0x000fe400078ec0ff */
[----:B0-----:R-:W-:Y:S02]  /*ca410*/  SHF.R.U32.HI R22, RZ, 0x8, R27 ;  /* 0x00000008ff167819 */ /* 0x001fe4000001161b */
[----:B------:R-:W-:Y:S02]  /*ca420*/  LOP3.LUT R24, R24, 0xffff, RZ, 0xc0, !PT ;  /* 0x0000ffff18187812 */ /* 0x000fe400078ec0ff */
[----:B------:R-:W-:Y:S01]  /*ca430*/  LOP3.LUT R22, R22, 0xffff, RZ, 0xc0, !PT ;  /* 0x0000ffff16167812 */ /* 0x000fe200078ec0ff */
[----:B------:R-:W-:-:S03]  /*ca440*/  IMAD.X R29, R21, 0x1, R6, P1 ;  /* 0x00000001151d7824 */ /* 0x000fc600008e0606 */
[----:B------:R-:W-:Y:S02]  /*ca450*/  PRMT R26, R22, 0x3340, R0 ;  /* 0x00003340161a7816 */ /* 0x000fe40000000000 */
[----:B------:R-:W-:Y:S01]  /*ca460*/  PRMT R22, R25, 0x3340, R24 ;  /* 0x0000334019167816 */ /* 0x000fe20000000018 */
[----:B------:R0:W-:Y:S01]  /*ca470*/  STL.64 [R1+0xd68], R28 ;  /* 0x000d681c01007387 */ /* 0x0001e20000100a00 */
[----:B------:R-:W-:-:S03]  /*ca480*/  LOP3.LUT R30, R41, 0xffff, RZ, 0xc0, !PT ;  /* 0x0000ffff291e7812 */ /* 0x000fc600078ec0ff */
[----:B------:R-:W-:Y:S04]  /*ca490*/  STL [R1+0xc4], R26 ;  /* 0x0000c41a01007387 */ /* 0x000fe80000100800 */
[----:B------:R1:W-:Y:S01]  /*ca4a0*/  STL [R1+0x4c9c], R22 ;  /* 0x004c9c1601007387 */ /* 0x0003e20000100800 */
[----:B0-----:R-:W-:-:S03]  /*ca4b0*/  LOP3.LUT R29, R51, 0xffff, RZ, 0xc0, !PT ;  /* 0x0000ffff331d7812 */ /* 0x001fc600078ec0ff */
[----:B------:R-:W4:Y:S01]  /*ca4c0*/  LDL.LU R51, [R1+0x5834] ;  /* 0x0058340001337983 */ /* 0x000f220000300800 */
[----:B------:R-:W-:-:S03]  /*ca4d0*/  LOP3.LUT R28, R33, 0xffff, RZ, 0xc0, !PT ;  /* 0x0000ffff211c7812 */ /* 0x000fc600078ec0ff */
[----:B------:R-:W4:Y:S01]  /*ca4e0*/  LDL.LU R41, [R1+0x2d4] ;  /* 0x0002d40001297983 */ /* 0x000f220000300800 */
[----:B-1----:R-:W-:Y:S02]  /*ca4f0*/  PRMT R22, R30, 0x3340, R0 ;  /* 0x000033401e167816 */ /* 0x002fe40000000000 */
[----:B--2---:R-:W-:Y:S02]  /*ca500*/  LOP3.LUT R27, R40, 0xffff, RZ, 0xc0, !PT ;  /* 0x0000ffff281b7812 */ /* 0x004fe400078ec0ff */
[----:B------:R-:W2:Y:S02]  /*ca510*/  LDL.LU R40, [R1+0x94] ;  /* 0x0000940001287983 */ /* 0x000ea40000300800 */
[----:B------:R-:W-:-:S04]  /*ca520*/  PRMT R24, R28, 0x3340, R27 ;  /* 0x000033401c187816 */ /* 0x000fc8000000001b */
[----:B------:R-:W-:Y:S02]  /*ca530*/  PRMT R31, R24, 0x5410, R22 ;  /* 0x00005410181f7816 */ /* 0x000fe40000000016 */
[----:B---3--:R-:W-:Y:S02]  /*ca540*/  LOP3.LUT R26, R36, 0xffff, RZ, 0xc0, !PT ;  /* 0x0000ffff241a7812 */ /* 0x008fe400078ec0ff */
[----:B------:R-:W3:Y:S01]  /*ca550*/  LDL.LU R36, [R1+0x2bc] ;  /* 0x0002bc0001247983 */ /* 0x000ee20000300800 */
[----:B------:R-:W-:-:S03]  /*ca560*/  LOP3.LUT R25, R37, 0xffff, RZ, 0xc0, !PT ;  /* 0x0000ffff25197812 */ /* 0x000fc600078ec0ff */
[----:B------:R-:W-:Y:S04]  /*ca570*/  STL [R1+0x53d0], R31 ;  /* 0x0053d01f01007387 */ /* 0x000fe80000100800 */
[----:B------:R-:W3:Y:S01]  /*ca580*/  LDL.LU R37, [R1+0x90] ;  /* 0x0000900001257983 */ /* 0x000ee20000300800 */
[----:B------:R-:W-:Y:S02]  /*ca590*/  PRMT R22, R29, 0x3340, R0 ;  /* 0x000033401d167816 */ /* 0x000fe40000000000 */
        /* <DEDUP_REMOVED lines=8> */
[----:B------:R-:W-:Y:S02]  /*ca620*/  LOP3.LUT R25, R25, 0xffff, RZ, 0xc0, !PT ;  /* 0x0000ffff19197812 */ /* 0x000fe400078ec0ff */
[----:B0-----:R-:W-:Y:S02]  /*ca630*/  SHF.R.U32.HI R22, RZ, 0x8, R27 ;  /* 0x00000008ff167819 */ /* 0x001fe4000001161b */
[----:B------:R-:W-:Y:S02]  /*ca640*/  LOP3.LUT R24, R24, 0xffff, RZ, 0xc0, !PT ;  /* 0x0000ffff18187812 */ /* 0x000fe400078ec0ff */
[----:B------:R-:W-:Y:S01]  /*ca650*/  LOP3.LUT R22, R22, 0xffff, RZ, 0xc0, !PT ;  /* 0x0000ffff16167812 */ /* 0x000fe200078ec0ff */
[----:B------:R-:W-:Y:S01]  /*ca660*/  IMAD.X R33, R21, 0x1, R8, P1 ;  /* 0x0000000115217824 */ /* 0x000fe200008e0608 */
[----:B------:R-:W-:Y:S02]  /*ca670*/  PRMT R25, R26, 0x3340, R25 ;  /* 0x000033401a197816 */ /* 0x000fe40000000019 */
[----:B------:R-:W-:-:S02]  /*ca680*/  PRMT R22, R24, 0x3340, R22 ;  /* 0x0000334018167816 */ /* 0x000fc40000000016 */
[----:B------:R-:W-:Y:S01]  /*ca690*/  STL.64 [R1+0xd60], R32 ;  /* 0x000d602001007387 */ /* 0x000fe20000100a00 */
[----:B------:R-:W-:-:S03]  /*ca6a0*/  SHF.R.U32.HI R24, RZ, 0x8, R29 ;  /* 0x00000008ff187819 */ /* 0x000fc6000001161d */
[----:B------:R-:W-:Y:S01]  /*ca6b0*/  STL [R1+0x698], R25 ;  /* 0x0006981901007387 */ /* 0x000fe20000100800 */
[----:B------:R-:W-:-:S03]  /*ca6c0*/  IADD3 R26, P1, R20, R9, RZ ;  /* 0x00000009141a7210 */ /* 0x000fc60007f3e0ff */
[----:B------:R0:W-:Y:S01]  /*ca6d0*/  STL [R1+0x1fc], R22 ;  /* 0x0001fc1601007387 */ /* 0x0001e20000100800 */
[----:B------:R-:W-:Y:S01]  /*ca6e0*/  LOP3.LUT R24, R24, 0xffff, RZ, 0xc0, !PT ;  /* 0x0000ffff18187812 */ /* 0x000fe200078ec0ff */
[----:B------:R-:W-:Y:S01]  /*ca6f0*/  IMAD.X R27, R21, 0x1, R10, P1 ;  /* 0x00000001151b7824 */ /* 0x000fe200008e060a */
[----:B0-----:R-:W-:-:S04]  /*ca700*/  SHF.R.U32.HI R22, RZ, 0x8, R30 ;  /* 0x00000008ff167819 */ /* 0x001fc8000001161e */
[----:B------:R-:W-:-:S04]  /*ca710*/  LOP3.LUT R22, R22, 0xffff, RZ, 0xc0, !PT ;  /* 0x0000ffff16167812 */ /* 0x000fc800078ec0ff */
[--C-:B------:R-:W-:Y:S02]  /*ca720*/  PRMT R25, R22, 0x3340, R0.reuse ;  /* 0x0000334016197816 */ /* 0x100fe40000000000 */
[----:B------:R-:W-:Y:S01]  /*ca730*/  PRMT R22, R24, 0x3340, R0 ;  /* 0x0000334018167816 */ /* 0x000fe20000000000 */
[----:B------:R-:W-:Y:S04]  /*ca740*/  STL.64 [R1+0xd58], R26 ;  /* 0x000d581a01007387 */ /* 0x000fe80000100a00 */
[----:B------:R-:W-:Y:S04]  /*ca750*/  STL [R1+0xb4], R25 ;  /* 0x0000b41901007387 */ /* 0x000fe80000100800 */
[----:B------:R0:W-:Y:S04]  /*ca760*/  STL [R1+0xa8], R22 ;  /* 0x0000a81601007387 */ /* 0x0001e80000100800 */
[----:B------:R-:W3:Y:S01]  /*ca770*/  LDL.LU R31, [R1+0x4d08] ;  /* 0x004d0800011f7983 */ /* 0x000ee20000300800 */
[----:B------:R-:W-:-:S02]  /*ca780*/  LOP3.LUT R38, R38, 0xffff, RZ, 0xc0, !PT ;  /* 0x0000ffff26267812 */ /* 0x000fc400078ec0ff */
[----:B0-----:R-:W-:Y:S02]  /*ca790*/  PRMT R22, R39, 0x3340, R0 ;  /* 0x0000334027167816 */ /* 0x001fe40000000000 */
[----:B------:R-:W-:Y:S02]  /*ca7a0*/  IADD3 R32, P1, R20, R11, RZ ;  /* 0x0000000b14207210 */ /* 0x000fe40007f3e0ff */
[----:B----4-:R-:W-:Y:S02]  /*ca7b0*/  LOP3.LUT R28, R41, 0xffff, RZ, 0xc0, !PT ;  /* 0x0000ffff291c7812 */ /* 0x010fe400078ec0ff */
[----:B------:R-:W4:Y:S01]  /*ca7c0*/  LDL.LU R41, [R1+0x5c0] ;  /* 0x0005c00001297983 */ /* 0x000f220000300800 */
[----:B------:R-:W-:Y:S01]  /*ca7d0*/  IMAD.X R33, R21, 0x1, R12, P1 ;  /* 0x0000000115217824 */ /* 0x000fe200008e060c */
[----:B--2---:R-:W-:Y:S02]  /*ca7e0*/  LOP3.LUT R27, R40, 0xffff, RZ, 0xc0, !PT ;  /* 0x0000ffff281b7812 */ /* 0x004fe400078ec0ff */
[----:B------:R-:W2:Y:S02]  /*ca7f0*/  LDL.LU R40, [R1+0x1f4c] ;  /* 0x001f4c0001287983 */ /* 0x000ea40000300800 */
[----:B------:R-:W-:-:S02]  /*ca800*/  PRMT R24, R28, 0x3340, R27 ;  /* 0x000033401c187816 */ /* 0x000fc4000000001b */
[----:B---3--:R-:W-:Y:S02]  /*ca810*/  LOP3.LUT R26, R36, 0xffff, RZ, 0xc0, !PT ;  /* 0x0000ffff241a7812 */ /* 0x008fe400078ec0ff */
[----:B------:R-:W-:Y:S02]  /*ca820*/  PRMT R29, R24, 0x5410, R22 ;  /* 0x00005410181d7816 */ /* 0x000fe40000000016 */
[----:B------:R-:W-:Y:S02]  /*ca830*/  PRMT R22, R38, 0x3340, R0 ;  /* 0x0000334026167816 */ /* 0x000fe40000000000 */
[----:B------:R-:W-:-:S04]  /*ca840*/  LOP3.LUT R25, R37, 0xffff, RZ, 0xc0, !PT ;  /* 0x0000ffff25197812 */ /* 0x000fc800078ec0ff */
[----:B------:R-:W-:-:S04]  /*ca850*/  PRMT R24, R26, 0x3340, R25 ;  /* 0x000033401a187816 */ /* 0x000fc80000000019 */
[----:B------:R-:W-:Y:S01]  /*ca860*/  PRMT R22, R24, 0x5410, R22 ;  /* 0x0000541018167816 */ /* 0x000fe20000000016 */
[----:B------:R-:W-:Y:S04]  /*ca870*/  STL [R1+0x53c8], R29 ;  /* 0x0053c81d01007387 */ /* 0x000fe80000100800 */
[----:B------:R-:W-:Y:S04]  /*ca880*/  STL [R1+0x53c4], R22 ;  /* 0x0053c41601007387 */ /* 0x000fe80000100800 */
[----:B------:R0:W-:Y:S04]  /*ca890*/  STL.64 [R1+0xd48], R32 ;  /* 0x000d482001007387 */ /* 0x0001e80000100a00 */
[----:B0-----:R-:W3:Y:S04]  /*ca8a0*/  LDL.LU R33, [R1+0x4d10] ;  /* 0x004d100001217983 */ /* 0x001ee80000300800 */
[----:B------:R-:W3:Y:S04]  /*ca8b0*/  LDL.LU R36, [R1+0x5c4] ;  /* 0x0005c40001247983 */ /* 0x000ee80000300800 */
[----:B------:R-:W3:Y:S01]  /*ca8c0*/  LDL.LU R37, [R1+0x1f58] ;  /* 0x001f580001257983 */ /* 0x000ee20000300800 */
[----:B------:R-:W-:-:S02]  /*ca8d0*/  SHF.R.U32.HI R28, RZ, 0x8, R28 ;  /* 0x00000008ff1c7819 */ /* 0x000fc4000001161c */
[----:B------:R-:W-:Y:S02]  /*ca8e0*/  SHF.R.U32.HI R24, RZ, 0x8, R27 ;  /* 0x00000008ff187819 */ /* 0x000fe4000001161b */
[----:B------:R-:W-:Y:S02]  /*ca8f0*/  SHF.R.U32.HI R26, RZ, 0x8, R26 ;  /* 0x00000008ff1a7819 */ /* 0x000fe4000001161a */
[----:B------:R-:W-:Y:S02]  /*ca900*/  SHF.R.U32.HI R22, RZ, 0x8, R25 ;  /* 0x00000008ff167819 */ /* 0x000fe40000011619 */
[----:B------:R-:W-:Y:S02]  /*ca910*/  LOP3.LUT R25, R28, 0xffff, RZ, 0xc0, !PT ;  /* 0x0000ffff1c197812 */ /* 0x000fe400078ec0ff */
[----:B------:R-:W-:Y:S02]  /*ca920*/  LOP3.LUT R24, R24, 0xffff, RZ, 0xc0, !PT ;  /* 0x0000ffff18187812 */ /* 0x000fe400078ec0ff */
[----:B------:R-:W-:-:S02]  /*ca930*/  LOP3.LUT R26, R26, 0xffff, RZ, 0xc0, !PT ;  /* 0x0000ffff1a1a7812 */ /* 0x000fc400078ec0ff */
[----:B------:R-:W-:Y:S02]  /*ca940*/  LOP3.LUT R22, R22, 0xffff, RZ, 0xc0, !PT ;  /* 0x0000ffff16167812 */ /* 0x000fe400078ec0ff */
[----:B------:R-:W-:Y:S02]  /*ca950*/  PRMT R27, R25, 0x3340, R24 ;  /* 0x00003340191b7816 */ /* 0x000fe40000000018 */
[----:B------:R-:W-:Y:S02]  /*ca960*/  PRMT R22, R26, 0x3340, R22 ;  /* 0x000033401a167816 */ /* 0x000fe40000000016 */
[----:B------:R-:W-:Y:S01]  /*ca970*/  IADD3 R24, P1, R20, R13, RZ ;  /* 0x0000000d14187210 */ /* 0x000fe20007f3e0ff */
[----:B------:R-:W-:Y:S04]  /*ca980*/  STL [R1+0x690], R27 ;  /* 0x0006901b01007387 */ /* 0x000fe80000100800 */
[----:B------:R0:W-:Y:S01]  /*ca990*/  STL [R1+0x3c0], R22 ;  /* 0x0003c01601007387 */ /* 0x0001e20000100800 */
[----:B------:R-:W-:Y:S01]  /*ca9a0*/  IMAD.X R25, R21, 0x1, R15, P1 ;  /* 0x0000000115197824 */ /* 0x000fe200008e060f */
[----:B0-----:R-:W-:-:S04]  /*ca9b0*/  SHF.R.U32.HI R22, RZ, 0x8, R38 ;  /* 0x00000008ff167819 */ /* 0x001fc80000011626 */
[----:B------:R-:W-:Y:S01]  /*ca9c0*/  LOP3.LUT R22, R22, 0xffff, RZ, 0xc0, !PT ;  /* 0x0000ffff16167812 */ /* 0x000fe200078ec0ff */
[----:B------:R-:W-:Y:S01]  /*ca9d0*/  STL.64 [R1+0xd40], R24 ;  /* 0x000d401801007387 */ /* 0x000fe20000100a00 */
[----:B------:R-:W-:Y:S02]  /*ca9e0*/  LOP3.LUT R26, R31, 0xffff, RZ, 0xc0, !PT ;  /* 0x0000ffff1f1a7812 */ /* 0x000fe400078ec0ff */
[----:B------:R-:W-:Y:S02]  /*ca9f0*/  PRMT R22, R22, 0x3340, R0 ;  /* 0x0000334016167816 */ /* 0x000fe40000000000 */
[----:B------:R-:W-:-:S03]  /*caa00*/  IADD3 R28, P1, R20, R14, RZ ;  /* 0x0000000e141c7210 */ /* 0x000fc60007f3e0ff */
[----:B------:R0:W-:Y:S02]  /*caa10*/  STL [R1+0xc0], R22 ;  /* 0x0000c01601007387 */ /* 0x0001e40000100800 */
[----:B------:R-:W-:Y:S01]  /*caa20*/  IMAD.X R29, R21, 0x1, R16, P1 ;  /* 0x00000001151d7824 */ /* 0x000fe200008e0610 */
[----:B------:R-:W-:Y:S02]  /*caa30*/  SHF.R.U32.HI R21, RZ, 0x8, R39 ;  /* 0x00000008ff157819 */ /* 0x000fe40000011627 */
[----:B----4-:R-:W-:-:S04]  /*caa40*/  LOP3.LUT R27, R41, 0xffff, RZ, 0xc0, !PT ;  /* 0x0000ffff291b7812 */ /* 0x010fc800078ec0ff */
[----:B0-----:R-:W-:Y:S02]  /*caa50*/  PRMT R22, R27, 0x3340, R0 ;  /* 0x000033401b167816 */ /* 0x001fe40000000000 */
[----:B------:R-:W-:Y:S02]  /*caa60*/  LOP3.LUT R21, R21, 0xffff, RZ, 0xc0, !PT ;  /* 0x0000ffff15157812 */ /* 0x000fe400078ec0ff */
[----:B--2---:R-:W-:-:S04]  /*caa70*/  LOP3.LUT R25, R40, 0xffff, RZ, 0xc0, !PT ;  /* 0x0000ffff28197812 */ /* 0x004fc800078ec0ff */
[----:B------:R-:W-:-:S04]  /*caa80*/  PRMT R24, R26, 0x3340, R25 ;  /* 0x000033401a187816 */ /* 0x000fc80000000019 */
[----:B------:R-:W-:Y:S02]  /*caa90*/  PRMT R22, R24, 0x5410, R22 ;  /* 0x0000541018167816 */ /* 0x000fe40000000016 */
[----:B------:R-:W-:-:S03]  /*caaa0*/  SHF.R.U32.HI R24, RZ, 0x8, R26 ;  /* 0x00000008ff187819 */ /* 0x000fc6000001161a */
[----:B------:R0:W-:Y:S01]  /*caab0*/  STL [R1+0x53c0], R22 ;  /* 0x0053c01601007387 */ /* 0x0001e20000100800 */
[----:B------:R-:W-:Y:S02]  /*caac0*/  LOP3.LUT R24, R24, 0xffff, RZ, 0xc0, !PT ;  /* 0x0000ffff18187812 */ /* 0x000fe400078ec0ff */
[----:B0-----:R-:W-:Y:S02]  /*caad0*/  SHF.R.U32.HI R22, RZ, 0x8, R25 ;  /* 0x00000008ff167819 */ /* 0x001fe40000011619 */
[----:B------:R-:W-:Y:S02]  /*caae0*/  PRMT R25, R21, 0x3340, R0 ;  /* 0x0000334015197816 */ /* 0x000fe40000000000 */
[----:B------:R-:W-:Y:S01]  /*caaf0*/  LOP3.LUT R22, R22, 0xffff, RZ, 0xc0, !PT ;  /* 0x0000ffff16167812 */ /* 0x000fe200078ec0ff */
[----:B------:R-:W-:Y:S03]  /*cab00*/  STL.64 [R1+0xd50], R28 ;  /* 0x000d501c01007387 */ /* 0x000fe60000100a00 */
[----:B------:R-:W-:Y:S01]  /*cab10*/  PRMT R21, R24, 0x3340, R22 ;  /* 0x0000334018157816 */ /* 0x000fe20000000016 */
[----:B------:R-:W2:Y:S04]  /*cab20*/  LDL.LU R34, [R1+0x4cf8] ;  /* 0x004cf80001227983 */ /* 0x000ea80000300800 */
[----:B------:R3:W-:Y:S04]  /*cab30*/  STL [R1+0xa4], R25 ;  /* 0x0000a41901007387 */ /* 0x0007e80000100800 */
[----:B------:R-:W4:Y:S04]  /*cab40*/  LDL.LU R41, [R1+0x580] ;  /* 0x0005800001297983 */ /* 0x000f280000300800 */
[----:B------:R0:W-:Y:S04]  /*cab50*/  STL [R1+0x694], R21 ;  /* 0x0006941501007387 */ /* 0x0001e80000100800 */
[----:B------:R-:W4:Y:S01]  /*cab60*/  LDL.LU R40, [R1+0x1d68] ;  /* 0x001d680001287983 */ /* 0x000f220000300800 */
[----:B---3--:R-:W-:-:S02]  /*cab70*/  LOP3.LUT R25, R33, 0xffff, RZ, 0xc0, !PT ;  /* 0x0000ffff21197812 */ /* 0x008fc400078ec0ff */
[----:B------:R-:W-:Y:S02]  /*cab80*/  LOP3.LUT R26, R36, 0xffff, RZ, 0xc0, !PT ;  /* 0x0000ffff241a7812 */ /* 0x000fe400078ec0ff */
[----:B------:R-:W-:Y:S02]  /*cab90*/  LOP3.LUT R24, R37, 0xffff, RZ, 0xc0, !PT ;  /* 0x0000ffff25187812 */ /* 0x000fe400078ec0ff */
[----:B0-----:R-:W-:Y:S02]  /*caba0*/  PRMT R21, R26, 0x3340, R0 ;  /* 0x000033401a157816 */ /* 0x001fe40000000000 */
[----:B------:R-:W-:-:S04]  /*cabb0*/  PRMT R22, R25, 0x3340, R24 ;  /* 0x0000334019167816 */ /* 0x000fc80000000018 */
[----:B------:R-:W-:Y:S02]  /*cabc0*/  PRMT R28, R22, 0x5410, R21 ;  /* 0x00005410161c7816 */ /* 0x000fe40000000015 */
[----:B------:R-:W-:Y:S02]  /*cabd0*/  SHF.R.U32.HI R22, RZ, 0x8, R25 ;  /* 0x00000008ff167819 */ /* 0x000fe40000011619 */
[----:B------:R-:W-:Y:S02]  /*cabe0*/  SHF.R.U32.HI R21, RZ, 0x8, R24 ;  /* 0x00000008ff157819 */ /* 0x000fe40000011618 */
[----:B------:R-:W-:Y:S02]  /*cabf0*/  LOP3.LUT R22, R22, 0xffff, RZ, 0xc0, !PT ;  /* 0x0000ffff16167812 */ /* 0x000fe400078ec0ff */
[----:B------:R-:W-:Y:S01]  /*cac00*/  LOP3.LUT R21, R21, 0xffff, RZ, 0xc0, !PT ;  /* 0x0000ffff15157812 */ /* 0x000fe200078ec0ff */
[----:B------:R-:W-:Y:S03]  /*cac10*/  STL [R1+0x4d08], R28 ;  /* 0x004d081c01007387 */ /* 0x000fe60000100800 */
[----:B------:R-:W-:Y:S01]  /*cac20*/  PRMT R21, R22, 0x3340, R21 ;  /* 0x0000334016157816 */ /* 0x000fe20000000015 */
[----:B------:R-:W3:Y:S04]  /*cac30*/  LDL.LU R35, [R1+0x468] ;  /* 0x0004680001237983 */ /* 0x000ee80000300800 */
[----:B------:R-:W3:Y:S04]  /*cac40*/  LDL.LU R32, [R1+0x4c] ;  /* 0x00004c0001207983 */ /* 0x000ee80000300800 */
[----:B------:R0:W-:Y:S04]  /*cac50*/  STL [R1+0x3a8], R21 ;  /* 0x0003a81501007387 */ /* 0x0001e80000100800 */
[----:B------:R-:W3:Y:S04]  /*cac60*/  LDL.LU R31, [R1+0x248] ;  /* 0x00024800011f7983 */ /* 0x000ee80000300800 */
[----:B------:R-:W3:Y:S04]  /*cac70*/  LDL.LU R33, [R1+0x4d00] ;  /* 0x004d000001217983 */ /* 0x000ee80000300800 */
[----:B------:R-:W3:Y:S04]  /*cac80*/  LDL.LU R36, [R1+0x584] ;  /* 0x0005840001247983 */ /* 0x000ee80000300800 */
[----:B------:R-:W3:Y:S01]  /*cac90*/  LDL.LU R37, [R1+0x1d58] ;  /* 0x001d580001257983 */ /* 0x000ee20000300800 */
[----:B------:R-:W-:Y:S01]  /*caca0*/  VIADD R20, R20, UR6 ;  /* 0x0000000614147c36 */ /* 0x000fe20008000000 */
[----:B------:R-:W-:Y:S01]  /*cacb0*/  SHF.R.U32.HI R22, RZ, 0x8, R26 ;  /* 0x00000008ff167819 */ /* 0x000fe2000001161a */
[----:B------:R-:W-:-:S03]  /*cacc0*/  ULDC UR6, c[0x0][0x248] ;  /* 0x0000920000067ab9 */ /* 0x000fc60000000800 */
[----:B0-----:R-:W-:Y:S02]  /*cacd0*/  SHF.R.S32.HI R21, RZ, 0x1f, R20 ;  /* 0x0000001fff157819 */ /* 0x001fe40000011414 */
[----:B------:R-:W-:-:S05]  /*cace0*/  IADD3 R24, P1, R20, R0, RZ ;  /* 0x0000000014187210 */ /* 0x000fca0007f3e0ff */
[----:B------:R-:W-:Y:S01]  /*cacf0*/  IMAD.X R25, R21, 0x1, R2, P1 ;  /* 0x0000000115197824 */ /* 0x000fe200008e0602 */
[----:B------:R-:W-:-:S04]  /*cad00*/  LOP3.LUT R22, R22, 0xffff, RZ, 0xc0, !PT ;  /* 0x0000ffff16167812 */ /* 0x000fc800078ec0ff */
[----:B------:R0:W-:Y:S02]  /*cad10*/  STL.64 [R1+0xd38], R24 ;  /* 0x000d381801007387 */ /* 0x0001e40000100a00 */
[----:B0-----:R-:W-:Y:S02]  /*cad20*/  SHF.R.U32.HI R24, RZ, 0x8, R27 ;  /* 0x00000008ff187819 */ /* 0x001fe4000001161b */
[----:B------:R-:W-:Y:S02]  /*cad30*/  PRMT R25, R22, 0x3340, R0 ;  /* 0x0000334016197816 */ /* 0x000fe40000000000 */
[----:B------:R-:W-:-:S03]  /*cad40*/  LOP3.LUT R24, R24, 0xffff, RZ, 0xc0, !PT ;  /* 0x0000ffff18187812 */ /* 0x000fc600078ec0ff */
[----:B------:R-:W-:Y:S01]  /*cad50*/  STL [R1+0xe8], R25 ;  /* 0x0000e81901007387 */ /* 0x000fe20000100800 */
[----:B------:R-:W-:-:S05]  /*cad60*/  PRMT R22, R24, 0x3340, R0 ;  /* 0x0000334018167816 */ /* 0x000fca0000000000 */
[----:B------:R0:W-:Y:S01]  /*cad70*/  STL [R1+0xe0], R22 ;  /* 0x0000e01601007387 */ /* 0x0001e20000100800 */
[----:B------:R-:W-:-:S05]  /*cad80*/  IADD3 R28, P1, R20, R3, RZ ;  /* 0x00000003141c7210 */ /* 0x000fca0007f3e0ff */
[----:B------:R-:W-:Y:S01]  /*cad90*/  IMAD.X R29, R21, 0x1, R4, P1 ;  /* 0x00000001151d7824 */ /* 0x000fe200008e0604 */
[----:B--2---:R-:W-:Y:S02]  /*cada0*/  LOP3.LUT R27, R34, 0xffff, RZ, 0xc0, !PT ;  /* 0x0000ffff221b7812 */ /* 0x004fe400078ec0ff */
[----:B----4-:R-:W-:-:S04]  /*cadb0*/  LOP3.LUT R26, R41, 0xffff, RZ, 0xc0, !PT ;  /* 0x0000ffff291a7812 */ /* 0x010fc800078ec0ff */
[----:B0-----:R-:W-:Y:S02]  /*cadc0*/  PRMT R22, R26, 0x3340, R0 ;  /* 0x000033401a167816 */ /* 0x001fe40000000000 */
[----:B------:R-:W-:-:S04]  /*cadd0*/  LOP3.LUT R25, R40, 0xffff, RZ, 0xc0, !PT ;  /* 0x0000ffff28197812 */ /* 0x000fc800078ec0ff */
[----:B------:R-:W-:-:S04]  /*cade0*/  PRMT R24, R27, 0x3340, R25 ;  /* 0x000033401b187816 */ /* 0x000fc80000000019 */
[----:B------:R-:W-:Y:S02]  /*cadf0*/  PRMT R22, R24, 0x5410, R22 ;  /* 0x0000541018167816 */ /* 0x000fe40000000016 */
[----:B------:R-:W-:-:S03]  /*cae00*/  SHF.R.U32.HI R27, RZ, 0x8, R27 ;  /* 0x00000008ff1b7819 */ /* 0x000fc6000001161b */
[----:B------:R0:W-:Y:S01]  /*cae10*/  STL [R1+0x4d04], R22 ;  /* 0x004d041601007387 */ /* 0x0001e20000100800 */
[----:B------:R-:W-:-:S03]  /*cae20*/  SHF.R.U32.HI R24, RZ, 0x8, R25 ;  /* 0x00000008ff187819 */ /* 0x000fc60000011619 */
[----:B------:R-:W2:Y:S04]  /*cae30*/  LDL.LU R41, [R1+0x470] ;  /* 0x0004700001297983 */ /* 0x000ea80000300800 */
[----:B------:R-:W4:Y:S01]  /*cae40*/  LDL.LU R40, [R1+0x250] ;  /* 0x0002500001287983 */ /* 0x000f220000300800 */
[----:B0-----:R-:W-:Y:S02]  /*cae50*/  SHF.R.U32.HI R22, RZ, 0x8, R26 ;  /* 0x00000008ff167819 */ /* 0x001fe4000001161a */
[----:B------:R-:W-:Y:S02]  /*cae60*/  LOP3.LUT R25, R27, 0xffff, RZ, 0xc0, !PT ;  /* 0x0000ffff1b197812 */ /* 0x000fe400078ec0ff */
[----:B------:R-:W-:Y:S02]  /*cae70*/  LOP3.LUT R24, R24, 0xffff, RZ, 0xc0, !PT ;  /* 0x0000ffff18187812 */ /* 0x000fe400078ec0ff */
[----:B------:R-:W-:-:S02]  /*cae80*/  LOP3.LUT R22, R22, 0xffff, RZ, 0xc0, !PT ;  /* 0x0000ffff16167812 */ /* 0x000fc400078ec0ff */
[----:B------:R-:W-:Y:S01]  /*cae90*/  PRMT R24, R25, 0x3340, R24 ;  /* 0x0000334019187816 */ /* 0x000fe20000000018 */
[----:B------:R0:W-:Y:S01]  /*caea0*/  STL.64 [R1+0xd30], R28 ;  /* 0x000d301c01007387 */ /* 0x0001e20000100a00 */
[----:B------:R-:W-:-:S03]  /*caeb0*/  PRMT R22, R22, 0x3340, R0 ;  /* 0x0000334016167816 */ /* 0x000fc60000000000 */
[----:B------:R1:W-:Y:S01]  /*caec0*/  STL [R1+0x1f8], R24 ;  /* 0x0001f81801007387 */ /* 0x0003e20000100800 */
[----:B---3--:R-:W-:-:S03]  /*caed0*/  LOP3.LUT R26, R31, 0xffff, RZ, 0xc0, !PT ;  /* 0x0000ffff1f1a7812 */ /* 0x008fc600078ec0ff */
[----:B------:R3:W-:Y:S01]  /*caee0*/  STL [R1+0xd4], R22 ;  /* 0x0000d41601007387 */ /* 0x0007e20000100800 */
[----:B0-----:R-:W-:Y:S02]  /*caef0*/  LOP3.LUT R28, R35, 0xffff, RZ, 0xc0, !PT ;  /* 0x0000ffff231c7812 */ /* 0x001fe400078ec0ff */
[----:B------:R-:W-:Y:S02]  /*caf00*/  LOP3.LUT R29, R32, 0xffff, RZ, 0xc0, !PT ;  /* 0x0000ffff201d7812 */ /* 0x000fe400078ec0ff */
[----:B-1----:R-:W-:Y:S02]  /*caf10*/  PRMT R24, R28, 0x3340, R26 ;  /* 0x000033401c187816 */ /* 0x002fe4000000001a */
[----:B---3--:R-:W-:Y:S02]  /*caf20*/  PRMT R22, R29, 0x3340, R0 ;  /* 0x000033401d167816 */ /* 0x008fe40000000000 */
[----:B------:R-:W-:Y:S02]  /*caf30*/  LOP3.LUT R27, R33, 0xffff, RZ, 0xc0, !PT ;  /* 0x0000ffff211b7812 */ /* 0x000fe400078ec0ff */
[----:B------:R-:W-:-:S02]  /*caf40*/  LOP3.LUT R30, R36, 0xffff, RZ, 0xc0, !PT ;  /* 0x0000ffff241e7812 */ /* 0x000fc400078ec0ff */
[----:B------:R-:W-:Y:S02]  /*caf50*/  LOP3.LUT R25, R37, 0xffff, RZ, 0xc0, !PT ;  /* 0x0000ffff25197812 */ /* 0x000fe400078ec0ff */
[----:B------:R-:W-:Y:S02]  /*caf60*/  PRMT R31, R24, 0x5410, R22 ;  /* 0x00005410181f7816 */ /* 0x000fe40000000016 */
[----:B------:R-:W-:Y:S02]  /*caf70*/  PRMT R22, R30, 0x3340, R0 ;  /* 0x000033401e167816 */ /* 0x000fe40000000000 */
[----:B------:R-:W-:Y:S01]  /*caf80*/  PRMT R24, R27, 0x3340, R25 ;  /* 0x000033401b187816 */ /* 0x000fe20000000019 */
[----:B------:R-:W-:Y:S03]  /*caf90*/  STL [R1+0x5490], R30 ;  /* 0x0054901e01007387 */ /* 0x000fe60000100800 */
[----:B------:R-:W-:Y:S01]  /*cafa0*/  PRMT R22, R24, 0x5410, R22 ;  /* 0x0000541018167816 */ /* 0x000fe20000000016 */
[----:B------:R-:W-:Y:S04]  /*cafb0*/  STL [R1+0x4cf4], R31 ;  /* 0x004cf41f01007387 */ /* 0x000fe80000100800 */
[----:B------:R-:W3:Y:S04]  /*cafc0*/  LDL.LU R36, [R1+0x2fc] ;  /* 0x0002fc0001247983 */ /* 0x000ee80000300800 */
        /* <DEDUP_REMOVED lines=16> */
[----:B------:R-:W-:Y:S04]  /*cb0d0*/  STL [R1+0x4c98], R25 ;  /* 0x004c981901007387 */ /* 0x000fe80000100800 */
[----:B------:R0:W-:Y:S04]  /*cb0e0*/  STL [R1+0x688], R22 ;  /* 0x0006881601007387 */ /* 0x0001e80000100800 */
[----:B------:R-:W3:Y:S01]  /*cb0f0*/  LDL.LU R51, [R1+0x5830] ;  /* 0x0058300001337983 */ /* 0x000ee20000300800 */
[----:B0-----:R-:W-:Y:S02]  /*cb100*/  PRMT R22, R27, 0x3340, R0 ;  /* 0x000033401b167816 */ /* 0x001fe40000000000 */
[----:B------:R-:W-:-:S05]  /*cb110*/  IADD3 R30, P1, R20, R7, RZ ;  /* 0x00000007141e7210 */ /* 0x000fca0007f3e0ff */
[----:B------:R-:W-:Y:S01]  /*cb120*/  IMAD.X R31, R21, 0x1, R8, P1 ;  /* 0x00000001151f7824 */ /* 0x000fe200008e0608 */
[----:B------:R-:W-:Y:S02]  /*cb130*/  LOP3.LUT R42, R42, 0xffff, RZ, 0xc0, !PT ;  /* 0x0000ffff2a2a7812 */ /* 0x000fe400078ec0ff */
[----:B--2---:R-:W-:Y:S02]  /*cb140*/  LOP3.LUT R26, R41, 0xffff, RZ, 0xc0, !PT ;  /* 0x0000ffff291a7812 */ /* 0x004fe400078ec0ff */
[----:B------:R-:W2:Y:S01]  /*cb150*/  LDL.LU R41, [R1+0x300] ;  /* 0x0003000001297983 */ /* 0x000ea20000300800 */
[----:B----4-:R-:W-:-:S03]  /*cb160*/  LOP3.LUT R25, R40, 0xffff, RZ, 0xc0, !PT ;  /* 0x0000ffff28197812 */ /* 0x010fc600078ec0ff */
[----:B------:R-:W4:Y:S01]  /*cb170*/  LDL.LU R40, [R1+0x1a0] ;  /* 0x0001a00001287983 */ /* 0x000f220000300800 */
        /* <DEDUP_REMOVED lines=11> */
[----:B------:R-:W-:Y:S04]  /*cb230*/  STL.64 [R1+0xd28], R30 ;  /* 0x000d281e01007387 */ /* 0x000fe80000100a00 */
[----:B------:R-:W-:Y:S04]  /*cb240*/  STL [R1+0xb0], R28 ;  /* 0x0000b01c01007387 */ /* 0x000fe80000100800 */
[----:B------:R0:W-:Y:S01]  /*cb250*/  STL [R1+0x684], R22 ;  /* 0x0006841601007387 */ /* 0x0001e20000100800 */
[----:B---3--:R-:W-:-:S02]  /*cb260*/  LOP3.LUT R26, R36, 0xffff, RZ, 0xc0, !PT ;  /* 0x0000ffff241a7812 */ /* 0x008fc400078ec0ff */
[----:B0-----:R-:W-:Y:S02]  /*cb270*/  PRMT R22, R42, 0x3340, R0 ;  /* 0x000033402a167816 */ /* 0x001fe40000000000 */
[----:B------:R-:W-:-:S04]  /*cb280*/  LOP3.LUT R25, R37, 0xffff, RZ, 0xc0, !PT ;  /* 0x0000ffff25197812 */ /* 0x000fc800078ec0ff */
[----:B------:R-:W-:-:S04]  /*cb290*/  PRMT R24, R26, 0x3340, R25 ;  /* 0x000033401a187816 */ /* 0x000fc80000000019 */
[----:B------:R-:W-:-:S05]  /*cb2a0*/  PRMT R22, R24, 0x5410, R22 ;  /* 0x0000541018167816 */ /* 0x000fca0000000016 */
[----:B------:R0:W-:Y:S04]  /*cb2b0*/  STL [R1+0x4cec], R22 ;  /* 0x004cec1601007387 */ /* 0x0001e80000100800 */
[----:B------:R-:W3:Y:S04]  /*cb2c0*/  LDL.LU R36, [R1+0x4d18] ;  /* 0x004d180001247983 */ /* 0x000ee80000300800 */
[----:B------:R-:W3:Y:S01]  /*cb2d0*/  LDL.LU R37, [R1+0x5d0] ;  /* 0x0005d00001257983 */ /* 0x000ee20000300800 */
[----:B------:R-:W-:Y:S02]  /*cb2e0*/  IADD3 R28, P1, R20, R9, RZ ;  /* 0x00000009141c7210 */ /* 0x000fe40007f3e0ff */
[----:B0-----:R-:W-:-:S03]  /*cb2f0*/  SHF.R.U32.HI R22, RZ, 0x8, R27 ;  /* 0x00000008ff167819 */ /* 0x001fc6000001161b */
[----:B------:R-:W-:Y:S01]  /*cb300*/  IMAD.X R29, R21, 0x1, R10, P1 ;  /* 0x00000001151d7824 */ /* 0x000fe200008e060a */
[----:B------:R-:W-:Y:S02]  /*cb310*/  SHF.R.U32.HI R26, RZ, 0x8, R26 ;  /* 0x00000008ff1a7819 */ /* 0x000fe4000001161a */
[----:B------:R-:W-:Y:S02]  /*cb320*/  SHF.R.U32.HI R24, RZ, 0x8, R25 ;  /* 0x00000008ff187819 */ /* 0x000fe40000011619 */
[----:B------:R-:W-:Y:S01]  /*cb330*/  LOP3.LUT R22, R22, 0xffff, RZ, 0xc0, !PT ;  /* 0x0000ffff16167812 */ /* 0x000fe200078ec0ff */
[----:B------:R-:W-:Y:S01]  /*cb340*/  STL.64 [R1+0xd20], R28 ;  /* 0x000d201c01007387 */ /* 0x000fe20000100a00 */
[----:B------:R-:W-:-:S03]  /*cb350*/  LOP3.LUT R25, R26, 0xffff, RZ, 0xc0, !PT ;  /* 0x0000ffff1a197812 */ /* 0x000fc600078ec0ff */
[----:B------:R-:W3:Y:S01]  /*cb360*/  LDL.LU R32, [R1+0x1f68] ;  /* 0x001f680001207983 */ /* 0x000ee20000300800 */
[----:B------:R-:W-:Y:S02]  /*cb370*/  LOP3.LUT R24, R24, 0xffff, RZ, 0xc0, !PT ;  /* 0x0000ffff18187812 */ /* 0x000fe400078ec0ff */
[----:B------:R-:W-:Y:S02]  /*cb380*/  PRMT R26, R22, 0x3340, R0 ;  /* 0x00003340161a7816 */ /* 0x000fe40000000000 */
[----:B------:R-:W-:Y:S02]  /*cb390*/  PRMT R22, R25, 0x3340, R24 ;  /* 0x0000334019167816 */ /* 0x000fe40000000018 */
[----:B------:R-:W-:Y:S01]  /*cb3a0*/  LOP3.LUT R43, R43, 0xffff, RZ, 0xc0, !PT ;  /* 0x0000ffff2b2b7812 */ /* 0x000fe200078ec0ff */
[----:B------:R-:W-:Y:S04]  /*cb3b0*/  STL [R1+0xa0], R26 ;  /* 0x0000a01a01007387 */ /* 0x000fe80000100800 */
[----:B------:R0:W-:Y:S02]  /*cb3c0*/  STL [R1+0x680], R22 ;  /* 0x0006801601007387 */ /* 0x0001e40000100800 */
[----:B0-----:R-:W-:-:S02]  /*cb3d0*/  PRMT R22, R43, 0x3340, R0 ;  /* 0x000033402b167816 */ /* 0x001fc40000000000 */
[----:B------:R-:W-:-:S05]  /*cb3e0*/  IADD3 R28, P1, R20, R11, RZ ;  /* 0x0000000b141c7210 */ /* 0x000fca0007f3e0ff */
[----:B------:R-:W-:Y:S01]  /*cb3f0*/  IMAD.X R29, R21, 0x1, R12, P1 ;  /* 0x00000001151d7824 */ /* 0x000fe200008e060c */
[----:B--2---:R-:W-:Y:S02]  /*cb400*/  LOP3.LUT R26, R41, 0xffff, RZ, 0xc0, !PT ;  /* 0x0000ffff291a7812 */ /* 0x004fe400078ec0ff */
[----:B----4-:R-:W-:-:S04]  /*cb410*/  LOP3.LUT R25, R40, 0xffff, RZ, 0xc0, !PT ;  /* 0x0000ffff28197812 */ /* 0x010fc800078ec0ff */
[----:B------:R-:W-:-:S04]  /*cb420*/  PRMT R24, R26, 0x3340, R25 ;  /* 0x000033401a187816 */ /* 0x000fc80000000019 */
[----:B------:R-:W-:Y:S02]  /*cb430*/  PRMT R22, R24, 0x5410, R22 ;  /* 0x0000541018167816 */ /* 0x000fe40000000016 */
[----:B------:R-:W-:Y:S02]  /*cb440*/  SHF.R.U32.HI R26, RZ, 0x8, R26 ;  /* 0x00000008ff1a7819 */ /* 0x000fe4000001161a */
[----:B------:R-:W-:Y:S01]  /*cb450*/  SHF.R.U32.HI R24, RZ, 0x8, R25 ;  /* 0x00000008ff187819 */ /* 0x000fe20000011619 */
[----:B------:R0:W-:Y:S04]  /*cb460*/  STL [R1+0x4ce8], R22 ;  /* 0x004ce81601007387 */ /* 0x0001e80000100800 */
[----:B------:R-:W2:Y:S01]  /*cb470*/  LDL.LU R31, [R1+0x4d20] ;  /* 0x004d2000011f7983 */ /* 0x000ea20000300800 */
[----:B------:R-:W-:-:S03]  /*cb480*/  LOP3.LUT R25, R26, 0xffff, RZ, 0xc0, !PT ;  /* 0x0000ffff1a197812 */ /* 0x000fc600078ec0ff */
[----:B------:R-:W4:Y:S01]  /*cb490*/  LDL.LU R41, [R1+0x5d4] ;  /* 0x0005d40001297983 */ /* 0x000f220000300800 */
[----:B0-----:R-:W-:-:S03]  /*cb4a0*/  SHF.R.U32.HI R22, RZ, 0x8, R43 ;  /* 0x00000008ff167819 */ /* 0x001fc6000001162b */
[----:B------:R-:W4:Y:S01]  /*cb4b0*/  LDL.LU R40, [R1+0x1f5c] ;  /* 0x001f5c0001287983 */ /* 0x000f220000300800 */
[----:B------:R-:W-:Y:S02]  /*cb4c0*/  LOP3.LUT R24, R24, 0xffff, RZ, 0xc0, !PT ;  /* 0x0000ffff18187812 */ /* 0x000fe400078ec0ff */
[----:B------:R-:W-:Y:S02]  /*cb4d0*/  LOP3.LUT R22, R22, 0xffff, RZ, 0xc0, !PT ;  /* 0x0000ffff16167812 */ /* 0x000fe400078ec0ff */
[----:B------:R-:W-:Y:S02]  /*cb4e0*/  PRMT R26, R25, 0x3340, R24 ;  /* 0x00003340191a7816 */ /* 0x000fe40000000018 */
[----:B------:R-:W-:Y:S01]  /*cb4f0*/  PRMT R22, R22, 0x3340, R0 ;  /* 0x0000334016167816 */ /* 0x000fe20000000000 */
[----:B------:R-:W-:Y:S04]  /*cb500*/  STL.64 [R1+0xd10], R28 ;  /* 0x000d101c01007387 */ /* 0x000fe80000100a00 */
[----:B------:R-:W-:Y:S01]  /*cb510*/  STL [R1+0x1f4], R26 ;  /* 0x0001f41a01007387 */ /* 0x000fe20000100800 */
[----:B------:R-:W-:-:S03]  /*cb520*/  IADD3 R24, P1, R20, R13, RZ ;  /* 0x0000000d14187210 */ /* 0x000fc60007f3e0ff */
[----:B------:R0:W-:Y:S02]  /*cb530*/  STL [R1+0x98], R22 ;  /* 0x0000981601007387 */ /* 0x0001e40000100800 */
[----:B------:R-:W-:Y:S01]  /*cb540*/  IMAD.X R25, R21, 0x1, R15, P1 ;  /* 0x0000000115197824 */ /* 0x000fe200008e060f */
[----:B0-----:R-:W-:-:S04]  /*cb550*/  SHF.R.U32.HI R22, RZ, 0x8, R42 ;  /* 0x00000008ff167819 */ /* 0x001fc8000001162a */
[----:B------:R-:W-:-:S04]  /*cb560*/  LOP3.LUT R22, R22, 0xffff, RZ, 0xc0, !PT ;  /* 0x0000ffff16167812 */ /* 0x000fc800078ec0ff */
[----:B------:R-:W-:Y:S01]  /*cb570*/  PRMT R22, R22, 0x3340, R0 ;  /* 0x0000334016167816 */ /* 0x000fe20000000000 */
[----:B------:R-:W-:Y:S04]  /*cb580*/  STL.64 [R1+0xd08], R24 ;  /* 0x000d081801007387 */ /* 0x000fe80000100a00 */
[----:B------:R0:W-:Y:S04]  /*cb590*/  STL [R1+0x9c], R22 ;  /* 0x00009c1601007387 */ /* 0x0001e80000100800 */
[----:B------:R-:W4:Y:S01]  /*cb5a0*/  LDL.LU R33, [R1+0x590] ;  /* 0x0005900001217983 */ /* 0x000f220000300800 */
[----:B---3--:R-:W-:-:S03]  /*cb5b0*/  LOP3.LUT R26, R36, 0xffff, RZ, 0xc0, !PT ;  /* 0x0000ffff241a7812 */ /* 0x008fc600078ec0ff */
[----:B------:R-:W3:Y:S01]  /*cb5c0*/  LDL.LU R36, [R1+0x4d0c] ;  /* 0x004d0c0001247983 */ /* 0x000ee20000300800 */
[----:B------:R-:W-:-:S03]  /*cb5d0*/  LOP3.LUT R28, R37, 0xffff, RZ, 0xc0, !PT ;  /* 0x0000ffff251c7812 */ /* 0x000fc600078ec0ff */
[----:B------:R-:W3:Y:S01]  /*cb5e0*/  LDL.LU R37, [R1+0x1d78] ;  /* 0x001d780001257983 */ /* 0x000ee20000300800 */
[----:B0-----:R-:W-:Y:S02]  /*cb5f0*/  PRMT R22, R28, 0x3340, R0 ;  /* 0x000033401c167816 */ /* 0x001fe40000000000 */
[----:B------:R-:W-:Y:S02]  /*cb600*/  IADD3 R34, P1, R20, R14, RZ ;  /* 0x0000000e14227210 */ /* 0x000fe40007f3e0ff */
[----:B------:R-:W-:-:S04]  /*cb610*/  LOP3.LUT R25, R32, 0xffff, RZ, 0xc0, !PT ;  /* 0x0000ffff20197812 */ /* 0x000fc800078ec0ff */
[----:B------:R-:W-:-:S04]  /*cb620*/  PRMT R24, R26, 0x3340, R25 ;  /* 0x000033401a187816 */ /* 0x000fc80000000019 */
[----:B------:R-:W-:Y:S01]  /*cb630*/  PRMT R22, R24, 0x5410, R22 ;  /* 0x0000541018167816 */ /* 0x000fe20000000016 */
[----:B------:R-:W-:Y:S01]  /*cb640*/  IMAD.X R35, R21, 0x1, R16, P1 ;  /* 0x0000000115237824 */ /* 0x000fe200008e0610 */
[----:B------:R-:W-:-:S03]  /*cb650*/  SHF.R.U32.HI R21, RZ, 0x8, R25 ;  /* 0x00000008ff157819 */ /* 0x000fc60000011619 */
[----:B------:R0:W-:Y:S01]  /*cb660*/  STL [R1+0x4ce4], R22 ;  /* 0x004ce41601007387 */ /* 0x0001e20000100800 */
[----:B------:R-:W-:Y:S02]  /*cb670*/  LOP3.LUT R21, R21, 0xffff, RZ, 0xc0, !PT ;  /* 0x0000ffff15157812 */ /* 0x000fe400078ec0ff */
[----:B0-----:R-:W-:-:S04]  /*cb680*/  SHF.R.U32.HI R22, RZ, 0x8, R26 ;  /* 0x00000008ff167819 */ /* 0x001fc8000001161a */
[----:B------:R-:W-:-:S04]  /*cb690*/  LOP3.LUT R22, R22, 0xffff, RZ, 0xc0, !PT ;  /* 0x0000ffff16167812 */ /* 0x000fc800078ec0ff */
[----:B------:R-:W-:Y:S01]  /*cb6a0*/  PRMT R21, R22, 0x3340, R21 ;  /* 0x0000334016157816 */ /* 0x000fe20000000015 */
[----:B------:R-:W-:Y:S04]  /*cb6b0*/  STL.64 [R1+0xd00], R34 ;  /* 0x000d002201007387 */ /* 0x000fe80000100a00 */
[----:B------:R0:W-:Y:S01]  /*cb6c0*/  STL [R1+0x410], R21 ;  /* 0x0004101501007387 */ /* 0x0001e20000100800 */
[----:B--2---:R-:W-:-:S03]  /*cb6d0*/  LOP3.LUT R26, R31, 0xffff, RZ, 0xc0, !PT ;  /* 0x0000ffff1f1a7812 */ /* 0x004fc600078ec0ff */
[----:B------:R-:W2:Y:S01]  /*cb6e0*/  LDL.LU R31, [R1+0x4d14] ;  /* 0x004d1400011f7983 */ /* 0x000ea20000300800 */
[----:B----4-:R-:W-:-:S03]  /*cb6f0*/  LOP3.LUT R25, R41, 0xffff, RZ, 0xc0, !PT ;  /* 0x0000ffff29197812 */ /* 0x010fc600078ec0ff */
[----:B------:R-:W4:Y:S01]  /*cb700*/  LDL.LU R41, [R1+0x594] ;  /* 0x0005940001297983 */ /* 0x000f220000300800 */
[----:B------:R-:W-:Y:S02]  /*cb710*/  LOP3.LUT R24, R40, 0xffff, RZ, 0xc0, !PT ;  /* 0x0000ffff28187812 */ /* 0x000fe400078ec0ff */
[----:B0-----:R-:W-:Y:S02]  /*cb720*/  PRMT R21, R25, 0x3340, R0 ;  /* 0x0000334019157816 */ /* 0x001fe40000000000 */
[----:B------:R-:W-:-:S04]  /*cb730*/  PRMT R22, R26, 0x3340, R24 ;  /* 0x000033401a167816 */ /* 0x000fc80000000018 */
[----:B------:R-:W-:-:S05]  /*cb740*/  PRMT R21, R22, 0x5410, R21 ;  /* 0x0000541016157816 */ /* 0x000fca0000000015 */
[----:B------:R0:W-:Y:S04]  /*cb750*/  STL [R1+0x4ce0], R21 ;  /* 0x004ce01501007387 */ /* 0x0001e80000100800 */
[----:B------:R-:W2:Y:S01]  /*cb760*/  LDL.LU R40, [R1+0x1d6c] ;  /* 0x001d6c0001287983 */ /* 0x000ea20000300800 */
[----:B------:R-:W-:Y:S02]  /*cb770*/  SHF.R.U32.HI R26, RZ, 0x8, R26 ;  /* 0x00000008ff1a7819 */ /* 0x000fe4000001161a */
[----:B------:R-:W-:Y:S02]  /*cb780*/  SHF.R.U32.HI R22, RZ, 0x8, R24 ;  /* 0x00000008ff167819 */ /* 0x000fe40000011618 */
[----:B0-----:R-:W-:Y:S02]  /*cb790*/  SHF.R.U32.HI R21, RZ, 0x8, R25 ;  /* 0x00000008ff157819 */ /* 0x001fe40000011619 */
[----:B------:R-:W-:-:S02]  /*cb7a0*/  LOP3.LUT R24, R26, 0xffff, RZ, 0xc0, !PT ;  /* 0x0000ffff1a187812 */ /* 0x000fc400078ec0ff */
[----:B------:R-:W-:Y:S02]  /*cb7b0*/  LOP3.LUT R22, R22, 0xffff, RZ, 0xc0, !PT ;  /* 0x0000ffff16167812 */ /* 0x000fe400078ec0ff */
[----:B------:R-:W-:Y:S02]  /*cb7c0*/  LOP3.LUT R21, R21, 0xffff, RZ, 0xc0, !PT ;  /* 0x0000ffff15157812 */ /* 0x000fe400078ec0ff */
[----:B------:R-:W-:Y:S02]  /*cb7d0*/  PRMT R22, R24, 0x3340, R22 ;  /* 0x0000334018167816 */ /* 0x000fe40000000016 */
[----:B------:R-:W-:-:S03]  /*cb7e0*/  PRMT R21, R21, 0x3340, R0 ;  /* 0x0000334015157816 */ /* 0x000fc60000000000 */
[----:B------:R-:W-:Y:S04]  /*cb7f0*/  STL [R1+0x1f0], R22 ;  /* 0x0001f01601007387 */ /* 0x000fe80000100800 */
[----:B------:R0:W-:Y:S01]  /*cb800*/  STL [R1+0x94], R21 ;  /* 0x0000941501007387 */ /* 0x0001e20000100800 */
[----:B------:R-:W-:-:S03]  /*cb810*/  LOP3.LUT R27, R33, 0xffff, RZ, 0xc0, !PT ;  /* 0x0000ffff211b7812 */ /* 0x000fc600078ec0ff */
[----:B------:R-:W2:Y:S01]  /*cb820*/  LDL.LU R33, [R1+0x490] ;  /* 0x0004900001217983 */ /* 0x000ea20000300800 */
[----:B---3--:R-:W-:Y:S02]  /*cb830*/  LOP3.LUT R25, R36, 0xffff, RZ, 0xc0, !PT ;  /* 0x0000ffff24197812 */ /* 0x008fe400078ec0ff */
[----:B------:R-:W-:Y:S01]  /*cb840*/  LOP3.LUT R24, R37, 0xffff, RZ, 0xc0, !PT ;  /* 0x0000ffff25187812 */ /* 0x000fe200078ec0ff */
[----:B------:R-:W3:Y:S01]  /*cb850*/  LDL.LU R36, [R1+0x64] ;  /* 0x0000640001247983 */ /* 0x000ee20000300800 */
[----:B0-----:R-:W-:Y:S02]  /*cb860*/  PRMT R21, R27, 0x3340, R0 ;  /* 0x000033401b157816 */ /* 0x001fe40000000000 */
[----:B------:R-:W-:-:S04]  /*cb870*/  PRMT R22, R25, 0x3340, R24 ;  /* 0x0000334019167816 */ /* 0x000fc80000000018 */
[----:B------:R-:W-:-:S05]  /*cb880*/  PRMT R21, R22, 0x5410, R21 ;  /* 0x0000541016157816 */ /* 0x000fca0000000015 */
[----:B------:R0:W-:Y:S04]  /*cb890*/  STL [R1+0x4cdc], R21 ;  /* 0x004cdc1501007387 */ /* 0x0001e80000100800 */
[----:B------:R-:W3:Y:S01]  /*cb8a0*/  LDL.LU R37, [R1+0x270] ;  /* 0x0002700001257983 */ /* 0x000ee20000300800 */
[----:B------:R-:W-:Y:S01]  /*cb8b0*/  VIADD R20, R20, UR6 ;  /* 0x0000000614147c36 */ /* 0x000fe20008000000 */
[----:B------:R-:W-:Y:S01]  /*cb8c0*/  SHF.R.U32.HI R22, RZ, 0x8, R28 ;  /* 0x00000008ff167819 */ /* 0x000fe2000001161c */
[----:B------:R-:W-:-:S03]  /*cb8d0*/  ULDC UR6, c[0x0][0x248] ;  /* 0x0000920000067ab9 */ /* 0x000fc60000000800 */
[----:B0-----:R-:W-:Y:S02]  /*cb8e0*/  SHF.R.S32.HI R21, RZ, 0x1f, R20 ;  /* 0x0000001fff157819 */ /* 0x001fe40000011414 */
[----:B------:R-:W-:Y:S02]  /*cb8f0*/  IADD3 R34, P1, R20, R0, RZ ;  /* 0x0000000014227210 */ /* 0x000fe40007f3e0ff */
[----:B------:R-:W-:Y:S02]  /*cb900*/  LOP3.LUT R22, R22, 0xffff, RZ, 0xc0, !PT ;  /* 0x0000ffff16167812 */ /* 0x000fe400078ec0ff */
[----:B------:R-:W-:Y:S02]  /*cb910*/  SHF.R.U32.HI R25, RZ, 0x8, R25 ;  /* 0x00000008ff197819 */ /* 0x000fe40000011619 */
[----:B------:R-:W-:Y:S01]  /*cb920*/  SHF.R.U32.HI R24, RZ, 0x8, R24 ;  /* 0x00000008ff187819 */ /* 0x000fe20000011618 */
[----:B------:R-:W-:Y:S01]  /*cb930*/  IMAD.X R35, R21, 0x1, R2, P1 ;  /* 0x0000000115237824 */ /* 0x000fe200008e0602 */
[----:B------:R-:W-:-:S02]  /*cb940*/  PRMT R22, R22, 0x3340, R0 ;  /* 0x0000334016167816 */ /* 0x000fc40000000000 */
[----:B------:R-:W-:Y:S02]  /*cb950*/  LOP3.LUT R25, R25, 0xffff, RZ, 0xc0, !PT ;  /* 0x0000ffff19197812 */ /* 0x000fe400078ec0ff */
[----:B------:R-:W-:Y:S01]  /*cb960*/  LOP3.LUT R24, R24, 0xffff, RZ, 0xc0, !PT ;  /* 0x0000ffff18187812 */ /* 0x000fe200078ec0ff */
[----:B------:R-:W-:Y:S03]  /*cb970*/  STL.64 [R1+0xcf8], R34 ;  /* 0x000cf82201007387 */ /* 0x000fe60000100a00 */
[----:B------:R-:W-:Y:S01]  /*cb980*/  PRMT R24, R25, 0x3340, R24 ;  /* 0x0000334019187816 */ /* 0x000fe20000000018 */
[----:B------:R4:W-:Y:S04]  /*cb990*/  STL [R1+0x90], R22 ;  /* 0x0000901601007387 */ /* 0x0009e80000100800 */
[----:B------:R-:W-:Y:S01]  /*cb9a0*/  STL [R1+0x66c], R24 ;  /* 0x00066c1801007387 */ /* 0x000fe20000100800 */
[----:B------:R-:W-:-:S05]  /*cb9b0*/  IADD3 R28, P1, R20, R3, RZ ;  /* 0x00000003141c7210 */ /* 0x000fca0007f3e0ff */
[----:B------:R-:W-:Y:S01]  /*cb9c0*/  IMAD.X R29, R21, 0x1, R4, P1 ;  /* 0x00000001151d7824 */ /* 0x000fe200008e0604 */
[----:B----4-:R-:W-:Y:S02]  /*cb9d0*/  LOP3.LUT R22, R41, 0xffff, RZ, 0xc0, !PT ;  /* 0x0000ffff29167812 */ /* 0x010fe400078ec0ff */
[----:B--2---:R-:W-:-:S03]  /*cb9e0*/  LOP3.LUT R26, R31, 0xffff, RZ, 0xc0, !PT ;  /* 0x0000ffff1f1a7812 */ /* 0x004fc600078ec0ff */
[----:B------:R0:W-:Y:S04]  /*cb9f0*/  STL [R1+0x548c], R22 ;  /* 0x00548c1601007387 */ /* 0x0001e80000100800 */
[----:B------:R-:W2:Y:S01]  /*cba00*/  LDL.LU R41, [R1+0x494] ;  /* 0x0004940001297983 */ /* 0x000ea20000300800 */
[----:B0-----:R-:W-:Y:S02]  /*cba10*/  PRMT R22, R22, 0x3340, R0 ;  /* 0x0000334016167816 */ /* 0x001fe40000000000 */
[----:B------:R-:W-:Y:S02]  /*cba20*/  LOP3.LUT R25, R40, 0xffff, RZ, 0xc0, !PT ;  /* 0x0000ffff28197812 */ /* 0x000fe400078ec0ff */
[----:B------:R-:W4:Y:S02]  /*cba30*/  LDL.LU R40, [R1+0x274] ;  /* 0x0002740001287983 */ /* 0x000f240000300800 */
        /* <DEDUP_REMOVED lines=12> */
[----:B------:R3:W-:Y:S04]  /*cbb00*/  STL [R1+0x8c], R26 ;  /* 0x00008c1a01007387 */ /* 0x0007e80000100800 */
[----:B------:R0:W-:Y:S01]  /*cbb10*/  STL [R1+0x2164], R22 ;  /* 0x0021641601007387 */ /* 0x0001e20000100800 */
[----:B---3--:R-:W-:-:S03]  /*cbb20*/  LOP3.LUT R26, R36, 0xffff, RZ, 0xc0, !PT ;  /* 0x0000ffff241a7812 */ /* 0x008fc600078ec0ff */
[----:B------:R-:W3:Y:S01]  /*cbb30*/  LDL.LU R36, [R1+0x330] ;  /* 0x0003300001247983 */ /* 0x000ee20000300800 */
[----:B------:R-:W-:-:S03]  /*cbb40*/  LOP3.LUT R25, R37, 0xffff, RZ, 0xc0, !PT ;  /* 0x0000ffff25197812 */ /* 0x000fc600078ec0ff */
[----:B------:R-:W3:Y:S01]  /*cbb50*/  LDL.LU R37, [R1+0x1c8] ;  /* 0x0001c80001257983 */ /* 0x000ee20000300800 */
[----:B------:R-:W-:Y:S02]  /*cbb60*/  LOP3.LUT R27, R33, 0xffff, RZ, 0xc0, !PT ;  /* 0x0000ffff211b7812 */ /* 0x000fe400078ec0ff */
[----:B0-----:R-:W-:Y:S02]  /*cbb70*/  PRMT R22, R26, 0x3340, R0 ;  /* 0x000033401a167816 */ /* 0x001fe40000000000 */
        /* <DEDUP_REMOVED lines=12> */
[----:B------:R-:W-:Y:S01]  /*cbc40*/  PRMT R22, R22, 0x3340, R0 ;  /* 0x0000334016167816 */ /* 0x000fe20000000000 */
[----:B------:R-:W-:Y:S01]  /*cbc50*/  STL.64 [R1+0xce8], R28 ;  /* 0x000ce81c01007387 */ /* 0x000fe20000100a00 */
[----:B------:R-:W-:-:S03]  /*cbc60*/  LOP3.LUT R26, R51, 0xffff, RZ, 0xc0, !PT ;  /* 0x0000ffff331a7812 */ /* 0x000fc600078ec0ff */
[----:B------:R-:W-:Y:S04]  /*cbc70*/  STL [R1+0x65c], R24 ;  /* 0x00065c1801007387 */ /* 0x000fe80000100800 */
[----:B------:R0:W-:Y:S04]  /*cbc80*/  STL [R1+0x88], R22 ;  /* 0x0000881601007387 */ /* 0x0001e80000100800 */
[----:B------:R-:W3:Y:S04]  /*cbc90*/  LDL.LU R51, [R1+0x582c] ;  /* 0x00582c0001337983 */ /* 0x000ee80000300800 */
[----:B------:R-:W3:Y:S01]  /*cbca0*/  LDL.LU R33, [R1+0x334] ;  /* 0x0003340001217983 */ /* 0x000ee20000300800 */
[----:B0-----:R-:W-:-:S02]  /*cbcb0*/  PRMT R22, R26, 0x3340, R0 ;  /* 0x000033401a167816 */ /* 0x001fc40000000000 */
[----:B------:R-:W-:-:S05]  /*cbcc0*/  IADD3 R28, P1, R20, R7, RZ ;  /* 0x00000007141c7210 */ /* 0x000fca0007f3e0ff */
[----:B------:R-:W-:Y:S01]  /*cbcd0*/  IMAD.X R29, R21, 0x1, R8, P1 ;  /* 0x00000001151d7824 */ /* 0x000fe200008e0608 */
[----:B--2---:R-:W-:Y:S02]  /*cbce0*/  LOP3.LUT R27, R41, 0xffff, RZ, 0xc0, !PT ;  /* 0x0000ffff291b7812 */ /* 0x004fe400078ec0ff */
[----:B------:R-:W2:Y:S01]  /*cbcf0*/  LDL.LU R41, [R1+0x1e0] ;  /* 0x0001e00001297983 */ /* 0x000ea20000300800 */
[----:B----4-:R-:W-:-:S04]  /*cbd00*/  LOP3.LUT R25, R40, 0xffff, RZ, 0xc0, !PT ;  /* 0x0000ffff28197812 */ /* 0x010fc800078ec0ff */
        /* <DEDUP_REMOVED lines=10> */
[----:B------:R-:W-:Y:S01]  /*cbdb0*/  PRMT R22, R22, 0x3340, R0 ;  /* 0x0000334016167816 */ /* 0x000fe20000000000 */
[----:B------:R-:W-:Y:S01]  /*cbdc0*/  STL.64 [R1+0xce0], R28 ;  /* 0x000ce01c01007387 */ /* 0x000fe20000100a00 */
[----:B------:R-:W-:-:S03]  /*cbdd0*/  LOP3.LUT R26, R55, 0xffff, RZ, 0xc0, !PT ;  /* 0x0000ffff371a7812 */ /* 0x000fc600078ec0ff */
[----:B------:R-:W-:Y:S04]  /*cbde0*/  STL [R1+0x560], R24 ;  /* 0x0005601801007387 */ /* 0x000fe80000100800 */
[----:B------:R0:W-:Y:S04]  /*cbdf0*/  STL [R1+0x84], R22 ;  /* 0x0000841601007387 */ /* 0x0001e80000100800 */
[----:B------:R-:W4:Y:S01]  /*cbe00*/  LDL.LU R55, [R1+0x5828] ;  /* 0x0058280001377983 */ /* 0x000f220000300800 */
[----:B---3--:R-:W-:-:S03]  /*cbe10*/  LOP3.LUT R27, R36, 0xffff, RZ, 0xc0, !PT ;  /* 0x0000ffff241b7812 */ /* 0x008fc600078ec0ff */
[----:B------:R-:W3:Y:S01]  /*cbe20*/  LDL.LU R40, [R1+0x4d28] ;  /* 0x004d280001287983 */ /* 0x000ee20000300800 */
[----:B0-----:R-:W-:-:S03]  /*cbe30*/  PRMT R22, R26, 0x3340, R0 ;  /* 0x000033401a167816 */ /* 0x001fc60000000000 */
[----:B------:R-:W4:Y:S01]  /*cbe40*/  LDL.LU R36, [R1+0x5e4] ;  /* 0x0005e40001247983 */ /* 0x000f220000300800 */
[----:B------:R-:W-:-:S04]  /*cbe50*/  LOP3.LUT R25, R37, 0xffff, RZ, 0xc0, !PT ;  /* 0x0000ffff25197812 */ /* 0x000fc800078ec0ff */
[----:B------:R-:W-:-:S04]  /*cbe60*/  PRMT R24, R27, 0x3340, R25 ;  /* 0x000033401b187816 */ /* 0x000fc80000000019 */
[----:B------:R-:W-:-:S05]  /*cbe70*/  PRMT R22, R24, 0x5410, R22 ;  /* 0x0000541018167816 */ /* 0x000fca0000000016 */
[----:B------:R0:W-:Y:S04]  /*cbe80*/  STL [R1+0x7f0], R22 ;  /* 0x0007f01601007387 */ /* 0x0001e80000100800 */
[----:B------:R-:W4:Y:S01]  /*cbe90*/  LDL.LU R37, [R1+0x1f78] ;  /* 0x001f780001257983 */ /* 0x000f220000300800 */
[----:B------:R-:W-:Y:S02]  /*cbea0*/  SHF.R.U32.HI R27, RZ, 0x8, R27 ;  /* 0x00000008ff1b7819 */ /* 0x000fe4000001161b */
[----:B------:R-:W-:Y:S02]  /*cbeb0*/  SHF.R.U32.HI R24, RZ, 0x8, R25 ;  /* 0x00000008ff187819 */ /* 0x000fe40000011619 */
[----:B------:R-:W-:Y:S02]  /*cbec0*/  IADD3 R28, P1, R20, R9, RZ ;  /* 0x00000009141c7210 */ /* 0x000fe40007f3e0ff */
[----:B0-----:R-:W-:-:S02]  /*cbed0*/  SHF.R.U32.HI R22, RZ, 0x8, R26 ;  /* 0x00000008ff167819 */ /* 0x001fc4000001161a */
[----:B------:R-:W-:Y:S02]  /*cbee0*/  LOP3.LUT R25, R27, 0xffff, RZ, 0xc0, !PT ;  /* 0x0000ffff1b197812 */ /* 0x000fe400078ec0ff */
        /* <DEDUP_REMOVED lines=9> */
[----:B------:R-:W4:Y:S01]  /*cbf80*/  LDL.LU R49, [R1+0x5824] ;  /* 0x0058240001317983 */ /* 0x000f220000300800 */
[----:B------:R-:W-:-:S03]  /*cbf90*/  LOP3.LUT R27, R33, 0xffff, RZ, 0xc0, !PT ;  /* 0x0000ffff211b7812 */ /* 0x000fc600078ec0ff */
[----:B------:R-:W4:Y:S01]  /*cbfa0*/  LDL.LU R31, [R1+0x4d30] ;  /* 0x004d3000011f7983 */ /* 0x000f220000300800 */
[----:B0-----:R-:W-:-:S03]  /*cbfb0*/  PRMT R22, R26, 0x3340, R0 ;  /* 0x000033401a167816 */ /* 0x001fc60000000000 */
[----:B------:R-:W4:Y:S01]  /*cbfc0*/  LDL.LU R33, [R1+0x5e8] ;  /* 0x0005e80001217983 */ /* 0x000f220000300800 */
[----:B------:R-:W-:-:S05]  /*cbfd0*/  IADD3 R28, P1, R20, R11, RZ ;  /* 0x0000000b141c7210 */ /* 0x000fca0007f3e0ff */
[----:B------:R-:W-:Y:S01]  /*cbfe0*/  IMAD.X R29, R21, 0x1, R12, P1 ;  /* 0x00000001151d7824 */ /* 0x000fe200008e060c */
[----:B--2---:R-:W-:Y:S02]  /*cbff0*/  LOP3.LUT R25, R41, 0xffff, RZ, 0xc0, !PT ;  /* 0x0000ffff29197812 */ /* 0x004fe400078ec0ff */
[----:B------:R-:W2:Y:S02]  /*cc000*/  LDL.LU R41, [R1+0x1f6c] ;  /* 0x001f6c0001297983 */ /* 0x000ea40000300800 */
        /* <DEDUP_REMOVED lines=11> */
[----:B------:R-:W-:Y:S04]  /*cc0c0*/  STL.64 [R1+0xcd0], R28 ;  /* 0x000cd01c01007387 */ /* 0x000fe80000100a00 */
[----:B------:R-:W-:Y:S04]  /*cc0d0*/  STL [R1+0x640], R24 ;  /* 0x0006401801007387 */ /* 0x000fe80000100800 */
[----:B------:R0:W-:Y:S01]  /*cc0e0*/  STL [R1+0x7c], R22 ;  /* 0x00007c1601007387 */ /* 0x0001e20000100800 */
[----:B---3--:R-:W-:-:S03]  /*cc0f0*/  LOP3.LUT R26, R40, 0xffff, RZ, 0xc0, !PT ;  /* 0x0000ffff281a7812 */ /* 0x008fc600078ec0ff */
[----:B------:R-:W3:Y:S01]  /*cc100*/  LDL.LU R40, [R1+0x4d1c] ;  /* 0x004d1c0001287983 */ /* 0x000ee20000300800 */
[----:B----4-:R-:W-:-:S03]  /*cc110*/  LOP3.LUT R27, R36, 0xffff, RZ, 0xc0, !PT ;  /* 0x0000ffff241b7812 */ /* 0x010fc600078ec0ff */
[----:B------:R-:W4:Y:S01]  /*cc120*/  LDL.LU R36, [R1+0x5a0] ;  /* 0x0005a00001247983 */ /* 0x000f220000300800 */
[----:B------:R-:W-:-:S03]  /*cc130*/  LOP3.LUT R25, R37, 0xffff, RZ, 0xc0, !PT ;  /* 0x0000ffff25197812 */ /* 0x000fc600078ec0ff */
[----:B------:R-:W4:Y:S01]  /*cc140*/  LDL.LU R37, [R1+0x1d88] ;  /* 0x001d880001257983 */ /* 0x000f220000300800 */
[----:B0-----:R-:W-:Y:S02]  /*cc150*/  PRMT R22, R27, 0x3340, R0 ;  /* 0x000033401b167816 */ /* 0x001fe40000000000 */
[----:B------:R-:W-:-:S04]  /*cc160*/  PRMT R24, R26, 0x3340, R25 ;  /* 0x000033401a187816 */ /* 0x000fc80000000019 */
[----:B------:R-:W-:Y:S02]  /*cc170*/  PRMT R22, R24, 0x5410, R22 ;  /* 0x0000541018167816 */ /* 0x000fe40000000016 */
[----:B------:R-:W-:Y:S02]  /*cc180*/  IADD3 R28, P1, R20, R13, RZ ;  /* 0x0000000d141c7210 */ /* 0x000fe40007f3e0ff */
[----:B------:R-:W-:Y:S01]  /*cc190*/  SHF.R.U32.HI R24, RZ, 0x8, R26 ;  /* 0x00000008ff187819 */ /* 0x000fe2000001161a */
[----:B------:R0:W-:Y:S02]  /*cc1a0*/  STL [R1+0x708], R22 ;  /* 0x0007081601007387 */ /* 0x0001e40000100800 */
[----:B------:R-:W-:Y:S01]  /*cc1b0*/  IMAD.X R29, R21, 0x1, R15, P1 ;  /* 0x00000001151d7824 */ /* 0x000fe200008e060f */
[----:B------:R-:W-:Y:S02]  /*cc1c0*/  LOP3.LUT R24, R24, 0xffff, RZ, 0xc0, !PT ;  /* 0x0000ffff18187812 */ /* 0x000fe400078ec0ff */
[----:B0-----:R-:W-:-:S04]  /*cc1d0*/  SHF.R.U32.HI R22, RZ, 0x8, R25 ;  /* 0x00000008ff167819 */ /* 0x001fc80000011619 */
[----:B------:R-:W-:Y:S01]  /*cc1e0*/  LOP3.LUT R22, R22, 0xffff, RZ, 0xc0, !PT ;  /* 0x0000ffff16167812 */ /* 0x000fe200078ec0ff */
[----:B------:R0:W-:Y:S03]  /*cc1f0*/  STL.64 [R1+0xcc8], R28 ;  /* 0x000cc81c01007387 */ /* 0x0001e60000100a00 */
[----:B------:R-:W-:Y:S02]  /*cc200*/  PRMT R22, R24, 0x3340, R22 ;  /* 0x0000334018167816 */ /* 0x000fe40000000016 */
[----:B------:R-:W-:-:S03]  /*cc210*/  LOP3.LUT R26, R31, 0xffff, RZ, 0xc0, !PT ;  /* 0x0000ffff1f1a7812 */ /* 0x000fc600078ec0ff */
[----:B------:R1:W-:Y:S01]  /*cc220*/  STL [R1+0x62c], R22 ;  /* 0x00062c1601007387 */ /* 0x0003e20000100800 */
[----:B------:R-:W-:Y:S02]  /*cc230*/  IADD3 R30, P1, R20, R14, RZ ;  /* 0x0000000e141e7210 */ /* 0x000fe40007f3e0ff */
[----:B0-----:R-:W-:-:S03]  /*cc240*/  LOP3.LUT R28, R33, 0xffff, RZ, 0xc0, !PT ;  /* 0x0000ffff211c7812 */ /* 0x001fc600078ec0ff */
[----:B------:R-:W-:Y:S01]  /*cc250*/  IMAD.X R31, R21, 0x1, R16, P1 ;  /* 0x00000001151f7824 */ /* 0x000fe200008e0610 */
[----:B-1----:R-:W-:Y:S02]  /*cc260*/  PRMT R22, R28, 0x3340, R0 ;  /* 0x000033401c167816 */ /* 0x002fe40000000000 */
[----:B------:R-:W-:-:S04]  /*cc270*/  SHF.R.U32.HI R21, RZ, 0x8, R27 ;  /* 0x00000008ff157819 */ /* 0x000fc8000001161b */
[----:B------:R-:W-:Y:S02]  /*cc280*/  LOP3.LUT R21, R21, 0xffff, RZ, 0xc0, !PT ;  /* 0x0000ffff15157812 */ /* 0x000fe400078ec0ff */
[----:B--2---:R-:W-:-:S04]  /*cc290*/  LOP3.LUT R25, R41, 0xffff, RZ, 0xc0, !PT ;  /* 0x0000ffff29197812 */ /* 0x004fc800078ec0ff */
[----:B------:R-:W-:-:S04]  /*cc2a0*/  PRMT R24, R26, 0x3340, R25 ;  /* 0x000033401a187816 */ /* 0x000fc80000000019 */
[----:B------:R-:W-:Y:S02]  /*cc2b0*/  PRMT R22, R24, 0x5410, R22 ;  /* 0x0000541018167816 */ /* 0x000fe40000000016 */
[----:B------:R-:W-:-:S03]  /*cc2c0*/  SHF.R.U32.HI R24, RZ, 0x8, R26 ;  /* 0x00000008ff187819 */ /* 0x000fc6000001161a */
[----:B------:R0:W-:Y:S01]  /*cc2d0*/  STL [R1+0x7e8], R22 ;  /* 0x0007e81601007387 */ /* 0x0001e20000100800 */
[----:B------:R-:W-:-:S03]  /*cc2e0*/  PRMT R26, R21, 0x3340, R0 ;  /* 0x00003340151a7816 */ /* 0x000fc60000000000 */
[----:B------:R-:W2:Y:S04]  /*cc2f0*/  LDL.LU R32, [R1+0x4d24] ;  /* 0x004d240001207983 */ /* 0x000ea80000300800 */
[----:B------:R1:W-:Y:S01]  /*cc300*/  STL.64 [R1+0xcc0], R30 ;  /* 0x000cc01e01007387 */ /* 0x0003e20000100a00 */
[----:B0-----:R-:W-:-:S03]  /*cc310*/  SHF.R.U32.HI R22, RZ, 0x8, R25 ;  /* 0x00000008ff167819 */ /* 0x001fc60000011619 */
[----:B-1----:R-:W2:Y:S04]  /*cc320*/  LDL.LU R31, [R1+0x5a4] ;  /* 0x0005a400011f7983 */ /* 0x002ea80000300800 */
[----:B------:R-:W2:Y:S04]  /*cc330*/  LDL.LU R33, [R1+0x1d7c] ;  /* 0x001d7c0001217983 */ /* 0x000ea80000300800 */
[----:B------:R-:W2:Y:S04]  /*cc340*/  LDL.LU R41, [R1+0x4b0] ;  /* 0x0004b00001297983 */ /* 0x000ea80000300800 */
[----:B------:R4:W-:Y:S01]  /*cc350*/  STL [R1+0x78], R26 ;  /* 0x0000781a01007387 */ /* 0x0009e20000100800 */
[----:B------:R-:W-:-:S02]  /*cc360*/  LOP3.LUT R24, R24, 0xffff, RZ, 0xc0, !PT ;  /* 0x0000ffff18187812 */ /* 0x000fc400078ec0ff */
[----:B------:R-:W-:Y:S02]  /*cc370*/  LOP3.LUT R22, R22, 0xffff, RZ, 0xc0, !PT ;  /* 0x0000ffff16167812 */ /* 0x000fe400078ec0ff */
[----:B---3--:R-:W-:Y:S02]  /*cc380*/  LOP3.LUT R25, R40, 0xffff, RZ, 0xc0, !PT ;  /* 0x0000ffff28197812 */ /* 0x008fe400078ec0ff */
[----:B------:R-:W3:Y:S01]  /*cc390*/  LDL.LU R40, [R1+0x294] ;  /* 0x0002940001287983 */ /* 0x000ee20000300800 */
[----:B------:R-:W-:Y:S02]  /*cc3a0*/  PRMT R21, R24, 0x3340, R22 ;  /* 0x0000334018157816 */ /* 0x000fe40000000016 */
[----:B----4-:R-:W-:-:S03]  /*cc3b0*/  LOP3.LUT R26, R36, 0xffff, RZ, 0xc0, !PT ;  /* 0x0000ffff241a7812 */ /* 0x010fc600078ec0ff */
[----:B------:R0:W-:Y:S02]  /*cc3c0*/  STL [R1+0x634], R21 ;  /* 0x0006341501007387 */ /* 0x0001e40000100800 */
[----:B0-----:R-:W-:Y:S02]  /*cc3d0*/  PRMT R21, R26, 0x3340, R0 ;  /* 0x000033401a157816 */ /* 0x001fe40000000000 */
[----:B------:R-:W-:-:S04]  /*cc3e0*/  LOP3.LUT R24, R37, 0xffff, RZ, 0xc0, !PT ;  /* 0x0000ffff25187812 */ /* 0x000fc800078ec0ff */
[----:B------:R-:W-:-:S04]  /*cc3f0*/  PRMT R22, R25, 0x3340, R24 ;  /* 0x0000334019167816 */ /* 0x000fc80000000018 */
[----:B------:R-:W-:Y:S02]  /*cc400*/  PRMT R27, R22, 0x5410, R21 ;  /* 0x00005410161b7816 */ /* 0x000fe40000000015 */
[----:B------:R-:W-:Y:S02]  /*cc410*/  SHF.R.U32.HI R22, RZ, 0x8, R25 ;  /* 0x00000008ff167819 */ /* 0x000fe40000011619 */
[----:B------:R-:W-:Y:S02]  /*cc420*/  SHF.R.U32.HI R21, RZ, 0x8, R24 ;  /* 0x00000008ff157819 */ /* 0x000fe40000011618 */
[----:B------:R-:W-:Y:S02]  /*cc430*/  LOP3.LUT R22, R22, 0xffff, RZ, 0xc0, !PT ;  /* 0x0000ffff16167812 */ /* 0x000fe400078ec0ff */
[----:B------:R-:W-:-:S04]  /*cc440*/  LOP3.LUT R21, R21, 0xffff, RZ, 0xc0, !PT ;  /* 0x0000ffff15157812 */ /* 0x000fc800078ec0ff */
[----:B------:R-:W-:Y:S01]  /*cc450*/  PRMT R22, R22, 0x3340, R21 ;  /* 0x0000334016167816 */ /* 0x000fe20000000015 */
[----:B------:R-:W-:Y:S04]  /*cc460*/  STL [R1+0x704], R27 ;  /* 0x0007041b01007387 */ /* 0x000fe80000100800 */
[----:B------:R0:W-:Y:S04]  /*cc470*/  STL [R1+0x61c], R22 ;  /* 0x00061c1601007387 */ /* 0x0001e80000100800 */
[----:B------:R-:W4:Y:S04]  /*cc480*/  LDL.LU R36, [R1+0x358] ;  /* 0x0003580001247983 */ /* 0x000f280000300800 */
[----:B------:R-:W4:Y:S01]  /*cc490*/  LDL.LU R37, [R1+0x200] ;  /* 0x0002000001257983 */ /* 0x000f220000300800 */
[----:B------:R-:W-:Y:S01]  /*cc4a0*/  VIADD R20, R20, UR6 ;  /* 0x0000000614147c36 */ /* 0x000fe20008000000 */
[----:B0-----:R-:W-:Y:S01]  /*cc4b0*/  SHF.R.U32.HI R22, RZ, 0x8, R26 ;  /* 0x00000008ff167819 */ /* 0x001fe2000001161a */
[----:B------:R-:W-:-:S03]  /*cc4c0*/  ULDC UR6, c[0x0][0x248] ;  /* 0x0000920000067ab9 */ /* 0x000fc60000000800 */
[----:B------:R-:W-:Y:S02]  /*cc4d0*/  SHF.R.S32.HI R21, RZ, 0x1f, R20 ;  /* 0x0000001fff157819 */ /* 0x000fe40000011414 */
[----:B------:R-:W-:-:S05]  /*cc4e0*/  IADD3 R24, P1, R20, R0, RZ ;  /* 0x0000000014187210 */ /* 0x000fca0007f3e0ff */
[----:B------:R-:W-:Y:S01]  /*cc4f0*/  IMAD.X R25, R21, 0x1, R2, P1 ;  /* 0x0000000115197824 */ /* 0x000fe200008e0602 */
[----:B------:R-:W-:-:S04]  /*cc500*/  LOP3.LUT R22, R22, 0xffff, RZ, 0xc0, !PT ;  /* 0x0000ffff16167812 */ /* 0x000fc800078ec0ff */
[----:B------:R0:W-:Y:S01]  /*cc510*/  STL.64 [R1+0xcb8], R24 ;  /* 0x000cb81801007387 */ /* 0x0001e20000100a00 */
[----:B------:R-:W-:Y:S02]  /*cc520*/  PRMT R22, R22, 0x3340, R0 ;  /* 0x0000334016167816 */ /* 0x000fe40000000000 */
[----:B0-----:R-:W-:-:S04]  /*cc530*/  SHF.R.U32.HI R24, RZ, 0x8, R28 ;  /* 0x00000008ff187819 */ /* 0x001fc8000001161c */
[----:B------:R-:W-:Y:S01]  /*cc540*/  LOP3.LUT R24, R24, 0xffff, RZ, 0xc0, !PT ;  /* 0x0000ffff18187812 */ /* 0x000fe200078ec0ff */
[----:B------:R0:W-:Y:S03]  /*cc550*/  STL [R1+0x70], R22 ;  /* 0x0000701601007387 */ /* 0x0001e60000100800 */
[----:B------:R-:W-:Y:S02]  /*cc560*/  PRMT R24, R24, 0x3340, R0 ;  /* 0x0000334018187816 */ /* 0x000fe40000000000 */
[----:B------:R-:W-:-:S03]  /*cc570*/  LOP3.LUT R29, R55, 0xffff, RZ, 0xc0, !PT ;  /* 0x0000ffff371d7812 */ /* 0x000fc600078ec0ff */
[----:B------:R1:W-:Y:S04]  /*cc580*/  STL [R1+0x74], R24 ;  /* 0x0000741801007387 */ /* 0x0003e80000100800 */
[----:B------:R-:W4:Y:S01]  /*cc590*/  LDL.LU R55, [R1+0x5820] ;  /* 0x0058200001377983 */ /* 0x000f220000300800 */
[----:B--2---:R-:W-:Y:S02]  /*cc5a0*/  LOP3.LUT R28, R32, 0xffff, RZ, 0xc0, !PT ;  /* 0x0000ffff201c7812 */ /* 0x004fe400078ec0ff */
[----:B0-----:R-:W-:Y:S02]  /*cc5b0*/  LOP3.LUT R22, R31, 0xffff, RZ, 0xc0, !PT ;  /* 0x0000ffff1f167812 */ /* 0x001fe400078ec0ff */
[----:B------:R-:W-:-:S03]  /*cc5c0*/  LOP3.LUT R27, R33, 0xffff, RZ, 0xc0, !PT ;  /* 0x0000ffff211b7812 */ /* 0x000fc600078ec0ff */
[----:B------:R0:W-:Y:S01]  /*cc5d0*/  STL [R1+0x4d30], R22 ;  /* 0x004d301601007387 */ /* 0x0001e20000100800 */
[----:B-1----:R-:W-:Y:S02]  /*cc5e0*/  PRMT R24, R28, 0x3340, R27 ;  /* 0x000033401c187816 */ /* 0x002fe4000000001b */
[----:B------:R-:W-:Y:S02]  /*cc5f0*/  LOP3.LUT R26, R41, 0xffff, RZ, 0xc0, !PT ;  /* 0x0000ffff291a7812 */ /* 0x000fe400078ec0ff */
[----:B0-----:R-:W-:-:S04]  /*cc600*/  PRMT R22, R22, 0x3340, R0 ;  /* 0x0000334016167816 */ /* 0x001fc80000000000 */
[----:B------:R-:W-:Y:S02]  /*cc610*/  PRMT R30, R24, 0x5410, R22 ;  /* 0x00005410181e7816 */ /* 0x000fe40000000016 */
[----:B------:R-:W-:Y:S02]  /*cc620*/  PRMT R22, R29, 0x3340, R0 ;  /* 0x000033401d167816 */ /* 0x000fe40000000000 */
[----:B---3--:R-:W-:-:S04]  /*cc630*/  LOP3.LUT R25, R40, 0xffff, RZ, 0xc0, !PT ;  /* 0x0000ffff28197812 */ /* 0x008fc800078ec0ff */
[----:B------:R-:W-:-:S04]  /*cc640*/  PRMT R24, R26, 0x3340, R25 ;  /* 0x000033401a187816 */ /* 0x000fc80000000019 */
[----:B------:R-:W-:Y:S01]  /*cc650*/  PRMT R22, R24, 0x5410, R22 ;  /* 0x0000541018167816 */ /* 0x000fe20000000016 */
[----:B------:R0:W-:Y:S04]  /*cc660*/  STL [R1+0x4cd0], R30 ;  /* 0x004cd01e01007387 */ /* 0x0001e80000100800 */
[----:B------:R1:W-:Y:S04]  /*cc670*/  STL [R1+0x700], R22 ;  /* 0x0007001601007387 */ /* 0x0003e80000100800 */
[----:B------:R-:W2:Y:S04]  /*cc680*/  LDL.LU R33, [R1+0x4b8] ;  /* 0x0004b80001217983 */ /* 0x000ea80000300800 */
[----:B------:R-:W3:Y:S01]  /*cc690*/  LDL.LU R41, [R1+0x2a0] ;  /* 0x0002a00001297983 */ /* 0x000ee20000300800 */
[----:B------:R-:W-:-:S02]  /*cc6a0*/  SHF.R.U32.HI R28, RZ, 0x8, R28 ;  /* 0x00000008ff1c7819 */ /* 0x000fc4000001161c */
[----:B------:R-:W-:Y:S02]  /*cc6b0*/  SHF.R.U32.HI R27, RZ, 0x8, R27 ;  /* 0x00000008ff1b7819 */ /* 0x000fe4000001161b */
[----:B0-----:R-:W-:Y:S02]  /*cc6c0*/  IADD3 R30, P1, R20, R3, RZ ;  /* 0x00000003141e7210 */ /* 0x001fe40007f3e0ff */
[----:B------:R-:W-:Y:S02]  /*cc6d0*/  SHF.R.U32.HI R24, RZ, 0x8, R26 ;  /* 0x00000008ff187819 */ /* 0x000fe4000001161a */
[----:B-1----:R-:W-:Y:S02]  /*cc6e0*/  SHF.R.U32.HI R22, RZ, 0x8, R25 ;  /* 0x00000008ff167819 */ /* 0x002fe40000011619 */
[----:B------:R-:W-:Y:S02]  /*cc6f0*/  LOP3.LUT R26, R28, 0xffff, RZ, 0xc0, !PT ;  /* 0x0000ffff1c1a7812 */ /* 0x000fe400078ec0ff */
[----:B------:R-:W-:Y:S01]  /*cc700*/  LOP3.LUT R25, R27, 0xffff, RZ, 0xc0, !PT ;  /* 0x0000ffff1b197812 */ /* 0x000fe200078ec0ff */
[----:B------:R-:W-:Y:S01]  /*cc710*/  IMAD.X R31, R21, 0x1, R4, P1 ;  /* 0x00000001151f7824 */ /* 0x000fe200008e0604 */
[----:B------:R-:W-:-:S02]  /*cc720*/  LOP3.LUT R24, R24, 0xffff, RZ, 0xc0, !PT ;  /* 0x0000ffff18187812 */ /* 0x000fc400078ec0ff */
[----:B------:R-:W-:Y:S02]  /*cc730*/  LOP3.LUT R22, R22, 0xffff, RZ, 0xc0, !PT ;  /* 0x0000ffff16167812 */ /* 0x000fe400078ec0ff */
[----:B------:R-:W-:Y:S01]  /*cc740*/  PRMT R25, R26, 0x3340, R25 ;  /* 0x000033401a197816 */ /* 0x000fe20000000019 */
[----:B------:R-:W-:Y:S01]  /*cc750*/  STL.64 [R1+0xca8], R30 ;  /* 0x000ca81e01007387 */ /* 0x000fe20000100a00 */
[----:B------:R-:W-:Y:S02]  /*cc760*/  PRMT R22, R24, 0x3340, R22 ;  /* 0x0000334018167816 */ /* 0x000fe40000000016 */
[----:B------:R-:W-:Y:S01]  /*cc770*/  LOP3.LUT R28, R57, 0xffff, RZ, 0xc0, !PT ;  /* 0x0000ffff391c7812 */ /* 0x000fe200078ec0ff */
[----:B------:R0:W-:Y:S01]  /*cc780*/  STL [R1+0x1f78], R25 ;  /* 0x001f781901007387 */ /* 0x0001e20000100800 */
[----:B----4-:R-:W-:-:S03]  /*cc790*/  LOP3.LUT R26, R36, 0xffff, RZ, 0xc0, !PT ;  /* 0x0000ffff241a7812 */ /* 0x010fc600078ec0ff */
[----:B------:R1:W-:Y:S04]  /*cc7a0*/  STL [R1+0x554], R22 ;  /* 0x0005541601007387 */ /* 0x0003e80000100800 */
[----:B------:R-:W4:Y:S01]  /*cc7b0*/  LDL.LU R57, [R1+0x581c] ;  /* 0x00581c0001397983 */ /* 0x000f220000300800 */
[----:B0-----:R-:W-:-:S03]  /*cc7c0*/  LOP3.LUT R25, R37, 0xffff, RZ, 0xc0, !PT ;  /* 0x0000ffff25197812 */ /* 0x001fc600078ec0ff */
[----:B------:R-:W4:Y:S01]  /*cc7d0*/  LDL.LU R40, [R1+0x4d38] ;  /* 0x004d380001287983 */ /* 0x000f220000300800 */
[----:B------:R-:W-:Y:S02]  /*cc7e0*/  PRMT R24, R26, 0x3340, R25 ;  /* 0x000033401a187816 */ /* 0x000fe40000000019 */
[----:B-1----:R-:W-:Y:S01]  /*cc7f0*/  PRMT R22, R28, 0x3340, R0 ;  /* 0x000033401c167816 */ /* 0x002fe20000000000 */
[----:B------:R-:W4:Y:S03]  /*cc800*/  LDL.LU R36, [R1+0x7a0] ;  /* 0x0007a00001247983 */ /* 0x000f260000300800 */
[----:B------:R-:W-:-:S05]  /*cc810*/  PRMT R22, R24, 0x5410, R22 ;  /* 0x0000541018167816 */ /* 0x000fca0000000016 */
[----:B------:R0:W-:Y:S04]  /*cc820*/  STL [R1+0x6fc], R22 ;  /* 0x0006fc1601007387 */ /* 0x0001e80000100800 */
[----:B------:R-:W4:Y:S01]  /*cc830*/  LDL.LU R37, [R1+0x1f88] ;  /* 0x001f880001257983 */ /* 0x000f220000300800 */
[----:B------:R-:W-:Y:S02]  /*cc840*/  SHF.R.U32.HI R26, RZ, 0x8, R26 ;  /* 0x00000008ff1a7819 */ /* 0x000fe4000001161a */
[----:B------:R-:W-:Y:S02]  /*cc850*/  SHF.R.U32.HI R24, RZ, 0x8, R25 ;  /* 0x00000008ff187819 */ /* 0x000fe40000011619 */
[----:B0-----:R-:W-:Y:S02]  /*cc860*/  SHF.R.U32.HI R22, RZ, 0x8, R29 ;  /* 0x00000008ff167819 */ /* 0x001fe4000001161d */
[----:B------:R-:W-:-:S02]  /*cc870*/  IADD3 R30, P1, R20, R5, RZ ;  /* 0x00000005141e7210 */ /* 0x000fc40007f3e0ff */
[----:B------:R-:W-:Y:S02]  /*cc880*/  LOP3.LUT R22, R22, 0xffff, RZ, 0xc0, !PT ;  /* 0x0000ffff16167812 */ /* 0x000fe400078ec0ff */
[----:B------:R-:W-:Y:S02]  /*cc890*/  LOP3.LUT R25, R26, 0xffff, RZ, 0xc0, !PT ;  /* 0x0000ffff1a197812 */ /* 0x000fe400078ec0ff */
[----:B------:R-:W-:Y:S01]  /*cc8a0*/  LOP3.LUT R24, R24, 0xffff, RZ, 0xc0, !PT ;  /* 0x0000ffff18187812 */ /* 0x000fe200078ec0ff */
[----:B------:R-:W-:Y:S01]  /*cc8b0*/  IMAD.X R31, R21, 0x1, R6, P1 ;  /* 0x00000001151f7824 */ /* 0x000fe200008e0606 */
[----:B------:R-:W-:Y:S02]  /*cc8c0*/  PRMT R26, R22, 0x3340, R0 ;  /* 0x00003340161a7816 */ /* 0x000fe40000000000 */
[----:B------:R-:W-:Y:S02]  /*cc8d0*/  PRMT R22, R25, 0x3340, R24 ;  /* 0x0000334019167816 */ /* 0x000fe40000000018 */
[----:B------:R-:W-:Y:S04]  /*cc8e0*/  STL.64 [R1+0xcb0], R30 ;  /* 0x000cb01e01007387 */ /* 0x000fe80000100a00 */
[----:B------:R0:W-:Y:S04]  /*cc8f0*/  STL [R1+0x6c], R26 ;  /* 0x00006c1a01007387 */ /* 0x0001e80000100800 */
[----:B------:R1:W-:Y:S01]  /*cc900*/  STL [R1+0x544], R22 ;  /* 0x0005441601007387 */ /* 0x0003e20000100800 */
[----:B0-----:R-:W-:-:S03]  /*cc910*/  LOP3.LUT R26, R51, 0xffff, RZ, 0xc0, !PT ;  /* 0x0000ffff331a7812 */ /* 0x001fc600078ec0ff */
[----:B------:R-:W4:Y:S01]  /*cc920*/  LDL.LU R51, [R1+0x5818] ;  /* 0x0058180001337983 */ /* 0x000f220000300800 */
[----:B-1----:R-:W-:Y:S02]  /*cc930*/  PRMT R22, R26, 0x3340, R0 ;  /* 0x000033401a167816 */ /* 0x002fe40000000000 */
[----:B------:R-:W-:-:S05]  /*cc940*/  IADD3 R30, P1, R20, R7, RZ ;  /* 0x00000007141e7210 */ /* 0x000fca0007f3e0ff */
[----:B------:R-:W-:Y:S01]  /*cc950*/  IMAD.X R31, R21, 0x1, R8, P1 ;  /* 0x00000001151f7824 */ /* 0x000fe200008e0608 */
[----:B--2---:R-:W-:Y:S02]  /*cc960*/  LOP3.LUT R27, R33, 0xffff, RZ, 0xc0, !PT ;  /* 0x0000ffff211b7812 */ /* 0x004fe400078ec0ff */
[----:B------:R-:W2:Y:S01]  /*cc970*/  LDL.LU R33, [R1+0x360] ;  /* 0x0003600001217983 */ /* 0x000ea20000300800 */
[----:B---3--:R-:W-:-:S03]  /*cc980*/  LOP3.LUT R25, R41, 0xffff, RZ, 0xc0, !PT ;  /* 0x0000ffff29197812 */ /* 0x008fc600078ec0ff */
[----:B------:R-:W3:Y:S01]  /*cc990*/  LDL.LU R41, [R1+0x208] ;  /* 0x0002080001297983 */ /* 0x000ee20000300800 */
        /* <DEDUP_REMOVED lines=12> */
[----:B----4-:R-:W-:-:S03]  /*cca60*/  LOP3.LUT R26, R40, 0xffff, RZ, 0xc0, !PT ;  /* 0x0000ffff281a7812 */ /* 0x010fc600078ec0ff */
[----:B------:R-:W-:Y:S01]  /*cca70*/  STL [R1+0x470], R24 ;  /* 0x0004701801007387 */ /* 0x000fe20000100800 */
[----:B------:R-:W-:-:S03]  /*cca80*/  LOP3.LUT R27, R36, 0xffff, RZ, 0xc0, !PT ;  /* 0x0000ffff241b7812 */ /* 0x000fc600078ec0ff */
[----:B------:R0:W-:Y:S04]  /*cca90*/  STL [R1+0x68], R22 ;  /* 0x0000681601007387 */ /* 0x0001e80000100800 */
[----:B------:R-:W4:Y:S04]  /*ccaa0*/  LDL.LU R40, [R1+0x4d40] ;  /* 0x004d400001287983 */ /* 0x000f280000300800 */
[----:B------:R-:W4:Y:S01]  /*ccab0*/  LDL.LU R36, [R1+0x7a4] ;  /* 0x0007a40001247983 */ /* 0x000f220000300800 */
[----:B------:R-:W-:Y:S02]  /*ccac0*/  LOP3.LUT R25, R37, 0xffff, RZ, 0xc0, !PT ;  /* 0x0000ffff25197812 */ /* 0x000fe400078ec0ff */
[----:B0-----:R-:W-:-:S02]  /*ccad0*/  PRMT R22, R27, 0x3340, R0 ;  /* 0x000033401b167816 */ /* 0x001fc40000000000 */
[----:B------:R-:W-:-:S04]  /*ccae0*/  PRMT R24, R26, 0x3340, R25 ;  /* 0x000033401a187816 */ /* 0x000fc80000000019 */
[----:B------:R-:W-:-:S05]  /*ccaf0*/  PRMT R22, R24, 0x5410, R22 ;  /* 0x0000541018167816 */ /* 0x000fca0000000016 */
[----:B------:R0:W-:Y:S04]  /*ccb00*/  STL [R1+0x6f8], R22 ;  /* 0x0006f81601007387 */ /* 0x0001e80000100800 */
[----:B------:R-:W4:Y:S01]  /*ccb10*/  LDL.LU R37, [R1+0x1f7c] ;  /* 0x001f7c0001257983 */ /* 0x000f220000300800 */
[----:B------:R-:W-:Y:S02]  /*ccb20*/  IADD3 R30, P1, R20, R9, RZ ;  /* 0x00000009141e7210 */ /* 0x000fe40007f3e0ff */
[----:B0-----:R-:W-:Y:S02]  /*ccb30*/  SHF.R.U32.HI R22, RZ, 0x8, R28 ;  /* 0x00000008ff167819 */ /* 0x001fe4000001161c */
[----:B------:R-:W-:Y:S02]  /*ccb40*/  SHF.R.U32.HI R26, RZ, 0x8, R26 ;  /* 0x00000008ff1a7819 */ /* 0x000fe4000001161a */
[----:B------:R-:W-:-:S02]  /*ccb50*/  SHF.R.U32.HI R24, RZ, 0x8, R25 ;  /* 0x00000008ff187819 */ /* 0x000fc40000011619 */
[----:B------:R-:W-:Y:S01]  /*ccb60*/  LOP3.LUT R22, R22, 0xffff, RZ, 0xc0, !PT ;  /* 0x0000ffff16167812 */ /* 0x000fe200078ec0ff */
[----:B------:R-:W-:Y:S01]  /*ccb70*/  IMAD.X R31, R21, 0x1, R10, P1 ;  /* 0x00000001151f7824 */ /* 0x000fe200008e060a */
[----:B------:R-:W-:Y:S02]  /*ccb80*/  LOP3.LUT R25, R26, 0xffff, RZ, 0xc0, !PT ;  /* 0x0000ffff1a197812 */ /* 0x000fe400078ec0ff */
[----:B------:R-:W-:Y:S02]  /*ccb90*/  LOP3.LUT R24, R24, 0xffff, RZ, 0xc0, !PT ;  /* 0x0000ffff18187812 */ /* 0x000fe400078ec0ff */
[----:B------:R-:W-:Y:S01]  /*ccba0*/  PRMT R22, R22, 0x3340, R0 ;  /* 0x0000334016167816 */ /* 0x000fe20000000000 */
[----:B------:R-:W-:Y:S01]  /*ccbb0*/  STL.64 [R1+0xc98], R30 ;  /* 0x000c981e01007387 */ /* 0x000fe20000100a00 */
[----:B------:R-:W-:-:S03]  /*ccbc0*/  PRMT R24, R25, 0x3340, R24 ;  /* 0x0000334019187816 */ /* 0x000fc60000000018 */
[----:B------:R0:W-:Y:S04]  /*ccbd0*/  STL [R1+0x64], R22 ;  /* 0x0000641601007387 */ /* 0x0001e80000100800 */
[----:B------:R-:W-:Y:S01]  /*ccbe0*/  STL [R1+0x3cc], R24 ;  /* 0x0003cc1801007387 */ /* 0x000fe20000100800 */
[----:B0-----:R-:W-:-:S03]  /*ccbf0*/  LOP3.LUT R22, R19, 0xffff, RZ, 0xc0, !PT ;  /* 0x0000ffff13167812 */ /* 0x001fc600078ec0ff */
[----:B------:R-:W4:Y:S04]  /*ccc00*/  LDL.LU R19, [R1+0x5814] ;  /* 0x0058140001137983 */ /* 0x000f280000300800 */
[----:B------:R0:W-:Y:S04]  /*ccc10*/  STL [R1+0x4d28], R22 ;  /* 0x004d281601007387 */ /* 0x0001e80000100800 */
[----:B------:R-:W4:Y:S04]  /*ccc20*/  LDL.LU R35, [R1+0x4d2c] ;  /* 0x004d2c0001237983 */ /* 0x000f280000300800 */
[----:B------:R-:W4:Y:S01]  /*ccc30*/  LDL.LU R32, [R1+0x5b4] ;  /* 0x0005b40001207983 */ /* 0x000f220000300800 */
[----:B0-----:R-:W-:-:S02]  /*ccc40*/  PRMT R22, R22, 0x3340, R0 ;  /* 0x0000334016167816 */ /* 0x001fc40000000000 */
[----:B------:R-:W-:-:S05]  /*ccc50*/  IADD3 R28, P1, R20, R11, RZ ;  /* 0x0000000b141c7210 */ /* 0x000fca0007f3e0ff */
[----:B------:R-:W-:Y:S01]  /*ccc60*/  IMAD.X R29, R21, 0x1, R12, P1 ;  /* 0x00000001151d7824 */ /* 0x000fe200008e060c */
[----:B--2---:R-:W-:Y:S02]  /*ccc70*/  LOP3.LUT R26, R33, 0xffff, RZ, 0xc0, !PT ;  /* 0x0000ffff211a7812 */ /* 0x004fe400078ec0ff */
[----:B---3--:R-:W-:-:S04]  /*ccc80*/  LOP3.LUT R25, R41, 0xffff, RZ, 0xc0, !PT ;  /* 0x0000ffff29197812 */ /* 0x008fc800078ec0ff */
        /* <DEDUP_REMOVED lines=11> */
[----:B------:R-:W-:Y:S01]  /*ccd40*/  PRMT R22, R25, 0x3340, R24 ;  /* 0x0000334019167816 */ /* 0x000fe20000000018 */
[----:B------:R0:W-:Y:S04]  /*ccd50*/  STL.64 [R1+0xc80], R28 ;  /* 0x000c801c01007387 */ /* 0x0001e80000100a00 */
[----:B------:R-:W-:Y:S04]  /*ccd60*/  STL [R1+0x60], R27 ;  /* 0x0000601b01007387 */ /* 0x000fe80000100800 */
[----:B------:R1:W-:Y:S01]  /*ccd70*/  STL [R1+0x1f68], R22 ;  /* 0x001f681601007387 */ /* 0x0003e20000100800 */
[----:B----4-:R-:W-:-:S03]  /*ccd80*/  LOP3.LUT R25, R37, 0xffff, RZ, 0xc0, !PT ;  /* 0x0000ffff25197812 */ /* 0x010fc600078ec0ff */
[----:B------:R-:W3:Y:S01]  /*ccd90*/  LDL.LU R37, [R1+0x4cc] ;  /* 0x0004cc0001257983 */ /* 0x000ee20000300800 */
[----:B------:R-:W-:Y:S02]  /*ccda0*/  LOP3.LUT R26, R40, 0xffff, RZ, 0xc0, !PT ;  /* 0x0000ffff281a7812 */ /* 0x000fe400078ec0ff */
[----:B0-----:R-:W-:Y:S02]  /*ccdb0*/  LOP3.LUT R28, R36, 0xffff, RZ, 0xc0, !PT ;  /* 0x0000ffff241c7812 */ /* 0x001fe400078ec0ff */
[----:B------:R-:W-:Y:S02]  /*ccdc0*/  PRMT R24, R26, 0x3340, R25 ;  /* 0x000033401a187816 */ /* 0x000fe40000000019 */
[----:B-1----:R-:W-:-:S04]  /*ccdd0*/  PRMT R22, R28, 0x3340, R0 ;  /* 0x000033401c167816 */ /* 0x002fc80000000000 */
[----:B------:R-:W-:Y:S02]  /*ccde0*/  PRMT R22, R24, 0x5410, R22 ;  /* 0x0000541018167816 */ /* 0x000fe40000000016 */
[----:B------:R-:W-:-:S03]  /*ccdf0*/  IADD3 R38, P1, R20, R13, RZ ;  /* 0x0000000d14267210 */ /* 0x000fc60007f3e0ff */
[----:B------:R0:W-:Y:S04]  /*cce00*/  STL [R1+0x6ec], R22 ;  /* 0x0006ec1601007387 */ /* 0x0001e80000100800 */
[----:B------:R-:W4:Y:S01]  /*cce10*/  LDL.LU R33, [R1+0x2b0] ;  /* 0x0002b00001217983 */ /* 0x000f220000300800 */
[----:B------:R-:W-:Y:S01]  /*cce20*/  IMAD.X R39, R21, 0x1, R15, P1 ;  /* 0x0000000115277824 */ /* 0x000fe200008e060f */
[----:B------:R-:W-:Y:S02]  /*cce30*/  SHF.R.U32.HI R24, RZ, 0x8, R26 ;  /* 0x00000008ff187819 */ /* 0x000fe4000001161a */
[----:B------:R-:W4:Y:S01]  /*cce40*/  LDL.LU R41, [R1+0x5bc] ;  /* 0x0005bc0001297983 */ /* 0x000f220000300800 */
[----:B0-----:R-:W-:-:S03]  /*cce50*/  SHF.R.U32.HI R22, RZ, 0x8, R25 ;  /* 0x00000008ff167819 */ /* 0x001fc60000011619 */
[----:B------:R-:W4:Y:S01]  /*cce60*/  LDL.LU R40, [R1+0x4d34] ;  /* 0x004d340001287983 */ /* 0x000f220000300800 */
[----:B------:R-:W-:Y:S02]  /*cce70*/  LOP3.LUT R24, R24, 0xffff, RZ, 0xc0, !PT ;  /* 0x0000ffff18187812 */ /* 0x000fe400078ec0ff */
[----:B------:R-:W-:Y:S01]  /*cce80*/  LOP3.LUT R22, R22, 0xffff, RZ, 0xc0, !PT ;  /* 0x0000ffff16167812 */ /* 0x000fe200078ec0ff */
[----:B------:R-:W-:Y:S04]  /*cce90*/  STL.64 [R1+0xc90], R38 ;  /* 0x000c902601007387 */ /* 0x000fe80000100a00 */
[----:B------:R-:W4:Y:S01]  /*ccea0*/  LDL.LU R36, [R1+0x1d8c] ;  /* 0x001d8c0001247983 */ /* 0x000f220000300800 */
[----:B------:R-:W-:Y:S02]  /*cceb0*/  PRMT R22, R24, 0x3340, R22 ;  /* 0x0000334018167816 */ /* 0x000fe40000000016 */
[----:B------:R-:W-:-:S03]  /*ccec0*/  LOP3.LUT R26, R35, 0xffff, RZ, 0xc0, !PT ;  /* 0x0000ffff231a7812 */ /* 0x000fc600078ec0ff */
[----:B------:R0:W-:Y:S01]  /*cced0*/  STL [R1+0x3e8], R22 ;  /* 0x0003e81601007387 */ /* 0x0001e20000100800 */
[----:B------:R-:W-:Y:S02]  /*ccee0*/  LOP3.LUT R27, R32, 0xffff, RZ, 0xc0, !PT ;  /* 0x0000ffff201b7812 */ /* 0x000fe400078ec0ff */
[----:B------:R-:W-:Y:S02]  /*ccef0*/  IADD3 R30, P1, R20, R14, RZ ;  /* 0x0000000e141e7210 */ /* 0x000fe40007f3e0ff */
[----:B0-----:R-:W-:Y:S02]  /*ccf00*/  PRMT R22, R27, 0x3340, R0 ;  /* 0x000033401b167816 */ /* 0x001fe40000000000 */
[----:B--2---:R-:W-:-:S04]  /*ccf10*/  LOP3.LUT R25, R31, 0xffff, RZ, 0xc0, !PT ;  /* 0x0000ffff1f197812 */ /* 0x004fc800078ec0ff */
        /* <DEDUP_REMOVED lines=8> */
[----:B------:R-:W-:Y:S02]  /*ccfa0*/  PRMT R24, R22, 0x3340, R21 ;  /* 0x0000334016187816 */ /* 0x000fe40000000015 */
[----:B------:R-:W-:Y:S02]  /*ccfb0*/  SHF.R.U32.HI R21, RZ, 0x8, R27 ;  /* 0x00000008ff157819 */ /* 0x000fe4000001161b */
[----:B------:R-:W-:Y:S02]  /*ccfc0*/  SHF.R.U32.HI R22, RZ, 0x8, R28 ;  /* 0x00000008ff167819 */ /* 0x000fe4000001161c */
[----:B------:R-:W-:Y:S01]  /*ccfd0*/  LOP3.LUT R21, R21, 0xffff, RZ, 0xc0, !PT ;  /* 0x0000ffff15157812 */ /* 0x000fe200078ec0ff */
[----:B------:R-:W-:Y:S01]  /*ccfe0*/  STL.64 [R1+0xc88], R30 ;  /* 0x000c881e01007387 */ /* 0x000fe20000100a00 */
[----:B------:R-:W-:-:S03]  /*ccff0*/  LOP3.LUT R22, R22, 0xffff, RZ, 0xc0, !PT ;  /* 0x0000ffff16167812 */ /* 0x000fc600078ec0ff */
[----:B------:R0:W-:Y:S01]  /*cd000*/  STL [R1+0x388], R24 ;  /* 0x0003881801007387 */ /* 0x0001e20000100800 */
[----:B------:R-:W-:Y:S02]  /*cd010*/  LOP3.LUT R28, R55, 0xffff, RZ, 0xc0, !PT ;  /* 0x0000ffff371c7812 */ /* 0x000fe400078ec0ff */
[--C-:B0-----:R-:W-:Y:S02]  /*cd020*/  PRMT R24, R21, 0x3340, R0.reuse ;  /* 0x0000334015187816 */ /* 0x101fe40000000000 */
[----:B------:R-:W-:Y:S02]  /*cd030*/  PRMT R21, R22, 0x3340, R0 ;  /* 0x0000334016157816 */ /* 0x000fe40000000000 */
[----:B---3--:R-:W-:Y:S01]  /*cd040*/  LOP3.LUT R27, R37, 0xffff, RZ, 0xc0, !PT ;  /* 0x0000ffff251b7812 */ /* 0x008fe200078ec0ff */
[----:B------:R-:W-:Y:S04]  /*cd050*/  STL [R1+0x58], R24 ;  /* 0x0000581801007387 */ /* 0x000fe80000100800 */
[----:B------:R-:W2:Y:S04]  /*cd060*/  LDL.LU R37, [R1+0x4d4] ;  /* 0x0004d40001257983 */ /* 0x000ea80000300800 */
[----:B------:R0:W-:Y:S04]  /*cd070*/  STL [R1+0x5c], R21 ;  /* 0x00005c1501007387 */ /* 0x0001e80000100800 */
[----:B------:R-:W3:Y:S01]  /*cd080*/  LDL.LU R55, [R1+0x2b8] ;  /* 0x0002b80001377983 */ /* 0x000ee20000300800 */
[----:B----4-:R-:W-:-:S02]  /*cd090*/  LOP3.LUT R26, R33, 0xffff, RZ, 0xc0, !PT ;  /* 0x0000ffff211a7812 */ /* 0x010fc400078ec0ff */
[----:B0-----:R-:W-:Y:S02]  /*cd0a0*/  PRMT R21, R28, 0x3340, R0 ;  /* 0x000033401c157816 */ /* 0x001fe40000000000 */
[----:B------:R-:W-:Y:S02]  /*cd0b0*/  PRMT R22, R27, 0x3340, R26 ;  /* 0x000033401b167816 */ /* 0x000fe4000000001a */
[----:B------:R-:W-:Y:S02]  /*cd0c0*/  LOP3.LUT R29, R41, 0xffff, RZ, 0xc0, !PT ;  /* 0x0000ffff291d7812 */ /* 0x000fe400078ec0ff */
[----:B------:R-:W-:Y:S02]  /*cd0d0*/  PRMT R21, R22, 0x5410, R21 ;  /* 0x0000541016157816 */ /* 0x000fe40000000015 */
[----:B------:R-:W-:-:S03]  /*cd0e0*/  LOP3.LUT R25, R40, 0xffff, RZ, 0xc0, !PT ;  /* 0x0000ffff28197812 */ /* 0x000fc600078ec0ff */
[----:B------:R0:W-:Y:S01]  /*cd0f0*/  STL [R1+0x6e8], R21 ;  /* 0x0006e81501007387 */ /* 0x0001e20000100800 */
[----:B------:R-:W-:-:S04]  /*cd100*/  LOP3.LUT R24, R36, 0xffff, RZ, 0xc0, !PT ;  /* 0x0000ffff24187812 */ /* 0x000fc800078ec0ff */
[----:B------:R-:W-:Y:S02]  /*cd110*/  PRMT R22, R25, 0x3340, R24 ;  /* 0x0000334019167816 */ /* 0x000fe40000000018 */
[----:B0-----:R-:W-:-:S04]  /*cd120*/  PRMT R21, R29, 0x3340, R0 ;  /* 0x000033401d157816 */ /* 0x001fc80000000000 */
[----:B------:R-:W-:Y:S01]  /*cd130*/  PRMT R22, R22, 0x5410, R21 ;  /* 0x0000541016167816 */ /* 0x000fe20000000015 */
[----:B------:R0:W-:Y:S04]  /*cd140*/  STL [R1+0x4d24], R29 ;  /* 0x004d241d01007387 */ /* 0x0001e80000100800 */
[----:B------:R1:W-:Y:S04]  /*cd150*/  STL [R1+0x4cc0], R22 ;  /* 0x004cc01601007387 */ /* 0x0003e80000100800 */
[----:B------:R-:W4:Y:S04]  /*cd160*/  LDL.LU R41, [R1+0x4d44] ;  /* 0x004d440001297983 */ /* 0x000f280000300800 */
[----:B------:R-:W4:Y:S04]  /*cd170*/  LDL.LU R40, [R1+0x7a8] ;  /* 0x0007a80001287983 */ /* 0x000f280000300800 */
[----:B------:R-:W4:Y:S01]  /*cd180*/  LDL.LU R36, [R1+0x1f98] ;  /* 0x001f980001247983 */ /* 0x000f220000300800 */
[----:B------:R-:W-:Y:S01]  /*cd190*/  VIADD R20, R20, UR6 ;  /* 0x0000000614147c36 */ /* 0x000fe20008000000 */
[----:B0-----:R-:W-:Y:S01]  /*cd1a0*/  SHF.R.U32.HI R29, RZ, 0x8, R25 ;  /* 0x00000008ff1d7819 */ /* 0x001fe20000011619 */
[----:B------:R-:W-:Y:S01]  /*cd1b0*/  ULDC UR6, c[0x0][0x248] ;  /* 0x0000920000067ab9 */ /* 0x000fe20000000800 */
[----:B------:R-:W-:-:S02]  /*cd1c0*/  SHF.R.U32.HI R25, RZ, 0x8, R24 ;  /* 0x00000008ff197819 */ /* 0x000fc40000011618 */
[----:B------:R-:W-:Y:S02]  /*cd1d0*/  SHF.R.U32.HI R24, RZ, 0x8, R27 ;  /* 0x00000008ff187819 */ /* 0x000fe4000001161b */
[----:B-1----:R-:W-:Y:S02]  /*cd1e0*/  SHF.R.U32.HI R22, RZ, 0x8, R26 ;  /* 0x00000008ff167819 */ /* 0x002fe4000001161a */
[----:B------:R-:W-:Y:S02]  /*cd1f0*/  SHF.R.S32.HI R21, RZ, 0x1f, R20 ;  /* 0x0000001fff157819 */ /* 0x000fe40000011414 */
        /* <DEDUP_REMOVED lines=10> */
[----:B------:R3:W-:Y:S04]  /*cd2a0*/  STL [R1+0x1f5c], R25 ;  /* 0x001f5c1901007387 */ /* 0x0007e80000100800 */
[----:B------:R0:W-:Y:S04]  /*cd2b0*/  STL [R1+0x384], R22 ;  /* 0x0003841601007387 */ /* 0x0001e80000100800 */
[----:B------:R-:W4:Y:S01]  /*cd2c0*/  LDL.LU R49, [R1+0x5810] ;  /* 0x0058100001317983 */ /* 0x000f220000300800 */
[----:B--2---:R-:W-:-:S03]  /*cd2d0*/  LOP3.LUT R26, R37, 0xffff, RZ, 0xc0, !PT ;  /* 0x0000ffff251a7812 */ /* 0x004fc600078ec0ff */
[----:B------:R-:W2:Y:S01]  /*cd2e0*/  LDL.LU R37, [R1+0x394] ;  /* 0x0003940001257983 */ /* 0x000ea20000300800 */
[----:B---3--:R-:W-:-:S03]  /*cd2f0*/  LOP3.LUT R25, R55, 0xffff, RZ, 0xc0, !PT ;  /* 0x0000ffff37197812 */ /* 0x008fc600078ec0ff */
[----:B------:R-:W3:Y:S01]  /*cd300*/  LDL.LU R55, [R1+0x22c] ;  /* 0x00022c0001377983 */ /* 0x000ee20000300800 */
[----:B0-----:R-:W-:Y:S02]  /*cd310*/  PRMT R22, R27, 0x3340, R0 ;  /* 0x000033401b167816 */ /* 0x001fe40000000000 */
[----:B------:R-:W-:-:S04]  /*cd320*/  PRMT R24, R26, 0x3340, R25 ;  /* 0x000033401a187816 */ /* 0x000fc80000000019 */
[----:B------:R-:W-:Y:S02]  /*cd330*/  PRMT R22, R24, 0x5410, R22 ;  /* 0x0000541018167816 */ /* 0x000fe40000000016 */
[----:B------:R-:W-:-:S03]  /*cd340*/  IADD3 R30, P1, R20, R3, RZ ;  /* 0x00000003141e7210 */ /* 0x000fc60007f3e0ff */
[----:B------:R0:W-:Y:S01]  /*cd350*/  STL [R1+0x6e0], R22 ;  /* 0x0006e01601007387 */ /* 0x0001e20000100800 */
[----:B------:R-:W-:Y:S02]  /*cd360*/  SHF.R.U32.HI R26, RZ, 0x8, R26 ;  /* 0x00000008ff1a7819 */ /* 0x000fe4000001161a */
[----:B------:R-:W-:Y:S02]  /*cd370*/  SHF.R.U32.HI R24, RZ, 0x8, R25 ;  /* 0x00000008ff187819 */ /* 0x000fe40000011619 */
[----:B0-----:R-:W-:Y:S01]  /*cd380*/  SHF.R.U32.HI R22, RZ, 0x8, R28 ;  /* 0x00000008ff167819 */ /* 0x001fe2000001161c */
[----:B------:R-:W-:-:S03]  /*cd390*/  IMAD.X R31, R21, 0x1, R4, P1 ;  /* 0x00000001151f7824 */ /* 0x000fc600008e0604 */
[----:B------:R-:W-:Y:S02]  /*cd3a0*/  LOP3.LUT R22, R22, 0xffff, RZ, 0xc0, !PT ;  /* 0x0000ffff16167812 */ /* 0x000fe400078ec0ff */
[----:B------:R-:W-:Y:S02]  /*cd3b0*/  LOP3.LUT R25, R26, 0xffff, RZ, 0xc0, !PT ;  /* 0x0000ffff1a197812 */ /* 0x000fe400078ec0ff */
[----:B------:R-:W-:Y:S02]  /*cd3c0*/  LOP3.LUT R24, R24, 0xffff, RZ, 0xc0, !PT ;  /* 0x0000ffff18187812 */ /* 0x000fe400078ec0ff */
[----:B------:R-:W-:Y:S01]  /*cd3d0*/  PRMT R28, R22, 0x3340, R0 ;  /* 0x00003340161c7816 */ /* 0x000fe20000000000 */
[----:B------:R-:W-:Y:S01]  /*cd3e0*/  STL.64 [R1+0xc48], R30 ;  /* 0x000c481e01007387 */ /* 0x000fe20000100a00 */
[----:B------:R-:W-:-:S03]  /*cd3f0*/  PRMT R22, R25, 0x3340, R24 ;  /* 0x0000334019167816 */ /* 0x000fc60000000018 */
[----:B------:R0:W-:Y:S01]  /*cd400*/  STL [R1+0x54], R28 ;  /* 0x0000541c01007387 */ /* 0x0001e20000100800 */
[----:B----4-:R-:W-:-:S03]  /*cd410*/  LOP3.LUT R26, R41, 0xffff, RZ, 0xc0, !PT ;  /* 0x0000ffff291a7812 */ /* 0x010fc600078ec0ff */
[----:B------:R1:W-:Y:S01]  /*cd420*/  STL [R1+0x1e0], R22 ;  /* 0x0001e01601007387 */ /* 0x0003e20000100800 */
[----:B------:R-:W-:Y:S02]  /*cd430*/  LOP3.LUT R25, R36, 0xffff, RZ, 0xc0, !PT ;  /* 0x0000ffff24197812 */ /* 0x000fe400078ec0ff */
[----:B0-----:R-:W-:Y:S02]  /*cd440*/  LOP3.LUT R28, R40, 0xffff, RZ, 0xc0, !PT ;  /* 0x0000ffff281c7812 */ /* 0x001fe400078ec0ff */
[----:B------:R-:W-:Y:S02]  /*cd450*/  PRMT R24, R26, 0x3340, R25 ;  /* 0x000033401a187816 */ /* 0x000fe40000000019 */
[----:B-1----:R-:W-:Y:S02]  /*cd460*/  PRMT R22, R28, 0x3340, R0 ;  /* 0x000033401c167816 */ /* 0x002fe40000000000 */
[----:B------:R-:W-:Y:S02]  /*cd470*/  IADD3 R30, P1, R20, R5, RZ ;  /* 0x00000005141e7210 */ /* 0x000fe40007f3e0ff */
[----:B------:R-:W-:-:S03]  /*cd480*/  PRMT R22, R24, 0x5410, R22 ;  /* 0x0000541018167816 */ /* 0x000fc60000000016 */
[----:B------:R-:W-:Y:S02]  /*cd490*/  IMAD.X R31, R21, 0x1, R6, P1 ;  /* 0x00000001151f7824 */ /* 0x000fe400008e0606 */
[----:B------:R0:W-:Y:S04]  /*cd4a0*/  STL [R1+0x6e4], R22 ;  /* 0x0006e41601007387 */ /* 0x0001e80000100800 */
[----:B------:R1:W-:Y:S01]  /*cd4b0*/  STL.64 [R1+0xc60], R30 ;  /* 0x000c601e01007387 */ /* 0x0003e20000100a00 */
[----:B------:R-:W-:Y:S02]  /*cd4c0*/  SHF.R.U32.HI R26, RZ, 0x8, R26 ;  /* 0x00000008ff1a7819 */ /* 0x000fe4000001161a */
[----:B0-----:R-:W-:Y:S01]  /*cd4d0*/  SHF.R.U32.HI R22, RZ, 0x8, R27 ;  /* 0x00000008ff167819 */ /* 0x001fe2000001161b */
[----:B-1----:R-:W4:Y:S04]  /*cd4e0*/  LDL.LU R31, [R1+0x398] ;  /* 0x00039800011f7983 */ /* 0x002f280000300800 */
[----:B------:R-:W4:Y:S01]  /*cd4f0*/  LDL.LU R33, [R1+0x240] ;  /* 0x0002400001217983 */ /* 0x000f220000300800 */
[----:B------:R-:W-:-:S02]  /*cd500*/  SHF.R.U32.HI R24, RZ, 0x8, R25 ;  /* 0x00000008ff187819 */ /* 0x000fc40000011619 */
[----:B------:R-:W-:Y:S02]  /*cd510*/  LOP3.LUT R22, R22, 0xffff, RZ, 0xc0, !PT ;  /* 0x0000ffff16167812 */ /* 0x000fe400078ec0ff */
[----:B------:R-:W-:Y:S02]  /*cd520*/  LOP3.LUT R25, R26, 0xffff, RZ, 0xc0, !PT ;  /* 0x0000ffff1a197812 */ /* 0x000fe400078ec0ff */
[----:B------:R-:W-:Y:S02]  /*cd530*/  LOP3.LUT R24, R24, 0xffff, RZ, 0xc0, !PT ;  /* 0x0000ffff18187812 */ /* 0x000fe400078ec0ff */
[----:B------:R-:W-:Y:S02]  /*cd540*/  PRMT R26, R22, 0x3340, R0 ;  /* 0x00003340161a7816 */ /* 0x000fe40000000000 */
[----:B------:R-:W-:-:S03]  /*cd550*/  PRMT R22, R25, 0x3340, R24 ;  /* 0x0000334019167816 */ /* 0x000fc60000000018 */
[----:B------:R0:W-:Y:S04]  /*cd560*/  STL [R1+0x50], R26 ;  /* 0x0000501a01007387 */ /* 0x0001e80000100800 */
[----:B------:R1:W-:Y:S04]  /*cd570*/  STL [R1+0x3e4], R22 ;  /* 0x0003e41601007387 */ /* 0x0003e80000100800 */
[----:B------:R-:W4:Y:S01]  /*cd580*/  LDL.LU R41, [R1+0x4d4c] ;  /* 0x004d4c0001297983 */ /* 0x000f220000300800 */
[----:B0-----:R-:W-:-:S03]  /*cd590*/  LOP3.LUT R26, R59, 0xffff, RZ, 0xc0, !PT ;  /* 0x0000ffff3b1a7812 */ /* 0x001fc600078ec0ff */
[----:B------:R-:W4:Y:S01]  /*cd5a0*/  LDL.LU R40, [R1+0x7ac] ;  /* 0x0007ac0001287983 */ /* 0x000f220000300800 */
[----:B-1----:R-:W-:Y:S02]  /*cd5b0*/  PRMT R22, R26, 0x3340, R0 ;  /* 0x000033401a167816 */ /* 0x002fe40000000000 */
[----:B--2---:R-:W-:Y:S02]  /*cd5c0*/  LOP3.LUT R27, R37, 0xffff, RZ, 0xc0, !PT ;  /* 0x0000ffff251b7812 */ /* 0x004fe400078ec0ff */
[----:B---3--:R-:W-:-:S04]  /*cd5d0*/  LOP3.LUT R25, R55, 0xffff, RZ, 0xc0, !PT ;  /* 0x0000ffff37197812 */ /* 0x008fc800078ec0ff */
[----:B------:R-:W-:-:S04]  /*cd5e0*/  PRMT R24, R27, 0x3340, R25 ;  /* 0x000033401b187816 */ /* 0x000fc80000000019 */
[----:B------:R-:W-:-:S05]  /*cd5f0*/  PRMT R22, R24, 0x5410, R22 ;  /* 0x0000541018167816 */ /* 0x000fca0000000016 */
[----:B------:R0:W-:Y:S04]  /*cd600*/  STL [R1+0x6dc], R22 ;  /* 0x0006dc1601007387 */ /* 0x0001e80000100800 */
[----:B------:R-:W2:Y:S04]  /*cd610*/  LDL.LU R36, [R1+0x1f8c] ;  /* 0x001f8c0001247983 */ /* 0x000ea80000300800 */
[----:B------:R-:W3:Y:S04]  /*cd620*/  LDL.LU R37, [R1+0x4d3c] ;  /* 0x004d3c0001257983 */ /* 0x000ee80000300800 */
[----:B------:R-:W3:Y:S04]  /*cd630*/  LDL.LU R59, [R1+0x5cc] ;  /* 0x0005cc00013b7983 */ /* 0x000ee80000300800 */
[----:B------:R-:W3:Y:S01]  /*cd640*/  LDL.LU R55, [R1+0x1da8] ;  /* 0x001da80001377983 */ /* 0x000ee20000300800 */
[----:B------:R-:W-:-:S02]  /*cd650*/  SHF.R.U32.HI R27, RZ, 0x8, R27 ;  /* 0x00000008ff1b7819 */ /* 0x000fc4000001161b */
[----:B------:R-:W-:Y:S02]  /*cd660*/  SHF.R.U32.HI R24, RZ, 0x8, R25 ;  /* 0x00000008ff187819 */ /* 0x000fe40000011619 */
[----:B------:R-:W-:Y:S02]  /*cd670*/  IADD3 R34, P1, R20, R7, RZ ;  /* 0x0000000714227210 */ /* 0x000fe40007f3e0ff */
[----:B0-----:R-:W-:Y:S02]  /*cd680*/  SHF.R.U32.HI R22, RZ, 0x8, R26 ;  /* 0x00000008ff167819 */ /* 0x001fe4000001161a */
[----:B------:R-:W-:Y:S02]  /*cd690*/  LOP3.LUT R25, R27, 0xffff, RZ, 0xc0, !PT ;  /* 0x0000ffff1b197812 */ /* 0x000fe400078ec0ff */
[----:B------:R-:W-:Y:S01]  /*cd6a0*/  LOP3.LUT R24, R24, 0xffff, RZ, 0xc0, !PT ;  /* 0x0000ffff18187812 */ /* 0x000fe200078ec0ff */
[----:B------:R-:W-:Y:S01]  /*cd6b0*/  IMAD.X R35, R21, 0x1, R8, P1 ;  /* 0x0000000115237824 */ /* 0x000fe200008e0608 */
[----:B------:R-:W-:-:S02]  /*cd6c0*/  LOP3.LUT R22, R22, 0xffff, RZ, 0xc0, !PT ;  /* 0x0000ffff16167812 */ /* 0x000fc400078ec0ff */
[----:B------:R-:W-:Y:S02]  /*cd6d0*/  PRMT R25, R25, 0x3340, R24 ;  /* 0x0000334019197816 */ /* 0x000fe40000000018 */
[----:B------:R-:W-:Y:S01]  /*cd6e0*/  PRMT R24, R22, 0x3340, R0 ;  /* 0x0000334016187816 */ /* 0x000fe20000000000 */
[----:B------:R-:W-:Y:S01]  /*cd6f0*/  STL.64 [R1+0xc78], R34 ;  /* 0x000c782201007387 */ /* 0x000fe20000100a00 */
[----:B------:R-:W-:-:S03]  /*cd700*/  LOP3.LUT R22, R53, 0xffff, RZ, 0xc0, !PT ;  /* 0x0000ffff35167812 */ /* 0x000fc600078ec0ff */
[----:B------:R-:W-:Y:S04]  /*cd710*/  STL [R1+0x3e0], R25 ;  /* 0x0003e01901007387 */ /* 0x000fe80000100800 */
[----:B------:R-:W-:Y:S04]  /*cd720*/  STL [R1+0x4c], R24 ;  /* 0x00004c1801007387 */ /* 0x000fe80000100800 */
[----:B------:R-:W3:Y:S04]  /*cd730*/  LDL.LU R53, [R1+0x580c] ;  /* 0x00580c0001357983 */ /* 0x000ee80000300800 */
[----:B------:R0:W-:Y:S02]  /*cd740*/  STL [R1+0x4d20], R22 ;  /* 0x004d201601007387 */ /* 0x0001e40000100800 */
[----:B0-----:R-:W-:-:S02]  /*cd750*/  PRMT R22, R22, 0x3340, R0 ;  /* 0x0000334016167816 */ /* 0x001fc40000000000 */
[----:B----4-:R-:W-:Y:S02]  /*cd760*/  LOP3.LUT R26, R31, 0xffff, RZ, 0xc0, !PT ;  /* 0x0000ffff1f1a7812 */ /* 0x010fe400078ec0ff */
[----:B------:R-:W-:-:S04]  /*cd770*/  LOP3.LUT R25, R33, 0xffff, RZ, 0xc0, !PT ;  /* 0x0000ffff21197812 */ /* 0x000fc800078ec0ff */
        /* <DEDUP_REMOVED lines=12> */
[----:B------:R0:W-:Y:S01]  /*cd840*/  STL.64 [R1+0xc58], R30 ;  /* 0x000c581e01007387 */ /* 0x0001e20000100a00 */
[----:B------:R-:W-:Y:S02]  /*cd850*/  PRMT R22, R25, 0x3340, R24 ;  /* 0x0000334019167816 */ /* 0x000fe40000000018 */
[----:B------:R-:W-:Y:S01]  /*cd860*/  LOP3.LUT R28, R41, 0xffff, RZ, 0xc0, !PT ;  /* 0x0000ffff291c7812 */ /* 0x000fe200078ec0ff */
[----:B------:R-:W-:Y:S04]  /*cd870*/  STL [R1+0x48], R26 ;  /* 0x0000481a01007387 */ /* 0x000fe80000100800 */
[----:B------:R1:W-:Y:S01]  /*cd880*/  STL [R1+0x1f4c], R22 ;  /* 0x001f4c1601007387 */ /* 0x0003e20000100800 */
[----:B0-----:R-:W-:-:S03]  /*cd890*/  LOP3.LUT R30, R40, 0xffff, RZ, 0xc0, !PT ;  /* 0x0000ffff281e7812 */ /* 0x001fc600078ec0ff */
[----:B------:R-:W4:Y:S04]  /*cd8a0*/  LDL.LU R41, [R1+0x4e8] ;  /* 0x0004e80001297983 */ /* 0x000f280000300800 */
[----:B------:R-:W4:Y:S01]  /*cd8b0*/  LDL.LU R40, [R1+0x2f8] ;  /* 0x0002f80001287983 */ /* 0x000f220000300800 */
[----:B-1----:R-:W-:Y:S02]  /*cd8c0*/  PRMT R22, R30, 0x3340, R0 ;  /* 0x000033401e167816 */ /* 0x002fe40000000000 */
[----:B------:R-:W-:-:S05]  /*cd8d0*/  IADD3 R32, P1, R20, R11, RZ ;  /* 0x0000000b14207210 */ /* 0x000fca0007f3e0ff */
[----:B------:R-:W-:Y:S01]  /*cd8e0*/  IMAD.X R33, R21, 0x1, R12, P1 ;  /* 0x0000000115217824 */ /* 0x000fe200008e060c */
[----:B--2---:R-:W-:-:S04]  /*cd8f0*/  LOP3.LUT R26, R36, 0xffff, RZ, 0xc0, !PT ;  /* 0x0000ffff241a7812 */ /* 0x004fc800078ec0ff */
[----:B------:R-:W-:Y:S02]  /*cd900*/  PRMT R24, R28, 0x3340, R26 ;  /* 0x000033401c187816 */ /* 0x000fe4000000001a */
[----:B---3--:R-:W-:Y:S02]  /*cd910*/  LOP3.LUT R27, R37, 0xffff, RZ, 0xc0, !PT ;  /* 0x0000ffff251b7812 */ /* 0x008fe400078ec0ff */
[----:B------:R-:W-:Y:S02]  /*cd920*/  PRMT R22, R24, 0x5410, R22 ;  /* 0x0000541018167816 */ /* 0x000fe40000000016 */
[----:B------:R-:W-:Y:S02]  /*cd930*/  LOP3.LUT R29, R59, 0xffff, RZ, 0xc0, !PT ;  /* 0x0000ffff3b1d7812 */ /* 0x000fe400078ec0ff */
[----:B------:R-:W-:Y:S01]  /*cd940*/  LOP3.LUT R25, R55, 0xffff, RZ, 0xc0, !PT ;  /* 0x0000ffff37197812 */ /* 0x000fe200078ec0ff */
[----:B------:R0:W-:Y:S03]  /*cd950*/  STL [R1+0x6d4], R22 ;  /* 0x0006d41601007387 */ /* 0x0001e60000100800 */
[----:B------:R-:W-:-:S02]  /*cd960*/  PRMT R24, R27, 0x3340, R25 ;  /* 0x000033401b187816 */ /* 0x000fc40000000019 */
[----:B0-----:R-:W-:-:S04]  /*cd970*/  PRMT R22, R29, 0x3340, R0 ;  /* 0x000033401d167816 */ /* 0x001fc80000000000 */
[----:B------:R-:W-:Y:S02]  /*cd980*/  PRMT R22, R24, 0x5410, R22 ;  /* 0x0000541018167816 */ /* 0x000fe40000000016 */
[----:B------:R-:W-:Y:S02]  /*cd990*/  SHF.R.U32.HI R28, RZ, 0x8, R28 ;  /* 0x00000008ff1c7819 */ /* 0x000fe4000001161c */
[----:B------:R-:W-:Y:S01]  /*cd9a0*/  SHF.R.U32.HI R24, RZ, 0x8, R26 ;  /* 0x00000008ff187819 */ /* 0x000fe2000001161a */
[----:B------:R0:W-:Y:S01]  /*cd9b0*/  STL [R1+0x6d8], R22 ;  /* 0x0006d81601007387 */ /* 0x0001e20000100800 */
[----:B------:R-:W-:-:S03]  /*cd9c0*/  SHF.R.U32.HI R27, RZ, 0x8, R27 ;  /* 0x00000008ff1b7819 */ /* 0x000fc6000001161b */
[----:B------:R-:W2:Y:S01]  /*cd9d0*/  LDL.LU R36, [R1+0x4e4] ;  /* 0x0004e40001247983 */ /* 0x000ea20000300800 */
[----:B------:R-:W-:-:S03]  /*cd9e0*/  LOP3.LUT R24, R24, 0xffff, RZ, 0xc0, !PT ;  /* 0x0000ffff18187812 */ /* 0x000fc600078ec0ff */
[----:B------:R-:W3:Y:S01]  /*cd9f0*/  LDL.LU R37, [R1+0x2f0] ;  /* 0x0002f00001257983 */ /* 0x000ee20000300800 */
[----:B0-----:R-:W-:Y:S02]  /*cda00*/  SHF.R.U32.HI R22, RZ, 0x8, R25 ;  /* 0x00000008ff167819 */ /* 0x001fe40000011619 */
[----:B------:R-:W-:Y:S02]  /*cda10*/  LOP3.LUT R25, R28, 0xffff, RZ, 0xc0, !PT ;  /* 0x0000ffff1c197812 */ /* 0x000fe400078ec0ff */
[----:B------:R-:W-:Y:S02]  /*cda20*/  LOP3.LUT R26, R27, 0xffff, RZ, 0xc0, !PT ;  /* 0x0000ffff1b1a7812 */ /* 0x000fe400078ec0ff */
[----:B------:R-:W-:Y:S02]  /*cda30*/  LOP3.LUT R22, R22, 0xffff, RZ, 0xc0, !PT ;  /* 0x0000ffff16167812 */ /* 0x000fe400078ec0ff */
[----:B------:R-:W-:Y:S02]  /*cda40*/  PRMT R27, R25, 0x3340, R24 ;  /* 0x00003340191b7816 */ /* 0x000fe40000000018 */
[----:B------:R-:W-:Y:S01]  /*cda50*/  PRMT R22, R26, 0x3340, R22 ;  /* 0x000033401a167816 */ /* 0x000fe20000000016 */
[----:B------:R-:W-:Y:S04]  /*cda60*/  STL.64 [R1+0xc40], R32 ;  /* 0x000c402001007387 */ /* 0x000fe80000100a00 */
[----:B------:R-:W-:Y:S04]  /*cda70*/  STL [R1+0x3c4], R27 ;  /* 0x0003c41b01007387 */ /* 0x000fe80000100800 */
[----:B------:R0:W-:Y:S04]  /*cda80*/  STL [R1+0x380], R22 ;  /* 0x0003801601007387 */ /* 0x0001e80000100800 */
[----:B------:R-:W3:Y:S04]  /*cda90*/  LDL.LU R59, [R1+0x478] ;  /* 0x00047800013b7983 */ /* 0x000ee80000300800 */
[----:B------:R-:W3:Y:S01]  /*cdaa0*/  LDL.LU R55, [R1+0x258] ;  /* 0x0002580001377983 */ /* 0x000ee20000300800 */
[----:B------:R-:W-:-:S05]  /*cdab0*/  IADD3 R24, P1, R20, R13, RZ ;  /* 0x0000000d14187210 */ /* 0x000fca0007f3e0ff */
[----:B------:R-:W-:Y:S01]  /*cdac0*/  IMAD.X R25, R21, 0x1, R15, P1 ;  /* 0x0000000115197824 */ /* 0x000fe200008e060f */
[----:B0-----:R-:W-:-:S04]  /*cdad0*/  SHF.R.U32.HI R22, RZ, 0x8, R29 ;  /* 0x00000008ff167819 */ /* 0x001fc8000001161d */
[----:B------:R0:W-:Y:S01]  /*cdae0*/  STL.64 [R1+0xc70], R24 ;  /* 0x000c701801007387 */ /* 0x0001e20000100a00 */
[----:B------:R-:W-:Y:S02]  /*cdaf0*/  LOP3.LUT R22, R22, 0xffff, RZ, 0xc0, !PT ;  /* 0x0000ffff16167812 */ /* 0x000fe400078ec0ff */
[----:B0-----:R-:W-:-:S05]  /*cdb00*/  IADD3 R24, P1, R20, R14, RZ ;  /* 0x0000000e14187210 */ /* 0x001fca0007f3e0ff */
[----:B------:R-:W-:Y:S01]  /*cdb10*/  IMAD.X R25, R21, 0x1, R16, P1 ;  /* 0x0000000115197824 */ /* 0x000fe200008e0610 */
[----:B------:R-:W-:Y:S02]  /*cdb20*/  SHF.R.U32.HI R21, RZ, 0x8, R30 ;  /* 0x00000008ff157819 */ /* 0x000fe4000001161e */
[----:B------:R-:W-:Y:S02]  /*cdb30*/  PRMT R22, R22, 0x3340, R0 ;  /* 0x0000334016167816 */ /* 0x000fe40000000000 */
[----:B------:R-:W-:-:S03]  /*cdb40*/  LOP3.LUT R21, R21, 0xffff, RZ, 0xc0, !PT ;  /* 0x0000ffff15157812 */ /* 0x000fc600078ec0ff */
[----:B------:R-:W-:Y:S01]  /*cdb50*/  STL [R1+0xc], R22 ;  /* 0x00000c1601007387 */ /* 0x000fe20000100800 */
[----:B------:R-:W-:-:S03]  /*cdb60*/  PRMT R21, R21, 0x3340, R0 ;  /* 0x0000334015157816 */ /* 0x000fc60000000000 */
[----:B------:R0:W-:Y:S01]  /*cdb70*/  STL.64 [R1+0xc50], R24 ;  /* 0x000c501801007387 */ /* 0x0001e20000100a00 */
[----:B----4-:R-:W-:-:S03]  /*cdb80*/  LOP3.LUT R26, R41, 0xffff, RZ, 0xc0, !PT ;  /* 0x0000ffff291a7812 */ /* 0x010fc600078ec0ff */
[----:B------:R1:W-:Y:S01]  /*cdb90*/  STL [R1+0x44], R21 ;  /* 0x0000441501007387 */ /* 0x0003e20000100800 */
[----:B0-----:R-:W-:Y:S02]  /*cdba0*/  LOP3.LUT R25, R51, 0xffff, RZ, 0xc0, !PT ;  /* 0x0000ffff33197812 */ /* 0x001fe400078ec0ff */
[----:B------:R-:W-:Y:S01]  /*cdbb0*/  LOP3.LUT R24, R40, 0xffff, RZ, 0xc0, !PT ;  /* 0x0000ffff28187812 */ /* 0x000fe200078ec0ff */
[----:B------:R-:W4:Y:S01]  /*cdbc0*/  LDL.LU R51, [R1+0x5808] ;  /* 0x0058080001337983 */ /* 0x000f220000300800 */
[----:B-1----:R-:W-:Y:S02]  /*cdbd0*/  PRMT R21, R25, 0x3340, R0 ;  /* 0x0000334019157816 */ /* 0x002fe40000000000 */
[----:B------:R-:W-:-:S04]  /*cdbe0*/  PRMT R22, R26, 0x3340, R24 ;  /* 0x000033401a167816 */ /* 0x000fc80000000018 */
[----:B------:R-:W-:Y:S02]  /*cdbf0*/  PRMT R27, R22, 0x5410, R21 ;  /* 0x00005410161b7816 */ /* 0x000fe40000000015 */
[----:B------:R-:W-:Y:S02]  /*cdc00*/  SHF.R.U32.HI R22, RZ, 0x8, R26 ;  /* 0x00000008ff167819 */ /* 0x000fe4000001161a */
[----:B------:R-:W-:Y:S02]  /*cdc10*/  SHF.R.U32.HI R21, RZ, 0x8, R24 ;  /* 0x00000008ff157819 */ /* 0x000fe40000011618 */
[----:B------:R-:W-:Y:S02]  /*cdc20*/  LOP3.LUT R22, R22, 0xffff, RZ, 0xc0, !PT ;  /* 0x0000ffff16167812 */ /* 0x000fe400078ec0ff */
[----:B------:R-:W-:Y:S01]  /*cdc30*/  LOP3.LUT R21, R21, 0xffff, RZ, 0xc0, !PT ;  /* 0x0000ffff15157812 */ /* 0x000fe200078ec0ff */
[----:B------:R-:W-:Y:S01]  /*cdc40*/  STL [R1+0x6d0], R27 ;  /* 0x0006d01b01007387 */ /* 0x000fe20000100800 */
[----:B------:R-:W-:-:S02]  /*cdc50*/  LOP3.LUT R30, R57, 0xffff, RZ, 0xc0, !PT ;  /* 0x0000ffff391e7812 */ /* 0x000fc400078ec0ff */
[----:B------:R-:W-:-:S05]  /*cdc60*/  PRMT R21, R22, 0x3340, R21 ;  /* 0x0000334016157816 */ /* 0x000fca0000000015 */
[----:B------:R0:W-:Y:S01]  /*cdc70*/  STL [R1+0x3ac], R21 ;  /* 0x0003ac1501007387 */ /* 0x0001e20000100800 */
[----:B------:R-:W-:-:S03]  /*cdc80*/  SHF.R.U32.HI R24, RZ, 0x8, R25 ;  /* 0x00000008ff187819 */ /* 0x000fc60000011619 */
[----:B------:R-:W4:Y:S01]  /*cdc90*/  LDL.LU R57, [R1+0x5804] ;  /* 0x0058040001397983 */ /* 0x000f220000300800 */
[----:B0-----:R-:W-:Y:S02]  /*cdca0*/  PRMT R21, R30, 0x3340, R0 ;  /* 0x000033401e157816 */ /* 0x001fe40000000000 */
[----:B--2---:R-:W-:Y:S02]  /*cdcb0*/  LOP3.LUT R29, R36, 0xffff, RZ, 0xc0, !PT ;  /* 0x0000ffff241d7812 */ /* 0x004fe400078ec0ff */
[----:B---3--:R-:W-:-:S04]  /*cdcc0*/  LOP3.LUT R27, R37, 0xffff, RZ, 0xc0, !PT ;  /* 0x0000ffff251b7812 */ /* 0x008fc800078ec0ff */
[----:B------:R-:W-:-:S04]  /*cdcd0*/  PRMT R22, R29, 0x3340, R27 ;  /* 0x000033401d167816 */ /* 0x000fc8000000001b */
[----:B------:R-:W-:-:S05]  /*cdce0*/  PRMT R21, R22, 0x5410, R21 ;  /* 0x0000541016157816 */ /* 0x000fca0000000015 */
[----:B------:R0:W-:Y:S04]  /*cdcf0*/  STL [R1+0x6cc], R21 ;  /* 0x0006cc1501007387 */ /* 0x0001e80000100800 */
[----:B------:R-:W2:Y:S04]  /*cdd00*/  LDL.LU R36, [R1+0x4d50] ;  /* 0x004d500001247983 */ /* 0x000ea80000300800 */
[----:B------:R-:W3:Y:S01]  /*cdd10*/  LDL.LU R37, [R1+0x1bc8] ;  /* 0x001bc80001257983 */ /* 0x000ee20000300800 */
[----:B------:R-:W-:-:S03]  /*cdd20*/  LOP3.LUT R25, R55, 0xffff, RZ, 0xc0, !PT ;  /* 0x0000ffff37197812 */ /* 0x000fc600078ec0ff */
[----:B------:R-:W4:Y:S01]  /*cdd30*/  LDL.LU R55, [R1+0x1fa8] ;  /* 0x001fa80001377983 */ /* 0x000f220000300800 */
[----:B------:R-:W-:Y:S02]  /*cdd40*/  LOP3.LUT R28, R61, 0xffff, RZ, 0xc0, !PT ;  /* 0x0000ffff3d1c7812 */ /* 0x000fe400078ec0ff */
[----:B------:R-:W-:Y:S02]  /*cdd50*/  LOP3.LUT R26, R59, 0xffff, RZ, 0xc0, !PT ;  /* 0x0000ffff3b1a7812 */ /* 0x000fe400078ec0ff */
[----:B0-----:R-:W-:Y:S02]  /*cdd60*/  PRMT R21, R28, 0x3340, R0 ;  /* 0x000033401c157816 */ /* 0x001fe40000000000 */
[----:B------:R-:W-:Y:S01]  /*cdd70*/  PRMT R22, R26, 0x3340, R25 ;  /* 0x000033401a167816 */ /* 0x000fe20000000019 */
[----:B------:R-:W-:Y:S01]  /*cdd80*/  VIADD R20, R20, UR6 ;  /* 0x0000000614147c36 */ /* 0x000fe20008000000 */
[----:B------:R-:W-:Y:S01]  /*cdd90*/  SHF.R.U32.HI R31, RZ, 0x8, R26 ;  /* 0x00000008ff1f7819 */ /* 0x000fe2000001161a */
[----:B------:R-:W-:Y:S01]  /*cdda0*/  ULDC UR6, c[0x0][0x248] ;  /* 0x0000920000067ab9 */ /* 0x000fe20000000800 */
[----:B------:R-:W-:-:S02]  /*cddb0*/  PRMT R22, R22, 0x5410, R21 ;  /* 0x0000541016167816 */ /* 0x000fc40000000015 */
[----:B------:R-:W-:Y:S02]  /*cddc0*/  SHF.R.U32.HI R26, RZ, 0x8, R25 ;  /* 0x00000008ff1a7819 */ /* 0x000fe40000011619 */
[----:B------:R-:W-:Y:S01]  /*cddd0*/  SHF.R.U32.HI R25, RZ, 0x8, R29 ;  /* 0x00000008ff197819 */ /* 0x000fe2000001161d */
[----:B------:R0:W-:Y:S01]  /*cdde0*/  STL [R1+0x6bc], R22 ;  /* 0x0006bc1601007387 */ /* 0x0001e20000100800 */
[----:B------:R-:W-:Y:S02]  /*cddf0*/  SHF.R.S32.HI R21, RZ, 0x1f, R20 ;  /* 0x0000001fff157819 */ /* 0x000fe40000011414 */
[----:B------:R-:W-:Y:S02]  /*cde00*/  IADD3 R32, P1, R20, R0, RZ ;  /* 0x0000000014207210 */ /* 0x000fe40007f3e0ff */
[----:B------:R-:W-:Y:S02]  /*cde10*/  LOP3.LUT R26, R26, 0xffff, RZ, 0xc0, !PT ;  /* 0x0000ffff1a1a7812 */ /* 0x000fe400078ec0ff */
[----:B0-----:R-:W-:-:S02]  /*cde20*/  SHF.R.U32.HI R22, RZ, 0x8, R27 ;  /* 0x00000008ff167819 */ /* 0x001fc4000001161b */
[----:B------:R-:W-:Y:S02]  /*cde30*/  LOP3.LUT R27, R31, 0xffff, RZ, 0xc0, !PT ;  /* 0x0000ffff1f1b7812 */ /* 0x000fe400078ec0ff */
[----:B------:R-:W-:Y:S02]  /*cde40*/  LOP3.LUT R25, R25, 0xffff, RZ, 0xc0, !PT ;  /* 0x0000ffff19197812 */ /* 0x000fe400078ec0ff */
[----:B------:R-:W-:Y:S01]  /*cde50*/  LOP3.LUT R22, R22, 0xffff, RZ, 0xc0, !PT ;  /* 0x0000ffff16167812 */ /* 0x000fe200078ec0ff */
[----:B------:R-:W-:Y:S01]  /*cde60*/  IMAD.X R33, R21, 0x1, R2, P1 ;  /* 0x0000000115217824 */ /* 0x000fe200008e0602 */
[----:B------:R-:W-:Y:S02]  /*cde70*/  PRMT R29, R27, 0x3340, R26 ;  /* 0x000033401b1d7816 */ /* 0x000fe4000000001a */
[----:B------:R-:W-:Y:S02]  /*cde80*/  PRMT R22, R25, 0x3340, R22 ;  /* 0x0000334019167816 */ /* 0x000fe40000000016 */
[----:B------:R-:W-:Y:S01]  /*cde90*/  IADD3 R26, P1, R20, R3, RZ ;  /* 0x00000003141a7210 */ /* 0x000fe20007f3e0ff */
[----:B------:R0:W-:Y:S04]  /*cdea0*/  STL.64 [R1+0xc38], R32 ;  /* 0x000c382001007387 */ /* 0x0001e80000100a00 */
[----:B------:R-:W-:Y:S01]  /*cdeb0*/  STL [R1+0x3a0], R29 ;  /* 0x0003a01d01007387 */ /* 0x000fe20000100800 */
[----:B------:R-:W-:-:S03]  /*cdec0*/  IMAD.X R27, R21, 0x1, R4, P1 ;  /* 0x00000001151b7824 */ /* 0x000fc600008e0604 */
[----:B------:R-:W-:Y:S04]  /*cded0*/  STL [R1+0x1c8], R22 ;  /* 0x0001c81601007387 */ /* 0x000fe80000100800 */
[----:B0-----:R-:W4:Y:S04]  /*cdee0*/  LDL.LU R33, [R1+0x480] ;  /* 0x0004800001217983 */ /* 0x001f280000300800 */
[----:B------:R-:W4:Y:S04]  /*cdef0*/  LDL.LU R41, [R1+0x260] ;  /* 0x0002600001297983 */ /* 0x000f280000300800 */
[----:B------:R-:W4:Y:S04]  /*cdf00*/  LDL.LU R40, [R1+0x4d58] ;  /* 0x004d580001287983 */ /* 0x000f280000300800 */
[----:B------:R0:W-:Y:S04]  /*cdf10*/  STL.64 [R1+0xc30], R26 ;  /* 0x000c301a01007387 */ /* 0x0001e80000100a00 */
[----:B------:R-:W4:Y:S04]  /*cdf20*/  LDL.LU R61, [R1+0x1bb8] ;  /* 0x001bb800013d7983 */ /* 0x000f280000300800 */
[----:B------:R-:W4:Y:S01]  /*cdf30*/  LDL.LU R59, [R1+0x1f9c] ;  /* 0x001f9c00013b7983 */ /* 0x000f220000300800 */
[----:B------:R-:W-:-:S02]  /*cdf40*/  SHF.R.U32.HI R25, RZ, 0x8, R30 ;  /* 0x00000008ff197819 */ /* 0x000fc4000001161e */
[----:B0-----:R-:W-:Y:S02]  /*cdf50*/  SHF.R.U32.HI R26, RZ, 0x8, R28 ;  /* 0x00000008ff1a7819 */ /* 0x001fe4000001161c */
[----:B------:R-:W-:Y:S02]  /*cdf60*/  LOP3.LUT R24, R24, 0xffff, RZ, 0xc0, !PT ;  /* 0x0000ffff18187812 */ /* 0x000fe400078ec0ff */
[----:B------:R-:W-:Y:S02]  /*cdf70*/  LOP3.LUT R25, R25, 0xffff, RZ, 0xc0, !PT ;  /* 0x0000ffff19197812 */ /* 0x000fe400078ec0ff */
[--C-:B------:R-:W-:Y:S02]  /*cdf80*/  PRMT R24, R24, 0x3340, R0.reuse ;  /* 0x0000334018187816 */ /* 0x100fe40000000000 */
[----:B------:R-:W-:-:S05]  /*cdf90*/  PRMT R25, R25, 0x3340, R0 ;  /* 0x0000334019197816 */ /* 0x000fca0000000000 */
[----:B------:R0:W-:Y:S02]  /*cdfa0*/  STL.64 [R1+0x5728], R24 ;  /* 0x0057281801007387 */ /* 0x0001e40000100a00 */
[----:B0-----:R-:W-:-:S05]  /*cdfb0*/  IADD3 R24, P1, R20, R5, RZ ;  /* 0x0000000514187210 */ /* 0x001fca0007f3e0ff */
[----:B------:R-:W-:Y:S01]  /*cdfc0*/  IMAD.X R25, R21, 0x1, R6, P1 ;  /* 0x0000000115197824 */ /* 0x000fe200008e0606 */
[----:B--2---:R-:W-:Y:S02]  /*cdfd0*/  LOP3.LUT R30, R36, 0xffff, RZ, 0xc0, !PT ;  /* 0x0000ffff241e7812 */ /* 0x004fe400078ec0ff */
[----:B---3--:R-:W-:-:S04]  /*cdfe0*/  LOP3.LUT R28, R37, 0xffff, RZ, 0xc0, !PT ;  /* 0x0000ffff251c7812 */ /* 0x008fc800078ec0ff */
[----:B------:R-:W-:Y:S02]  /*cdff0*/  PRMT R22, R28, 0x3340, R0 ;  /* 0x000033401c167816 */ /* 0x000fe40000000000 */
[----:B----4-:R-:W-:-:S04]  /*ce000*/  LOP3.LUT R29, R55, 0xffff, RZ, 0xc0, !PT ;  /* 0x0000ffff371d7812 */ /* 0x010fc800078ec0ff */
[----:B------:R-:W-:-:S04]  /*ce010*/  PRMT R27, R30, 0x3340, R29 ;  /* 0x000033401e1b7816 */ /* 0x000fc8000000001d */
[----:B------:R-:W-:Y:S02]  /*ce020*/  PRMT R22, R27, 0x5410, R22 ;  /* 0x000054101b167816 */ /* 0x000fe40000000016 */
[----:B------:R-:W-:-:S03]  /*ce030*/  SHF.R.U32.HI R30, RZ, 0x8, R30 ;  /* 0x00000008ff1e7819 */ /* 0x000fc6000001161e */
[----:B------:R0:W-:Y:S01]  /*ce040*/  STL [R1+0x6ac], R22 ;  /* 0x0006ac1601007387 */ /* 0x0001e20000100800 */
[----:B------:R-:W-:Y:S02]  /*ce050*/  SHF.R.U32.HI R27, RZ, 0x8, R28 ;  /* 0x00000008ff1b7819 */ /* 0x000fe4000001161c */
[----:B------:R-:W-:Y:S02]  /*ce060*/  LOP3.LUT R28, R30, 0xffff, RZ, 0xc0, !PT ;  /* 0x0000ffff1e1c7812 */ /* 0x000fe400078ec0ff */
[----:B0-----:R-:W-:-:S04]  /*ce070*/  SHF.R.U32.HI R22, RZ, 0x8, R29 ;  /* 0x00000008ff167819 */ /* 0x001fc8000001161d */
[----:B------:R-:W-:Y:S01]  /*ce080*/  LOP3.LUT R22, R22, 0xffff, RZ, 0xc0, !PT ;  /* 0x0000ffff16167812 */ /* 0x000fe200078ec0ff */
[----:B------:R-:W-:Y:S03]  /*ce090*/  STL.64 [R1+0xc20], R24 ;  /* 0x000c201801007387 */ /* 0x000fe60000100a00 */
[----:B------:R-:W-:Y:S01]  /*ce0a0*/  PRMT R22, R28, 0x3340, R22 ;  /* 0x000033401c167816 */ /* 0x000fe20000000016 */
[----:B------:R-:W2:Y:S04]  /*ce0b0*/  LDL.LU R36, [R1+0x4d48] ;  /* 0x004d480001247983 */ /* 0x000ea80000300800 */
[----:B------:R-:W3:Y:S04]  /*ce0c0*/  LDL.LU R37, [R1+0x5dc] ;  /* 0x0005dc0001257983 */ /* 0x000ee80000300800 */
[----:B------:R0:W-:Y:S04]  /*ce0d0*/  STL [R1+0x38c], R22 ;  /* 0x00038c1601007387 */ /* 0x0001e80000100800 */
[----:B------:R-:W4:Y:S01]  /*ce0e0*/  LDL.LU R55, [R1+0x1db8] ;  /* 0x001db80001377983 */ /* 0x000f220000300800 */
[----:B------:R-:W-:-:S02]  /*ce0f0*/  LOP3.LUT R26, R26, 0xffff, RZ, 0xc0, !PT ;  /* 0x0000ffff1a1a7812 */ /* 0x000fc400078ec0ff */
[----:B------:R-:W-:Y:S02]  /*ce100*/  LOP3.LUT R27, R27, 0xffff, RZ, 0xc0, !PT ;  /* 0x0000ffff1b1b7812 */ /* 0x000fe400078ec0ff */
[--C-:B------:R-:W-:Y:S02]  /*ce110*/  PRMT R26, R26, 0x3340, R0.reuse ;  /* 0x000033401a1a7816 */ /* 0x100fe40000000000 */
[----:B------:R-:W-:Y:S02]  /*ce120*/  PRMT R27, R27, 0x3340, R0 ;  /* 0x000033401b1b7816 */ /* 0x000fe40000000000 */
[----:B0-----:R-:W-:Y:S02]  /*ce130*/  LOP3.LUT R22, R47, 0xffff, RZ, 0xc0, !PT ;  /* 0x0000ffff2f167812 */ /* 0x001fe400078ec0ff */
[----:B------:R-:W-:Y:S01]  /*ce140*/  LOP3.LUT R32, R33, 0xffff, RZ, 0xc0, !PT ;  /* 0x0000ffff21207812 */ /* 0x000fe200078ec0ff */
[----:B------:R-:W-:Y:S01]  /*ce150*/  STL.64 [R1+0x5730], R26 ;  /* 0x0057301a01007387 */ /* 0x000fe20000100a00 */
[----:B------:R-:W-:-:S03]  /*ce160*/  LOP3.LUT R30, R41, 0xffff, RZ, 0xc0, !PT ;  /* 0x0000ffff291e7812 */ /* 0x000fc600078ec0ff */
[----:B------:R-:W4:Y:S01]  /*ce170*/  LDL.LU R47, [R1+0x5800] ;  /* 0x00580000012f7983 */ /* 0x000f220000300800 */
[----:B------:R-:W-:-:S03]  /*ce180*/  PRMT R28, R32, 0x3340, R30 ;  /* 0x00003340201c7816 */ /* 0x000fc6000000001e */
[----:B------:R0:W-:Y:S01]  /*ce190*/  STL [R1+0x4d1c], R22 ;  /* 0x004d1c1601007387 */ /* 0x0001e20000100800 */
[----:B------:R-:W-:Y:S02]  /*ce1a0*/  LOP3.LUT R31, R40, 0xffff, RZ, 0xc0, !PT ;  /* 0x0000ffff281f7812 */ /* 0x000fe400078ec0ff */
[----:B------:R-:W-:Y:S02]  /*ce1b0*/  LOP3.LUT R33, R61, 0xffff, RZ, 0xc0, !PT ;  /* 0x0000ffff3d217812 */ /* 0x000fe400078ec0ff */
[----:B------:R-:W-:Y:S02]  /*ce1c0*/  LOP3.LUT R29, R59, 0xffff, RZ, 0xc0, !PT ;  /* 0x0000ffff3b1d7812 */ /* 0x000fe400078ec0ff */
[----:B0-----:R-:W-:-:S04]  /*ce1d0*/  PRMT R22, R22, 0x3340, R0 ;  /* 0x0000334016167816 */ /* 0x001fc80000000000 */
[----:B------:R-:W-:Y:S02]  /*ce1e0*/  PRMT R24, R28, 0x5410, R22 ;  /* 0x000054101c187816 */ /* 0x000fe40000000016 */
[----:B------:R-:W-:Y:S02]  /*ce1f0*/  PRMT R22, R33, 0x3340, R0 ;  /* 0x0000334021167816 */ /* 0x000fe40000000000 */
[----:B------:R-:W-:Y:S01]  /*ce200*/  PRMT R28, R31, 0x3340, R29 ;  /* 0x000033401f1c7816 */ /* 0x000fe2000000001d */
[----:B------:R0:W-:Y:S03]  /*ce210*/  STL [R1+0x1fa8], R24 ;  /* 0x001fa81801007387 */ /* 0x0001e60000100800 */
[----:B------:R-:W-:Y:S01]  /*ce220*/  PRMT R22, R28, 0x5410, R22 ;  /* 0x000054101c167816 */ /* 0x000fe20000000016 */
[----:B------:R-:W4:Y:S04]  /*ce230*/  LDL.LU R61, [R1+0x4f8] ;  /* 0x0004f800013d7983 */ /* 0x000f280000300800 */
[----:B------:R1:W-:Y:S04]  /*ce240*/  STL [R1+0x69c], R22 ;  /* 0x00069c1601007387 */ /* 0x0003e80000100800 */
[----:B------:R-:W4:Y:S01]  /*ce250*/  LDL.LU R59, [R1+0x314] ;  /* 0x00031400013b7983 */ /* 0x000f220000300800 */
[----:B0-----:R-:W-:-:S02]  /*ce260*/  IADD3 R24, P1, R20, R7, RZ ;  /* 0x0000000714187210 */ /* 0x001fc40007f3e0ff */
[----:B------:R-:W-:Y:S02]  /*ce270*/  SHF.R.U32.HI R32, RZ, 0x8, R32 ;  /* 0x00000008ff207819 */ /* 0x000fe40000011620 */
[----:B------:R-:W-:Y:S02]  /*ce280*/  SHF.R.U32.HI R28, RZ, 0x8, R31 ;  /* 0x00000008ff1c7819 */ /* 0x000fe4000001161f */
[----:B-1----:R-:W-:Y:S01]  /*ce290*/  SHF.R.U32.HI R22, RZ, 0x8, R30 ;  /* 0x00000008ff167819 */ /* 0x002fe2000001161e */
[----:B------:R-:W-:Y:S01]  /*ce2a0*/  IMAD.X R25, R21, 0x1, R8, P1 ;  /* 0x0000000115197824 */ /* 0x000fe200008e0608 */
[----:B------:R-:W-:Y:S02]  /*ce2b0*/  SHF.R.U32.HI R31, RZ, 0x8, R29 ;  /* 0x00000008ff1f7819 */ /* 0x000fe4000001161d */
[----:B------:R-:W-:Y:S02]  /*ce2c0*/  LOP3.LUT R30, R32, 0xffff, RZ, 0xc0, !PT ;  /* 0x0000ffff201e7812 */ /* 0x000fe400078ec0ff */
[----:B------:R-:W-:-:S02]  /*ce2d0*/  LOP3.LUT R29, R22, 0xffff, RZ, 0xc0, !PT ;  /* 0x0000ffff161d7812 */ /* 0x000fc400078ec0ff */
[----:B------:R-:W-:Y:S02]  /*ce2e0*/  LOP3.LUT R28, R28, 0xffff, RZ, 0xc0, !PT ;  /* 0x0000ffff1c1c7812 */ /* 0x000fe400078ec0ff */
[----:B------:R-:W-:Y:S01]  /*ce2f0*/  LOP3.LUT R22, R31, 0xffff, RZ, 0xc0, !PT ;  /* 0x0000ffff1f167812 */ /* 0x000fe200078ec0ff */
[----:B------:R0:W-:Y:S03]  /*ce300*/  STL.64 [R1+0xc28], R24 ;  /* 0x000c281801007387 */ /* 0x0001e60000100a00 */
[----:B------:R-:W-:Y:S02]  /*ce310*/  PRMT R22, R28, 0x3340, R22 ;  /* 0x000033401c167816 */ /* 0x000fe40000000016 */
[----:B0-----:R-:W-:-:S05]  /*ce320*/  PRMT R24, R30, 0x3340, R29 ;  /* 0x000033401e187816 */ /* 0x001fca000000001d */
[----:B------:R-:W-:Y:S04]  /*ce330*/  STL [R1+0x1f38], R24 ;  /* 0x001f381801007387 */ /* 0x000fe80000100800 */
[----:B------:R0:W-:Y:S01]  /*ce340*/  STL [R1+0x374], R22 ;  /* 0x0003741601007387 */ /* 0x0001e20000100800 */
[----:B--2---:R-:W-:Y:S02]  /*ce350*/  LOP3.LUT R31, R36, 0xffff, RZ, 0xc0, !PT ;  /* 0x0000ffff241f7812 */ /* 0x004fe400078ec0ff */
[----:B---3--:R-:W-:-:S04]  /*ce360*/  LOP3.LUT R29, R37, 0xffff, RZ, 0xc0, !PT ;  /* 0x0000ffff251d7812 */ /* 0x008fc800078ec0ff */
[----:B0-----:R-:W-:Y:S02]  /*ce370*/  PRMT R22, R29, 0x3340, R0 ;  /* 0x000033401d167816 */ /* 0x001fe40000000000 */
[----:B----4-:R-:W-:-:S04]  /*ce380*/  LOP3.LUT R30, R55, 0xffff, RZ, 0xc0, !PT ;  /* 0x0000ffff371e7812 */ /* 0x010fc800078ec0ff */
[----:B------:R-:W-:-:S04]  /*ce390*/  PRMT R28, R31, 0x3340, R30 ;  /* 0x000033401f1c7816 */ /* 0x000fc8000000001e */
[----:B------:R-:W-:-:S05]  /*ce3a0*/  PRMT R22, R28, 0x5410, R22 ;  /* 0x000054101c167816 */ /* 0x000fca0000000016 */
[----:B------:R0:W-:Y:S04]  /*ce3b0*/  STL [R1+0x68c], R22 ;  /* 0x00068c1601007387 */ /* 0x0001e80000100800 */
[----:B------:R-:W2:Y:S01]  /*ce3c0*/  LDL.LU R55, [R1+0x504] ;  /* 0x0005040001377983 */ /* 0x000ea20000300800 */
[----:B------:R-:W-:Y:S02]  /*ce3d0*/  SHF.R.U32.HI R28, RZ, 0x8, R31 ;  /* 0x00000008ff1c7819 */ /* 0x000fe4000001161f */
[----:B------:R-:W-:Y:S01]  /*ce3e0*/  IADD3 R24, P1, R20, R9, RZ ;  /* 0x0000000914187210 */ /* 0x000fe20007f3e0ff */
[----:B------:R-:W3:Y:S01]  /*ce3f0*/  LDL.LU R40, [R1+0x328] ;  /* 0x0003280001287983 */ /* 0x000ee20000300800 */
[----:B0-----:R-:W-:Y:S02]  /*ce400*/  SHF.R.U32.HI R22, RZ, 0x8, R30 ;  /* 0x00000008ff167819 */ /* 0x001fe4000001161e */
[----:B------:R-:W-:-:S02]  /*ce410*/  LOP3.LUT R28, R28, 0xffff, RZ, 0xc0, !PT ;  /* 0x0000ffff1c1c7812 */ /* 0x000fc400078ec0ff */
[----:B------:R-:W-:Y:S01]  /*ce420*/  LOP3.LUT R22, R22, 0xffff, RZ, 0xc0, !PT ;  /* 0x0000ffff16167812 */ /* 0x000fe200078ec0ff */
[----:B------:R-:W-:Y:S01]  /*ce430*/  IMAD.X R25, R21, 0x1, R10, P1 ;  /* 0x0000000115197824 */ /* 0x000fe200008e060a */
[----:B------:R-:W-:Y:S02]  /*ce440*/  LOP3.LUT R32, R49, 0xffff, RZ, 0xc0, !PT ;  /* 0x0000ffff31207812 */ /* 0x000fe400078ec0ff */
[----:B------:R-:W-:Y:S02]  /*ce450*/  PRMT R22, R28, 0x3340, R22 ;  /* 0x000033401c167816 */ /* 0x000fe40000000016 */
[----:B------:R-:W-:Y:S04]  /*ce460*/  STL.64 [R1+0xc18], R24 ;  /* 0x000c181801007387 */ /* 0x000fe80000100a00 */
[----:B------:R0:W-:Y:S04]  /*ce470*/  STL [R1+0x36c], R22 ;  /* 0x00036c1601007387 */ /* 0x0001e80000100800 */
[----:B------:R-:W4:Y:S01]  /*ce480*/  LDL.LU R49, [R1+0x57fc] ;  /* 0x0057fc0001317983 */ /* 0x000f220000300800 */
[----:B------:R-:W-:-:S02]  /*ce490*/  LOP3.LUT R31, R61, 0xffff, RZ, 0xc0, !PT ;  /* 0x0000ffff3d1f7812 */ /* 0x000fc400078ec0ff */
[----:B0-----:R-:W-:Y:S02]  /*ce4a0*/  PRMT R22, R32, 0x3340, R0 ;  /* 0x0000334020167816 */ /* 0x001fe40000000000 */
[----:B------:R-:W-:-:S04]  /*ce4b0*/  LOP3.LUT R30, R59, 0xffff, RZ, 0xc0, !PT ;  /* 0x0000ffff3b1e7812 */ /* 0x000fc800078ec0ff */
[----:B------:R-:W-:-:S04]  /*ce4c0*/  PRMT R28, R31, 0x3340, R30 ;  /* 0x000033401f1c7816 */ /* 0x000fc8000000001e */
[----:B------:R-:W-:-:S05]  /*ce4d0*/  PRMT R22, R28, 0x5410, R22 ;  /* 0x000054101c167816 */ /* 0x000fca0000000016 */
[----:B------:R0:W-:Y:S01]  /*ce4e0*/  STL [R1+0x67c], R22 ;  /* 0x00067c1601007387 */ /* 0x0001e20000100800 */
[----:B------:R-:W-:-:S03]  /*ce4f0*/  IADD3 R24, P1, R20, R11, RZ ;  /* 0x0000000b14187210 */ /* 0x000fc60007f3e0ff */
[----:B------:R-:W4:Y:S04]  /*ce500*/  LDL.LU R36, [R1+0x4d60] ;  /* 0x004d600001247983 */ /* 0x000f280000300800 */
[----:B------:R-:W4:Y:S04]  /*ce510*/  LDL.LU R37, [R1+0x1bd8] ;  /* 0x001bd80001257983 */ /* 0x000f280000300800 */
[----:B------:R-:W4:Y:S01]  /*ce520*/  LDL.LU R61, [R1+0x1fb8] ;  /* 0x001fb800013d7983 */ /* 0x000f220000300800 */
[----:B------:R-:W-:Y:S01]  /*ce530*/  IMAD.X R25, R21, 0x1, R12, P1 ;  /* 0x0000000115197824 */ /* 0x000fe200008e060c */
[----:B------:R-:W-:-:S02]  /*ce540*/  SHF.R.U32.HI R31, RZ, 0x8, R31 ;  /* 0x00000008ff1f7819 */ /* 0x000fc4000001161f */
[----:B0-----:R-:W-:Y:S02]  /*ce550*/  SHF.R.U32.HI R22, RZ, 0x8, R30 ;  /* 0x00000008ff167819 */ /* 0x001fe4000001161e */
[----:B------:R0:W-:Y:S01]  /*ce560*/  STL.64 [R1+0xc10], R24 ;  /* 0x000c101801007387 */ /* 0x0001e20000100a00 */
[----:B------:R-:W-:Y:S02]  /*ce570*/  LOP3.LUT R30, R31, 0xffff, RZ, 0xc0, !PT ;  /* 0x0000ffff1f1e7812 */ /* 0x000fe400078ec0ff */
[----:B------:R-:W-:-:S04]  /*ce580*/  LOP3.LUT R22, R22, 0xffff, RZ, 0xc0, !PT ;  /* 0x0000ffff16167812 */ /* 0x000fc800078ec0ff */
[----:B------:R-:W-:Y:S02]  /*ce590*/  PRMT R22, R30, 0x3340, R22 ;  /* 0x000033401e167816 */ /* 0x000fe40000000016 */
[----:B0-----:R-:W-:-:S03]  /*ce5a0*/  IADD3 R24, P1, R20, R13, RZ ;  /* 0x0000000d14187210 */ /* 0x001fc60007f3e0ff */
[----:B------:R0:W-:Y:S02]  /*ce5b0*/  STL [R1+0x360], R22 ;  /* 0x0003601601007387 */ /* 0x0001e40000100800 */
[----:B------:R-:W-:Y:S01]  /*ce5c0*/  IMAD.X R25, R21, 0x1, R15, P1 ;  /* 0x0000000115197824 */ /* 0x000fe200008e060f */
[----:B------:R-:W-:-:S04]  /*ce5d0*/  SHF.R.U32.HI R28, RZ, 0x8, R33 ;  /* 0x00000008ff1c7819 */ /* 0x000fc80000011621 */
[----:B------:R1:W-:Y:S04]  /*ce5e0*/  STL.64 [R1+0xc08], R24 ;  /* 0x000c081801007387 */ /* 0x0003e80000100a00 */
[----:B------:R-:W4:Y:S01]  /*ce5f0*/  LDL.LU R59, [R1+0x49c] ;  /* 0x00049c00013b7983 */ /* 0x000f220000300800 */
[----:B--2---:R-:W-:-:S03]  /*ce600*/  LOP3.LUT R33, R55, 0xffff, RZ, 0xc0, !PT ;  /* 0x0000ffff37217812 */ /* 0x004fc600078ec0ff */
[----:B------:R-:W2:Y:S01]  /*ce610*/  LDL.LU R55, [R1+0x280] ;  /* 0x0002800001377983 */ /* 0x000ea20000300800 */
[----:B------:R-:W-:Y:S02]  /*ce620*/  SHF.R.U32.HI R30, RZ, 0x8, R32 ;  /* 0x00000008ff1e7819 */ /* 0x000fe40000011620 */
[----:B------:R-:W-:Y:S02]  /*ce630*/  LOP3.LUT R34, R19, 0xffff, RZ, 0xc0, !PT ;  /* 0x0000ffff13227812 */ /* 0x000fe400078ec0ff */
[----:B---3--:R-:W-:Y:S01]  /*ce640*/  LOP3.LUT R32, R40, 0xffff, RZ, 0xc0, !PT ;  /* 0x0000ffff28207812 */ /* 0x008fe200078ec0ff */
[----:B------:R-:W3:Y:S01]  /*ce650*/  LDL.LU R19, [R1+0x57f8] ;  /* 0x0057f80001137983 */ /* 0x000ee20000300800 */
[----:B0-----:R-:W-:Y:S02]  /*ce660*/  PRMT R22, R34, 0x3340, R0 ;  /* 0x0000334022167816 */ /* 0x001fe40000000000 */
[----:B------:R-:W-:Y:S02]  /*ce670*/  PRMT R31, R33, 0x3340, R32 ;  /* 0x00003340211f7816 */ /* 0x000fe40000000020 */
[----:B-1----:R-:W-:-:S02]  /*ce680*/  IADD3 R24, P1, R20, R14, RZ ;  /* 0x0000000e14187210 */ /* 0x002fc40007f3e0ff */
[----:B------:R-:W-:-:S03]  /*ce690*/  PRMT R22, R31, 0x5410, R22 ;  /* 0x000054101f167816 */ /* 0x000fc60000000016 */
[----:B------:R-:W-:Y:S01]  /*ce6a0*/  IMAD.X R25, R21, 0x1, R16, P1 ;  /* 0x0000000115197824 */ /* 0x000fe200008e0610 */
[----:B------:R-:W-:Y:S01]  /*ce6b0*/  SHF.R.U32.HI R21, RZ, 0x8, R32 ;  /* 0x00000008ff157819 */ /* 0x000fe20000011620 */
[----:B------:R0:W-:Y:S03]  /*ce6c0*/  STL [R1+0x670], R22 ;  /* 0x0006701601007387 */ /* 0x0001e60000100800 */
[----:B------:R-:W-:Y:S02]  /*ce6d0*/  LOP3.LUT R21, R21, 0xffff, RZ, 0xc0, !PT ;  /* 0x0000ffff15157812 */ /* 0x000fe400078ec0ff */
[----:B0-----:R-:W-:-:S04]  /*ce6e0*/  SHF.R.U32.HI R22, RZ, 0x8, R33 ;  /* 0x00000008ff167819 */ /* 0x001fc80000011621 */
[----:B------:R-:W-:-:S04]  /*ce6f0*/  LOP3.LUT R22, R22, 0xffff, RZ, 0xc0, !PT ;  /* 0x0000ffff16167812 */ /* 0x000fc800078ec0ff */
[----:B------:R-:W-:Y:S01]  /*ce700*/  PRMT R21, R22, 0x3340, R21 ;  /* 0x0000334016157816 */ /* 0x000fe20000000015 */
[----:B------:R-:W-:Y:S04]  /*ce710*/  STL.64 [R1+0xc00], R24 ;  /* 0x000c001801007387 */ /* 0x000fe80000100a00 */
[----:B------:R0:W-:Y:S04]  /*ce720*/  STL [R1+0x344], R21 ;  /* 0x0003441501007387 */ /* 0x0001e80000100800 */
[----:B------:R-:W3:Y:S01]  /*ce730*/  LDL.LU R35, [R1+0x4a0] ;  /* 0x0004a00001237983 */ /* 0x000ee20000300800 */
[----:B----4-:R-:W-:-:S03]  /*ce740*/  LOP3.LUT R32, R36, 0xffff, RZ, 0xc0, !PT ;  /* 0x0000ffff24207812 */ /* 0x010fc600078ec0ff */
[----:B------:R-:W4:Y:S01]  /*ce750*/  LDL.LU R41, [R1+0x284] ;  /* 0x0002840001297983 */ /* 0x000f220000300800 */
[----:B------:R-:W-:Y:S02]  /*ce760*/  LOP3.LUT R36, R37, 0xffff, RZ, 0xc0, !PT ;  /* 0x0000ffff25247812 */ /* 0x000fe400078ec0ff */
[----:B------:R-:W-:Y:S02]  /*ce770*/  LOP3.LUT R31, R61, 0xffff, RZ, 0xc0, !PT ;  /* 0x0000ffff3d1f7812 */ /* 0x000fe400078ec0ff */
[----:B0-----:R-:W-:Y:S02]  /*ce780*/  PRMT R21, R36, 0x3340, R0 ;  /* 0x0000334024157816 */ /* 0x001fe40000000000 */
[----:B------:R-:W-:-:S04]  /*ce790*/  PRMT R22, R32, 0x3340, R31 ;  /* 0x0000334020167816 */ /* 0x000fc8000000001f */
[----:B------:R-:W-:Y:S02]  /*ce7a0*/  PRMT R21, R22, 0x5410, R21 ;  /* 0x0000541016157816 */ /* 0x000fe40000000015 */
[----:B------:R-:W-:-:S03]  /*ce7b0*/  SHF.R.U32.HI R22, RZ, 0x8, R32 ;  /* 0x00000008ff167819 */ /* 0x000fc60000011620 */
[----:B------:R0:W-:Y:S01]  /*ce7c0*/  STL [R1+0x678], R21 ;  /* 0x0006781501007387 */ /* 0x0001e20000100800 */
[----:B------:R-:W-:Y:S02]  /*ce7d0*/  LOP3.LUT R22, R22, 0xffff, RZ, 0xc0, !PT ;  /* 0x0000ffff16167812 */ /* 0x000fe400078ec0ff */
[----:B------:R-:W-:Y:S02]  /*ce7e0*/  SHF.R.U32.HI R34, RZ, 0x8, R34 ;  /* 0x00000008ff227819 */ /* 0x000fe40000011622 */
[----:B0-----:R-:W-:-:S04]  /*ce7f0*/  SHF.R.U32.HI R21, RZ, 0x8, R31 ;  /* 0x00000008ff157819 */ /* 0x001fc8000001161f */
[----:B------:R-:W-:Y:S02]  /*ce800*/  LOP3.LUT R21, R21, 0xffff, RZ, 0xc0, !PT ;  /* 0x0000ffff15157812 */ /* 0x000fe400078ec0ff */
[----:B------:R-:W-:Y:S02]  /*ce810*/  LOP3.LUT R31, R34, 0xffff, RZ, 0xc0, !PT ;  /* 0x0000ffff221f7812 */ /* 0x000fe400078ec0ff */
[----:B------:R-:W-:Y:S02]  /*ce820*/  PRMT R21, R22, 0x3340, R21 ;  /* 0x0000334016157816 */ /* 0x000fe40000000015 */
[----:B------:R-:W-:Y:S02]  /*ce830*/  LOP3.LUT R34, R60, 0xffff, RZ, 0xc0, !PT ;  /* 0x0000ffff3c227812 */ /* 0x000fe400078ec0ff */
[----:B------:R-:W-:Y:S01]  /*ce840*/  LOP3.LUT R33, R59, 0xffff, RZ, 0xc0, !PT ;  /* 0x0000ffff3b217812 */ /* 0x000fe200078ec0ff */
[----:B------:R0:W-:Y:S04]  /*ce850*/  STL [R1+0x358], R21 ;  /* 0x0003581501007387 */ /* 0x0001e80000100800 */
[----:B------:R-:W4:Y:S04]  /*ce860*/  LDL.LU R40, [R1+0x4d68] ;  /* 0x004d680001287983 */ /* 0x000f280000300800 */
[----:B------:R-:W4:Y:S01]  /*ce870*/  LDL.LU R37, [R1+0x1bcc] ;  /* 0x001bcc0001257983 */ /* 0x000f220000300800 */
[----:B0-----:R-:W-:-:S02]  /*ce880*/  PRMT R21, R34, 0x3340, R0 ;  /* 0x0000334022157816 */ /* 0x001fc40000000000 */
[----:B--2---:R-:W-:-:S04]  /*ce890*/  LOP3.LUT R32, R55, 0xffff, RZ, 0xc0, !PT ;  /* 0x0000ffff37207812 */ /* 0x004fc800078ec0ff */
[----:B------:R-:W-:-:S04]  /*ce8a0*/  PRMT R22, R33, 0x3340, R32 ;  /* 0x0000334021167816 */ /* 0x000fc80000000020 */
[----:B------:R-:W-:-:S05]  /*ce8b0*/  PRMT R21, R22, 0x5410, R21 ;  /* 0x0000541016157816 */ /* 0x000fca0000000015 */
[----:B------:R0:W-:Y:S04]  /*ce8c0*/  STL [R1+0x668], R21 ;  /* 0x0006681501007387 */ /* 0x0001e80000100800 */
[----:B------:R-:W2:Y:S04]  /*ce8d0*/  LDL.LU R60, [R1+0x1fac] ;  /* 0x001fac00013c7983 */ /* 0x000ea80000300800 */
[----:B------:R-:W2:Y:S04]  /*ce8e0*/  LDL.LU R61, [R1+0x4d54] ;  /* 0x004d5400013d7983 */ /* 0x000ea80000300800 */
[----:B------:R-:W2:Y:S04]  /*ce8f0*/  LDL.LU R59, [R1+0x5ec] ;  /* 0x0005ec00013b7983 */ /* 0x000ea80000300800 */
[----:B------:R-:W2:Y:S01]  /*ce900*/  LDL.LU R55, [R1+0x1dc8] ;  /* 0x001dc80001377983 */ /* 0x000ea20000300800 */
[----:B------:R-:W-:Y:S01]  /*ce910*/  VIADD R20, R20, UR6 ;  /* 0x0000000614147c36 */ /* 0x000fe20008000000 */
[----:B------:R-:W-:Y:S01]  /*ce920*/  SHF.R.U32.HI R33, RZ, 0x8, R33 ;  /* 0x00000008ff217819 */ /* 0x000fe20000011621 */
[----:B------:R-:W-:Y:S01]  /*ce930*/  ULDC UR6, c[0x0][0x248] ;  /* 0x0000920000067ab9 */ /* 0x000fe20000000800 */
[----:B------:R-:W-:-:S02]  /*ce940*/  SHF.R.U32.HI R22, RZ, 0x8, R32 ;  /* 0x00000008ff167819 */ /* 0x000fc40000011620 */
[----:B0-----:R-:W-:Y:S02]  /*ce950*/  SHF.R.S32.HI R21, RZ, 0x1f, R20 ;  /* 0x0000001fff157819 */ /* 0x001fe40000011414 */
[----:B------:R-:W-:Y:S02]  /*ce960*/  IADD3 R24, P1, R20, R0, RZ ;  /* 0x0000000014187210 */ /* 0x000fe40007f3e0ff */
[----:B------:R-:W-:Y:S02]  /*ce970*/  LOP3.LUT R33, R33, 0xffff, RZ, 0xc0, !PT ;  /* 0x0000ffff21217812 */ /* 0x000fe400078ec0ff */
[----:B------:R-:W-:Y:S01]  /*ce980*/  LOP3.LUT R22, R22, 0xffff, RZ, 0xc0, !PT ;  /* 0x0000ffff16167812 */ /* 0x000fe200078ec0ff */
[----:B------:R-:W-:-:S03]  /*ce990*/  IMAD.X R25, R21, 0x1, R2, P1 ;  /* 0x0000000115197824 */ /* 0x000fc600008e0602 */
[----:B------:R-:W-:Y:S02]  /*ce9a0*/  PRMT R22, R33, 0x3340, R22 ;  /* 0x0000334021167816 */ /* 0x000fe40000000016 */
[----:B------:R-:W-:Y:S01]  /*ce9b0*/  STL.64 [R1+0xbf8], R24 ;  /* 0x000bf81801007387 */ /* 0x000fe20000100a00 */
[----:B------:R-:W-:-:S03]  /*ce9c0*/  SHF.R.U32.HI R32, RZ, 0x8, R34 ;  /* 0x00000008ff207819 */ /* 0x000fc60000011622 */
[----:B------:R0:W-:Y:S01]  /*ce9d0*/  STL [R1+0x33c], R22 ;  /* 0x00033c1601007387 */ /* 0x0001e20000100800 */
[----:B---3--:R-:W-:Y:S02]  /*ce9e0*/  LOP3.LUT R35, R35, 0xffff, RZ, 0xc0, !PT ;  /* 0x0000ffff23237812 */ /* 0x008fe400078ec0ff */
[----:B----4-:R-:W-:Y:S02]  /*ce9f0*/  LOP3.LUT R34, R41, 0xffff, RZ, 0xc0, !PT ;  /* 0x0000ffff29227812 */ /* 0x010fe400078ec0ff */
[----:B0-----:R-:W-:Y:S02]  /*cea00*/  LOP3.LUT R22, R45, 0xffff, RZ, 0xc0, !PT ;  /* 0x0000ffff2d167812 */ /* 0x001fe400078ec0ff */
[----:B------:R-:W3:Y:S01]  /*cea10*/  LDL.LU R45, [R1+0x57f4] ;  /* 0x0057f400012d7983 */ /* 0x000ee20000300800 */
[----:B------:R-:W-:-:S03]  /*cea20*/  PRMT R33, R35, 0x3340, R34 ;  /* 0x0000334023217816 */ /* 0x000fc60000000022 */
[----:B------:R0:W-:Y:S02]  /*cea30*/  STL [R1+0x4d18], R22 ;  /* 0x004d181601007387 */ /* 0x0001e40000100800 */
[----:B0-----:R-:W-:-:S04]  /*cea40*/  PRMT R22, R22, 0x3340, R0 ;  /* 0x0000334016167816 */ /* 0x001fc80000000000 */
[----:B------:R-:W-:Y:S02]  /*cea50*/  PRMT R22, R33, 0x5410, R22 ;  /* 0x0000541021167816 */ /* 0x000fe40000000016 */
[----:B------:R-:W-:-:S03]  /*cea60*/  SHF.R.U32.HI R35, RZ, 0x8, R35 ;  /* 0x00000008ff237819 */ /* 0x000fc60000011623 */
[----:B------:R0:W-:Y:S01]  /*cea70*/  STL [R1+0x1f9c], R22 ;  /* 0x001f9c1601007387 */ /* 0x0001e20000100800 */
[----:B------:R-:W-:Y:S02]  /*cea80*/  IADD3 R24, P1, R20, R3, RZ ;  /* 0x0000000314187210 */ /* 0x000fe40007f3e0ff */
[----:B0-----:R-:W-:Y:S02]  /*cea90*/  SHF.R.U32.HI R22, RZ, 0x8, R34 ;  /* 0x00000008ff167819 */ /* 0x001fe40000011622 */
[----:B------:R-:W-:Y:S02]  /*ceaa0*/  LOP3.LUT R34, R35, 0xffff, RZ, 0xc0, !PT ;  /* 0x0000ffff23227812 */ /* 0x000fe400078ec0ff */
[----:B------:R-:W-:Y:S01]  /*ceab0*/  LOP3.LUT R22, R22, 0xffff, RZ, 0xc0, !PT ;  /* 0x0000ffff16167812 */ /* 0x000fe200078ec0ff */
[----:B------:R-:W-:-:S03]  /*ceac0*/  IMAD.X R25, R21, 0x1, R4, P1 ;  /* 0x0000000115197824 */ /* 0x000fc600008e0604 */
[----:B------:R-:W-:Y:S02]  /*cead0*/  PRMT R22, R34, 0x3340, R22 ;  /* 0x0000334022167816 */ /* 0x000fe40000000016 */
[----:B------:R-:W-:Y:S04]  /*ceae0*/  STL.64 [R1+0xbf0], R24 ;  /* 0x000bf01801007387 */ /* 0x000fe80000100a00 */
[----:B------:R0:W-:Y:S04]  /*ceaf0*/  STL [R1+0x1f28], R22 ;  /* 0x001f281601007387 */ /* 0x0001e80000100800 */
[----:B------:R-:W4:Y:S04]  /*ceb00*/  LDL.LU R42, [R1+0x4d5c] ;  /* 0x004d5c00012a7983 */ /* 0x000f280000300800 */
[----:B------:R-:W3:Y:S01]  /*ceb10*/  LDL.LU R43, [R1+0x790] ;  /* 0x00079000012b7983 */ /* 0x000ee20000300800 */
[----:B------:R-:W-:-:S03]  /*ceb20*/  SHF.R.U32.HI R33, RZ, 0x8, R36 ;  /* 0x00000008ff217819 */ /* 0x000fc60000011624 */
[----:B------:R-:W3:Y:S01]  /*ceb30*/  LDL.LU R41, [R1+0x1dbc] ;  /* 0x001dbc0001297983 */ /* 0x000ee20000300800 */
[----:B--2---:R-:W-:-:S03]  /*ceb40*/  LOP3.LUT R36, R60, 0xffff, RZ, 0xc0, !PT ;  /* 0x0000ffff3c247812 */ /* 0x004fc600078ec0ff */
[----:B------:R-:W2:Y:S01]  /*ceb50*/  LDL.LU R60, [R1+0x510] ;  /* 0x00051000013c7983 */ /* 0x000ea20000300800 */
[----:B------:R-:W-:-:S03]  /*ceb60*/  LOP3.LUT R35, R55, 0xffff, RZ, 0xc0, !PT ;  /* 0x0000ffff37237812 */ /* 0x000fc600078ec0ff */
[----:B------:R-:W2:Y:S01]  /*ceb70*/  LDL.LU R55, [R1+0x348] ;  /* 0x0003480001377983 */ /* 0x000ea20000300800 */
[----:B------:R-:W-:Y:S02]  /*ceb80*/  LOP3.LUT R38, R40, 0xffff, RZ, 0xc0, !PT ;  /* 0x0000ffff28267812 */ /* 0x000fe400078ec0ff */
[----:B------:R-:W-:Y:S02]  /*ceb90*/  LOP3.LUT R40, R37, 0xffff, RZ, 0xc0, !PT ;  /* 0x0000ffff25287812 */ /* 0x000fe400078ec0ff */
[----:B------:R-:W-:Y:S02]  /*ceba0*/  PRMT R34, R38, 0x3340, R36 ;  /* 0x0000334026227816 */ /* 0x000fe40000000024 */
[----:B0-----:R-:W-:Y:S02]  /*cebb0*/  PRMT R22, R40, 0x3340, R0 ;  /* 0x0000334028167816 */ /* 0x001fe40000000000 */
[----:B------:R-:W-:Y:S02]  /*cebc0*/  LOP3.LUT R37, R61, 0xffff, RZ, 0xc0, !PT ;  /* 0x0000ffff3d257812 */ /* 0x000fe400078ec0ff */
[----:B------:R-:W-:-:S02]  /*cebd0*/  LOP3.LUT R39, R59, 0xffff, RZ, 0xc0, !PT ;  /* 0x0000ffff3b277812 */ /* 0x000fc400078ec0ff */
[----:B------:R-:W-:Y:S02]  /*cebe0*/  PRMT R24, R34, 0x5410, R22 ;  /* 0x0000541022187816 */ /* 0x000fe40000000016 */
[----:B------:R-:W-:Y:S02]  /*cebf0*/  PRMT R22, R39, 0x3340, R0 ;  /* 0x0000334027167816 */ /* 0x000fe40000000000 */
[----:B------:R-:W-:Y:S01]  /*cec00*/  PRMT R34, R37, 0x3340, R35 ;  /* 0x0000334025227816 */ /* 0x000fe20000000023 */
[----:B------:R0:W-:Y:S03]  /*cec10*/  STL [R1+0x660], R24 ;  /* 0x0006601801007387 */ /* 0x0001e60000100800 */
[----:B------:R-:W-:Y:S02]  /*cec20*/  PRMT R22, R34, 0x5410, R22 ;  /* 0x0000541022167816 */ /* 0x000fe40000000016 */
[----:B------:R-:W-:-:S02]  /*cec30*/  SHF.R.U32.HI R38, RZ, 0x8, R38 ;  /* 0x00000008ff267819 */ /* 0x000fc40000011626 */
[----:B------:R-:W-:Y:S02]  /*cec40*/  SHF.R.U32.HI R34, RZ, 0x8, R36 ;  /* 0x00000008ff227819 */ /* 0x000fe40000011624 */
[----:B0-----:R-:W-:Y:S01]  /*cec50*/  IADD3 R24, P1, R20, R5, RZ ;  /* 0x0000000514187210 */ /* 0x001fe20007f3e0ff */
[----:B------:R0:W-:Y:S01]  /*cec60*/  STL [R1+0x658], R22 ;  /* 0x0006581601007387 */ /* 0x0001e20000100800 */
[----:B------:R-:W-:-:S03]  /*cec70*/  SHF.R.U32.HI R37, RZ, 0x8, R37 ;  /* 0x00000008ff257819 */ /* 0x000fc60000011625 */
[----:B------:R-:W-:Y:S01]  /*cec80*/  IMAD.X R25, R21, 0x1, R6, P1 ;  /* 0x0000000115197824 */ /* 0x000fe200008e0606 */
[----:B------:R-:W-:Y:S02]  /*cec90*/  LOP3.LUT R34, R34, 0xffff, RZ, 0xc0, !PT ;  /* 0x0000ffff22227812 */ /* 0x000fe400078ec0ff */
[----:B0-----:R-:W-:Y:S02]  /*ceca0*/  SHF.R.U32.HI R22, RZ, 0x8, R35 ;  /* 0x00000008ff167819 */ /* 0x001fe40000011623 */
[----:B------:R-:W-:Y:S02]  /*cecb0*/  LOP3.LUT R35, R38, 0xffff, RZ, 0xc0, !PT ;  /* 0x0000ffff26237812 */ /* 0x000fe400078ec0ff */
[----:B------:R-:W-:Y:S02]  /*cecc0*/  LOP3.LUT R36, R37, 0xffff, RZ, 0xc0, !PT ;  /* 0x0000ffff25247812 */ /* 0x000fe400078ec0ff */
[----:B------:R-:W-:Y:S01]  /*cecd0*/  LOP3.LUT R22, R22, 0xffff, RZ, 0xc0, !PT ;  /* 0x0000ffff16167812 */ /* 0x000fe200078ec0ff */
[----:B------:R0:W-:Y:S01]  /*cece0*/  STL.64 [R1+0xbe8], R24 ;  /* 0x000be81801007387 */ /* 0x0001e20000100a00 */
[----:B------:R-:W-:-:S02]  /*cecf0*/  PRMT R26, R35, 0x3340, R34 ;  /* 0x00003340231a7816 */ /* 0x000fc40000000022 */
[----:B------:R-:W-:-:S03]  /*ced00*/  PRMT R22, R36, 0x3340, R22 ;  /* 0x0000334024167816 */ /* 0x000fc60000000016 */
[----:B------:R-:W-:Y:S01]  /*ced10*/  STL [R1+0x334], R26 ;  /* 0x0003341a01007387 */ /* 0x000fe20000100800 */
[----:B0-----:R-:W-:-:S03]  /*ced20*/  IADD3 R24, P1, R20, R7, RZ ;  /* 0x0000000714187210 */ /* 0x001fc60007f3e0ff */
[----:B------:R3:W-:Y:S01]  /*ced30*/  STL [R1+0x1bc], R22 ;  /* 0x0001bc1601007387 */ /* 0x0007e20000100800 */
[----:B------:R-:W-:Y:S01]  /*ced40*/  SHF.R.U32.HI R35, RZ, 0x8, R39 ;  /* 0x00000008ff237819 */ /* 0x000fe20000011627 */
[----:B------:R-:W-:Y:S02]  /*ced50*/  IMAD.X R25, R21, 0x1, R8, P1 ;  /* 0x0000000115197824 */ /* 0x000fe400008e0608 */
[----:B------:R-:W2:Y:S01]  /*ced60*/  LDL.LU R61, [R1+0x514] ;  /* 0x00051400013d7983 */ /* 0x000ea20000300800 */
[----:B------:R-:W-:-:S03]  /*ced70*/  SHF.R.U32.HI R34, RZ, 0x8, R40 ;  /* 0x00000008ff227819 */ /* 0x000fc60000011628 */
[----:B------:R-:W2:Y:S04]  /*ced80*/  LDL.LU R59, [R1+0x350] ;  /* 0x00035000013b7983 */ /* 0x000ea80000300800 */
[----:B------:R-:W-:Y:S01]  /*ced90*/  STL.64 [R1+0xbe0], R24 ;  /* 0x000be01801007387 */ /* 0x000fe20000100a00 */
[----:B----4-:R-:W-:Y:S02]  /*ceda0*/  LOP3.LUT R40, R42, 0xffff, RZ, 0xc0, !PT ;  /* 0x0000ffff2a287812 */ /* 0x010fe400078ec0ff */
[----:B---3--:R-:W-:Y:S02]  /*cedb0*/  LOP3.LUT R22, R43, 0xffff, RZ, 0xc0, !PT ;  /* 0x0000ffff2b167812 */ /* 0x008fe400078ec0ff */
[----:B------:R-:W-:Y:S02]  /*cedc0*/  LOP3.LUT R39, R41, 0xffff, RZ, 0xc0, !PT ;  /* 0x0000ffff29277812 */ /* 0x000fe400078ec0ff */
[----:B------:R-:W-:-:S02]  /*cedd0*/  LOP3.LUT R41, R51, 0xffff, RZ, 0xc0, !PT ;  /* 0x0000ffff33297812 */ /* 0x000fc400078ec0ff */
[----:B------:R-:W3:Y:S01]  /*cede0*/  LDL.LU R51, [R1+0x57f0] ;  /* 0x0057f00001337983 */ /* 0x000ee20000300800 */
[----:B------:R-:W-:-:S03]  /*cedf0*/  PRMT R36, R40, 0x3340, R39 ;  /* 0x0000334028247816 */ /* 0x000fc60000000027 */
[----:B------:R0:W-:Y:S02]  /*cee00*/  STL [R1+0x4d14], R22 ;  /* 0x004d141601007387 */ /* 0x0001e40000100800 */
[----:B0-----:R-:W-:-:S04]  /*cee10*/  PRMT R22, R22, 0x3340, R0 ;  /* 0x0000334016167816 */ /* 0x001fc80000000000 */
[----:B------:R-:W-:Y:S02]  /*cee20*/  PRMT R24, R36, 0x5410, R22 ;  /* 0x0000541024187816 */ /* 0x000fe40000000016 */
[----:B------:R-:W-:Y:S02]  /*cee30*/  PRMT R22, R41, 0x3340, R0 ;  /* 0x0000334029167816 */ /* 0x000fe40000000000 */
[----:B------:R-:W-:Y:S02]  /*cee40*/  SHF.R.U32.HI R40, RZ, 0x8, R40 ;  /* 0x00000008ff287819 */ /* 0x000fe40000011628 */
[----:B------:R-:W-:Y:S02]  /*cee50*/  SHF.R.U32.HI R39, RZ, 0x8, R39 ;  /* 0x00000008ff277819 */ /* 0x000fe40000011627 */
[----:B------:R-:W-:Y:S02]  /*cee60*/  LOP3.LUT R42, R53, 0xffff, RZ, 0xc0, !PT ;  /* 0x0000ffff352a7812 */ /* 0x000fe400078ec0ff */
[----:B--2---:R-:W-:-:S02]  /*cee70*/  LOP3.LUT R38, R60, 0xffff, RZ, 0xc0, !PT ;  /* 0x0000ffff3c267812 */ /* 0x004fc400078ec0ff */
[----:B------:R-:W-:Y:S02]  /*cee80*/  LOP3.LUT R37, R55, 0xffff, RZ, 0xc0, !PT ;  /* 0x0000ffff37257812 */ /* 0x000fe400078ec0ff */
[----:B------:R-:W2:Y:S02]  /*cee90*/  LDL.LU R55, [R1+0x4b4] ;  /* 0x0004b40001377983 */ /* 0x000ea40000300800 */
[----:B------:R-:W-:Y:S02]  /*ceea0*/  PRMT R36, R38, 0x3340, R37 ;  /* 0x0000334026247816 */ /* 0x000fe40000000025 */
[----:B------:R0:W-:Y:S02]  /*ceeb0*/  STL [R1+0x1f98], R24 ;  /* 0x001f981801007387 */ /* 0x0001e40000100800 */
[----:B------:R-:W-:Y:S02]  /*ceec0*/  PRMT R22, R36, 0x5410, R22 ;  /* 0x0000541024167816 */ /* 0x000fe40000000016 */
[----:B------:R-:W-:-:S03]  /*ceed0*/  SHF.R.U32.HI R36, RZ, 0x8, R38 ;  /* 0x00000008ff247819 */ /* 0x000fc60000011626 */
[----:B------:R1:W-:Y:S01]  /*ceee0*/  STL [R1+0x650], R22 ;  /* 0x0006501601007387 */ /* 0x0003e20000100800 */
[----:B0-----:R-:W-:Y:S02]  /*ceef0*/  IADD3 R24, P1, R20, R9, RZ ;  /* 0x0000000914187210 */ /* 0x001fe40007f3e0ff */
[----:B------:R-:W-:-:S03]  /*cef00*/  LOP3.LUT R38, R40, 0xffff, RZ, 0xc0, !PT ;  /* 0x0000ffff28267812 */ /* 0x000fc600078ec0ff */
[----:B------:R-:W-:Y:S01]  /*cef10*/  IMAD.X R25, R21, 0x1, R10, P1 ;  /* 0x0000000115197824 */ /* 0x000fe200008e060a */
[----:B-1----:R-:W-:Y:S02]  /*cef20*/  SHF.R.U32.HI R22, RZ, 0x8, R37 ;  /* 0x00000008ff167819 */ /* 0x002fe40000011625 */
[----:B------:R-:W-:Y:S02]  /*cef30*/  LOP3.LUT R37, R39, 0xffff, RZ, 0xc0, !PT ;  /* 0x0000ffff27257812 */ /* 0x000fe400078ec0ff */
[----:B------:R-:W-:Y:S02]  /*cef40*/  LOP3.LUT R36, R36, 0xffff, RZ, 0xc0, !PT ;  /* 0x0000ffff24247812 */ /* 0x000fe400078ec0ff */
[----:B------:R-:W-:Y:S01]  /*cef50*/  LOP3.LUT R22, R22, 0xffff, RZ, 0xc0, !PT ;  /* 0x0000ffff16167812 */ /* 0x000fe200078ec0ff */
[----:B------:R0:W-:Y:S03]  /*cef60*/  STL.64 [R1+0xbc8], R24 ;  /* 0x000bc81801007387 */ /* 0x0001e60000100a00 */
[----:B------:R-:W-:-:S02]  /*cef70*/  PRMT R22, R36, 0x3340, R22 ;  /* 0x0000334024167816 */ /* 0x000fc40000000016 */
[----:B0-----:R-:W-:-:S05]  /*cef80*/  PRMT R24, R38, 0x3340, R37 ;  /* 0x0000334026187816 */ /* 0x001fca0000000025 */
[----:B------:R-:W-:Y:S04]  /*cef90*/  STL [R1+0x1f18], R24 ;  /* 0x001f181801007387 */ /* 0x000fe80000100800 */
[----:B------:R0:W-:Y:S04]  /*cefa0*/  STL [R1+0x330], R22 ;  /* 0x0003301601007387 */ /* 0x0001e80000100800 */
[----:B------:R-:W4:Y:S01]  /*cefb0*/  LDL.LU R53, [R1+0x57ec] ;  /* 0x0057ec0001357983 */ /* 0x000f220000300800 */
[----:B------:R-:W-:Y:S02]  /*cefc0*/  LOP3.LUT R38, R61, 0xffff, RZ, 0xc0, !PT ;  /* 0x0000ffff3d267812 */ /* 0x000fe400078ec0ff */
[----:B------:R-:W-:-:S02]  /*cefd0*/  LOP3.LUT R37, R59, 0xffff, RZ, 0xc0, !PT ;  /* 0x0000ffff3b257812 */ /* 0x000fc400078ec0ff */
[----:B0-----:R-:W-:Y:S02]  /*cefe0*/  PRMT R22, R42, 0x3340, R0 ;  /* 0x000033402a167816 */ /* 0x001fe40000000000 */
[----:B------:R-:W-:-:S04]  /*ceff0*/  PRMT R36, R38, 0x3340, R37 ;  /* 0x0000334026247816 */ /* 0x000fc80000000025 */
        /* <DEDUP_REMOVED lines=10> */
[----:B------:R0:W-:Y:S01]  /*cf0a0*/  STL [R1+0x328], R22 ;  /* 0x0003281601007387 */ /* 0x0001e20000100800 */
[----:B----4-:R-:W-:-:S03]  /*cf0b0*/  LOP3.LUT R38, R53, 0xffff, RZ, 0xc0, !PT ;  /* 0x0000ffff35267812 */ /* 0x010fc600078ec0ff */
[----:B------:R-:W4:Y:S01]  /*cf0c0*/  LDL.LU R53, [R1+0x57e8] ;  /* 0x0057e80001357983 */ /* 0x000f220000300800 */
[----:B--2---:R-:W-:Y:S02]  /*cf0d0*/  LOP3.LUT R39, R55, 0xffff, RZ, 0xc0, !PT ;  /* 0x0000ffff37277812 */ /* 0x004fe400078ec0ff */
[----:B------:R-:W-:Y:S02]  /*cf0e0*/  LOP3.LUT R40, R54, 0xffff, RZ, 0xc0, !PT ;  /* 0x0000ffff36287812 */ /* 0x000fe400078ec0ff */
[----:B------:R-:W-:Y:S02]  /*cf0f0*/  PRMT R37, R39, 0x3340, R38 ;  /* 0x0000334027257816 */ /* 0x000fe40000000026 */
[----:B0-----:R-:W-:Y:S02]  /*cf100*/  PRMT R22, R40, 0x3340, R0 ;  /* 0x0000334028167816 */ /* 0x001fe40000000000 */
[----:B------:R-:W-:Y:S02]  /*cf110*/  IADD3 R24, P1, R20, R13, RZ ;  /* 0x0000000d14187210 */ /* 0x000fe40007f3e0ff */
[----:B------:R-:W-:-:S03]  /*cf120*/  PRMT R22, R37, 0x5410, R22 ;  /* 0x0000541025167816 */ /* 0x000fc60000000016 */
[----:B------:R-:W-:Y:S02]  /*cf130*/  IMAD.X R25, R21, 0x1, R15, P1 ;  /* 0x0000000115197824 */ /* 0x000fe400008e060f */
[----:B------:R-:W-:Y:S04]  /*cf140*/  STL [R1+0x630], R22 ;  /* 0x0006301601007387 */ /* 0x000fe80000100800 */
[----:B------:R0:W-:Y:S04]  /*cf150*/  STL.64 [R1+0xbc0], R24 ;  /* 0x000bc01801007387 */ /* 0x0001e80000100a00 */
[----:B0-----:R-:W2:Y:S04]  /*cf160*/  LDL.LU R24, [R1+0x1be8] ;  /* 0x001be80001187983 */ /* 0x001ea80000300800 */
[----:B------:R-:W2:Y:S04]  /*cf170*/  LDL.LU R25, [R1+0x4d70] ;  /* 0x004d700001197983 */ /* 0x000ea80000300800 */
[----:B------:R-:W2:Y:S01]  /*cf180*/  LDL.LU R43, [R1+0x1fc8] ;  /* 0x001fc800012b7983 */ /* 0x000ea20000300800 */
[----:B------:R-:W-:-:S02]  /*cf190*/  SHF.R.U32.HI R37, RZ, 0x8, R39 ;  /* 0x00000008ff257819 */ /* 0x000fc40000011627 */
[----:B------:R-:W-:Y:S02]  /*cf1a0*/  SHF.R.U32.HI R22, RZ, 0x8, R38 ;  /* 0x00000008ff167819 */ /* 0x000fe40000011626 */
[----:B------:R-:W-:Y:S02]  /*cf1b0*/  LOP3.LUT R37, R37, 0xffff, RZ, 0xc0, !PT ;  /* 0x0000ffff25257812 */ /* 0x000fe400078ec0ff */
[----:B------:R-:W-:Y:S02]  /*cf1c0*/  LOP3.LUT R22, R22, 0xffff, RZ, 0xc0, !PT ;  /* 0x0000ffff16167812 */ /* 0x000fe400078ec0ff */
[----:B------:R-:W-:Y:S02]  /*cf1d0*/  IADD3 R26, P1, R20, R14, RZ ;  /* 0x0000000e141a7210 */ /* 0x000fe40007f3e0ff */
[----:B------:R-:W-:-:S03]  /*cf1e0*/  PRMT R22, R37, 0x3340, R22 ;  /* 0x0000334025167816 */ /* 0x000fc60000000016 */
[----:B------:R-:W-:Y:S02]  /*cf1f0*/  IMAD.X R27, R21, 0x1, R16, P1 ;  /* 0x00000001151b7824 */ /* 0x000fe400008e0610 */
[----:B------:R0:W-:Y:S04]  /*cf200*/  STL [R1+0x1b8], R22 ;  /* 0x0001b81601007387 */ /* 0x0001e80000100800 */
[----:B------:R-:W-:Y:S01]  /*cf210*/  STL.64 [R1+0xbd0], R26 ;  /* 0x000bd01a01007387 */ /* 0x000fe20000100a00 */
[----:B----4-:R-:W-:-:S03]  /*cf220*/  LOP3.LUT R39, R53, 0xffff, RZ, 0xc0, !PT ;  /* 0x0000ffff35277812 */ /* 0x010fc600078ec0ff */
[----:B------:R-:W4:Y:S01]  /*cf230*/  LDL.LU R53, [R1+0x57e4] ;  /* 0x0057e40001357983 */ /* 0x000f220000300800 */
[----:B------:R-:W-:Y:S02]  /*cf240*/  LOP3.LUT R52, R52, 0xffff, RZ, 0xc0, !PT ;  /* 0x0000ffff34347812 */ /* 0x000fe400078ec0ff */
[----:B---3--:R-:W-:Y:S02]  /*cf250*/  LOP3.LUT R37, R51, 0xffff, RZ, 0xc0, !PT ;  /* 0x0000ffff33257812 */ /* 0x008fe400078ec0ff */
[----:B------:R-:W-:Y:S02]  /*cf260*/  PRMT R21, R52, 0x3340, R0 ;  /* 0x0000334034157816 */ /* 0x000fe40000000000 */
[----:B0-----:R-:W-:Y:S01]  /*cf270*/  PRMT R22, R39, 0x3340, R37 ;  /* 0x0000334027167816 */ /* 0x001fe20000000025 */
[----:B------:R-:W-:Y:S03]  /*cf280*/  STL [R1+0x5688], R52 ;  /* 0x0056883401007387 */ /* 0x000fe60000100800 */
[----:B------:R-:W-:Y:S01]  /*cf290*/  PRMT R21, R22, 0x5410, R21 ;  /* 0x0000541016157816 */ /* 0x000fe20000000015 */
[----:B------:R-:W3:Y:S04]  /*cf2a0*/  LDL.LU R60, [R1+0x4d78] ;  /* 0x004d7800013c7983 */ /* 0x000ee80000300800 */
[----:B------:R-:W3:Y:S04]  /*cf2b0*/  LDL.LU R61, [R1+0x1bdc] ;  /* 0x001bdc00013d7983 */ /* 0x000ee80000300800 */
[----:B------:R0:W-:Y:S04]  /*cf2c0*/  STL [R1+0x1f8c], R21 ;  /* 0x001f8c1501007387 */ /* 0x0001e80000100800 */
[----:B------:R-:W3:Y:S04]  /*cf2d0*/  LDL.LU R59, [R1+0x1fbc] ;  /* 0x001fbc00013b7983 */ /* 0x000ee80000300800 */
[----:B------:R-:W3:Y:S04]  /*cf2e0*/  LDL.LU R54, [R1+0x4d64] ;  /* 0x004d640001367983 */ /* 0x000ee80000300800 */
[----:B------:R-:W3:Y:S01]  /*cf2f0*/  LDL.LU R55, [R1+0x1dd8] ;  /* 0x001dd80001377983 */ /* 0x000ee20000300800 */
[----:B------:R-:W-:-:S02]  /*cf300*/  SHF.R.U32.HI R22, RZ, 0x8, R39 ;  /* 0x00000008ff167819 */ /* 0x000fc40000011627 */
[----:B0-----:R-:W-:Y:S02]  /*cf310*/  SHF.R.U32.HI R21, RZ, 0x8, R37 ;  /* 0x00000008ff157819 */ /* 0x001fe40000011625 */
[----:B------:R-:W-:Y:S02]  /*cf320*/  SHF.R.U32.HI R36, RZ, 0x8, R41 ;  /* 0x00000008ff247819 */ /* 0x000fe40000011629 */
[----:B------:R-:W-:Y:S02]  /*cf330*/  SHF.R.U32.HI R38, RZ, 0x8, R40 ;  /* 0x00000008ff267819 */ /* 0x000fe40000011628 */
[----:B------:R-:W-:Y:S02]  /*cf340*/  LOP3.LUT R22, R22, 0xffff, RZ, 0xc0, !PT ;  /* 0x0000ffff16167812 */ /* 0x000fe400078ec0ff */
[----:B------:R-:W-:Y:S02]  /*cf350*/  LOP3.LUT R21, R21, 0xffff, RZ, 0xc0, !PT ;  /* 0x0000ffff15157812 */ /* 0x000fe400078ec0ff */
[----:B--2---:R-:W-:-:S02]  /*cf360*/  LOP3.LUT R39, R24, 0xffff, RZ, 0xc0, !PT ;  /* 0x0000ffff18277812 */ /* 0x004fc400078ec0ff */
[----:B------:R-:W-:Y:S02]  /*cf370*/  LOP3.LUT R41, R25, 0xffff, RZ, 0xc0, !PT ;  /* 0x0000ffff19297812 */ /* 0x000fe400078ec0ff */
[----:B------:R-:W-:Y:S02]  /*cf380*/  LOP3.LUT R40, R43, 0xffff, RZ, 0xc0, !PT ;  /* 0x0000ffff2b287812 */ /* 0x000fe400078ec0ff */
[----:B------:R-:W-:Y:S02]  /*cf390*/  PRMT R51, R22, 0x3340, R21 ;  /* 0x0000334016337816 */ /* 0x000fe40000000015 */
[----:B------:R-:W-:Y:S02]  /*cf3a0*/  PRMT R21, R39, 0x3340, R0 ;  /* 0x0000334027157816 */ /* 0x000fe40000000000 */
[----:B------:R-:W-:Y:S01]  /*cf3b0*/  PRMT R22, R41, 0x3340, R40 ;  /* 0x0000334029167816 */ /* 0x000fe20000000028 */
[----:B------:R-:W-:Y:S01]  /*cf3c0*/  VIADD R20, R20, UR6 ;  /* 0x0000000614147c36 */ /* 0x000fe20008000000 */
[----:B------:R-:W-:Y:S01]  /*cf3d0*/  STL [R1+0x5504], R51 ;  /* 0x0055043301007387 */ /* 0x000fe20000100800 */
[----:B------:R-:W-:Y:S01]  /*cf3e0*/  SHF.R.U32.HI R41, RZ, 0x8, R41 ;  /* 0x00000008ff297819 */ /* 0x000fe20000011629 */
[----:B------:R-:W-:Y:S01]  /*cf3f0*/  ULDC UR6, c[0x0][0x248] ;  /* 0x0000920000067ab9 */ /* 0x000fe20000000800 */
[----:B------:R-:W-:-:S02]  /*cf400*/  PRMT R22, R22, 0x5410, R21 ;  /* 0x0000541016167816 */ /* 0x000fc40000000015 */
[----:B------:R-:W-:-:S03]  /*cf410*/  SHF.R.S32.HI R21, RZ, 0x1f, R20 ;  /* 0x0000001fff157819 */ /* 0x000fc60000011414 */
[----:B------:R0:W-:Y:S01]  /*cf420*/  STL [R1+0x618], R22 ;  /* 0x0006181601007387 */ /* 0x0001e20000100800 */
[----:B------:R-:W-:Y:S02]  /*cf430*/  IADD3 R24, P1, R20, R0, RZ ;  /* 0x0000000014187210 */ /* 0x000fe40007f3e0ff */
[----:B0-----:R-:W-:Y:S02]  /*cf440*/  SHF.R.U32.HI R22, RZ, 0x8, R40 ;  /* 0x00000008ff167819 */ /* 0x001fe40000011628 */
[----:B------:R-:W-:Y:S02]  /*cf450*/  SHF.R.U32.HI R40, RZ, 0x8, R39 ;  /* 0x00000008ff287819 */ /* 0x000fe40000011627 */
[----:B------:R-:W-:Y:S02]  /*cf460*/  LOP3.LUT R39, R41, 0xffff, RZ, 0xc0, !PT ;  /* 0x0000ffff29277812 */ /* 0x000fe400078ec0ff */
[----:B------:R-:W-:Y:S01]  /*cf470*/  LOP3.LUT R22, R22, 0xffff, RZ, 0xc0, !PT ;  /* 0x0000ffff16167812 */ /* 0x000fe200078ec0ff */
[----:B------:R-:W-:-:S03]  /*cf480*/  IMAD.X R25, R21, 0x1, R2, P1 ;  /* 0x0000000115197824 */ /* 0x000fc600008e0602 */
[----:B------:R-:W-:Y:S02]  /*cf490*/  PRMT R22, R39, 0x3340, R22 ;  /* 0x0000334027167816 */ /* 0x000fe40000000016 */
[----:B------:R0:W-:Y:S04]  /*cf4a0*/  STL.64 [R1+0xbb8], R24 ;  /* 0x000bb81801007387 */ /* 0x0001e80000100a00 */
[----:B------:R1:W-:Y:S01]  /*cf4b0*/  STL [R1+0x31c], R22 ;  /* 0x00031c1601007387 */ /* 0x0003e20000100800 */
[----:B----4-:R-:W-:-:S03]  /*cf4c0*/  LOP3.LUT R26, R53, 0xffff, RZ, 0xc0, !PT ;  /* 0x0000ffff351a7812 */ /* 0x010fc600078ec0ff */
[----:B------:R-:W2:Y:S04]  /*cf4d0*/  LDL.LU R53, [R1+0x57e0] ;  /* 0x0057e00001357983 */ /* 0x000ea80000300800 */
[----:B0-----:R-:W4:Y:S01]  /*cf4e0*/  LDL.LU R25, [R1+0x520] ;  /* 0x0005200001197983 */ /* 0x001f220000300800 */
[----:B------:R-:W-:-:S04]  /*cf4f0*/  SHF.R.U32.HI R42, RZ, 0x8, R42 ;  /* 0x00000008ff2a7819 */ /* 0x000fc8000001162a */
[----:B------:R-:W-:Y:S02]  /*cf500*/  LOP3.LUT R37, R42, 0xffff, RZ, 0xc0, !PT ;  /* 0x0000ffff2a257812 */ /* 0x000fe400078ec0ff */
[----:B---3--:R-:W-:Y:S02]  /*cf510*/  LOP3.LUT R27, R60, 0xffff, RZ, 0xc0, !PT ;  /* 0x0000ffff3c1b7812 */ /* 0x008fe400078ec0ff */
[----:B------:R-:W3:Y:S01]  /*cf520*/  LDL.LU R60, [R1+0x370] ;  /* 0x00037000013c7983 */ /* 0x000ee20000300800 */
[----:B------:R-:W-:-:S03]  /*cf530*/  LOP3.LUT R24, R61, 0xffff, RZ, 0xc0, !PT ;  /* 0x0000ffff3d187812 */ /* 0x000fc600078ec0ff */
[----:B------:R-:W2:Y:S01]  /*cf540*/  LDL.LU R61, [R1+0x4d6c] ;  /* 0x004d6c00013d7983 */ /* 0x000ea20000300800 */
[----:B-1----:R-:W-:Y:S02]  /*cf550*/  PRMT R22, R24, 0x3340, R0 ;  /* 0x0000334018167816 */ /* 0x002fe40000000000 */
[----:B------:R-:W-:-:S04]  /*cf560*/  LOP3.LUT R42, R59, 0xffff, RZ, 0xc0, !PT ;  /* 0x0000ffff3b2a7812 */ /* 0x000fc800078ec0ff */
[----:B------:R-:W-:Y:S02]  /*cf570*/  PRMT R39, R27, 0x3340, R42 ;  /* 0x000033401b277816 */ /* 0x000fe4000000002a */
[----:B------:R-:W-:Y:S02]  /*cf580*/  LOP3.LUT R43, R54, 0xffff, RZ, 0xc0, !PT ;  /* 0x0000ffff362b7812 */ /* 0x000fe400078ec0ff */
[----:B------:R-:W-:Y:S02]  /*cf590*/  LOP3.LUT R41, R55, 0xffff, RZ, 0xc0, !PT ;  /* 0x0000ffff37297812 */ /* 0x000fe400078ec0ff */
[----:B------:R-:W-:Y:S02]  /*cf5a0*/  PRMT R51, R39, 0x5410, R22 ;  /* 0x0000541027337816 */ /* 0x000fe40000000016 */
[----:B------:R-:W-:Y:S02]  /*cf5b0*/  PRMT R22, R26, 0x3340, R0 ;  /* 0x000033401a167816 */ /* 0x000fe40000000000 */
[----:B------:R-:W-:-:S02]  /*cf5c0*/  PRMT R39, R43, 0x3340, R41 ;  /* 0x000033402b277816 */ /* 0x000fc40000000029 */
[----:B------:R-:W-:Y:S02]  /*cf5d0*/  IADD3 R54, P1, R20, R3, RZ ;  /* 0x0000000314367210 */ /* 0x000fe40007f3e0ff */
[----:B------:R-:W-:-:S03]  /*cf5e0*/  PRMT R22, R39, 0x5410, R22 ;  /* 0x0000541027167816 */ /* 0x000fc60000000016 */
[----:B------:R-:W-:Y:S01]  /*cf5f0*/  IMAD.X R55, R21, 0x1, R4, P1 ;  /* 0x0000000115377824 */ /* 0x000fe200008e0604 */
[----:B------:R-:W-:Y:S04]  /*cf600*/  STL [R1+0x624], R51 ;  /* 0x0006243301007387 */ /* 0x000fe80000100800 */
[----:B------:R-:W-:Y:S04]  /*cf610*/  STL [R1+0x620], R22 ;  /* 0x0006201601007387 */ /* 0x000fe80000100800 */
[----:B------:R0:W-:Y:S01]  /*cf620*/  STL.64 [R1+0xbb0], R54 ;  /* 0x000bb03601007387 */ /* 0x0001e20000100a00 */
[----:B------:R-:W-:-:S02]  /*cf630*/  SHF.R.U32.HI R27, RZ, 0x8, R27 ;  /* 0x00000008ff1b7819 */ /* 0x000fc4000001161b */
[----:B------:R-:W-:Y:S01]  /*cf640*/  SHF.R.U32.HI R39, RZ, 0x8, R42 ;  /* 0x00000008ff277819 */ /* 0x000fe2000001162a */
[----:B0-----:R-:W2:Y:S01]  /*cf650*/  LDL.LU.64 R54, [R1+0x57d8] ;  /* 0x0057d80001367983 */ /* 0x001ea20000300a00 */
[----:B------:R-:W-:Y:S02]  /*cf660*/  SHF.R.U32.HI R22, RZ, 0x8, R41 ;  /* 0x00000008ff167819 */ /* 0x000fe40000011629 */
[----:B------:R-:W-:Y:S02]  /*cf670*/  LOP3.LUT R42, R27, 0xffff, RZ, 0xc0, !PT ;  /* 0x0000ffff1b2a7812 */ /* 0x000fe400078ec0ff */
[----:B------:R-:W-:Y:S02]  /*cf680*/  LOP3.LUT R41, R39, 0xffff, RZ, 0xc0, !PT ;  /* 0x0000ffff27297812 */ /* 0x000fe400078ec0ff */
[----:B------:R-:W-:Y:S02]  /*cf690*/  SHF.R.U32.HI R43, RZ, 0x8, R43 ;  /* 0x00000008ff2b7819 */ /* 0x000fe4000001162b */
[----:B------:R-:W-:-:S02]  /*cf6a0*/  PRMT R27, R42, 0x3340, R41 ;  /* 0x000033402a1b7816 */ /* 0x000fc40000000029 */
[----:B------:R-:W-:Y:S02]  /*cf6b0*/  LOP3.LUT R39, R43, 0xffff, RZ, 0xc0, !PT ;  /* 0x0000ffff2b277812 */ /* 0x000fe400078ec0ff */
[----:B------:R-:W-:Y:S02]  /*cf6c0*/  LOP3.LUT R22, R22, 0xffff, RZ, 0xc0, !PT ;  /* 0x0000ffff16167812 */ /* 0x000fe400078ec0ff */
[----:B------:R-:W-:Y:S02]  /*cf6d0*/  IADD3 R42, P1, R20, R5, RZ ;  /* 0x00000005142a7210 */ /* 0x000fe40007f3e0ff */
[----:B------:R-:W-:-:S03]  /*cf6e0*/  PRMT R22, R39, 0x3340, R22 ;  /* 0x0000334027167816 */ /* 0x000fc60000000016 */
[----:B------:R-:W-:Y:S01]  /*cf6f0*/  IMAD.X R43, R21, 0x1, R6, P1 ;  /* 0x00000001152b7824 */ /* 0x000fe200008e0606 */
[----:B------:R4:W-:Y:S04]  /*cf700*/  STL [R1+0x314], R27 ;  /* 0x0003141b01007387 */ /* 0x0009e80000100800 */
[----:B------:R-:W-:Y:S04]  /*cf710*/  STL [R1+0x310], R22 ;  /* 0x0003101601007387 */ /* 0x000fe80000100800 */
[----:B------:R0:W-:Y:S04]  /*cf720*/  STL.64 [R1+0xba8], R42 ;  /* 0x000ba82a01007387 */ /* 0x0001e80000100a00 */
[----:B------:R-:W2:Y:S01]  /*cf730*/  LDL.LU R59, [R1+0x4d0] ;  /* 0x0004d000013b7983 */ /* 0x000ea20000300800 */
[----:B----4-:R-:W-:-:S02]  /*cf740*/  LOP3.LUT R27, R25, 0xffff, RZ, 0xc0, !PT ;  /* 0x0000ffff191b7812 */ /* 0x010fc400078ec0ff */
[----:B------:R-:W-:Y:S02]  /*cf750*/  LOP3.LUT R25, R57, 0xffff, RZ, 0xc0, !PT ;  /* 0x0000ffff39197812 */ /* 0x000fe400078ec0ff */
[----:B------:R-:W4:Y:S01]  /*cf760*/  LDL.LU R57, [R1+0x57d4] ;  /* 0x0057d40001397983 */ /* 0x000f220000300800 */
[----:B0-----:R-:W-:Y:S02]  /*cf770*/  SHF.R.U32.HI R42, RZ, 0x8, R26 ;  /* 0x00000008ff2a7819 */ /* 0x001fe4000001161a */
[----:B---3--:R-:W-:Y:S02]  /*cf780*/  LOP3.LUT R26, R60, 0xffff, RZ, 0xc0, !PT ;  /* 0x0000ffff3c1a7812 */ /* 0x008fe400078ec0ff */
[----:B------:R-:W-:Y:S02]  /*cf790*/  PRMT R22, R25, 0x3340, R0 ;  /* 0x0000334019167816 */ /* 0x000fe40000000000 */
[----:B------:R-:W-:Y:S02]  /*cf7a0*/  PRMT R39, R27, 0x3340, R26 ;  /* 0x000033401b277816 */ /* 0x000fe4000000001a */
[----:B------:R-:W-:-:S02]  /*cf7b0*/  SHF.R.U32.HI R41, RZ, 0x8, R24 ;  /* 0x00000008ff297819 */ /* 0x000fc40000011618 */
[----:B------:R-:W-:Y:S02]  /*cf7c0*/  PRMT R39, R39, 0x5410, R22 ;  /* 0x0000541027277816 */ /* 0x000fe40000000016 */
[----:B--2---:R-:W-:Y:S02]  /*cf7d0*/  LOP3.LUT R24, R61, 0xffff, RZ, 0xc0, !PT ;  /* 0x0000ffff3d187812 */ /* 0x004fe400078ec0ff */
[----:B------:R-:W-:Y:S02]  /*cf7e0*/  LOP3.LUT R43, R53, 0xffff, RZ, 0xc0, !PT ;  /* 0x0000ffff352b7812 */ /* 0x000fe400078ec0ff */
[----:B------:R-:W-:-:S05]  /*cf7f0*/  IADD3 R52, P1, R20, R7, RZ ;  /* 0x0000000714347210 */ /* 0x000fca0007f3e0ff */
[----:B------:R-:W-:Y:S01]  /*cf800*/  IMAD.X R53, R21, 0x1, R8, P1 ;  /* 0x0000000115357824 */ /* 0x000fe200008e0608 */
[----:B------:R-:W-:-:S05]  /*cf810*/  LOP3.LUT R54, R54, 0xffff, RZ, 0xc0, !PT ;  /* 0x0000ffff36367812 */ /* 0x000fca00078ec0ff */
[----:B------:R-:W-:Y:S01]  /*cf820*/  STL [R1+0x568c], R54 ;  /* 0x00568c3601007387 */ /* 0x000fe20000100800 */
[----:B------:R-:W-:-:S03]  /*cf830*/  PRMT R22, R54, 0x3340, R0 ;  /* 0x0000334036167816 */ /* 0x000fc60000000000 */
[----:B------:R0:W-:Y:S02]  /*cf840*/  STL [R1+0x614], R39 ;  /* 0x0006142701007387 */ /* 0x0001e40000100800 */
[----:B0-----:R-:W-:-:S04]  /*cf850*/  PRMT R39, R24, 0x3340, R43 ;  /* 0x0000334018277816 */ /* 0x001fc8000000002b */
[----:B------:R-:W-:Y:S02]  /*cf860*/  PRMT R22, R39, 0x5410, R22 ;  /* 0x0000541027167816 */ /* 0x000fe40000000016 */
[----:B------:R-:W-:Y:S02]  /*cf870*/  SHF.R.U32.HI R24, RZ, 0x8, R24 ;  /* 0x00000008ff187819 */ /* 0x000fe40000011618 */
[----:B------:R-:W-:Y:S01]  /*cf880*/  SHF.R.U32.HI R43, RZ, 0x8, R43 ;  /* 0x00000008ff2b7819 */ /* 0x000fe2000001162b */
[----:B------:R0:W-:Y:S01]  /*cf890*/  STL [R1+0x1f88], R22 ;  /* 0x001f881601007387 */ /* 0x0001e20000100800 */
[----:B------:R-:W-:Y:S02]  /*cf8a0*/  SHF.R.U32.HI R39, RZ, 0x8, R27 ;  /* 0x00000008ff277819 */ /* 0x000fe4000001161b */
[----:B------:R-:W-:Y:S01]  /*cf8b0*/  LOP3.LUT R24, R24, 0xffff, RZ, 0xc0, !PT ;  /* 0x0000ffff18187812 */ /* 0x000fe200078ec0ff */
[----:B------:R-:W2:Y:S01]  /*cf8c0*/  LDL.LU R60, [R1+0x528] ;  /* 0x00052800013c7983 */ /* 0x000ea20000300800 */
[----:B------:R-:W-:-:S02]  /*cf8d0*/  LOP3.LUT R43, R43, 0xffff, RZ, 0xc0, !PT ;  /* 0x0000ffff2b2b7812 */ /* 0x000fc400078ec0ff */
[----:B0-----:R-:W-:Y:S02]  /*cf8e0*/  SHF.R.U32.HI R22, RZ, 0x8, R26 ;  /* 0x00000008ff167819 */ /* 0x001fe4000001161a */
[----:B------:R-:W-:Y:S02]  /*cf8f0*/  LOP3.LUT R39, R39, 0xffff, RZ, 0xc0, !PT ;  /* 0x0000ffff27277812 */ /* 0x000fe400078ec0ff */
[----:B------:R-:W-:Y:S01]  /*cf900*/  LOP3.LUT R22, R22, 0xffff, RZ, 0xc0, !PT ;  /* 0x0000ffff16167812 */ /* 0x000fe200078ec0ff */
[----:B------:R0:W-:Y:S03]  /*cf910*/  STL.64 [R1+0xba0], R52 ;  /* 0x000ba03401007387 */ /* 0x0001e60000100a00 */
[----:B------:R-:W-:Y:S02]  /*cf920*/  PRMT R22, R39, 0x3340, R22 ;  /* 0x0000334027167816 */ /* 0x000fe40000000016 */
[----:B0-----:R-:W-:-:S05]  /*cf930*/  PRMT R53, R24, 0x3340, R43 ;  /* 0x0000334018357816 */ /* 0x001fca000000002b */
[----:B------:R-:W-:Y:S04]  /*cf940*/  STL [R1+0x5508], R53 ;  /* 0x0055083501007387 */ /* 0x000fe80000100800 */
[----:B------:R0:W-:Y:S01]  /*cf950*/  STL [R1+0x1b4], R22 ;  /* 0x0001b41601007387 */ /* 0x0001e20000100800 */
[----:B----4-:R-:W-:-:S03]  /*cf960*/  LOP3.LUT R43, R57, 0xffff, RZ, 0xc0, !PT ;  /* 0x0000ffff392b7812 */ /* 0x010fc600078ec0ff */
[----:B------:R-:W3:Y:S01]  /*cf970*/  LDL.LU R57, [R1+0x57d0] ;  /* 0x0057d00001397983 */ /* 0x000ee20000300800 */
[----:B------:R-:W-:Y:S02]  /*cf980*/  LOP3.LUT R24, R59, 0xffff, RZ, 0xc0, !PT ;  /* 0x0000ffff3b187812 */ /* 0x000fe400078ec0ff */
[----:B------:R-:W-:Y:S02]  /*cf990*/  LOP3.LUT R27, R58, 0xffff, RZ, 0xc0, !PT ;  /* 0x0000ffff3a1b7812 */ /* 0x000fe400078ec0ff */
[----:B------:R-:W-:Y:S02]  /*cf9a0*/  PRMT R39, R24, 0x3340, R43 ;  /* 0x0000334018277816 */ /* 0x000fe4000000002b */
[----:B0-----:R-:W-:Y:S02]  /*cf9b0*/  PRMT R22, R27, 0x3340, R0 ;  /* 0x000033401b167816 */ /* 0x001fe40000000000 */
[----:B------:R-:W-:Y:S02]  /*cf9c0*/  IADD3 R52, P1, R20, R9, RZ ;  /* 0x0000000914347210 */ /* 0x000fe40007f3e0ff */
[----:B------:R-:W-:-:S03]  /*cf9d0*/  PRMT R22, R39, 0x5410, R22 ;  /* 0x0000541027167816 */ /* 0x000fc60000000016 */
[----:B------:R-:W-:Y:S02]  /*cf9e0*/  IMAD.X R53, R21, 0x1, R10, P1 ;  /* 0x0000000115357824 */ /* 0x000fe400008e060a */
[----:B------:R0:W-:Y:S04]  /*cf9f0*/  STL [R1+0x610], R22 ;  /* 0x0006101601007387 */ /* 0x0001e80000100800 */
[----:B------:R-:W4:Y:S01]  /*cfa00*/  LDL.LU R61, [R1+0x4d80] ;  /* 0x004d8000013d7983 */ /* 0x000f220000300800 */
[----:B------:R-:W-:-:S03]  /*cfa10*/  SHF.R.U32.HI R24, RZ, 0x8, R24 ;  /* 0x00000008ff187819 */ /* 0x000fc60000011618 */
[----:B------:R-:W4:Y:S01]  /*cfa20*/  LDL.LU R58, [R1+0x1bf8] ;  /* 0x001bf800013a7983 */ /* 0x000f220000300800 */
[----:B0-----:R-:W-:-:S03]  /*cfa30*/  SHF.R.U32.HI R22, RZ, 0x8, R43 ;  /* 0x00000008ff167819 */ /* 0x001fc6000001162b */
[----:B------:R-:W-:Y:S04]  /*cfa40*/  STL.64 [R1+0xb98], R52 ;  /* 0x000b983401007387 */ /* 0x000fe80000100a00 */
[----:B------:R-:W4:Y:S01]  /*cfa50*/  LDL.LU R59, [R1+0x1fd8] ;  /* 0x001fd800013b7983 */ /* 0x000f220000300800 */
[----:B------:R-:W-:Y:S02]  /*cfa60*/  LOP3.LUT R43, R24, 0xffff, RZ, 0xc0, !PT ;  /* 0x0000ffff182b7812 */ /* 0x000fe400078ec0ff */
[----:B------:R-:W-:-:S04]  /*cfa70*/  LOP3.LUT R22, R22, 0xffff, RZ, 0xc0, !PT ;  /* 0x0000ffff16167812 */ /* 0x000fc800078ec0ff */
[----:B------:R-:W-:Y:S02]  /*cfa80*/  PRMT R22, R43, 0x3340, R22 ;  /* 0x000033402b167816 */ /* 0x000fe40000000016 */
[----:B------:R-:W-:-:S03]  /*cfa90*/  LOP3.LUT R24, R55, 0xffff, RZ, 0xc0, !PT ;  /* 0x0000ffff37187812 */ /* 0x000fc600078ec0ff */
[----:B------:R0:W-:Y:S04]  /*cfaa0*/  STL [R1+0x1b0], R22 ;  /* 0x0001b01601007387 */ /* 0x0001e80000100800 */
[----:B------:R-:W4:Y:S01]  /*cfab0*/  LDL.LU R55, [R1+0x57cc] ;  /* 0x0057cc0001377983 */ /* 0x000f220000300800 */
[----:B------:R-:W-:Y:S02]  /*cfac0*/  SHF.R.U32.HI R39, RZ, 0x8, R25 ;  /* 0x00000008ff277819 */ /* 0x000fe40000011619 */
[----:B---3--:R-:W-:Y:S02]  /*cfad0*/  LOP3.LUT R26, R57, 0xffff, RZ, 0xc0, !PT ;  /* 0x0000ffff391a7812 */ /* 0x008fe400078ec0ff */
[----:B------:R-:W3:Y:S01]  /*cfae0*/  LDL.LU R57, [R1+0x57c8] ;  /* 0x0057c80001397983 */ /* 0x000ee20000300800 */
[----:B--2---:R-:W-:-:S02]  /*cfaf0*/  LOP3.LUT R25, R60, 0xffff, RZ, 0xc0, !PT ;  /* 0x0000ffff3c197812 */ /* 0x004fc400078ec0ff */
[----:B0-----:R-:W-:Y:S02]  /*cfb00*/  PRMT R22, R24, 0x3340, R0 ;  /* 0x0000334018167816 */ /* 0x001fe40000000000 */
[----:B------:R-:W-:-:S04]  /*cfb10*/  PRMT R43, R25, 0x3340, R26 ;  /* 0x00003340192b7816 */ /* 0x000fc8000000001a */
[----:B------:R-:W-:Y:S02]  /*cfb20*/  PRMT R22, R43, 0x5410, R22 ;  /* 0x000054102b167816 */ /* 0x000fe40000000016 */
[----:B------:R-:W-:-:S03]  /*cfb30*/  SHF.R.U32.HI R25, RZ, 0x8, R25 ;  /* 0x00000008ff197819 */ /* 0x000fc60000011619 */
[----:B------:R0:W-:Y:S01]  /*cfb40*/  STL [R1+0x350], R22 ;  /* 0x0003501601007387 */ /* 0x0001e20000100800 */
[----:B------:R-:W-:Y:S02]  /*cfb50*/  IADD3 R52, P1, R20, R11, RZ ;  /* 0x0000000b14347210 */ /* 0x000fe40007f3e0ff */
[----:B------:R-:W-:Y:S02]  /*cfb60*/  LOP3.LUT R25, R25, 0xffff, RZ, 0xc0, !PT ;  /* 0x0000ffff19197812 */ /* 0x000fe400078ec0ff */
[----:B0-----:R-:W-:Y:S01]  /*cfb70*/  SHF.R.U32.HI R22, RZ, 0x8, R26 ;  /* 0x00000008ff167819 */ /* 0x001fe2000001161a */
[----:B------:R-:W-:-:S03]  /*cfb80*/  IMAD.X R53, R21, 0x1, R12, P1 ;  /* 0x0000000115357824 */ /* 0x000fc600008e060c */
[----:B------:R-:W-:-:S04]  /*cfb90*/  LOP3.LUT R22, R22, 0xffff, RZ, 0xc0, !PT ;  /* 0x0000ffff16167812 */ /* 0x000fc800078ec0ff */
[----:B------:R-:W-:Y:S01]  /*cfba0*/  PRMT R22, R25, 0x3340, R22 ;  /* 0x0000334019167816 */ /* 0x000fe20000000016 */
[----:B------:R-:W-:Y:S01]  /*cfbb0*/  STL.64 [R1+0xb90], R52 ;  /* 0x000b903401007387 */ /* 0x000fe20000100a00 */
[----:B------:R-:W-:-:S03]  /*cfbc0*/  IADD3 R26, P1, R20, R13, RZ ;  /* 0x0000000d141a7210 */ /* 0x000fc60007f3e0ff */
[----:B------:R0:W-:Y:S01]  /*cfbd0*/  STL [R1+0x300], R22 ;  /* 0x0003001601007387 */ /* 0x0001e20000100800 */
[----:B------:R-:W-:Y:S01]  /*cfbe0*/  SHF.R.U32.HI R43, RZ, 0x8, R27 ;  /* 0x00000008ff2b7819 */ /* 0x000fe2000001161b */
[----:B------:R-:W-:Y:S01]  /*cfbf0*/  IMAD.X R27, R21, 0x1, R15, P1 ;  /* 0x00000001151b7824 */ /* 0x000fe200008e060f */
[----:B0-----:R-:W-:-:S04]  /*cfc00*/  SHF.R.U32.HI R22, RZ, 0x8, R24 ;  /* 0x00000008ff167819 */ /* 0x001fc80000011618 */
[----:B------:R-:W-:Y:S01]  /*cfc10*/  LOP3.LUT R22, R22, 0xffff, RZ, 0xc0, !PT ;  /* 0x0000ffff16167812 */ /* 0x000fe200078ec0ff */
[----:B------:R0:W-:Y:S01]  /*cfc20*/  STL.64 [R1+0xb88], R26 ;  /* 0x000b881a01007387 */ /* 0x0001e20000100a00 */
[----:B----4-:R-:W-:Y:S02]  /*cfc30*/  LOP3.LUT R52, R61, 0xffff, RZ, 0xc0, !PT ;  /* 0x0000ffff3d347812 */ /* 0x010fe400078ec0ff */
[----:B------:R-:W-:Y:S02]  /*cfc40*/  PRMT R22, R22, 0x3340, R0 ;  /* 0x0000334016167816 */ /* 0x000fe40000000000 */
[----:B------:R-:W-:Y:S02]  /*cfc50*/  LOP3.LUT R51, R58, 0xffff, RZ, 0xc0, !PT ;  /* 0x0000ffff3a337812 */ /* 0x000fe400078ec0ff */
[----:B------:R-:W-:Y:S01]  /*cfc60*/  IADD3 R60, P1, R20, R14, RZ ;  /* 0x0000000e143c7210 */ /* 0x000fe20007f3e0ff */
[----:B------:R1:W-:Y:S01]  /*cfc70*/  STL [R1+0x40], R22 ;  /* 0x0000401601007387 */ /* 0x0003e20000100800 */
[----:B0-----:R-:W-:-:S03]  /*cfc80*/  LOP3.LUT R26, R59, 0xffff, RZ, 0xc0, !PT ;  /* 0x0000ffff3b1a7812 */ /* 0x001fc600078ec0ff */
[----:B------:R-:W2:Y:S01]  /*cfc90*/  LDL.LU R27, [R1+0x4d84] ;  /* 0x004d8400011b7983 */ /* 0x000ea20000300800 */
[----:B------:R-:W-:-:S03]  /*cfca0*/  PRMT R53, R52, 0x3340, R26 ;  /* 0x0000334034357816 */ /* 0x000fc6000000001a */
[----:B------:R-:W4:Y:S01]  /*cfcb0*/  LDL.LU R24, [R1+0x1bec] ;  /* 0x001bec0001187983 */ /* 0x000f220000300800 */
[----:B-1----:R-:W-:-:S03]  /*cfcc0*/  PRMT R22, R51, 0x3340, R0 ;  /* 0x0000334033167816 */ /* 0x002fc60000000000 */
[----:B------:R-:W4:Y:S01]  /*cfcd0*/  LDL.LU R25, [R1+0x1fcc] ;  /* 0x001fcc0001197983 */ /* 0x000f220000300800 */
[----:B------:R-:W-:Y:S01]  /*cfce0*/  PRMT R22, R53, 0x5410, R22 ;  /* 0x0000541035167816 */ /* 0x000fe20000000016 */
[----:B------:R-:W-:Y:S02]  /*cfcf0*/  IMAD.X R61, R21, 0x1, R16, P1 ;  /* 0x00000001153d7824 */ /* 0x000fe400008e0610 */
[----:B------:R-:W4:Y:S04]  /*cfd00*/  LDL.LU R58, [R1+0x4d74] ;  /* 0x004d7400013a7983 */ /* 0x000f280000300800 */
[----:B------:R0:W-:Y:S04]  /*cfd10*/  STL [R1+0x604], R22 ;  /* 0x0006041601007387 */ /* 0x0001e80000100800 */
[----:B------:R1:W-:Y:S01]  /*cfd20*/  STL.64 [R1+0xb80], R60 ;  /* 0x000b803c01007387 */ /* 0x0003e20000100a00 */
[----:B0-----:R-:W-:-:S03]  /*cfd30*/  SHF.R.U32.HI R22, RZ, 0x8, R52 ;  /* 0x00000008ff167819 */ /* 0x001fc60000011634 */
[----:B-1----:R-:W4:Y:S04]  /*cfd40*/  LDL.LU.64 R60, [R1+0x57c0] ;  /* 0x0057c000013c7983 */ /* 0x002f280000300a00 */
[----:B------:R-:W4:Y:S01]  /*cfd50*/  LDL.LU R59, [R1+0x1de8] ;  /* 0x001de800013b7983 */ /* 0x000f220000300800 */
[----:B---3--:R-:W-:-:S03]  /*cfd60*/  LOP3.LUT R52, R57, 0xffff, RZ, 0xc0, !PT ;  /* 0x0000ffff39347812 */ /* 0x008fc600078ec0ff */
[----:B------:R-:W3:Y:S01]  /*cfd70*/  LDL.LU R57, [R1+0x57bc] ;  /* 0x0057bc0001397983 */ /* 0x000ee20000300800 */
[----:B------:R-:W-:Y:S02]  /*cfd80*/  SHF.R.U32.HI R21, RZ, 0x8, R26 ;  /* 0x00000008ff157819 */ /* 0x000fe4000001161a */
[----:B------:R-:W-:Y:S02]  /*cfd90*/  LOP3.LUT R22, R22, 0xffff, RZ, 0xc0, !PT ;  /* 0x0000ffff16167812 */ /* 0x000fe400078ec0ff */
[----:B------:R-:W-:Y:S02]  /*cfda0*/  LOP3.LUT R21, R21, 0xffff, RZ, 0xc0, !PT ;  /* 0x0000ffff15157812 */ /* 0x000fe400078ec0ff */
[----:B------:R-:W-:Y:S02]  /*cfdb0*/  LOP3.LUT R56, R56, 0xffff, RZ, 0xc0, !PT ;  /* 0x0000ffff38387812 */ /* 0x000fe400078ec0ff */
[----:B------:R-:W-:Y:S02]  /*cfdc0*/  PRMT R21, R22, 0x3340, R21 ;  /* 0x0000334016157816 */ /* 0x000fe40000000015 */
[----:B------:R-:W-:-:S03]  /*cfdd0*/  LOP3.LUT R26, R55, 0xffff, RZ, 0xc0, !PT ;  /* 0x0000ffff371a7812 */ /* 0x000fc600078ec0ff */
[----:B------:R0:W-:Y:S01]  /*cfde0*/  STL [R1+0x2fc], R21 ;  /* 0x0002fc1501007387 */ /* 0x0001e20000100800 */
[----:B------:R-:W-:Y:S02]  /*cfdf0*/  PRMT R22, R52, 0x3340, R26 ;  /* 0x0000334034167816 */ /* 0x000fe4000000001a */
[----:B0-----:R-:W-:-:S04]  /*cfe00*/  PRMT R21, R56, 0x3340, R0 ;  /* 0x0000334038157816 */ /* 0x001fc80000000000 */
[----:B------:R-:W-:Y:S01]  /*cfe10*/  PRMT R22, R22, 0x5410, R21 ;  /* 0x0000541016167816 */ /* 0x000fe20000000015 */
[----:B------:R-:W-:Y:S01]  /*cfe20*/  STL [R1+0x5690], R56 ;  /* 0x0056903801007387 */ /* 0x000fe20000100800 */
[----:B------:R-:W-:-:S03]  /*cfe30*/  SHF.R.U32.HI R21, RZ, 0x8, R52 ;  /* 0x00000008ff157819 */ /* 0x000fc60000011634 */
[----:B------:R0:W-:Y:S01]  /*cfe40*/  STL [R1+0x1f7c], R22 ;  /* 0x001f7c1601007387 */ /* 0x0001e20000100800 */
[----:B------:R-:W-:Y:S02]  /*cfe50*/  SHF.R.U32.HI R51, RZ, 0x8, R51 ;  /* 0x00000008ff337819 */ /* 0x000fe40000011633 */
[----:B0-----:R-:W-:Y:S02]  /*cfe60*/  SHF.R.U32.HI R22, RZ, 0x8, R26 ;  /* 0x00000008ff167819 */ /* 0x001fe4000001161a */
[----:B------:R-:W-:Y:S02]  /*cfe70*/  LOP3.LUT R26, R21, 0xffff, RZ, 0xc0, !PT ;  /* 0x0000ffff151a7812 */ /* 0x000fe400078ec0ff */
[----:B------:R-:W-:Y:S02]  /*cfe80*/  LOP3.LUT R22, R22, 0xffff, RZ, 0xc0, !PT ;  /* 0x0000ffff16167812 */ /* 0x000fe400078ec0ff */
[----:B------:R-:W-:Y:S02]  /*cfe90*/  LOP3.LUT R21, R51, 0xffff, RZ, 0xc0, !PT ;  /* 0x0000ffff33157812 */ /* 0x000fe400078ec0ff */
[----:B------:R-:W-:-:S02]  /*cfea0*/  PRMT R55, R26, 0x3340, R22 ;  /* 0x000033401a377816 */ /* 0x000fc40000000016 */
[----:B------:R-:W-:-:S03]  /*cfeb0*/  PRMT R21, R21, 0x3340, R0 ;  /* 0x0000334015157816 */ /* 0x000fc60000000000 */
[----:B------:R-:W-:Y:S04]  /*cfec0*/  STL [R1+0x550c], R55 ;  /* 0x00550c3701007387 */ /* 0x000fe80000100800 */
[----:B------:R0:W-:Y:S01]  /*cfed0*/  STL [R1+0x1c], R21 ;  /* 0x00001c1501007387 */ /* 0x0001e20000100800 */
[----:B--2---:R-:W-:Y:S02]  /*cfee0*/  LOP3.LUT R53, R27, 0xffff, RZ, 0xc0, !PT ;  /* 0x0000ffff1b357812 */ /* 0x004fe400078ec0ff */
[----:B----4-:R-:W-:Y:S02]  /*cfef0*/  LOP3.LUT R26, R24, 0xffff, RZ, 0xc0, !PT ;  /* 0x0000ffff181a7812 */ /* 0x010fe400078ec0ff */
[----:B------:R-:W-:Y:S02]  /*cff00*/  LOP3.LUT R54, R25, 0xffff, RZ, 0xc0, !PT ;  /* 0x0000ffff19367812 */ /* 0x000fe400078ec0ff */
[----:B0-----:R-:W-:-:S02]  /*cff10*/  PRMT R21, R26, 0x3340, R0 ;  /* 0x000033401a157816 */ /* 0x001fc40000000000 */
[----:B------:R-:W-:-:S04]  /*cff20*/  PRMT R22, R53, 0x3340, R54 ;  /* 0x0000334035167816 */ /* 0x000fc80000000036 */
[----:B------:R-:W-:Y:S02]  /*cff30*/  PRMT R21, R22, 0x5410, R21 ;  /* 0x0000541016157816 */ /* 0x000fe40000000015 */
[----:B---3--:R-:W-:Y:S02]  /*cff40*/  LOP3.LUT R51, R57, 0xffff, RZ, 0xc0, !PT ;  /* 0x0000ffff39337812 */ /* 0x008fe400078ec0ff */
[----:B------:R-:W2:Y:S04]  /*cff50*/  LDL.LU R57, [R1+0x57b8] ;  /* 0x0057b80001397983 */ /* 0x000ea80000300800 */
[----:B------:R0:W-:Y:S04]  /*cff60*/  STL [R1+0x5f4], R21 ;  /* 0x0005f41501007387 */ /* 0x0001e80000100800 */
[----:B------:R-:W3:Y:S01]  /*cff70*/  LDL.LU R25, [R1+0x534] ;  /* 0x0005340001197983 */ /* 0x000ee20000300800 */
[----:B------:R-:W-:-:S02]  /*cff80*/  LOP3.LUT R52, R58, 0xffff, RZ, 0xc0, !PT ;  /* 0x0000ffff3a347812 */ /* 0x000fc400078ec0ff */
[----:B------:R-:W-:Y:S01]  /*cff90*/  LOP3.LUT R55, R59, 0xffff, RZ, 0xc0, !PT ;  /* 0x0000ffff3b377812 */ /* 0x000fe200078ec0ff */
[----:B------:R-:W-:Y:S01]  /*cffa0*/  VIADD R20, R20, UR6 ;  /* 0x0000000614147c36 */ /* 0x000fe20008000000 */
[----:B------:R-:W4:Y:S01]  /*cffb0*/  LDL.LU R27, [R1+0x464] ;  /* 0x00046400011b7983 */ /* 0x000f220000300800 */
[----:B0-----:R-:W-:Y:S01]  /*cffc0*/  PRMT R21, R51, 0x3340, R0 ;  /* 0x0000334033157816 */ /* 0x001fe20000000000 */
[----:B------:R-:W-:Y:S01]  /*cffd0*/  ULDC UR6, c[0x0][0x248] ;  /* 0x0000920000067ab9 */ /* 0x000fe20000000800 */
[----:B------:R-:W-:Y:S01]  /*cffe0*/  PRMT R22, R52, 0x3340, R55 ;  /* 0x0000334034167816 */ /* 0x000fe20000000037 */
[----:B------:R-:W2:Y:S01]  /*cfff0*/  LDL.LU R24, [R1+0x4d7c] ;  /* 0x004d7c0001187983 */ /* 0x000ea20000300800 */
[----:B------:R-:W-:Y:S02]  /*d0000*/  IADD3 R58, P1, R20, R0, RZ ;  /* 0x00000000143a7210 */ /* 0x000fe40007f3e0ff */
[----:B------:R-:W-:Y:S02]  /*d0010*/  PRMT R22, R22, 0x5410, R21 ;  /* 0x0000541016167816 */ /* 0x000fe40000000015 */
[----:B------:R-:W-:-:S05]  /*d0020*/  SHF.R.S32.HI R21, RZ, 0x1f, R20 ;  /* 0x0000001fff157819 */ /* 0x000fca0000011414 */
[----:B------:R-:W-:Y:S01]  /*d0030*/  IMAD.X R59, R21, 0x1, R2, P1 ;  /* 0x00000001153b7824 */ /* 0x000fe200008e0602 */
[----:B------:R-:W-:Y:S04]  /*d0040*/  STL [R1+0x600], R22 ;  /* 0x0006001601007387 */ /* 0x000fe80000100800 */
[----:B------:R0:W-:Y:S01]  /*d0050*/  STL.64 [R1+0xb70], R58 ;  /* 0x000b703a01007387 */ /* 0x0001e20000100a00 */
[----:B------:R-:W-:Y:S02]  /*d0060*/  SHF.R.U32.HI R53, RZ, 0x8, R53 ;  /* 0x00000008ff357819 */ /* 0x000fe40000011635 */
[----:B------:R-:W-:Y:S02]  /*d0070*/  SHF.R.U32.HI R54, RZ, 0x8, R54 ;  /* 0x00000008ff367819 */ /* 0x000fe40000011636 */
[----:B------:R-:W-:Y:S01]  /*d0080*/  SHF.R.U32.HI R52, RZ, 0x8, R52 ;  /* 0x00000008ff347819 */ /* 0x000fe20000011634 */
[----:B0-----:R-:W2:Y:S01]  /*d0090*/  LDL.LU.64 R58, [R1+0x57b0] ;  /* 0x0057b000013a7983 */ /* 0x001ea20000300a00 */
[----:B------:R-:W-:-:S02]  /*d00a0*/  SHF.R.U32.HI R22, RZ, 0x8, R55 ;  /* 0x00000008ff167819 */ /* 0x000fc40000011637 */
[----:B------:R-:W-:Y:S02]  /*d00b0*/  LOP3.LUT R53, R53, 0xffff, RZ, 0xc0, !PT ;  /* 0x0000ffff35357812 */ /* 0x000fe400078ec0ff */
[----:B------:R-:W-:Y:S02]  /*d00c0*/  LOP3.LUT R54, R54, 0xffff, RZ, 0xc0, !PT ;  /* 0x0000ffff36367812 */ /* 0x000fe400078ec0ff */
[----:B------:R-:W-:Y:S02]  /*d00d0*/  LOP3.LUT R52, R52, 0xffff, RZ, 0xc0, !PT ;  /* 0x0000ffff34347812 */ /* 0x000fe400078ec0ff */
[----:B------:R-:W-:Y:S02]  /*d00e0*/  LOP3.LUT R22, R22, 0xffff, RZ, 0xc0, !PT ;  /* 0x0000ffff16167812 */ /* 0x000fe400078ec0ff */
[----:B------:R-:W-:Y:S02]  /*d00f0*/  PRMT R54, R53, 0x3340, R54 ;  /* 0x0000334035367816 */ /* 0x000fe40000000036 */
[----:B------:R-:W-:-:S03]  /*d0100*/  PRMT R22, R52, 0x3340, R22 ;  /* 0x0000334034167816 */ /* 0x000fc60000000016 */
[----:B------:R-:W-:Y:S01]  /*d0110*/  STL [R1+0x2f8], R54 ;  /* 0x0002f83601007387 */ /* 0x000fe20000100800 */
[----:B------:R-:W-:-:S03]  /*d0120*/  IADD3 R52, P1, R20, R3, RZ ;  /* 0x0000000314347210 */ /* 0x000fc60007f3e0ff */
[----:B------:R0:W-:Y:S01]  /*d0130*/  STL [R1+0x2f0], R22 ;  /* 0x0002f01601007387 */ /* 0x0001e20000100800 */
[----:B------:R-:W-:Y:S01]  /*d0140*/  SHF.R.U32.HI R26, RZ, 0x8, R26 ;  /* 0x00000008ff1a7819 */ /* 0x000fe2000001161a */
[----:B------:R-:W-:-:S03]  /*d0150*/  IMAD.X R53, R21, 0x1, R4, P1 ;  /* 0x0000000115357824 */ /* 0x000fc600008e0604 */
[----:B------:R-:W-:Y:S02]  /*d0160*/  LOP3.LUT R26, R26, 0xffff, RZ, 0xc0, !PT ;  /* 0x0000ffff1a1a7812 */ /* 0x000fe400078ec0ff */
[----:B0-----:R-:W-:-:S04]  /*d0170*/  SHF.R.U32.HI R22, RZ, 0x8, R51 ;  /* 0x00000008ff167819 */ /* 0x001fc80000011633 */
[----:B------:R-:W-:Y:S01]  /*d0180*/  LOP3.LUT R22, R22, 0xffff, RZ, 0xc0, !PT ;  /* 0x0000ffff16167812 */ /* 0x000fe200078ec0ff */
[----:B------:R0:W-:Y:S03]  /*d0190*/  STL.64 [R1+0xb78], R52 ;  /* 0x000b783401007387 */ /* 0x0001e60000100a00 */
[--C-:B------:R-:W-:Y:S02]  /*d01a0*/  PRMT R51, R22, 0x3340, R0.reuse ;  /* 0x0000334016337816 */ /* 0x100fe40000000000 */
[----:B------:R-:W-:Y:S01]  /*d01b0*/  PRMT R22, R26, 0x3340, R0 ;  /* 0x000033401a167816 */ /* 0x000fe20000000000 */
[----:B0-----:R-:W2:Y:S04]  /*d01c0*/  LDL.LU R52, [R1+0x538] ;  /* 0x0005380001347983 */ /* 0x001ea80000300800 */
[----:B------:R3:W-:Y:S04]  /*d01d0*/  STL [R1+0x3c], R51 ;  /* 0x00003c3301007387 */ /* 0x0007e80000100800 */
[----:B------:R0:W-:Y:S01]  /*d01e0*/  STL [R1+0x2c], R22 ;  /* 0x00002c1601007387 */ /* 0x0001e20000100800 */
[----:B---3--:R-:W-:-:S03]  /*d01f0*/  LOP3.LUT R51, R25, 0xffff, RZ, 0xc0, !PT ;  /* 0x0000ffff19337812 */ /* 0x008fc600078ec0ff */
[----:B------:R-:W3:Y:S01]  /*d0200*/  LDL.LU R25, [R1+0x46c] ;  /* 0x00046c0001197983 */ /* 0x000ee20000300800 */
[----:B------:R-:W-:Y:S02]  /*d0210*/  LOP3.LUT R54, R47, 0xffff, RZ, 0xc0, !PT ;  /* 0x0000ffff2f367812 */ /* 0x000fe400078ec0ff */
[----:B----4-:R-:W-:Y:S01]  /*d0220*/  LOP3.LUT R56, R27, 0xffff, RZ, 0xc0, !PT ;  /* 0x0000ffff1b387812 */ /* 0x010fe200078ec0ff */
[----:B------:R-:W4:Y:S01]  /*d0230*/  LDL.LU R47, [R1+0x57a8] ;  /* 0x0057a800012f7983 */ /* 0x000f220000300800 */
[----:B0-----:R-:W-:Y:S02]  /*d0240*/  PRMT R22, R54, 0x3340, R0 ;  /* 0x0000334036167816 */ /* 0x001fe40000000000 */
[----:B--2---:R-:W-:Y:S02]  /*d0250*/  LOP3.LUT R53, R24, 0xffff, RZ, 0xc0, !PT ;  /* 0x0000ffff18357812 */ /* 0x004fe400078ec0ff */
[----:B------:R-:W-:Y:S02]  /*d0260*/  PRMT R24, R51, 0x3340, R56 ;  /* 0x0000334033187816 */ /* 0x000fe40000000038 */
[----:B------:R-:W-:-:S02]  /*d0270*/  LOP3.LUT R55, R57, 0xffff, RZ, 0xc0, !PT ;  /* 0x0000ffff39377812 */ /* 0x000fc400078ec0ff */
[----:B------:R-:W-:Y:S02]  /*d0280*/  PRMT R24, R24, 0x5410, R22 ;  /* 0x0000541018187816 */ /* 0x000fe40000000016 */
[----:B------:R-:W-:-:S05]  /*d0290*/  IADD3 R26, P1, R20, R5, RZ ;  /* 0x00000005141a7210 */ /* 0x000fca0007f3e0ff */
[----:B------:R-:W-:Y:S01]  /*d02a0*/  IMAD.X R27, R21, 0x1, R6, P1 ;  /* 0x00000001151b7824 */ /* 0x000fe200008e0606 */
[----:B------:R-:W-:-:S05]  /*d02b0*/  LOP3.LUT R58, R58, 0xffff, RZ, 0xc0, !PT ;  /* 0x0000ffff3a3a7812 */ /* 0x000fca00078ec0ff */
[----:B------:R-:W-:Y:S01]  /*d02c0*/  STL [R1+0x5694], R58 ;  /* 0x0056943a01007387 */ /* 0x000fe20000100800 */
[----:B------:R-:W-:-:S03]  /*d02d0*/  PRMT R22, R58, 0x3340, R0 ;  /* 0x000033403a167816 */ /* 0x000fc60000000000 */
[----:B------:R0:W-:Y:S02]  /*d02e0*/  STL [R1+0x5e8], R24 ;  /* 0x0005e81801007387 */ /* 0x0001e40000100800 */
[----:B0-----:R-:W-:-:S04]  /*d02f0*/  PRMT R24, R53, 0x3340, R55 ;  /* 0x0000334035187816 */ /* 0x001fc80000000037 */
[----:B------:R-:W-:-:S05]  /*d0300*/  PRMT R22, R24, 0x5410, R22 ;  /* 0x0000541018167816 */ /* 0x000fca0000000016 */
[----:B------:R-:W-:Y:S04]  /*d0310*/  STL [R1+0x1f6c], R22 ;  /* 0x001f6c1601007387 */ /* 0x000fe80000100800 */
[----:B------:R0:W-:Y:S01]  /*d0320*/  STL.64 [R1+0xb60], R26 ;  /* 0x000b601a01007387 */ /* 0x0001e20000100a00 */
[----:B------:R-:W-:Y:S02]  /*d0330*/  SHF.R.U32.HI R53, RZ, 0x8, R53 ;  /* 0x00000008ff357819 */ /* 0x000fe40000011635 */
[----:B------:R-:W-:Y:S01]  /*d0340*/  SHF.R.U32.HI R55, RZ, 0x8, R55 ;  /* 0x00000008ff377819 */ /* 0x000fe20000011637 */
[----:B0-----:R-:W2:Y:S04]  /*d0350*/  LDL.LU R27, [R1+0x4d8c] ;  /* 0x004d8c00011b7983 */ /* 0x001ea80000300800 */
[----:B------:R-:W4:Y:S04]  /*d0360*/  LDL.LU R24, [R1+0x1c08] ;  /* 0x001c080001187983 */ /* 0x000f280000300800 */
[----:B------:R-:W4:Y:S01]  /*d0370*/  LDL.LU R26, [R1+0x1fe8] ;  /* 0x001fe800011a7983 */ /* 0x000f220000300800 */
[----:B------:R-:W-:-:S02]  /*d0380*/  SHF.R.U32.HI R51, RZ, 0x8, R51 ;  /* 0x00000008ff337819 */ /* 0x000fc40000011633 */
[----:B------:R-:W-:Y:S02]  /*d0390*/  SHF.R.U32.HI R22, RZ, 0x8, R56 ;  /* 0x00000008ff167819 */ /* 0x000fe40000011638 */
[----:B------:R-:W-:Y:S02]  /*d03a0*/  LOP3.LUT R53, R53, 0xffff, RZ, 0xc0, !PT ;  /* 0x0000ffff35357812 */ /* 0x000fe400078ec0ff */
[----:B------:R-:W-:Y:S02]  /*d03b0*/  LOP3.LUT R55, R55, 0xffff, RZ, 0xc0, !PT ;  /* 0x0000ffff37377812 */ /* 0x000fe400078ec0ff */
[----:B------:R-:W-:Y:S02]  /*d03c0*/  LOP3.LUT R51, R51, 0xffff, RZ, 0xc0, !PT ;  /* 0x0000ffff33337812 */ /* 0x000fe400078ec0ff */
[----:B------:R-:W-:Y:S02]  /*d03d0*/  LOP3.LUT R22, R22, 0xffff, RZ, 0xc0, !PT ;  /* 0x0000ffff16167812 */ /* 0x000fe400078ec0ff */
[----:B------:R-:W-:-:S02]  /*d03e0*/  PRMT R57, R53, 0x3340, R55 ;  /* 0x0000334035397816 */ /* 0x000fc40000000037 */
[----:B------:R-:W-:Y:S02]  /*d03f0*/  PRMT R22, R51, 0x3340, R22 ;  /* 0x0000334033167816 */ /* 0x000fe40000000016 */
[----:B------:R-:W-:Y:S02]  /*d0400*/  LOP3.LUT R52, R52, 0xffff, RZ, 0xc0, !PT ;  /* 0x0000ffff34347812 */ /* 0x000fe400078ec0ff */
[----:B------:R-:W-:Y:S01]  /*d0410*/  LOP3.LUT R51, R60, 0xffff, RZ, 0xc0, !PT ;  /* 0x0000ffff3c337812 */ /* 0x000fe200078ec0ff */
[----:B------:R-:W-:Y:S04]  /*d0420*/  STL [R1+0x5510], R57 ;  /* 0x0055103901007387 */ /* 0x000fe80000100800 */
[----:B------:R0:W-:Y:S04]  /*d0430*/  STL [R1+0x2e8], R22 ;  /* 0x0002e81601007387 */ /* 0x0001e80000100800 */
[----:B------:R-:W4:Y:S01]  /*d0440*/  LDL.LU R60, [R1+0x57a4] ;  /* 0x0057a400013c7983 */ /* 0x000f220000300800 */
[----:B0-----:R-:W-:-:S02]  /*d0450*/  PRMT R22, R51, 0x3340, R0 ;  /* 0x0000334033167816 */ /* 0x001fc40000000000 */
[----:B---3--:R-:W-:-:S04]  /*d0460*/  LOP3.LUT R53, R25, 0xffff, RZ, 0xc0, !PT ;  /* 0x0000ffff19357812 */ /* 0x008fc800078ec0ff */
[----:B------:R-:W-:-:S04]  /*d0470*/  PRMT R25, R52, 0x3340, R53 ;  /* 0x0000334034197816 */ /* 0x000fc80000000035 */
[----:B------:R-:W-:Y:S02]  /*d0480*/  PRMT R22, R25, 0x5410, R22 ;  /* 0x0000541019167816 */ /* 0x000fe40000000016 */
[----:B------:R-:W3:Y:S01]  /*d0490*/  LDL.LU R25, [R1+0x4ec] ;  /* 0x0004ec0001197983 */ /* 0x000ee20000300800 */
        /* <DEDUP_REMOVED lines=11> */
[----:B------:R-:W-:Y:S04]  /*d0550*/  STL.64 [R1+0xb68], R56 ;  /* 0x000b683801007387 */ /* 0x000fe80000100a00 */
[----:B------:R-:W-:Y:S04]  /*d0560*/  STL [R1+0x38], R54 ;  /* 0x0000383601007387 */ /* 0x000fe80000100800 */
[----:B------:R0:W-:Y:S01]  /*d0570*/  STL [R1+0x2dc], R22 ;  /* 0x0002dc1601007387 */ /* 0x0001e20000100800 */
[----:B--2---:R-:W-:-:S02]  /*d0580*/  LOP3.LUT R27, R27, 0xffff, RZ, 0xc0, !PT ;  /* 0x0000ffff1b1b7812 */ /* 0x004fc400078ec0ff */
[----:B----4-:R-:W-:Y:S02]  /*d0590*/  LOP3.LUT R24, R24, 0xffff, RZ, 0xc0, !PT ;  /* 0x0000ffff18187812 */ /* 0x010fe400078ec0ff */
[----:B------:R-:W-:Y:S02]  /*d05a0*/  LOP3.LUT R26, R26, 0xffff, RZ, 0xc0, !PT ;  /* 0x0000ffff1a1a7812 */ /* 0x000fe400078ec0ff */
[----:B0-----:R-:W-:Y:S02]  /*d05b0*/  PRMT R22, R24, 0x3340, R0 ;  /* 0x0000334018167816 */ /* 0x001fe40000000000 */
[----:B------:R-:W-:-:S04]  /*d05c0*/  PRMT R52, R27, 0x3340, R26 ;  /* 0x000033401b347816 */ /* 0x000fc8000000001a */
[----:B------:R-:W-:Y:S02]  /*d05d0*/  PRMT R22, R52, 0x5410, R22 ;  /* 0x0000541034167816 */ /* 0x000fe40000000016 */
[----:B------:R-:W-:-:S03]  /*d05e0*/  IADD3 R52, P1, R20, R9, RZ ;  /* 0x0000000914347210 */ /* 0x000fc60007f3e0ff */
[----:B------:R0:W-:Y:S02]  /*d05f0*/  STL [R1+0x5e4], R22 ;  /* 0x0005e41601007387 */ /* 0x0001e40000100800 */
[----:B------:R-:W-:Y:S01]  /*d0600*/  IMAD.X R53, R21, 0x1, R10, P1 ;  /* 0x0000000115357824 */ /* 0x000fe200008e060a */
[----:B------:R-:W-:Y:S02]  /*d0610*/  SHF.R.U32.HI R27, RZ, 0x8, R27 ;  /* 0x00000008ff1b7819 */ /* 0x000fe4000001161b */
[----:B------:R-:W-:Y:S02]  /*d0620*/  SHF.R.U32.HI R26, RZ, 0x8, R26 ;  /* 0x00000008ff1a7819 */ /* 0x000fe4000001161a */
[----:B0-----:R-:W-:Y:S01]  /*d0630*/  SHF.R.U32.HI R22, RZ, 0x8, R51 ;  /* 0x00000008ff167819 */ /* 0x001fe20000011633 */
[----:B------:R0:W-:Y:S01]  /*d0640*/  STL.64 [R1+0xb58], R52 ;  /* 0x000b583401007387 */ /* 0x0001e20000100a00 */
[----:B------:R-:W-:Y:S02]  /*d0650*/  LOP3.LUT R27, R27, 0xffff, RZ, 0xc0, !PT ;  /* 0x0000ffff1b1b7812 */ /* 0x000fe400078ec0ff */
[----:B------:R-:W-:Y:S01]  /*d0660*/  LOP3.LUT R22, R22, 0xffff, RZ, 0xc0, !PT ;  /* 0x0000ffff16167812 */ /* 0x000fe200078ec0ff */
[----:B------:R-:W2:Y:S03]  /*d0670*/  LDL.LU R54, [R1+0x4f0] ;  /* 0x0004f00001367983 */ /* 0x000ea60000300800 */
[----:B------:R-:W-:Y:S01]  /*d0680*/  PRMT R55, R22, 0x3340, R0 ;  /* 0x0000334016377816 */ /* 0x000fe20000000000 */
[----:B------:R-:W4:Y:S01]  /*d0690*/  LDL.LU R51, [R1+0x308] ;  /* 0x0003080001337983 */ /* 0x000f220000300800 */
[----:B0-----:R-:W-:-:S03]  /*d06a0*/  LOP3.LUT R53, R26, 0xffff, RZ, 0xc0, !PT ;  /* 0x0000ffff1a357812 */ /* 0x001fc600078ec0ff */
[----:B------:R-:W4:Y:S01]  /*d06b0*/  LDL.LU R52, [R1+0x4d90] ;  /* 0x004d900001347983 */ /* 0x000f220000300800 */
[----:B------:R-:W-:-:S03]  /*d06c0*/  PRMT R22, R27, 0x3340, R53 ;  /* 0x000033401b167816 */ /* 0x000fc60000000035 */
[----:B------:R-:W4:Y:S01]  /*d06d0*/  LDL.LU R26, [R1+0x1bfc] ;  /* 0x001bfc00011a7983 */ /* 0x000f220000300800 */
[----:B------:R-:W-:Y:S02]  /*d06e0*/  LOP3.LUT R53, R50, 0xffff, RZ, 0xc0, !PT ;  /* 0x0000ffff32357812 */ /* 0x000fe400078ec0ff */
[----:B------:R-:W-:Y:S01]  /*d06f0*/  LOP3.LUT R27, R60, 0xffff, RZ, 0xc0, !PT ;  /* 0x0000ffff3c1b7812 */ /* 0x000fe200078ec0ff */
[----:B------:R-:W-:Y:S04]  /*d0700*/  STL [R1+0x34], R55 ;  /* 0x0000343701007387 */ /* 0x000fe80000100800 */
[----:B------:R0:W-:Y:S04]  /*d0710*/  STL [R1+0x2d8], R22 ;  /* 0x0002d81601007387 */ /* 0x0001e80000100800 */
[----:B------:R-:W4:Y:S01]  /*d0720*/  LDL.LU R50, [R1+0x57a0] ;  /* 0x0057a00001327983 */ /* 0x000f220000300800 */
[----:B------:R-:W-:-:S03]  /*d0730*/  IADD3 R56, P1, R20, R11, RZ ;  /* 0x0000000b14387210 */ /* 0x000fc60007f3e0ff */
[----:B------:R-:W4:Y:S01]  /*d0740*/  LDL.LU R60, [R1+0x579c] ;  /* 0x00579c00013c7983 */ /* 0x000f220000300800 */
[----:B0-----:R-:W-:Y:S01]  /*d0750*/  PRMT R22, R53, 0x3340, R0 ;  /* 0x0000334035167816 */ /* 0x001fe20000000000 */
[----:B------:R-:W-:Y:S01]  /*d0760*/  IMAD.X R57, R21, 0x1, R12, P1 ;  /* 0x0000000115397824 */ /* 0x000fe200008e060c */
[----:B---3--:R-:W-:-:S04]  /*d0770*/  LOP3.LUT R25, R25, 0xffff, RZ, 0xc0, !PT ;  /* 0x0000ffff19197812 */ /* 0x008fc800078ec0ff */
        /* <DEDUP_REMOVED lines=11> */
[----:B------:R0:W-:Y:S04]  /*d0830*/  STL.64 [R1+0xb50], R56 ;  /* 0x000b503801007387 */ /* 0x0001e80000100a00 */
[----:B------:R-:W-:Y:S04]  /*d0840*/  STL [R1+0x1ac], R25 ;  /* 0x0001ac1901007387 */ /* 0x000fe80000100800 */
[----:B------:R1:W-:Y:S01]  /*d0850*/  STL [R1+0x28], R22 ;  /* 0x0000281601007387 */ /* 0x0003e20000100800 */
[----:B0-----:R-:W-:-:S02]  /*d0860*/  IADD3 R56, P1, R20, R13, RZ ;  /* 0x0000000d14387210 */ /* 0x001fc40007f3e0ff */
[----:B-1----:R-:W-:-:S03]  /*d0870*/  SHF.R.U32.HI R22, RZ, 0x8, R24 ;  /* 0x00000008ff167819 */ /* 0x002fc60000011618 */
[----:B------:R-:W-:Y:S01]  /*d0880*/  IMAD.X R57, R21, 0x1, R15, P1 ;  /* 0x0000000115397824 */ /* 0x000fe200008e060f */
[----:B------:R-:W-:-:S04]  /*d0890*/  LOP3.LUT R22, R22, 0xffff, RZ, 0xc0, !PT ;  /* 0x0000ffff16167812 */ /* 0x000fc800078ec0ff */
[----:B------:R-:W-:Y:S01]  /*d08a0*/  STL.64 [R1+0xb48], R56 ;  /* 0x000b483801007387 */ /* 0x000fe20000100a00 */
[----:B------:R-:W-:-:S03]  /*d08b0*/  PRMT R22, R22, 0x3340, R0 ;  /* 0x0000334016167816 */ /* 0x000fc60000000000 */
[----:B------:R-:W3:Y:S04]  /*d08c0*/  LDL.LU R25, [R1+0x4d88] ;  /* 0x004d880001197983 */ /* 0x000ee80000300800 */
[----:B------:R-:W3:Y:S04]  /*d08d0*/  LDL.LU R27, [R1+0x1a18] ;  /* 0x001a1800011b7983 */ /* 0x000ee80000300800 */
[----:B------:R0:W-:Y:S04]  /*d08e0*/  STL [R1+0x30], R22 ;  /* 0x0000301601007387 */ /* 0x0001e80000100800 */
[----:B------:R-:W3:Y:S01]  /*d08f0*/  LDL.LU R24, [R1+0x1df8] ;  /* 0x001df80001187983 */ /* 0x000ee20000300800 */
[----:B------:R-:W-:-:S04]  /*d0900*/  LOP3.LUT R17, R17, 0xffff, RZ, 0xc0, !PT ;  /* 0x0000ffff11117812 */ /* 0x000fc800078ec0ff */
[----:B0-----:R-:W-:Y:S01]  /*d0910*/  PRMT R22, R17, 0x3340, R0 ;  /* 0x0000334011167816 */ /* 0x001fe20000000000 */
[----:B------:R0:W-:Y:S01]  /*d0920*/  STL [R1+0x5698], R17 ;  /* 0x0056981101007387 */ /* 0x0001e20000100800 */
[----:B------:R-:W-:-:S05]  /*d0930*/  IADD3 R56, P1, R20, R14, RZ ;  /* 0x0000000e14387210 */ /* 0x000fca0007f3e0ff */
[----:B------:R-:W-:Y:S01]  /*d0940*/  IMAD.X R57, R21, 0x1, R16, P1 ;  /* 0x0000000115397824 */ /* 0x000fe200008e0610 */
[----:B--2---:R-:W-:Y:S02]  /*d0950*/  LOP3.LUT R54, R54, 0xffff, RZ, 0xc0, !PT ;  /* 0x0000ffff36367812 */ /* 0x004fe400078ec0ff */
[----:B----4-:R-:W-:-:S04]  /*d0960*/  LOP3.LUT R53, R51, 0xffff, RZ, 0xc0, !PT ;  /* 0x0000ffff33357812 */ /* 0x010fc800078ec0ff */
[--C-:B------:R-:W-:Y:S02]  /*d0970*/  PRMT R55, R54, 0x3340, R53.reuse ;  /* 0x0000334036377816 */ /* 0x100fe40000000035 */
[----:B------:R-:W-:Y:S02]  /*d0980*/  LOP3.LUT R52, R52, 0xffff, RZ, 0xc0, !PT ;  /* 0x0000ffff34347812 */ /* 0x000fe400078ec0ff */
[----:B------:R-:W-:Y:S02]  /*d0990*/  LOP3.LUT R51, R26, 0xffff, RZ, 0xc0, !PT ;  /* 0x0000ffff1a337812 */ /* 0x000fe400078ec0ff */
[----:B------:R-:W-:Y:S02]  /*d09a0*/  PRMT R55, R55, 0x5410, R22 ;  /* 0x0000541037377816 */ /* 0x000fe40000000016 */
[----:B------:R-:W-:Y:S02]  /*d09b0*/  PRMT R22, R51, 0x3340, R0 ;  /* 0x0000334033167816 */ /* 0x000fe40000000000 */
[----:B------:R-:W-:-:S02]  /*d09c0*/  SHF.R.U32.HI R21, RZ, 0x8, R53 ;  /* 0x00000008ff157819 */ /* 0x000fc40000011635 */
[----:B------:R-:W-:-:S04]  /*d09d0*/  LOP3.LUT R26, R60, 0xffff, RZ, 0xc0, !PT ;  /* 0x0000ffff3c1a7812 */ /* 0x000fc800078ec0ff */
[----:B0-----:R-:W-:-:S04]  /*d09e0*/  PRMT R17, R52, 0x3340, R26 ;  /* 0x0000334034117816 */ /* 0x001fc8000000001a */
[----:B------:R-:W-:Y:S02]  /*d09f0*/  PRMT R17, R17, 0x5410, R22 ;  /* 0x0000541011117816 */ /* 0x000fe40000000016 */
[----:B------:R-:W-:Y:S01]  /*d0a00*/  SHF.R.U32.HI R22, RZ, 0x8, R54 ;  /* 0x00000008ff167819 */ /* 0x000fe20000011636 */
[----:B------:R-:W-:Y:S01]  /*d0a10*/  STL [R1+0x1f58], R55 ;  /* 0x001f583701007387 */ /* 0x000fe20000100800 */
[----:B------:R-:W-:Y:S02]  /*d0a20*/  SHF.R.U32.HI R52, RZ, 0x8, R52 ;  /* 0x00000008ff347819 */ /* 0x000fe40000011634 */
[----:B------:R-:W-:Y:S01]  /*d0a30*/  SHF.R.U32.HI R26, RZ, 0x8, R26 ;  /* 0x00000008ff1a7819 */ /* 0x000fe2000001161a */
[----:B------:R0:W-:Y:S01]  /*d0a40*/  STL [R1+0x5cc], R17 ;  /* 0x0005cc1101007387 */ /* 0x0001e20000100800 */
[----:B------:R-:W-:Y:S02]  /*d0a50*/  LOP3.LUT R53, R21, 0xffff, RZ, 0xc0, !PT ;  /* 0x0000ffff15357812 */ /* 0x000fe400078ec0ff */
[----:B------:R-:W-:Y:S01]  /*d0a60*/  LOP3.LUT R21, R26, 0xffff, RZ, 0xc0, !PT ;  /* 0x0000ffff1a157812 */ /* 0x000fe200078ec0ff */
[----:B------:R-:W-:Y:S01]  /*d0a70*/  STL.64 [R1+0xb40], R56 ;  /* 0x000b403801007387 */ /* 0x000fe20000100a00 */
[----:B0-----:R-:W-:-:S02]  /*d0a80*/  LOP3.LUT R17, R22, 0xffff, RZ, 0xc0, !PT ;  /* 0x0000ffff16117812 */ /* 0x001fc400078ec0ff */
[----:B------:R-:W-:Y:S02]  /*d0a90*/  LOP3.LUT R22, R52, 0xffff, RZ, 0xc0, !PT ;  /* 0x0000ffff34167812 */ /* 0x000fe400078ec0ff */
[----:B------:R-:W-:Y:S01]  /*d0aa0*/  PRMT R60, R17, 0x3340, R53 ;  /* 0x00003340113c7816 */ /* 0x000fe20000000035 */
[----:B------:R-:W2:Y:S01]  /*d0ab0*/  LDL.LU R52, [R1+0x548] ;  /* 0x0005480001347983 */ /* 0x000ea20000300800 */
[----:B------:R-:W-:-:S03]  /*d0ac0*/  PRMT R21, R22, 0x3340, R21 ;  /* 0x0000334016157816 */ /* 0x000fc60000000015 */
[----:B------:R-:W4:Y:S04]  /*d0ad0*/  LDL.LU R26, [R1+0x488] ;  /* 0x00048800011a7983 */ /* 0x000f280000300800 */
[----:B------:R-:W-:Y:S04]  /*d0ae0*/  STL [R1+0x5514], R60 ;  /* 0x0055143c01007387 */ /* 0x000fe80000100800 */
[----:B------:R0:W-:Y:S01]  /*d0af0*/  STL [R1+0x2d4], R21 ;  /* 0x0002d41501007387 */ /* 0x0001e20000100800 */
[----:B------:R-:W-:Y:S01]  /*d0b00*/  VIADD R20, R20, UR6 ;  /* 0x0000000614147c36 */ /* 0x000fe20008000000 */
[----:B------:R-:W-:Y:S01]  /*d0b10*/  LOP3.LUT R18, R18, 0xffff, RZ, 0xc0, !PT ;  /* 0x0000ffff12127812 */ /* 0x000fe200078ec0ff */
[----:B------:R-:W-:-:S03]  /*d0b20*/  ULDC UR6, c[0x0][0x248] ;  /* 0x0000920000067ab9 */ /* 0x000fc60000000800 */
[----:B------:R-:W-:Y:S02]  /*d0b30*/  IADD3 R54, P1, R20, R0, RZ ;  /* 0x0000000014367210 */ /* 0x000fe40007f3e0ff */
[----:B---3--:R-:W-:Y:S02]  /*d0b40*/  LOP3.LUT R25, R25, 0xffff, RZ, 0xc0, !PT ;  /* 0x0000ffff19197812 */ /* 0x008fe400078ec0ff */
[----:B------:R-:W-:-:S04]  /*d0b50*/  LOP3.LUT R17, R27, 0xffff, RZ, 0xc0, !PT ;  /* 0x0000ffff1b117812 */ /* 0x000fc800078ec0ff */
[----:B0-----:R-:W-:Y:S02]  /*d0b60*/  PRMT R21, R17, 0x3340, R0 ;  /* 0x0000334011157816 */ /* 0x001fe40000000000 */
[----:B------:R-:W-:-:S04]  /*d0b70*/  LOP3.LUT R24, R24, 0xffff, RZ, 0xc0, !PT ;  /* 0x0000ffff18187812 */ /* 0x000fc800078ec0ff */
[----:B------:R-:W-:-:S04]  /*d0b80*/  PRMT R22, R25, 0x3340, R24 ;  /* 0x0000334019167816 */ /* 0x000fc80000000018 */
[----:B------:R-:W-:Y:S02]  /*d0b90*/  PRMT R27, R22, 0x5410, R21 ;  /* 0x00005410161b7816 */ /* 0x000fe40000000015 */
[----:B------:R-:W-:Y:S02]  /*d0ba0*/  SHF.R.U32.HI R22, RZ, 0x8, R25 ;  /* 0x00000008ff167819 */ /* 0x000fe40000011619 */
[----:B------:R-:W-:Y:S02]  /*d0bb0*/  SHF.R.U32.HI R21, RZ, 0x8, R24 ;  /* 0x00000008ff157819 */ /* 0x000fe40000011618 */
[----:B------:R-:W-:Y:S02]  /*d0bc0*/  LOP3.LUT R22, R22, 0xffff, RZ, 0xc0, !PT ;  /* 0x0000ffff16167812 */ /* 0x000fe400078ec0ff */
[----:B------:R-:W-:Y:S01]  /*d0bd0*/  LOP3.LUT R21, R21, 0xffff, RZ, 0xc0, !PT ;  /* 0x0000ffff15157812 */ /* 0x000fe200078ec0ff */
[----:B------:R0:W-:Y:S03]  /*d0be0*/  STL [R1+0x5c8], R27 ;  /* 0x0005c81b01007387 */ /* 0x0001e60000100800 */
[----:B------:R-:W-:Y:S01]  /*d0bf0*/  PRMT R22, R22, 0x3340, R21 ;  /* 0x0000334016167816 */ /* 0x000fe20000000015 */
[----:B------:R-:W3:Y:S01]  /*d0c00*/  LDL.LU R24, [R1+0x54c] ;  /* 0x00054c0001187983 */ /* 0x000ee20000300800 */
[----:B------:R-:W-:-:S03]  /*d0c10*/  SHF.R.S32.HI R21, RZ, 0x1f, R20 ;  /* 0x0000001fff157819 */ /* 0x000fc60000011414 */
[----:B0-----:R-:W3:Y:S04]  /*d0c20*/  LDL.LU R27, [R1+0x48c] ;  /* 0x00048c00011b7983 */ /* 0x001ee80000300800 */
[----:B------:R-:W3:Y:S04]  /*d0c30*/  LDL.LU R25, [R1+0x500] ;  /* 0x0005000001197983 */ /* 0x000ee80000300800 */
[----:B------:R0:W-:Y:S01]  /*d0c40*/  STL [R1+0x1a8], R22 ;  /* 0x0001a81601007387 */ /* 0x0001e20000100800 */
[----:B------:R-:W-:Y:S01]  /*d0c50*/  IMAD.X R55, R21, 0x1, R2, P1 ;  /* 0x0000000115377824 */ /* 0x000fe200008e0602 */
[----:B0-----:R-:W-:-:S02]  /*d0c60*/  SHF.R.U32.HI R22, RZ, 0x8, R17 ;  /* 0x00000008ff167819 */ /* 0x001fc40000011611 */
[----:B------:R-:W-:Y:S02]  /*d0c70*/  SHF.R.U32.HI R17, RZ, 0x8, R51 ;  /* 0x00000008ff117819 */ /* 0x000fe40000011633 */
[----:B------:R-:W-:Y:S02]  /*d0c80*/  LOP3.LUT R22, R22, 0xffff, RZ, 0xc0, !PT ;  /* 0x0000ffff16167812 */ /* 0x000fe400078ec0ff */
[----:B------:R-:W-:Y:S02]  /*d0c90*/  LOP3.LUT R17, R17, 0xffff, RZ, 0xc0, !PT ;  /* 0x0000ffff11117812 */ /* 0x000fe400078ec0ff */
[--C-:B------:R-:W-:Y:S02]  /*d0ca0*/  PRMT R51, R22, 0x3340, R0.reuse ;  /* 0x0000334016337816 */ /* 0x100fe40000000000 */
[----:B------:R-:W-:Y:S01]  /*d0cb0*/  PRMT R22, R17, 0x3340, R0 ;  /* 0x0000334011167816 */ /* 0x000fe20000000000 */
[----:B------:R-:W-:Y:S04]  /*d0cc0*/  STL.64 [R1+0xb38], R54 ;  /* 0x000b383601007387 */ /* 0x000fe80000100a00 */
[----:B------:R0:W-:Y:S04]  /*d0cd0*/  STL [R1+0x24], R51 ;  /* 0x0000243301007387 */ /* 0x0001e80000100800 */
[----:B------:R1:W-:Y:S01]  /*d0ce0*/  STL [R1+0x20], R22 ;  /* 0x0000201601007387 */ /* 0x0003e20000100800 */
[----:B0-----:R-:W-:-:S03]  /*d0cf0*/  LOP3.LUT R51, R19, 0xffff, RZ, 0xc0, !PT ;  /* 0x0000ffff13337812 */ /* 0x001fc600078ec0ff */
[----:B------:R-:W3:Y:S01]  /*d0d00*/  LDL.LU R19, [R1+0x5798] ;  /* 0x0057980001137983 */ /* 0x000ee20000300800 */
[----:B-1----:R-:W-:Y:S02]  /*d0d10*/  PRMT R22, R51, 0x3340, R0 ;  /* 0x0000334033167816 */ /* 0x002fe40000000000 */
[----:B--2---:R-:W-:Y:S02]  /*d0d20*/  LOP3.LUT R17, R52, 0xffff, RZ, 0xc0, !PT ;  /* 0x0000ffff34117812 */ /* 0x004fe400078ec0ff */
[----:B----4-:R-:W-:-:S04]  /*d0d30*/  LOP3.LUT R26, R26, 0xffff, RZ, 0xc0, !PT ;  /* 0x0000ffff1a1a7812 */ /* 0x010fc800078ec0ff */
        /* <DEDUP_REMOVED lines=17> */
[----:B------:R-:W2:Y:S01]  /*d0e50*/  LDL.LU R49, [R1+0x5794] ;  /* 0x0057940001317983 */ /* 0x000ea20000300800 */
[----:B0-----:R-:W-:-:S03]  /*d0e60*/  LOP3.LUT R17, R46, 0xffff, RZ, 0xc0, !PT ;  /* 0x0000ffff2e117812 */ /* 0x001fc600078ec0ff */
[----:B------:R-:W4:Y:S04]  /*d0e70*/  LDL.LU R46, [R1+0x5790] ;  /* 0x00579000012e7983 */ /* 0x000f280000300800 */
[----:B------:R-:W2:Y:S01]  /*d0e80*/  LDL.LU R26, [R1+0x4d9c] ;  /* 0x004d9c00011a7983 */ /* 0x000ea20000300800 */
[----:B------:R-:W-:Y:S02]  /*d0e90*/  PRMT R22, R51, 0x3340, R0 ;  /* 0x0000334033167816 */ /* 0x000fe40000000000 */
[----:B---3--:R-:W-:Y:S02]  /*d0ea0*/  LOP3.LUT R52, R27, 0xffff, RZ, 0xc0, !PT ;  /* 0x0000ffff1b347812 */ /* 0x008fe400078ec0ff */
[----:B------:R-:W3:Y:S01]  /*d0eb0*/  LDL.LU R27, [R1+0x1ff8] ;  /* 0x001ff800011b7983 */ /* 0x000ee20000300800 */
[----:B------:R-:W-:-:S02]  /*d0ec0*/  LOP3.LUT R24, R24, 0xffff, RZ, 0xc0, !PT ;  /* 0x0000ffff18187812 */ /* 0x000fc400078ec0ff */
[----:B------:R-:W-:Y:S02]  /*d0ed0*/  LOP3.LUT R25, R25, 0xffff, RZ, 0xc0, !PT ;  /* 0x0000ffff19197812 */ /* 0x000fe400078ec0ff */
[----:B------:R-:W-:-:S04]  /*d0ee0*/  PRMT R54, R24, 0x3340, R52 ;  /* 0x0000334018367816 */ /* 0x000fc80000000034 */
[----:B------:R-:W-:Y:S02]  /*d0ef0*/  PRMT R55, R54, 0x5410, R22 ;  /* 0x0000541036377816 */ /* 0x000fe40000000016 */
[----:B------:R-:W-:Y:S02]  /*d0f00*/  PRMT R22, R17, 0x3340, R0 ;  /* 0x0000334011167816 */ /* 0x000fe40000000000 */
[----:B------:R-:W-:Y:S02]  /*d0f10*/  LOP3.LUT R53, R19, 0xffff, RZ, 0xc0, !PT ;  /* 0x0000ffff13357812 */ /* 0x000fe400078ec0ff */
[----:B------:R-:W4:Y:S02]  /*d0f20*/  LDL.LU R19, [R1+0x578c] ;  /* 0x00578c0001137983 */ /* 0x000f240000300800 */
[----:B------:R-:W-:-:S04]  /*d0f30*/  PRMT R54, R25, 0x3340, R53 ;  /* 0x0000334019367816 */ /* 0x000fc80000000035 */
[----:B------:R-:W-:Y:S02]  /*d0f40*/  PRMT R22, R54, 0x5410, R22 ;  /* 0x0000541036167816 */ /* 0x000fe40000000016 */
[----:B------:R-:W-:Y:S01]  /*d0f50*/  IADD3 R54, P1, R20, R5, RZ ;  /* 0x0000000514367210 */ /* 0x000fe20007f3e0ff */
[----:B------:R0:W-:Y:S01]  /*d0f60*/  STL [R1+0x56c], R55 ;  /* 0x00056c3701007387 */ /* 0x0001e20000100800 */
[----:B------:R-:W-:Y:S02]  /*d0f70*/  SHF.R.U32.HI R24, RZ, 0x8, R24 ;  /* 0x00000008ff187819 */ /* 0x000fe40000011618 */
[----:B------:R-:W-:Y:S01]  /*d0f80*/  SHF.R.U32.HI R25, RZ, 0x8, R25 ;  /* 0x00000008ff197819 */ /* 0x000fe20000011619 */
[----:B------:R1:W-:Y:S01]  /*d0f90*/  STL [R1+0x5b4], R22 ;  /* 0x0005b41601007387 */ /* 0x0003e20000100800 */
[----:B0-----:R-:W-:Y:S01]  /*d0fa0*/  IMAD.X R55, R21, 0x1, R6, P1 ;  /* 0x0000000115377824 */ /* 0x001fe200008e0606 */
[----:B-1----:R-:W-:-:S04]  /*d0fb0*/  SHF.R.U32.HI R22, RZ, 0x8, R53 ;  /* 0x00000008ff167819 */ /* 0x002fc80000011635 */
[----:B------:R0:W-:Y:S01]  /*d0fc0*/  STL.64 [R1+0xb18], R54 ;  /* 0x000b183601007387 */ /* 0x0001e20000100a00 */
[----:B------:R-:W-:Y:S02]  /*d0fd0*/  SHF.R.U32.HI R53, RZ, 0x8, R52 ;  /* 0x00000008ff357819 */ /* 0x000fe40000011634 */
[----:B------:R-:W-:Y:S02]  /*d0fe0*/  LOP3.LUT R52, R24, 0xffff, RZ, 0xc0, !PT ;  /* 0x0000ffff18347812 */ /* 0x000fe400078ec0ff */
[----:B------:R-:W4:Y:S01]  /*d0ff0*/  LDL.LU R24, [R1+0x4da0] ;  /* 0x004da00001187983 */ /* 0x000f220000300800 */
[----:B0-----:R-:W-:-:S03]  /*d1000*/  LOP3.LUT R54, R25, 0xffff, RZ, 0xc0, !PT ;  /* 0x0000ffff19367812 */ /* 0x001fc600078ec0ff */
[----:B------:R-:W4:Y:S01]  /*d1010*/  LDL.LU R25, [R1+0x1c0c] ;  /* 0x001c0c0001197983 */ /* 0x000f220000300800 */
[----:B------:R-:W-:Y:S02]  /*d1020*/  LOP3.LUT R22, R22, 0xffff, RZ, 0xc0, !PT ;  /* 0x0000ffff16167812 */ /* 0x000fe400078ec0ff */
[----:B------:R-:W-:Y:S02]  /*d1030*/  LOP3.LUT R53, R53, 0xffff, RZ, 0xc0, !PT ;  /* 0x0000ffff35357812 */ /* 0x000fe400078ec0ff */
[----:B------:R-:W-:Y:S02]  /*d1040*/  PRMT R54, R54, 0x3340, R22 ;  /* 0x0000334036367816 */ /* 0x000fe40000000016 */
[----:B------:R-:W-:-:S03]  /*d1050*/  PRMT R22, R52, 0x3340, R53 ;  /* 0x0000334034167816 */ /* 0x000fc60000000035 */
[----:B------:R-:W-:Y:S01]  /*d1060*/  STL [R1+0x180], R54 ;  /* 0x0001803601007387 */ /* 0x000fe20000100800 */
[----:B------:R-:W-:-:S03]  /*d1070*/  SHF.R.U32.HI R17, RZ, 0x8, R17 ;  /* 0x00000008ff117819 */ /* 0x000fc60000011611 */
[----:B------:R0:W-:Y:S01]  /*d1080*/  STL [R1+0x178], R22 ;  /* 0x0001781601007387 */ /* 0x0001e20000100800 */
[----:B------:R-:W-:Y:S02]  /*d1090*/  IADD3 R52, P1, R20, R7, RZ ;  /* 0x0000000714347210 */ /* 0x000fe40007f3e0ff */
[----:B------:R-:W-:Y:S02]  /*d10a0*/  LOP3.LUT R17, R17, 0xffff, RZ, 0xc0, !PT ;  /* 0x0000ffff11117812 */ /* 0x000fe400078ec0ff */
[----:B0-----:R-:W-:Y:S01]  /*d10b0*/  SHF.R.U32.HI R22, RZ, 0x8, R51 ;  /* 0x00000008ff167819 */ /* 0x001fe20000011633 */
[----:B------:R-:W-:-:S03]  /*d10c0*/  IMAD.X R53, R21, 0x1, R8, P1 ;  /* 0x0000000115357824 */ /* 0x000fc600008e0608 */
[----:B------:R-:W-:-:S04]  /*d10d0*/  LOP3.LUT R22, R22, 0xffff, RZ, 0xc0, !PT ;  /* 0x0000ffff16167812 */ /* 0x000fc800078ec0ff */
[--C-:B------:R-:W-:Y:S02]  /*d10e0*/  PRMT R51, R22, 0x3340, R0.reuse ;  /* 0x0000334016337816 */ /* 0x100fe40000000000 */
[----:B------:R-:W-:Y:S01]  /*d10f0*/  PRMT R22, R17, 0x3340, R0 ;  /* 0x0000334011167816 */ /* 0x000fe20000000000 */
[----:B------:R0:W-:Y:S04]  /*d1100*/  STL.64 [R1+0xb28], R52 ;  /* 0x000b283401007387 */ /* 0x0001e80000100a00 */
[----:B------:R1:W-:Y:S04]  /*d1110*/  STL [R1+0x14], R51 ;  /* 0x0000143301007387 */ /* 0x0003e80000100800 */
[----:B------:R4:W-:Y:S01]  /*d1120*/  STL [R1+0x10], R22 ;  /* 0x0000101601007387 */ /* 0x0009e20000100800 */
[----:B--2---:R-:W-:-:S02]  /*d1130*/  LOP3.LUT R26, R26, 0xffff, RZ, 0xc0, !PT ;  /* 0x0000ffff1a1a7812 */ /* 0x004fc400078ec0ff */
[----:B0-----:R-:W-:-:S05]  /*d1140*/  IADD3 R52, P1, R20, R9, RZ ;  /* 0x0000000914347210 */ /* 0x001fca0007f3e0ff */
[----:B------:R-:W-:Y:S01]  /*d1150*/  IMAD.X R53, R21, 0x1, R10, P1 ;  /* 0x0000000115357824 */ /* 0x000fe200008e060a */
[----:B---3--:R-:W-:-:S04]  /*d1160*/  LOP3.LUT R27, R27, 0xffff, RZ, 0xc0, !PT ;  /* 0x0000ffff1b1b7812 */ /* 0x008fc800078ec0ff */
[----:B-1----:R-:W-:Y:S02]  /*d1170*/  PRMT R51, R26, 0x3340, R27 ;  /* 0x000033401a337816 */ /* 0x002fe4000000001b */
[----:B------:R-:W-:Y:S02]  /*d1180*/  SHF.R.U32.HI R26, RZ, 0x8, R26 ;  /* 0x00000008ff1a7819 */ /* 0x000fe4000001161a */
[----:B----4-:R-:W-:Y:S02]  /*d1190*/  LOP3.LUT R17, R19, 0xffff, RZ, 0xc0, !PT ;  /* 0x0000ffff13117812 */ /* 0x010fe400078ec0ff */
[----:B------:R-:W2:Y:S02]  /*d11a0*/  LDL.LU R19, [R1+0x5788] ;  /* 0x0057880001137983 */ /* 0x000ea40000300800 */
[----:B------:R-:W-:-:S04]  /*d11b0*/  PRMT R22, R17, 0x3340, R0 ;  /* 0x0000334011167816 */ /* 0x000fc80000000000 */
[----:B------:R-:W-:Y:S02]  /*d11c0*/  PRMT R22, R51, 0x5410, R22 ;  /* 0x0000541033167816 */ /* 0x000fe40000000016 */
[----:B------:R-:W-:-:S03]  /*d11d0*/  SHF.R.U32.HI R17, RZ, 0x8, R17 ;  /* 0x00000008ff117819 */ /* 0x000fc60000011611 */
[----:B------:R0:W-:Y:S01]  /*d11e0*/  STL [R1+0x564], R22 ;  /* 0x0005641601007387 */ /* 0x0001e20000100800 */
[----:B------:R-:W-:Y:S02]  /*d11f0*/  LOP3.LUT R17, R17, 0xffff, RZ, 0xc0, !PT ;  /* 0x0000ffff11117812 */ /* 0x000fe400078ec0ff */
[----:B0-----:R-:W-:Y:S02]  /*d1200*/  SHF.R.U32.HI R22, RZ, 0x8, R27 ;  /* 0x00000008ff167819 */ /* 0x001fe4000001161b */
[----:B------:R-:W-:Y:S02]  /*d1210*/  LOP3.LUT R27, R26, 0xffff, RZ, 0xc0, !PT ;  /* 0x0000ffff1a1b7812 */ /* 0x000fe400078ec0ff */
[----:B------:R-:W-:Y:S01]  /*d1220*/  LOP3.LUT R22, R22, 0xffff, RZ, 0xc0, !PT ;  /* 0x0000ffff16167812 */ /* 0x000fe200078ec0ff */
[----:B------:R-:W-:Y:S03]  /*d1230*/  STL.64 [R1+0xb20], R52 ;  /* 0x000b203401007387 */ /* 0x000fe60000100a00 */
[----:B------:R-:W-:Y:S01]  /*d1240*/  PRMT R51, R27, 0x3340, R22 ;  /* 0x000033401b337816 */ /* 0x000fe20000000016 */
[----:B------:R-:W3:Y:S01]  /*d1250*/  LDL.LU R26, [R1+0x4d94] ;  /* 0x004d9400011a7983 */ /* 0x000ee20000300800 */
[----:B------:R-:W-:-:S02]  /*d1260*/  PRMT R22, R17, 0x3340, R0 ;  /* 0x0000334011167816 */ /* 0x000fc40000000000 */
[----:B------:R-:W-:Y:S01]  /*d1270*/  LOP3.LUT R17, R24, 0xffff, RZ, 0xc0, !PT ;  /* 0x0000ffff18117812 */ /* 0x000fe200078ec0ff */
[----:B------:R-:W4:Y:S01]  /*d1280*/  LDL.LU R27, [R1+0x1e08] ;  /* 0x001e0800011b7983 */ /* 0x000f220000300800 */
[----:B------:R-:W-:-:S03]  /*d1290*/  LOP3.LUT R24, R25, 0xffff, RZ, 0xc0, !PT ;  /* 0x0000ffff19187812 */ /* 0x000fc600078ec0ff */
[----:B------:R0:W-:Y:S01]  /*d12a0*/  STL [R1+0x17c], R51 ;  /* 0x00017c3301007387 */ /* 0x0001e20000100800 */
[----:B------:R-:W-:-:S03]  /*d12b0*/  LOP3.LUT R25, R46, 0xffff, RZ, 0xc0, !PT ;  /* 0x0000ffff2e197812 */ /* 0x000fc600078ec0ff */
[----:B------:R1:W-:Y:S04]  /*d12c0*/  STL [R1+0x8], R22 ;  /* 0x0000081601007387 */ /* 0x0003e80000100800 */
[----:B------:R-:W4:Y:S01]  /*d12d0*/  LDL.LU R46, [R1+0x5784] ;  /* 0x00578400012e7983 */ /* 0x000f220000300800 */
[----:B0-----:R-:W-:-:S03]  /*d12e0*/  LOP3.LUT R51, R49, 0xffff, RZ, 0xc0, !PT ;  /* 0x0000ffff31337812 */ /* 0x001fc600078ec0ff */
[----:B------:R-:W3:Y:S01]  /*d12f0*/  LDL.LU R49, [R1+0x5780] ;  /* 0x0057800001317983 */ /* 0x000ee20000300800 */
[----:B-1----:R-:W-:-:S03]  /*d1300*/  PRMT R22, R24, 0x3340, R0 ;  /* 0x0000334018167816 */ /* 0x002fc60000000000 */
[----:B------:R-:W-:Y:S01]  /*d1310*/  STL [R1+0x569c], R18 ;  /* 0x00569c1201007387 */ /* 0x000fe20000100800 */
[----:B--2---:R-:W-:-:S04]  /*d1320*/  LOP3.LUT R19, R19, 0xffff, RZ, 0xc0, !PT ;  /* 0x0000ffff13137812 */ /* 0x004fc800078ec0ff */
[----:B------:R-:W-:-:S04]  /*d1330*/  PRMT R52, R17, 0x3340, R19 ;  /* 0x0000334011347816 */ /* 0x000fc80000000013 */
[----:B------:R-:W-:Y:S02]  /*d1340*/  PRMT R52, R52, 0x5410, R22 ;  /* 0x0000541034347816 */ /* 0x000fe40000000016 */
[----:B------:R-:W-:-:S03]  /*d1350*/  PRMT R22, R18, 0x3340, R0 ;  /* 0x0000334012167816 */ /* 0x000fc60000000000 */
[----:B------:R0:W-:Y:S02]  /*d1360*/  STL [R1+0x568], R52 ;  /* 0x0005683401007387 */ /* 0x0001e40000100800 */
[----:B0-----:R-:W-:-:S04]  /*d1370*/  PRMT R52, R25, 0x3340, R51 ;  /* 0x0000334019347816 */ /* 0x001fc80000000033 */
[----:B------:R-:W-:Y:S02]  /*d1380*/  PRMT R18, R52, 0x5410, R22 ;  /* 0x0000541034127816 */ /* 0x000fe40000000016 */
[----:B------:R-:W-:-:S03]  /*d1390*/  SHF.R.U32.HI R22, RZ, 0x8, R51 ;  /* 0x00000008ff167819 */ /* 0x000fc60000011633 */
[----:B------:R0:W-:Y:S01]  /*d13a0*/  STL [R1+0x1f48], R18 ;  /* 0x001f481201007387 */ /* 0x0001e20000100800 */
[----:B------:R-:W-:Y:S02]  /*d13b0*/  IADD3 R52, P1, R20, R11, RZ ;  /* 0x0000000b14347210 */ /* 0x000fe40007f3e0ff */
[----:B------:R-:W-:Y:S02]  /*d13c0*/  SHF.R.U32.HI R51, RZ, 0x8, R19 ;  /* 0x00000008ff337819 */ /* 0x000fe40000011613 */
[----:B------:R-:W-:Y:S02]  /*d13d0*/  LOP3.LUT R19, R22, 0xffff, RZ, 0xc0, !PT ;  /* 0x0000ffff16137812 */ /* 0x000fe400078ec0ff */
[----:B0-----:R-:W-:Y:S01]  /*d13e0*/  SHF.R.U32.HI R18, RZ, 0x8, R25 ;  /* 0x00000008ff127819 */ /* 0x001fe20000011619 */
[----:B------:R-:W-:Y:S01]  /*d13f0*/  IMAD.X R53, R21, 0x1, R12, P1 ;  /* 0x0000000115357824 */ /* 0x000fe200008e060c */
[----:B------:R-:W-:Y:S01]  /*d1400*/  SHF.R.U32.HI R17, RZ, 0x8, R17 ;  /* 0x00000008ff117819 */ /* 0x000fe20000011611 */
[----:B------:R-:W2:Y:S01]  /*d1410*/  LDL.LU R25, [R1+0x4d98] ;  /* 0x004d980001197983 */ /* 0x000ea20000300800 */
[----:B------:R-:W-:-:S02]  /*d1420*/  LOP3.LUT R18, R18, 0xffff, RZ, 0xc0, !PT ;  /* 0x0000ffff12127812 */ /* 0x000fc400078ec0ff */
[----:B------:R-:W-:Y:S02]  /*d1430*/  LOP3.LUT R17, R17, 0xffff, RZ, 0xc0, !PT ;  /* 0x0000ffff11117812 */ /* 0x000fe400078ec0ff */
[----:B------:R-:W-:Y:S02]  /*d1440*/  PRMT R19, R18, 0x3340, R19 ;  /* 0x0000334012137816 */ /* 0x000fe40000000013 */
[----:B------:R-:W-:Y:S01]  /*d1450*/  LOP3.LUT R22, R51, 0xffff, RZ, 0xc0, !PT ;  /* 0x0000ffff33167812 */ /* 0x000fe200078ec0ff */
[----:B------:R-:W-:Y:S04]  /*d1460*/  STL.64 [R1+0xb00], R52 ;  /* 0x000b003401007387 */ /* 0x000fe80000100a00 */
[----:B------:R0:W-:Y:S02]  /*d1470*/  STL [R1+0x5518], R19 ;  /* 0x0055181301007387 */ /* 0x0001e40000100800 */
[----:B0-----:R-:W-:-:S02]  /*d1480*/  PRMT R19, R17, 0x3340, R22 ;  /* 0x0000334011137816 */ /* 0x001fc40000000016 */
[----:B---3--:R-:W-:-:S03]  /*d1490*/  LOP3.LUT R17, R49, 0xffff, RZ, 0xc0, !PT ;  /* 0x0000ffff31117812 */ /* 0x008fc600078ec0ff */
[----:B------:R4:W-:Y:S04]  /*d14a0*/  STL [R1+0x174], R19 ;  /* 0x0001741301007387 */ /* 0x0009e80000100800 */
[----:B------:R-:W3:Y:S01]  /*d14b0*/  LDL.LU R49, [R1+0x577c] ;  /* 0x00577c0001317983 */ /* 0x000ee20000300800 */
[----:B------:R-:W-:Y:S02]  /*d14c0*/  LOP3.LUT R18, R26, 0xffff, RZ, 0xc0, !PT ;  /* 0x0000ffff1a127812 */ /* 0x000fe400078ec0ff */
[----:B----4-:R-:W-:Y:S02]  /*d14d0*/  LOP3.LUT R19, R27, 0xffff, RZ, 0xc0, !PT ;  /* 0x0000ffff1b137812 */ /* 0x010fe400078ec0ff */
[----:B------:R-:W-:Y:S02]  /*d14e0*/  PRMT R22, R17, 0x3340, R0 ;  /* 0x0000334011167816 */ /* 0x000fe40000000000 */
[----:B------:R-:W-:-:S04]  /*d14f0*/  PRMT R26, R18, 0x3340, R19 ;  /* 0x00003340121a7816 */ /* 0x000fc80000000013 */
[----:B------:R-:W-:Y:S02]  /*d1500*/  PRMT R22, R26, 0x5410, R22 ;  /* 0x000054101a167816 */ /* 0x000fe40000000016 */
[----:B------:R-:W-:-:S03]  /*d1510*/  SHF.R.U32.HI R18, RZ, 0x8, R18 ;  /* 0x00000008ff127819 */ /* 0x000fc60000011612 */
[----:B------:R0:W-:Y:S01]  /*d1520*/  STL [R1+0x308], R22 ;  /* 0x0003081601007387 */ /* 0x0001e20000100800 */
[----:B------:R-:W-:Y:S02]  /*d1530*/  IADD3 R26, P1, R20, R13, RZ ;  /* 0x0000000d141a7210 */ /* 0x000fe40007f3e0ff */
[----:B------:R-:W-:Y:S01]  /*d1540*/  LOP3.LUT R18, R18, 0xffff, RZ, 0xc0, !PT ;  /* 0x0000ffff12127812 */ /* 0x000fe200078ec0ff */
[----:B------:R-:W4:Y:S01]  /*d1550*/  LDL.LU R52, [R1+0x558] ;  /* 0x0005580001347983 */ /* 0x000f220000300800 */
[----:B0-----:R-:W-:-:S04]  /*d1560*/  SHF.R.U32.HI R22, RZ, 0x8, R19 ;  /* 0x00000008ff167819 */ /* 0x001fc80000011613 */
[----:B------:R-:W-:Y:S01]  /*d1570*/  LOP3.LUT R22, R22, 0xffff, RZ, 0xc0, !PT ;  /* 0x0000ffff16167812 */ /* 0x000fe200078ec0ff */
[----:B------:R-:W-:-:S03]  /*d1580*/  IMAD.X R27, R21, 0x1, R15, P1 ;  /* 0x00000001151b7824 */ /* 0x000fc600008e060f */
[----:B------:R-:W-:Y:S02]  /*d1590*/  PRMT R22, R18, 0x3340, R22 ;  /* 0x0000334012167816 */ /* 0x000fe40000000016 */
[----:B------:R-:W-:-:S05]  /*d15a0*/  IADD3 R18, P1, R20, R14, RZ ;  /* 0x0000000e14127210 */ /* 0x000fca0007f3e0ff */
[----:B------:R-:W-:Y:S01]  /*d15b0*/  IMAD.X R19, R21, 0x1, R16, P1 ;  /* 0x0000000115137824 */ /* 0x000fe200008e0610 */
[----:B------:R-:W-:Y:S01]  /*d15c0*/  SHF.R.U32.HI R21, RZ, 0x8, R17 ;  /* 0x00000008ff157819 */ /* 0x000fe20000011611 */
[----:B------:R0:W-:Y:S03]  /*d15d0*/  STL.64 [R1+0xb10], R26 ;  /* 0x000b101a01007387 */ /* 0x0001e60000100a00 */
[----:B------:R-:W-:Y:S01]  /*d15e0*/  LOP3.LUT R21, R21, 0xffff, RZ, 0xc0, !PT ;  /* 0x0000ffff15157812 */ /* 0x000fe200078ec0ff */
[----:B0-----:R-:W4:Y:S04]  /*d15f0*/  LDL.LU R26, [R1+0x4a4] ;  /* 0x0004a400011a7983 */ /* 0x001f280000300800 */
[----:B------:R-:W-:Y:S04]  /*d1600*/  STL [R1+0x170], R22 ;  /* 0x0001701601007387 */ /* 0x000fe80000100800 */
[----:B------:R0:W-:Y:S01]  /*d1610*/  STL.64 [R1+0xb08], R18 ;  /* 0x000b081201007387 */ /* 0x0001e20000100a00 */
[----:B------:R-:W-:-:S02]  /*d1620*/  LOP3.LUT R46, R46, 0xffff, RZ, 0xc0, !PT ;  /* 0x0000ffff2e2e7812 */ /* 0x000fc400078ec0ff */
[----:B0-----:R-:W-:-:S05]  /*d1630*/  PRMT R18, R21, 0x3340, R0 ;  /* 0x0000334015127816 */ /* 0x001fca0000000000 */
[----:B------:R3:W-:Y:S01]  /*d1640*/  STL [R1+0x4], R18 ;  /* 0x0000041201007387 */ /* 0x0007e20000100800 */
[----:B------:R-:W-:-:S03]  /*d1650*/  PRMT R21, R46, 0x3340, R0 ;  /* 0x000033402e157816 */ /* 0x000fc60000000000 */
[----:B------:R-:W-:Y:S04]  /*d1660*/  STL [R1+0x56a0], R46 ;  /* 0x0056a02e01007387 */ /* 0x000fe80000100800 */
[----:B------:R-:W4:Y:S01]  /*d1670*/  LDL.LU R27, [R1+0x55c] ;  /* 0x00055c00011b7983 */ /* 0x000f220000300800 */
[----:B--2---:R-:W-:Y:S02]  /*d1680*/  LOP3.LUT R17, R25, 0xffff, RZ, 0xc0, !PT ;  /* 0x0000ffff19117812 */ /* 0x004fe400078ec0ff */
[----:B---3--:R-:W-:-:S04]  /*d1690*/  LOP3.LUT R18, R49, 0xffff, RZ, 0xc0, !PT ;  /* 0x0000ffff31127812 */ /* 0x008fc800078ec0ff */
[--C-:B------:R-:W-:Y:S02]  /*d16a0*/  PRMT R22, R17, 0x3340, R18.reuse ;  /* 0x0000334011167816 */ /* 0x100fe40000000012 */
[----:B------:R-:W-:Y:S02]  /*d16b0*/  SHF.R.U32.HI R17, RZ, 0x8, R17 ;  /* 0x00000008ff117819 */ /* 0x000fe40000011611 */
[----:B------:R-:W-:Y:S02]  /*d16c0*/  PRMT R19, R22, 0x5410, R21 ;  /* 0x0000541016137816 */ /* 0x000fe40000000015 */
[----:B------:R-:W-:Y:S02]  /*d16d0*/  SHF.R.U32.HI R22, RZ, 0x8, R18 ;  /* 0x00000008ff167819 */ /* 0x000fe40000011612 */
[----:B------:R-:W-:Y:S02]  /*d16e0*/  SHF.R.U32.HI R21, RZ, 0x8, R24 ;  /* 0x00000008ff157819 */ /* 0x000fe40000011618 */
[----:B------:R-:W-:-:S02]  /*d16f0*/  LOP3.LUT R17, R17, 0xffff, RZ, 0xc0, !PT ;  /* 0x0000ffff11117812 */ /* 0x000fc400078ec0ff */
[----:B------:R-:W-:Y:S02]  /*d1700*/  LOP3.LUT R22, R22, 0xffff, RZ, 0xc0, !PT ;  /* 0x0000ffff16167812 */ /* 0x000fe400078ec0ff */
[----:B------:R-:W-:Y:S02]  /*d1710*/  LOP3.LUT R21, R21, 0xffff, RZ, 0xc0, !PT ;  /* 0x0000ffff15157812 */ /* 0x000fe400078ec0ff */
[----:B------:R-:W-:Y:S01]  /*d1720*/  PRMT R49, R17, 0x3340, R22 ;  /* 0x0000334011317816 */ /* 0x000fe20000000016 */
[----:B------:R0:W-:Y:S01]  /*d1730*/  STL [R1+0x1f3c], R19 ;  /* 0x001f3c1301007387 */ /* 0x0001e20000100800 */
[----:B------:R-:W-:-:S03]  /*d1740*/  PRMT R18, R21, 0x3340, R0 ;  /* 0x0000334015127816 */ /* 0x000fc60000000000 */
[----:B------:R-:W2:Y:S04]  /*d1750*/  LDL.LU R24, [R1+0x4ac] ;  /* 0x0004ac0001187983 */ /* 0x000ea80000300800 */
[----:B------:R-:W3:Y:S01]  /*d1760*/  LDL.LU R25, [R1+0x518] ;  /* 0x0005180001197983 */ /* 0x000ee20000300800 */
[----:B0-----:R-:W-:-:S03]  /*d1770*/  LOP3.LUT R19, R47, 0xffff, RZ, 0xc0, !PT ;  /* 0x0000ffff2f137812 */ /* 0x001fc600078ec0ff */
[----:B------:R-:W-:Y:S04]  /*d1780*/  STL [R1+0x551c], R49 ;  /* 0x00551c3101007387 */ /* 0x000fe80000100800 */
[----:B------:R0:W-:Y:S04]  /*d1790*/  STL [R1], R18 ;  /* 0x0000001201007387 */ /* 0x0001e80000100800 */
[----:B------:R-:W3:Y:S01]  /*d17a0*/  LDL.LU R47, [R1+0x5778] ;  /* 0x00577800012f7983 */ /* 0x000ee20000300800 */
[----:B----4-:R-:W-:Y:S02]  /*d17b0*/  LOP3.LUT R17, R52, 0xffff, RZ, 0xc0, !PT ;  /* 0x0000ffff34117812 */ /* 0x010fe400078ec0ff */
[----:B------:R-:W-:Y:S01]  /*d17c0*/  PRMT R21, R19, 0x3340, R0 ;  /* 0x0000334013157816 */ /* 0x000fe20000000000 */
[----:B------:R-:W-:Y:S01]  /*d17d0*/  VIADD R20, R20, UR6 ;  /* 0x0000000614147c36 */ /* 0x000fe20008000000 */
[----:B------:R-:W-:Y:S01]  /*d17e0*/  LOP3.LUT R48, R48, 0xffff, RZ, 0xc0, !PT ;  /* 0x0000ffff30307812 */ /* 0x000fe200078ec0ff */
[----:B------:R-:W-:Y:S01]  /*d17f0*/  ULDC UR6, c[0x0][0x248] ;  /* 0x0000920000067ab9 */ /* 0x000fe20000000800 */
[----:B0-----:R-:W-:-:S04]  /*d1800*/  LOP3.LUT R18, R26, 0xffff, RZ, 0xc0, !PT ;  /* 0x0000ffff1a127812 */ /* 0x001fc800078ec0ff */
[----:B------:R-:W-:-:S04]  /*d1810*/  PRMT R22, R17, 0x3340, R18 ;  /* 0x0000334011167816 */ /* 0x000fc80000000012 */
[----:B------:R-:W-:Y:S02]  /*d1820*/  PRMT R22, R22, 0x5410, R21 ;  /* 0x0000541016167816 */ /* 0x000fe40000000015 */
[----:B------:R-:W-:Y:S02]  /*d1830*/  SHF.R.U32.HI R17, RZ, 0x8, R17 ;  /* 0x00000008ff117819 */ /* 0x000fe40000011611 */
[----:B------:R-:W-:Y:S01]  /*d1840*/  SHF.R.U32.HI R18, RZ, 0x8, R18 ;  /* 0x00000008ff127819 */ /* 0x000fe20000011612 */
[----:B------:R0:W-:Y:S01]  /*d1850*/  STL [R1+0x1f2c], R22 ;  /* 0x001f2c1601007387 */ /* 0x0001e20000100800 */
[----:B------:R-:W-:Y:S02]  /*d1860*/  SHF.R.S32.HI R21, RZ, 0x1f, R20 ;  /* 0x0000001fff157819 */ /* 0x000fe40000011414 */
[----:B------:R-:W-:Y:S02]  /*d1870*/  IADD3 R52, P1, R20, R0, RZ ;  /* 0x0000000014347210 */ /* 0x000fe40007f3e0ff */
[----:B------:R-:W-:-:S02]  /*d1880*/  LOP3.LUT R17, R17, 0xffff, RZ, 0xc0, !PT ;  /* 0x0000ffff11117812 */ /* 0x000fc400078ec0ff */
[----:B------:R-:W-:Y:S02]  /*d1890*/  LOP3.LUT R18, R18, 0xffff, RZ, 0xc0, !PT ;  /* 0x0000ffff12127812 */ /* 0x000fe400078ec0ff */
[----:B0-----:R-:W-:Y:S01]  /*d18a0*/  SHF.R.U32.HI R22, RZ, 0x8, R19 ;  /* 0x00000008ff167819 */ /* 0x001fe20000011613 */
[----:B------:R-:W-:-:S03]  /*d18b0*/  IMAD.X R53, R21, 0x1, R2, P1 ;  /* 0x0000000115357824 */ /* 0x000fc600008e0602 */
[----:B------:R-:W-:Y:S02]  /*d18c0*/  LOP3.LUT R22, R22, 0xffff, RZ, 0xc0, !PT ;  /* 0x0000ffff16167812 */ /* 0x000fe400078ec0ff */
[----:B------:R-:W-:Y:S02]  /*d18d0*/  PRMT R18, R17, 0x3340, R18 ;  /* 0x0000334011127816 */ /* 0x000fe40000000012 */
[----:B------:R-:W-:Y:S01]  /*d18e0*/  PRMT R17, R22, 0x3340, R0 ;  /* 0x0000334016117816 */ /* 0x000fe20000000000 */
[----:B------:R-:W-:Y:S01]  /*d18f0*/  STL.64 [R1+0xaf8], R52 ;  /* 0x000af83401007387 */ /* 0x000fe20000100a00 */
[----:B------:R-:W-:-:S03]  /*d1900*/  LOP3.LUT R19, R27, 0xffff, RZ, 0xc0, !PT ;  /* 0x0000ffff1b137812 */ /* 0x000fc600078ec0ff */
[----:B------:R0:W-:Y:S04]  /*d1910*/  STL [R1+0x5a8], R18 ;  /* 0x0005a81201007387 */ /* 0x0001e80000100800 */
[----:B------:R1:W-:Y:S01]  /*d1920*/  STL [R1+0xfc], R17 ;  /* 0x0000fc1101007387 */ /* 0x0003e20000100800 */
[----:B0-----:R-:W-:-:S03]  /*d1930*/  LOP3.LUT R18, R45, 0xffff, RZ, 0xc0, !PT ;  /* 0x0000ffff2d127812 */ /* 0x001fc600078ec0ff */
[----:B------:R-:W4:Y:S01]  /*d1940*/  LDL.LU R45, [R1+0x5774] ;  /* 0x00577400012d7983 */ /* 0x000f220000300800 */
[----:B-1----:R-:W-:-:S03]  /*d1950*/  LOP3.LUT R17, R44, 0xffff, RZ, 0xc0, !PT ;  /* 0x0000ffff2c117812 */ /* 0x002fc600078ec0ff */
[----:B------:R-:W4:Y:S04]  /*d1960*/  LDL.LU R44, [R1+0x5770] ;  /* 0x00577000012c7983 */ /* 0x000f280000300800 */
[----:B------:R-:W4:Y:S01]  /*d1970*/  LDL.LU R27, [R1+0x4dac] ;  /* 0x004dac00011b7983 */ /* 0x000f220000300800 */
[----:B--2---:R-:W-:-:S03]  /*d1980*/  LOP3.LUT R26, R24, 0xffff, RZ, 0xc0, !PT ;  /* 0x0000ffff181a7812 */ /* 0x004fc600078ec0ff */
[----:B------:R-:W2:Y:S01]  /*d1990*/  LDL.LU R24, [R1+0x2008] ;  /* 0x0020080001187983 */ /* 0x000ea20000300800 */
[----:B---3--:R-:W-:-:S03]  /*d19a0*/  LOP3.LUT R46, R47, 0xffff, RZ, 0xc0, !PT ;  /* 0x0000ffff2f2e7812 */ /* 0x008fc600078ec0ff */
[----:B------:R-:W3:Y:S01]  /*d19b0*/  LDL.LU R47, [R1+0x576c] ;  /* 0x00576c00012f7983 */ /* 0x000ee20000300800 */
[----:B------:R-:W-:Y:S02]  /*d19c0*/  PRMT R22, R18, 0x3340, R0 ;  /* 0x0000334012167816 */ /* 0x000fe40000000000 */
[----:B------:R-:W-:Y:S02]  /*d19d0*/  PRMT R49, R19, 0x3340, R26 ;  /* 0x0000334013317816 */ /* 0x000fe4000000001a */
[----:B------:R-:W-:Y:S02]  /*d19e0*/  LOP3.LUT R25, R25, 0xffff, RZ, 0xc0, !PT ;  /* 0x0000ffff19197812 */ /* 0x000fe400078ec0ff */
[----:B------:R-:W-:Y:S02]  /*d19f0*/  PRMT R51, R49, 0x5410, R22 ;  /* 0x0000541031337816 */ /* 0x000fe40000000016 */
[----:B------:R-:W-:Y:S02]  /*d1a00*/  PRMT R22, R17, 0x3340, R0 ;  /* 0x0000334011167816 */ /* 0x000fe40000000000 */
[----:B------:R-:W-:-:S04]  /*d1a10*/  PRMT R49, R25, 0x3340, R46 ;  /* 0x0000334019317816 */ /* 0x000fc8000000002e */
[----:B------:R-:W-:Y:S01]  /*d1a20*/  PRMT R22, R49, 0x5410, R22 ;  /* 0x0000541031167816 */ /* 0x000fe20000000016 */
[----:B------:R-:W-:Y:S01]  /*d1a30*/  STL [R1+0x1e08], R51 ;  /* 0x001e083301007387 */ /* 0x000fe20000100800 */
[----:B------:R-:W-:-:S03]  /*d1a40*/  SHF.R.U32.HI R19, RZ, 0x8, R19 ;  /* 0x00000008ff137819 */ /* 0x000fc60000011613 */
[----:B------:R0:W-:Y:S01]  /*d1a50*/  STL [R1+0x1dfc], R22 ;  /* 0x001dfc1601007387 */ /* 0x0001e20000100800 */
[----:B------:R-:W-:Y:S02]  /*d1a60*/  SHF.R.U32.HI R25, RZ, 0x8, R25 ;  /* 0x00000008ff197819 */ /* 0x000fe40000011619 */
[----:B------:R-:W-:Y:S02]  /*d1a70*/  IADD3 R52, P1, R20, R3, RZ ;  /* 0x0000000314347210 */ /* 0x000fe40007f3e0ff */
[----:B------:R-:W-:Y:S02]  /*d1a80*/  LOP3.LUT R19, R19, 0xffff, RZ, 0xc0, !PT ;  /* 0x0000ffff13137812 */ /* 0x000fe400078ec0ff */
[----:B0-----:R-:W-:Y:S02]  /*d1a90*/  SHF.R.U32.HI R22, RZ, 0x8, R46 ;  /* 0x00000008ff167819 */ /* 0x001fe4000001162e */
[----:B------:R-:W-:Y:S02]  /*d1aa0*/  SHF.R.U32.HI R46, RZ, 0x8, R26 ;  /* 0x00000008ff2e7819 */ /* 0x000fe4000001161a */
[----:B------:R-:W-:-:S02]  /*d1ab0*/  LOP3.LUT R26, R22, 0xffff, RZ, 0xc0, !PT ;  /* 0x0000ffff161a7812 */ /* 0x000fc400078ec0ff */
[----:B------:R-:W-:Y:S02]  /*d1ac0*/  LOP3.LUT R22, R46, 0xffff, RZ, 0xc0, !PT ;  /* 0x0000ffff2e167812 */ /* 0x000fe400078ec0ff */
[----:B------:R-:W-:Y:S01]  /*d1ad0*/  LOP3.LUT R25, R25, 0xffff, RZ, 0xc0, !PT ;  /* 0x0000ffff19197812 */ /* 0x000fe200078ec0ff */
[----:B------:R-:W-:Y:S01]  /*d1ae0*/  IMAD.X R53, R21, 0x1, R4, P1 ;  /* 0x0000000115357824 */ /* 0x000fe200008e0604 */
[----:B------:R-:W-:Y:S02]  /*d1af0*/  PRMT R19, R19, 0x3340, R22 ;  /* 0x0000334013137816 */ /* 0x000fe40000000016 */
[----:B------:R-:W-:Y:S02]  /*d1b00*/  PRMT R25, R25, 0x3340, R26 ;  /* 0x0000334019197816 */ /* 0x000fe4000000001a */
[----:B------:R-:W-:Y:S02]  /*d1b10*/  SHF.R.U32.HI R22, RZ, 0x8, R18 ;  /* 0x00000008ff167819 */ /* 0x000fe40000011612 */
[----:B------:R-:W-:Y:S01]  /*d1b20*/  SHF.R.U32.HI R17, RZ, 0x8, R17 ;  /* 0x00000008ff117819 */ /* 0x000fe20000011611 */
[----:B------:R0:W-:Y:S01]  /*d1b30*/  STL.64 [R1+0xae8], R52 ;  /* 0x000ae83401007387 */ /* 0x0001e20000100a00 */
[----:B------:R-:W-:-:S02]  /*d1b40*/  IADD3 R54, P1, R20, R5, RZ ;  /* 0x0000000514367210 */ /* 0x000fc40007f3e0ff */
[----:B------:R-:W-:Y:S02]  /*d1b50*/  LOP3.LUT R22, R22, 0xffff, RZ, 0xc0, !PT ;  /* 0x0000ffff16167812 */ /* 0x000fe400078ec0ff */
[----:B------:R-:W-:Y:S01]  /*d1b60*/  LOP3.LUT R17, R17, 0xffff, RZ, 0xc0, !PT ;  /* 0x0000ffff11117812 */ /* 0x000fe200078ec0ff */
[----:B------:R-:W-:Y:S01]  /*d1b70*/  IMAD.X R55, R21, 0x1, R6, P1 ;  /* 0x0000000115377824 */ /* 0x000fe200008e0606 */
[----:B0-----:R-:W3:Y:S04]  /*d1b80*/  LDL.LU R52, [R1+0x4db4] ;  /* 0x004db40001347983 */ /* 0x001ee80000300800 */
[----:B------:R0:W-:Y:S01]  /*d1b90*/  STL [R1+0x5a0], R25 ;  /* 0x0005a01901007387 */ /* 0x0001e20000100800 */
[----:B------:R-:W-:-:S03]  /*d1ba0*/  PRMT R18, R17, 0x3340, R0 ;  /* 0x0000334011127816 */ /* 0x000fc60000000000 */
[----:B0-----:R-:W3:Y:S04]  /*d1bb0*/  LDL.LU R25, [R1+0x1c1c] ;  /* 0x001c1c0001197983 */ /* 0x001ee80000300800 */
[----:B------:R0:W-:Y:S01]  /*d1bc0*/  STL [R1+0x41c], R19 ;  /* 0x00041c1301007387 */ /* 0x0001e20000100800 */
[----:B----4-:R-:W-:-:S03]  /*d1bd0*/  LOP3.LUT R17, R27, 0xffff, RZ, 0xc0, !PT ;  /* 0x0000ffff1b117812 */ /* 0x010fc600078ec0ff */
[----:B------:R-:W-:Y:S01]  /*d1be0*/  STL.64 [R1+0xaf0], R54 ;  /* 0x000af03601007387 */ /* 0x000fe20000100a00 */
[----:B0-----:R-:W-:-:S05]  /*d1bf0*/  PRMT R19, R22, 0x3340, R0 ;  /* 0x0000334016137816 */ /* 0x001fca0000000000 */
[----:B------:R-:W-:Y:S04]  /*d1c00*/  STL [R1+0xec], R19 ;  /* 0x0000ec1301007387 */ /* 0x000fe80000100800 */
[----:B------:R2:W-:Y:S01]  /*d1c10*/  STL [R1+0xcc], R18 ;  /* 0x0000cc1201007387 */ /* 0x0005e20000100800 */
[----:B------:R-:W-:-:S05]  /*d1c20*/  IADD3 R26, P1, R20, R7, RZ ;  /* 0x00000007141a7210 */ /* 0x000fca0007f3e0ff */
[----:B------:R-:W-:Y:S01]  /*d1c30*/  IMAD.X R27, R21, 0x1, R8, P1 ;  /* 0x00000001151b7824 */ /* 0x000fe200008e0608 */
[----:B--2---:R-:W-:-:S04]  /*d1c40*/  LOP3.LUT R18, R24, 0xffff, RZ, 0xc0, !PT ;  /* 0x0000ffff18127812 */ /* 0x004fc800078ec0ff */
[----:B------:R-:W-:Y:S02]  /*d1c50*/  PRMT R24, R17, 0x3340, R18 ;  /* 0x0000334011187816 */ /* 0x000fe40000000012 */
[----:B---3--:R-:W-:Y:S02]  /*d1c60*/  LOP3.LUT R19, R47, 0xffff, RZ, 0xc0, !PT ;  /* 0x0000ffff2f137812 */ /* 0x008fe400078ec0ff */
        /* <DEDUP_REMOVED lines=8> */
[----:B0-----:R-:W-:-:S02]  /*d1cf0*/  SHF.R.U32.HI R22, RZ, 0x8, R19 ;  /* 0x00000008ff167819 */ /* 0x001fc40000011613 */
[----:B------:R-:W-:Y:S02]  /*d1d00*/  PRMT R18, R17, 0x3340, R18 ;  /* 0x0000334011127816 */ /* 0x000fe40000000012 */
[----:B------:R-:W-:Y:S01]  /*d1d10*/  LOP3.LUT R22, R22, 0xffff, RZ, 0xc0, !PT ;  /* 0x0000ffff16167812 */ /* 0x000fe200078ec0ff */
[----:B------:R0:W-:Y:S03]  /*d1d20*/  STL.64 [R1+0xae0], R26 ;  /* 0x000ae01a01007387 */ /* 0x0001e60000100a00 */
[----:B------:R-:W-:Y:S01]  /*d1d30*/  PRMT R17, R22, 0x3340, R0 ;  /* 0x0000334016117816 */ /* 0x000fe20000000000 */
[----:B------:R-:W3:Y:S01]  /*d1d40*/  LDL.LU R24, [R1+0x4da4] ;  /* 0x004da40001187983 */ /* 0x000ee20000300800 */
[----:B------:R-:W-:-:S03]  /*d1d50*/  LOP3.LUT R19, R44, 0xffff, RZ, 0xc0, !PT ;  /* 0x0000ffff2c137812 */ /* 0x000fc600078ec0ff */
[----:B------:R1:W-:Y:S04]  /*d1d60*/  STL [R1+0x59c], R18 ;  /* 0x00059c1201007387 */ /* 0x0003e80000100800 */
[----:B0-----:R-:W4:Y:S01]  /*d1d70*/  LDL.LU R27, [R1+0x1e18] ;  /* 0x001e1800011b7983 */ /* 0x001f220000300800 */
[----:B------:R-:W-:-:S03]  /*d1d80*/  LOP3.LUT R26, R45, 0xffff, RZ, 0xc0, !PT ;  /* 0x0000ffff2d1a7812 */ /* 0x000fc600078ec0ff */
[----:B------:R0:W-:Y:S04]  /*d1d90*/  STL [R1+0xdc], R17 ;  /* 0x0000dc1101007387 */ /* 0x0001e80000100800 */
[----:B------:R-:W4:Y:S04]  /*d1da0*/  LDL.LU R44, [R1+0x5764] ;  /* 0x00576400012c7983 */ /* 0x000f280000300800 */
[----:B------:R-:W4:Y:S01]  /*d1db0*/  LDL.LU R45, [R1+0x5760] ;  /* 0x00576000012d7983 */ /* 0x000f220000300800 */
[----:B------:R-:W-:Y:S02]  /*d1dc0*/  PRMT R22, R48, 0x3340, R0 ;  /* 0x0000334030167816 */ /* 0x000fe40000000000 */
[----:B------:R-:W-:-:S02]  /*d1dd0*/  PRMT R46, R19, 0x3340, R26 ;  /* 0x00003340132e7816 */ /* 0x000fc4000000001a */
[----:B-1----:R-:W-:Y:S01]  /*d1de0*/  LOP3.LUT R18, R52, 0xffff, RZ, 0xc0, !PT ;  /* 0x0000ffff34127812 */ /* 0x002fe200078ec0ff */
[----:B------:R-:W-:Y:S01]  /*d1df0*/  STL [R1+0x56a4], R48 ;  /* 0x0056a43001007387 */ /* 0x000fe20000100800 */
[----:B0-----:R-:W-:Y:S02]  /*d1e00*/  LOP3.LUT R17, R25, 0xffff, RZ, 0xc0, !PT ;  /* 0x0000ffff19117812 */ /* 0x001fe400078ec0ff */
[----:B------:R-:W-:-:S04]  /*d1e10*/  SHF.R.U32.HI R19, RZ, 0x8, R19 ;  /* 0x00000008ff137819 */ /* 0x000fc80000011613 */
[----:B------:R-:W-:Y:S02]  /*d1e20*/  LOP3.LUT R19, R19, 0xffff, RZ, 0xc0, !PT ;  /* 0x0000ffff13137812 */ /* 0x000fe400078ec0ff */
[----:B--2---:R-:W-:Y:S02]  /*d1e30*/  LOP3.LUT R25, R47, 0xffff, RZ, 0xc0, !PT ;  /* 0x0000ffff2f197812 */ /* 0x004fe400078ec0ff */
[----:B------:R-:W-:Y:S02]  /*d1e40*/  PRMT R47, R46, 0x5410, R22 ;  /* 0x000054102e2f7816 */ /* 0x000fe40000000016 */
[----:B------:R-:W-:Y:S02]  /*d1e50*/  PRMT R22, R17, 0x3340, R0 ;  /* 0x0000334011167816 */ /* 0x000fe40000000000 */
[----:B------:R-:W-:-:S04]  /*d1e60*/  PRMT R46, R18, 0x3340, R25 ;  /* 0x00003340122e7816 */ /* 0x000fc80000000019 */
[----:B------:R-:W-:Y:S01]  /*d1e70*/  PRMT R22, R46, 0x5410, R22 ;  /* 0x000054102e167816 */ /* 0x000fe20000000016 */
[----:B------:R0:W-:Y:S01]  /*d1e80*/  STL [R1+0x1de8], R47 ;  /* 0x001de82f01007387 */ /* 0x0001e20000100800 */
[----:B------:R-:W-:-:S03]  /*d1e90*/  IADD3 R46, P1, R20, R9, RZ ;  /* 0x00000009142e7210 */ /* 0x000fc60007f3e0ff */
[----:B------:R1:W-:Y:S01]  /*d1ea0*/  STL [R1+0x1ddc], R22 ;  /* 0x001ddc1601007387 */ /* 0x0003e20000100800 */
[----:B------:R-:W-:Y:S02]  /*d1eb0*/  SHF.R.U32.HI R18, RZ, 0x8, R18 ;  /* 0x00000008ff127819 */ /* 0x000fe40000011612 */
[----:B------:R-:W-:Y:S01]  /*d1ec0*/  SHF.R.U32.HI R25, RZ, 0x8, R25 ;  /* 0x00000008ff197819 */ /* 0x000fe20000011619 */
[----:B0-----:R-:W-:Y:S01]  /*d1ed0*/  IMAD.X R47, R21, 0x1, R10, P1 ;  /* 0x00000001152f7824 */ /* 0x001fe200008e060a */
[----:B-1----:R-:W-:Y:S02]  /*d1ee0*/  SHF.R.U32.HI R22, RZ, 0x8, R26 ;  /* 0x00000008ff167819 */ /* 0x002fe4000001161a */
[----:B------:R-:W-:Y:S02]  /*d1ef0*/  LOP3.LUT R18, R18, 0xffff, RZ, 0xc0, !PT ;  /* 0x0000ffff12127812 */ /* 0x000fe400078ec0ff */
[----:B------:R-:W-:Y:S02]  /*d1f00*/  LOP3.LUT R26, R22, 0xffff, RZ, 0xc0, !PT ;  /* 0x0000ffff161a7812 */ /* 0x000fe400078ec0ff */
[----:B------:R-:W-:Y:S01]  /*d1f10*/  LOP3.LUT R22, R25, 0xffff, RZ, 0xc0, !PT ;  /* 0x0000ffff19167812 */ /* 0x000fe200078ec0ff */
[----:B------:R0:W-:Y:S03]  /*d1f20*/  STL.64 [R1+0xad8], R46 ;  /* 0x000ad82e01007387 */ /* 0x0001e60000100a00 */
[----:B------:R-:W-:Y:S01]  /*d1f30*/  PRMT R60, R18, 0x3340, R22 ;  /* 0x00003340123c7816 */ /* 0x000fe20000000016 */
[----:B------:R-:W2:Y:S01]  /*d1f40*/  LDL.LU R25, [R1+0x4da8] ;  /* 0x004da80001197983 */ /* 0x000ea20000300800 */
[----:B---3--:R-:W-:-:S02]  /*d1f50*/  LOP3.LUT R18, R24, 0xffff, RZ, 0xc0, !PT ;  /* 0x0000ffff18127812 */ /* 0x008fc400078ec0ff */
[----:B0-----:R-:W-:-:S05]  /*d1f60*/  PRMT R47, R19, 0x3340, R26 ;  /* 0x00003340132f7816 */ /* 0x001fca000000001a */
[----:B------:R-:W-:Y:S01]  /*d1f70*/  STL [R1+0x5520], R47 ;  /* 0x0055202f01007387 */ /* 0x000fe20000100800 */
[----:B----4-:R-:W-:-:S03]  /*d1f80*/  LOP3.LUT R24, R45, 0xffff, RZ, 0xc0, !PT ;  /* 0x0000ffff2d187812 */ /* 0x010fc600078ec0ff */
[----:B------:R-:W-:Y:S04]  /*d1f90*/  STL [R1+0x56a8], R60 ;  /* 0x0056a83c01007387 */ /* 0x000fe80000100800 */
[----:B------:R-:W3:Y:S01]  /*d1fa0*/  LDL.LU R45, [R1+0x575c] ;  /* 0x00575c00012d7983 */ /* 0x000ee20000300800 */
[----:B------:R-:W-:Y:S02]  /*d1fb0*/  LOP3.LUT R19, R27, 0xffff, RZ, 0xc0, !PT ;  /* 0x0000ffff1b137812 */ /* 0x000fe400078ec0ff */
[----:B------:R-:W-:Y:S02]  /*d1fc0*/  PRMT R22, R24, 0x3340, R0 ;  /* 0x0000334018167816 */ /* 0x000fe40000000000 */
[----:B------:R-:W-:-:S04]  /*d1fd0*/  PRMT R26, R18, 0x3340, R19 ;  /* 0x00003340121a7816 */ /* 0x000fc80000000013 */
[----:B------:R-:W-:Y:S02]  /*d1fe0*/  PRMT R22, R26, 0x5410, R22 ;  /* 0x000054101a167816 */ /* 0x000fe40000000016 */
[----:B------:R-:W-:-:S03]  /*d1ff0*/  IADD3 R26, P1, R20, R11, RZ ;  /* 0x0000000b141a7210 */ /* 0x000fc60007f3e0ff */
[----:B------:R0:W-:Y:S01]  /*d2000*/  STL [R1+0x1dd8], R22 ;  /* 0x001dd81601007387 */ /* 0x0001e20000100800 */
[----:B------:R-:W-:Y:S02]  /*d2010*/  SHF.R.U32.HI R18, RZ, 0x8, R18 ;  /* 0x00000008ff127819 */ /* 0x000fe40000011612 */
[----:B------:R-:W-:Y:S01]  /*d2020*/  SHF.R.U32.HI R19, RZ, 0x8, R19 ;  /* 0x00000008ff137819 */ /* 0x000fe20000011613 */
[----:B------:R-:W-:Y:S01]  /*d2030*/  IMAD.X R27, R21, 0x1, R12, P1 ;  /* 0x00000001151b7824 */ /* 0x000fe200008e060c */
[----:B0-----:R-:W-:Y:S02]  /*d2040*/  SHF.R.U32.HI R22, RZ, 0x8, R24 ;  /* 0x00000008ff167819 */ /* 0x001fe40000011618 */
[----:B------:R-:W-:Y:S02]  /*d2050*/  LOP3.LUT R18, R18, 0xffff, RZ, 0xc0, !PT ;  /* 0x0000ffff12127812 */ /* 0x000fe400078ec0ff */
[----:B------:R-:W-:Y:S02]  /*d2060*/  LOP3.LUT R22, R22, 0xffff, RZ, 0xc0, !PT ;  /* 0x0000ffff16167812 */ /* 0x000fe400078ec0ff */
[----:B------:R-:W-:-:S02]  /*d2070*/  LOP3.LUT R19, R19, 0xffff, RZ, 0xc0, !PT ;  /* 0x0000ffff13137812 */ /* 0x000fc400078ec0ff */
[----:B------:R-:W-:Y:S02]  /*d2080*/  PRMT R56, R22, 0x3340, R0 ;  /* 0x0000334016387816 */ /* 0x000fe40000000000 */
[----:B------:R-:W-:Y:S01]  /*d2090*/  SHF.R.U32.HI R22, RZ, 0x8, R17 ;  /* 0x00000008ff167819 */ /* 0x000fe20000011611 */
[----:B------:R0:W-:Y:S01]  /*d20a0*/  STL.64 [R1+0xac8], R26 ;  /* 0x000ac81a01007387 */ /* 0x0001e20000100a00 */
[----:B------:R-:W-:Y:S02]  /*d20b0*/  PRMT R54, R18, 0x3340, R19 ;  /* 0x0000334012367816 */ /* 0x000fe40000000013 */
[----:B------:R-:W-:Y:S01]  /*d20c0*/  IADD3 R18, P1, R20, R13, RZ ;  /* 0x0000000d14127210 */ /* 0x000fe20007f3e0ff */
[----:B------:R-:W4:Y:S01]  /*d20d0*/  LDL.LU R55, [R1+0x574] ;  /* 0x0005740001377983 */ /* 0x000f220000300800 */
[----:B------:R-:W-:-:S03]  /*d20e0*/  LOP3.LUT R22, R22, 0xffff, RZ, 0xc0, !PT ;  /* 0x0000ffff16167812 */ /* 0x000fc600078ec0ff */
[----:B------:R-:W4:Y:S01]  /*d20f0*/  LDL.LU R53, [R1+0x4c8] ;  /* 0x0004c80001357983 */ /* 0x000f220000300800 */
[----:B------:R-:W-:Y:S01]  /*d2100*/  IMAD.X R19, R21, 0x1, R15, P1 ;  /* 0x0000000115137824 */ /* 0x000fe200008e060f */
[----:B------:R-:W-:Y:S02]  /*d2110*/  PRMT R52, R22, 0x3340, R0 ;  /* 0x0000334016347816 */ /* 0x000fe40000000000 */
[----:B------:R-:W-:Y:S01]  /*d2120*/  STL [R1+0x56ac], R54 ;  /* 0x0056ac3601007387 */ /* 0x000fe20000100800 */
[----:B------:R-:W-:-:S03]  /*d2130*/  LOP3.LUT R44, R44, 0xffff, RZ, 0xc0, !PT ;  /* 0x0000ffff2c2c7812 */ /* 0x000fc600078ec0ff */
[----:B------:R-:W-:Y:S04]  /*d2140*/  STL [R1+0x56b0], R56 ;  /* 0x0056b03801007387 */ /* 0x000fe80000100800 */
[----:B------:R2:W-:Y:S04]  /*d2150*/  STL.64 [R1+0xad0], R18 ;  /* 0x000ad01201007387 */ /* 0x0005e80000100a00 */
[----:B------:R-:W-:Y:S04]  /*d2160*/  STL [R1+0x56b4], R52 ;  /* 0x0056b43401007387 */ /* 0x000fe80000100800 */
[----:B------:R-:W4:Y:S04]  /*d2170*/  LDL.LU R24, [R1+0x570] ;  /* 0x0005700001187983 */ /* 0x000f280000300800 */
[----:B------:R-:W4:Y:S01]  /*d2180*/  LDL.LU R51, [R1+0x2a8] ;  /* 0x0002a80001337983 */ /* 0x000f220000300800 */
[----:B------:R-:W-:-:S03]  /*d2190*/  PRMT R22, R44, 0x3340, R0 ;  /* 0x000033402c167816 */ /* 0x000fc60000000000 */
[----:B0-----:R-:W4:Y:S04]  /*d21a0*/  LDL.LU R26, [R1+0x4c4] ;  /* 0x0004c400011a7983 */ /* 0x001f280000300800 */
[----:B------:R-:W4:Y:S01]  /*d21b0*/  LDL.LU R27, [R1+0x220] ;  /* 0x00022000011b7983 */ /* 0x000f220000300800 */
[----:B--2---:R-:W-:-:S03]  /*d21c0*/  LOP3.LUT R18, R25, 0xffff, RZ, 0xc0, !PT ;  /* 0x0000ffff19127812 */ /* 0x004fc600078ec0ff */
[----:B------:R-:W2:Y:S04]  /*d21d0*/  LDL.LU R25, [R1+0x524] ;  /* 0x0005240001197983 */ /* 0x000ea80000300800 */
[----:B------:R0:W-:Y:S02]  /*d21e0*/  STL [R1+0x56b8], R44 ;  /* 0x0056b82c01007387 */ /* 0x0001e40000100800 */
[----:B0-----:R-:W-:Y:S02]  /*d21f0*/  IADD3 R44, P1, R20, R14, RZ ;  /* 0x0000000e142c7210 */ /* 0x001fe40007f3e0ff */
[----:B---3--:R-:W-:-:S04]  /*d2200*/  LOP3.LUT R17, R45, 0xffff, RZ, 0xc0, !PT ;  /* 0x0000ffff2d117812 */ /* 0x008fc800078ec0ff */
[--C-:B------:R-:W-:Y:S01]  /*d2210*/  PRMT R19, R18, 0x3340, R17.reuse ;  /* 0x0000334012137816 */ /* 0x100fe20000000011 */
[----:B------:R-:W-:Y:S01]  /*d2220*/  IMAD.X R45, R21, 0x1, R16, P1 ;  /* 0x00000001152d7824 */ /* 0x000fe200008e0610 */
[----:B------:R-:W-:Y:S02]  /*d2230*/  SHF.R.U32.HI R21, RZ, 0x8, R17 ;  /* 0x00000008ff157819 */ /* 0x000fe40000011611 */
[----:B------:R-:W-:Y:S02]  /*d2240*/  PRMT R19, R19, 0x5410, R22 ;  /* 0x0000541013137816 */ /* 0x000fe40000000016 */
[----:B------:R-:W-:Y:S02]  /*d2250*/  SHF.R.U32.HI R22, RZ, 0x8, R18 ;  /* 0x00000008ff167819 */ /* 0x000fe40000011612 */
[----:B------:R-:W-:Y:S02]  /*d2260*/  LOP3.LUT R21, R21, 0xffff, RZ, 0xc0, !PT ;  /* 0x0000ffff15157812 */ /* 0x000fe400078ec0ff */
[----:B------:R-:W-:Y:S01]  /*d2270*/  LOP3.LUT R22, R22, 0xffff, RZ, 0xc0, !PT ;  /* 0x0000ffff16167812 */ /* 0x000fe200078ec0ff */
[----:B------:R-:W-:Y:S04]  /*d2280*/  STL [R1+0x1dcc], R19 ;  /* 0x001dcc1301007387 */ /* 0x000fe80000100800 */
[----:B------:R0:W-:Y:S01]  /*d2290*/  STL.64 [R1+0xac0], R44 ;  /* 0x000ac02c01007387 */ /* 0x0001e20000100a00 */
[----:B------:R-:W-:-:S02]  /*d22a0*/  LOP3.LUT R18, R50, 0xffff, RZ, 0xc0, !PT ;  /* 0x0000ffff32127812 */ /* 0x000fc400078ec0ff */
[----:B0-----:R-:W-:-:S05]  /*d22b0*/  PRMT R45, R22, 0x3340, R21 ;  /* 0x00003340162d7816 */ /* 0x001fca0000000015 */
[----:B------:R-:W-:Y:S04]  /*d22c0*/  STL [R1+0x5524], R45 ;  /* 0x0055242d01007387 */ /* 0x000fe80000100800 */
[----:B------:R-:W3:Y:S01]  /*d22d0*/  LDL.LU R50, [R1+0x5758] ;  /* 0x0057580001327983 */ /* 0x000ee20000300800 */
[----:B----4-:R-:W-:Y:S02]  /*d22e0*/  LOP3.LUT R17, R55, 0xffff, RZ, 0xc0, !PT ;  /* 0x0000ffff37117812 */ /* 0x010fe400078ec0ff */
[----:B------:R-:W-:Y:S02]  /*d22f0*/  LOP3.LUT R19, R53, 0xffff, RZ, 0xc0, !PT ;  /* 0x0000ffff35137812 */ /* 0x000fe400078ec0ff */
[----:B------:R-:W-:Y:S02]  /*d2300*/  PRMT R21, R18, 0x3340, R0 ;  /* 0x0000334012157816 */ /* 0x000fe40000000000 */
[----:B------:R-:W-:-:S02]  /*d2310*/  PRMT R22, R17, 0x3340, R19 ;  /* 0x0000334011167816 */ /* 0x000fc40000000013 */
[----:B------:R-:W-:Y:S02]  /*d2320*/  SHF.R.U32.HI R17, RZ, 0x8, R17 ;  /* 0x00000008ff117819 */ /* 0x000fe40000011611 */
[----:B------:R-:W-:Y:S02]  /*d2330*/  PRMT R21, R22, 0x5410, R21 ;  /* 0x0000541016157816 */ /* 0x000fe40000000015 */
[----:B------:R-:W-:Y:S02]  /*d2340*/  SHF.R.U32.HI R22, RZ, 0x8, R19 ;  /* 0x00000008ff167819 */ /* 0x000fe40000011613 */
[----:B------:R-:W-:Y:S02]  /*d2350*/  LOP3.LUT R17, R17, 0xffff, RZ, 0xc0, !PT ;  /* 0x0000ffff11117812 */ /* 0x000fe400078ec0ff */
[----:B------:R-:W-:Y:S01]  /*d2360*/  LOP3.LUT R22, R22, 0xffff, RZ, 0xc0, !PT ;  /* 0x0000ffff16167812 */ /* 0x000fe200078ec0ff */
[----:B------:R0:W-:Y:S03]  /*d2370*/  STL [R1+0x1dc8], R21 ;  /* 0x001dc81501007387 */ /* 0x0001e60000100800 */
[----:B------:R-:W-:-:S02]  /*d2380*/  PRMT R17, R17, 0x3340, R22 ;  /* 0x0000334011117816 */ /* 0x000fc40000000016 */
[----:B------:R-:W-:Y:S02]  /*d2390*/  LOP3.LUT R24, R24, 0xffff, RZ, 0xc0, !PT ;  /* 0x0000ffff18187812 */ /* 0x000fe400078ec0ff */
[----:B0-----:R-:W-:Y:S01]  /*d23a0*/  SHF.R.U32.HI R21, RZ, 0x8, R18 ;  /* 0x00000008ff157819 */ /* 0x001fe20000011612 */
[----:B------:R0:W-:Y:S01]  /*d23b0*/  STL [R1+0x5ec], R17 ;  /* 0x0005ec1101007387 */ /* 0x0001e20000100800 */
[----:B------:R-:W-:Y:S02]  /*d23c0*/  LOP3.LUT R26, R26, 0xffff, RZ, 0xc0, !PT ;  /* 0x0000ffff1a1a7812 */ /* 0x000fe400078ec0ff */
[----:B------:R-:W-:Y:S02]  /*d23d0*/  LOP3.LUT R21, R21, 0xffff, RZ, 0xc0, !PT ;  /* 0x0000ffff15157812 */ /* 0x000fe400078ec0ff */
[----:B------:R-:W-:Y:S02]  /*d23e0*/  PRMT R22, R24, 0x3340, R26 ;  /* 0x0000334018167816 */ /* 0x000fe4000000001a */
[----:B0-----:R-:W-:-:S02]  /*d23f0*/  LOP3.LUT R17, R51, 0xffff, RZ, 0xc0, !PT ;  /* 0x0000ffff33117812 */ /* 0x001fc400078ec0ff */
[--C-:B------:R-:W-:Y:S02]  /*d2400*/  PRMT R18, R21, 0x3340, R0.reuse ;  /* 0x0000334015127816 */ /* 0x100fe40000000000 */
[----:B------:R-:W-:-:S04]  /*d2410*/  PRMT R21, R17, 0x3340, R0 ;  /* 0x0000334011157816 */ /* 0x000fc80000000000 */
[----:B------:R-:W-:Y:S01]  /*d2420*/  PRMT R21, R22, 0x5410, R21 ;  /* 0x0000541016157816 */ /* 0x000fe20000000015 */
[----:B------:R0:W-:Y:S04]  /*d2430*/  STL [R1+0x15c], R18 ;  /* 0x00015c1201007387 */ /* 0x0001e80000100800 */
[----:B------:R1:W-:Y:S01]  /*d2440*/  STL [R1+0x1db8], R21 ;  /* 0x001db81501007387 */ /* 0x0003e20000100800 */
[----:B0-----:R-:W-:Y:S02]  /*d2450*/  LOP3.LUT R18, R27, 0xffff, RZ, 0xc0, !PT ;  /* 0x0000ffff1b127812 */ /* 0x001fe400078ec0ff */
[----:B--2---:R-:W-:Y:S02]  /*d2460*/  LOP3.LUT R19, R25, 0xffff, RZ, 0xc0, !PT ;  /* 0x0000ffff19137812 */ /* 0x004fe400078ec0ff */
[----:B---3--:R-:W-:-:S02]  /*d2470*/  LOP3.LUT R44, R50, 0xffff, RZ, 0xc0, !PT ;  /* 0x0000ffff322c7812 */ /* 0x008fc400078ec0ff */
[----:B------:R-:W2:Y:S04]  /*d2480*/  LDL.LU R50, [R1+0x5754] ;  /* 0x0057540001327983 */ /* 0x000ea80000300800 */
[----:B------:R-:W3:Y:S04]  /*d2490*/  LDL.LU R51, [R1+0x4dbc] ;  /* 0x004dbc0001337983 */ /* 0x000ee80000300800 */
[----:B------:R-:W4:Y:S04]  /*d24a0*/  LDL.LU R27, [R1+0x1c38] ;  /* 0x001c3800011b7983 */ /* 0x000f280000300800 */
[----:B------:R-:W2:Y:S01]  /*d24b0*/  LDL.LU R25, [R1+0x2018] ;  /* 0x0020180001197983 */ /* 0x000ea20000300800 */
[----:B-1----:R-:W-:-:S02]  /*d24c0*/  PRMT R21, R18, 0x3340, R0 ;  /* 0x0000334012157816 */ /* 0x002fc40000000000 */
[----:B------:R-:W-:Y:S01]  /*d24d0*/  PRMT R22, R19, 0x3340, R44 ;  /* 0x0000334013167816 */ /* 0x000fe2000000002c */
[----:B------:R-:W-:Y:S01]  /*d24e0*/  VIADD R20, R20, UR6 ;  /* 0x0000000614147c36 */ /* 0x000fe20008000000 */
[----:B------:R-:W-:Y:S01]  /*d24f0*/  SHF.R.U32.HI R19, RZ, 0x8, R19 ;  /* 0x00000008ff137819 */ /* 0x000fe20000011613 */
[----:B------:R-:W-:Y:S01]  /*d2500*/  ULDC UR6, c[0x0][0x248] ;  /* 0x0000920000067ab9 */ /* 0x000fe20000000800 */
[----:B------:R-:W-:Y:S02]  /*d2510*/  PRMT R22, R22, 0x5410, R21 ;  /* 0x0000541016167816 */ /* 0x000fe40000000015 */
[----:B------:R-:W-:-:S03]  /*d2520*/  SHF.R.U32.HI R24, RZ, 0x8, R24 ;  /* 0x00000008ff187819 */ /* 0x000fc60000011618 */
[----:B------:R0:W-:Y:S01]  /*d2530*/  STL [R1+0x1da8], R22 ;  /* 0x001da81601007387 */ /* 0x0001e20000100800 */
[----:B------:R-:W-:Y:S02]  /*d2540*/  SHF.R.U32.HI R26, RZ, 0x8, R26 ;  /* 0x00000008ff1a7819 */ /* 0x000fe4000001161a */
[----:B------:R-:W-:Y:S02]  /*d2550*/  SHF.R.S32.HI R21, RZ, 0x1f, R20 ;  /* 0x0000001fff157819 */ /* 0x000fe40000011414 */
[----:B------:R-:W-:Y:S02]  /*d2560*/  IADD3 R46, P1, R20, R0, RZ ;  /* 0x00000000142e7210 */ /* 0x000fe40007f3e0ff */
[----:B0-----:R-:W-:Y:S02]  /*d2570*/  SHF.R.U32.HI R22, RZ, 0x8, R44 ;  /* 0x00000008ff167819 */ /* 0x001fe4000001162c */
[----:B------:R-:W-:Y:S02]  /*d2580*/  LOP3.LUT R19, R19, 0xffff, RZ, 0xc0, !PT ;  /* 0x0000ffff13137812 */ /* 0x000fe400078ec0ff */
        /* <DEDUP_REMOVED lines=8> */
[----:B------:R-:W-:Y:S01]  /*d2610*/  STL.64 [R1+0xab8], R46 ;  /* 0x000ab82e01007387 */ /* 0x000fe20000100a00 */
[----:B------:R-:W-:-:S02]  /*d2620*/  IADD3 R44, P1, R20, R3, RZ ;  /* 0x00000003142c7210 */ /* 0x000fc40007f3e0ff */
[----:B------:R-:W-:Y:S01]  /*d2630*/  LOP3.LUT R22, R22, 0xffff, RZ, 0xc0, !PT ;  /* 0x0000ffff16167812 */ /* 0x000fe200078ec0ff */
[----:B------:R-:W2:Y:S01]  /*d2640*/  LDL.LU R26, [R1+0x390] ;  /* 0x00039000011a7983 */ /* 0x000ea20000300800 */
[----:B------:R-:W-:Y:S01]  /*d2650*/  LOP3.LUT R17, R17, 0xffff, RZ, 0xc0, !PT ;  /* 0x0000ffff11117812 */ /* 0x000fe200078ec0ff */
[----:B------:R-:W-:Y:S02]  /*d2660*/  IMAD.X R45, R21, 0x1, R4, P1 ;  /* 0x00000001152d7824 */ /* 0x000fe400008e0604 */
[----:B------:R0:W-:Y:S01]  /*d2670*/  STL [R1+0x5e0], R24 ;  /* 0x0005e01801007387 */ /* 0x0001e20000100800 */
[----:B------:R-:W-:-:S03]  /*d2680*/  PRMT R18, R17, 0x3340, R0 ;  /* 0x0000334011127816 */ /* 0x000fc60000000000 */
[----:B------:R-:W2:Y:S04]  /*d2690*/  LDL.LU R53, [R1+0x4db0] ;  /* 0x004db00001357983 */ /* 0x000ea80000300800 */
[----:B------:R1:W-:Y:S04]  /*d26a0*/  STL [R1+0x5dc], R19 ;  /* 0x0005dc1301007387 */ /* 0x0003e80000100800 */
[----:B0-----:R-:W2:Y:S01]  /*d26b0*/  LDL.LU R24, [R1+0x1a48] ;  /* 0x001a480001187983 */ /* 0x001ea20000300800 */
[----:B-1----:R-:W-:-:S03]  /*d26c0*/  PRMT R19, R22, 0x3340, R0 ;  /* 0x0000334016137816 */ /* 0x002fc60000000000 */
[----:B------:R0:W-:Y:S04]  /*d26d0*/  STL.64 [R1+0xab0], R44 ;  /* 0x000ab02c01007387 */ /* 0x0001e80000100a00 */
[----:B------:R4:W-:Y:S04]  /*d26e0*/  STL [R1+0x2c0], R19 ;  /* 0x0002c01301007387 */ /* 0x0009e80000100800 */
[----:B------:R2:W-:Y:S01]  /*d26f0*/  STL [R1+0x2bc], R18 ;  /* 0x0002bc1201007387 */ /* 0x0005e20000100800 */
[----:B0-----:R-:W-:-:S05]  /*d2700*/  IADD3 R44, P1, R20, R5, RZ ;  /* 0x00000005142c7210 */ /* 0x001fca0007f3e0ff */
[----:B------:R-:W-:Y:S01]  /*d2710*/  IMAD.X R45, R21, 0x1, R6, P1 ;  /* 0x00000001152d7824 */ /* 0x000fe200008e0606 */
[----:B---3--:R-:W-:Y:S02]  /*d2720*/  LOP3.LUT R17, R51, 0xffff, RZ, 0xc0, !PT ;  /* 0x0000ffff33117812 */ /* 0x008fe400078ec0ff */
[----:B----4-:R-:W-:Y:S02]  /*d2730*/  LOP3.LUT R19, R27, 0xffff, RZ, 0xc0, !PT ;  /* 0x0000ffff1b137812 */ /* 0x010fe400078ec0ff */
[----:B--2---:R-:W-:Y:S02]  /*d2740*/  LOP3.LUT R18, R25, 0xffff, RZ, 0xc0, !PT ;  /* 0x0000ffff19127812 */ /* 0x004fe400078ec0ff */
[----:B------:R-:W-:Y:S02]  /*d2750*/  PRMT R22, R19, 0x3340, R0 ;  /* 0x0000334013167816 */ /* 0x000fe40000000000 */
[----:B------:R-:W-:Y:S02]  /*d2760*/  PRMT R25, R17, 0x3340, R18 ;  /* 0x0000334011197816 */ /* 0x000fe40000000012 */
[----:B------:R-:W-:-:S02]  /*d2770*/  SHF.R.U32.HI R17, RZ, 0x8, R17 ;  /* 0x00000008ff117819 */ /* 0x000fc40000011611 */
[----:B------:R-:W-:Y:S02]  /*d2780*/  SHF.R.U32.HI R18, RZ, 0x8, R18 ;  /* 0x00000008ff127819 */ /* 0x000fe40000011612 */
[----:B------:R-:W-:Y:S02]  /*d2790*/  PRMT R22, R25, 0x5410, R22 ;  /* 0x0000541019167816 */ /* 0x000fe40000000016 */
[----:B------:R-:W-:Y:S02]  /*d27a0*/  LOP3.LUT R17, R17, 0xffff, RZ, 0xc0, !PT ;  /* 0x0000ffff11117812 */ /* 0x000fe400078ec0ff */
[----:B------:R-:W-:Y:S01]  /*d27b0*/  LOP3.LUT R18, R18, 0xffff, RZ, 0xc0, !PT ;  /* 0x0000ffff12127812 */ /* 0x000fe200078ec0ff */
[----:B------:R0:W-:Y:S04]  /*d27c0*/  STL [R1+0x1d98], R22 ;  /* 0x001d981601007387 */ /* 0x0001e80000100800 */
[----:B------:R1:W-:Y:S01]  /*d27d0*/  STL.64 [R1+0xaa0], R44 ;  /* 0x000aa02c01007387 */ /* 0x0003e20000100a00 */
[----:B0-----:R-:W-:-:S02]  /*d27e0*/  SHF.R.U32.HI R22, RZ, 0x8, R19 ;  /* 0x00000008ff167819 */ /* 0x001fc40000011613 */
[----:B------:R-:W-:Y:S02]  /*d27f0*/  PRMT R19, R17, 0x3340, R18 ;  /* 0x0000334011137816 */ /* 0x000fe40000000012 */
[----:B------:R-:W-:-:S03]  /*d2800*/  LOP3.LUT R18, R50, 0xffff, RZ, 0xc0, !PT ;  /* 0x0000ffff32127812 */ /* 0x000fc600078ec0ff */
[----:B------:R-:W-:Y:S04]  /*d2810*/  STL [R1+0x5d0], R19 ;  /* 0x0005d01301007387 */ /* 0x000fe80000100800 */
[----:B------:R-:W2:Y:S01]  /*d2820*/  LDL.LU R50, [R1+0x5750] ;  /* 0x0057500001327983 */ /* 0x000ea20000300800 */
[----:B------:R-:W-:-:S04]  /*d2830*/  LOP3.LUT R22, R22, 0xffff, RZ, 0xc0, !PT ;  /* 0x0000ffff16167812 */ /* 0x000fc800078ec0ff */
[----:B------:R-:W-:-:S05]  /*d2840*/  PRMT R17, R22, 0x3340, R0 ;  /* 0x0000334016117816 */ /* 0x000fca0000000000 */
[----:B------:R0:W-:Y:S04]  /*d2850*/  STL [R1+0x2b8], R17 ;  /* 0x0002b81101007387 */ /* 0x0001e80000100800 */
[----:B------:R-:W3:Y:S04]  /*d2860*/  LDL.LU R58, [R1+0x4e78] ;  /* 0x004e7800013a7983 */ /* 0x000ee80000300800 */
[----:B------:R-:W4:Y:S04]  /*d2870*/  LDL.LU R27, [R1+0x1c2c] ;  /* 0x001c2c00011b7983 */ /* 0x000f280000300800 */
[----:B------:R-:W4:Y:S01]  /*d2880*/  LDL.LU R25, [R1+0x200c] ;  /* 0x00200c0001197983 */ /* 0x000f220000300800 */
[----:B------:R-:W-:-:S02]  /*d2890*/  LOP3.LUT R51, R61, 0xffff, RZ, 0xc0, !PT ;  /* 0x0000ffff3d337812 */ /* 0x000fc400078ec0ff */
[----:B------:R-:W-:Y:S01]  /*d28a0*/  LOP3.LUT R26, R26, 0xffff, RZ, 0xc0, !PT ;  /* 0x0000ffff1a1a7812 */ /* 0x000fe200078ec0ff */
[----:B------:R-:W4:Y:S01]  /*d28b0*/  LDL.LU R61, [R1+0x574c] ;  /* 0x00574c00013d7983 */ /* 0x000f220000300800 */
[----:B------:R-:W-:Y:S02]  /*d28c0*/  PRMT R22, R51, 0x3340, R0 ;  /* 0x0000334033167816 */ /* 0x000fe40000000000 */
[----:B-1----:R-:W-:Y:S02]  /*d28d0*/  PRMT R44, R18, 0x3340, R26 ;  /* 0x00003340122c7816 */ /* 0x002fe4000000001a */
[----:B0-----:R-:W-:Y:S02]  /*d28e0*/  LOP3.LUT R17, R53, 0xffff, RZ, 0xc0, !PT ;  /* 0x0000ffff35117812 */ /* 0x001fe400078ec0ff */
[----:B------:R-:W-:Y:S02]  /*d28f0*/  LOP3.LUT R24, R24, 0xffff, RZ, 0xc0, !PT ;  /* 0x0000ffff18187812 */ /* 0x000fe400078ec0ff */
[----:B------:R-:W-:-:S02]  /*d2900*/  PRMT R45, R44, 0x5410, R22 ;  /* 0x000054102c2d7816 */ /* 0x000fc40000000016 */
[----:B------:R-:W-:Y:S01]  /*d2910*/  PRMT R22, R24, 0x3340, R0 ;  /* 0x0000334018167816 */ /* 0x000fe20000000000 */
[----:B------:R-:W-:Y:S04]  /*d2920*/  STL [R1+0x56bc], R51 ;  /* 0x0056bc3301007387 */ /* 0x000fe80000100800 */
[----:B------:R0:W-:Y:S01]  /*d2930*/  STL [R1+0x1d8c], R45 ;  /* 0x001d8c2d01007387 */ /* 0x0001e20000100800 */
[----:B------:R-:W-:-:S04]  /*d2940*/  SHF.R.U32.HI R18, RZ, 0x8, R18 ;  /* 0x00000008ff127819 */ /* 0x000fc80000011612 */
[----:B------:R-:W-:Y:S02]  /*d2950*/  LOP3.LUT R18, R18, 0xffff, RZ, 0xc0, !PT ;  /* 0x0000ffff12127812 */ /* 0x000fe400078ec0ff */
[----:B--2---:R-:W-:-:S04]  /*d2960*/  LOP3.LUT R19, R50, 0xffff, RZ, 0xc0, !PT ;  /* 0x0000ffff32137812 */ /* 0x004fc800078ec0ff */
[----:B------:R-:W-:-:S04]  /*d2970*/  PRMT R44, R17, 0x3340, R19 ;  /* 0x00003340112c7816 */ /* 0x000fc80000000013 */
[----:B------:R-:W-:Y:S02]  /*d2980*/  PRMT R22, R44, 0x5410, R22 ;  /* 0x000054102c167816 */ /* 0x000fe40000000016 */
[----:B------:R-:W-:-:S05]  /*d2990*/  IADD3 R44, P1, R20, R7, RZ ;  /* 0x00000007142c7210 */ /* 0x000fca0007f3e0ff */
[----:B0-----:R-:W-:Y:S01]  /*d29a0*/  IMAD.X R45, R21, 0x1, R8, P1 ;  /* 0x00000001152d7824 */ /* 0x001fe200008e0608 */
[----:B------:R0:W-:Y:S01]  /*d29b0*/  STL [R1+0x1d88], R22 ;  /* 0x001d881601007387 */ /* 0x0001e20000100800 */
[----:B------:R-:W-:-:S03]  /*d29c0*/  SHF.R.U32.HI R17, RZ, 0x8, R17 ;  /* 0x00000008ff117819 */ /* 0x000fc60000011611 */
[----:B------:R-:W2:Y:S04]  /*d29d0*/  LDL.LU R55, [R1+0x4db8] ;  /* 0x004db80001377983 */ /* 0x000ea80000300800 */
[----:B------:R1:W-:Y:S01]  /*d29e0*/  STL.64 [R1+0xa70], R44 ;  /* 0x000a702c01007387 */ /* 0x0003e20000100a00 */
[----:B0-----:R-:W-:-:S03]  /*d29f0*/  SHF.R.U32.HI R22, RZ, 0x8, R26 ;  /* 0x00000008ff167819 */ /* 0x001fc6000001161a */
[----:B------:R-:W2:Y:S01]  /*d2a00*/  LDL.LU R53, [R1+0x1a3c] ;  /* 0x001a3c0001357983 */ /* 0x000ea20000300800 */
[----:B------:R-:W-:-:S03]  /*d2a10*/  LOP3.LUT R17, R17, 0xffff, RZ, 0xc0, !PT ;  /* 0x0000ffff11117812 */ /* 0x000fc600078ec0ff */
[----:B------:R-:W2:Y:S01]  /*d2a20*/  LDL.LU R26, [R1+0x1e1c] ;  /* 0x001e1c00011a7983 */ /* 0x000ea20000300800 */
[----:B-1----:R-:W-:Y:S02]  /*d2a30*/  SHF.R.U32.HI R44, RZ, 0x8, R19 ;  /* 0x00000008ff2c7819 */ /* 0x002fe40000011613 */
[----:B------:R-:W-:Y:S02]  /*d2a40*/  LOP3.LUT R19, R22, 0xffff, RZ, 0xc0, !PT ;  /* 0x0000ffff16137812 */ /* 0x000fe400078ec0ff */
[----:B------:R-:W-:Y:S02]  /*d2a50*/  LOP3.LUT R22, R44, 0xffff, RZ, 0xc0, !PT ;  /* 0x0000ffff2c167812 */ /* 0x000fe400078ec0ff */
[----:B------:R-:W-:Y:S02]  /*d2a60*/  PRMT R50, R18, 0x3340, R19 ;  /* 0x0000334012327816 */ /* 0x000fe40000000013 */
[----:B------:R-:W-:-:S03]  /*d2a70*/  PRMT R18, R17, 0x3340, R22 ;  /* 0x0000334011127816 */ /* 0x000fc60000000016 */
[----:B------:R-:W-:Y:S01]  /*d2a80*/  STL [R1+0x5528], R50 ;  /* 0x0055283201007387 */ /* 0x000fe20000100800 */
[----:B---3--:R-:W-:Y:S02]  /*d2a90*/  LOP3.LUT R17, R58, 0xffff, RZ, 0xc0, !PT ;  /* 0x0000ffff3a117812 */ /* 0x008fe400078ec0ff */
[----:B----4-:R-:W-:Y:S01]  /*d2aa0*/  LOP3.LUT R19, R27, 0xffff, RZ, 0xc0, !PT ;  /* 0x0000ffff1b137812 */ /* 0x010fe200078ec0ff */
[----:B------:R0:W-:Y:S01]  /*d2ab0*/  STL [R1+0x5c4], R18 ;  /* 0x0005c41201007387 */ /* 0x0001e20000100800 */
[----:B------:R-:W-:Y:S02]  /*d2ac0*/  IADD3 R44, P1, R20, R9, RZ ;  /* 0x00000009142c7210 */ /* 0x000fe40007f3e0ff */
[----:B------:R-:W-:Y:S02]  /*d2ad0*/  PRMT R22, R19, 0x3340, R0 ;  /* 0x0000334013167816 */ /* 0x000fe40000000000 */
[----:B0-----:R-:W-:-:S04]  /*d2ae0*/  LOP3.LUT R18, R25, 0xffff, RZ, 0xc0, !PT ;  /* 0x0000ffff19127812 */ /* 0x001fc800078ec0ff */
[----:B------:R-:W-:Y:S01]  /*d2af0*/  PRMT R25, R17, 0x3340, R18 ;  /* 0x0000334011197816 */ /* 0x000fe20000000012 */
[----:B------:R-:W-:-:S03]  /*d2b00*/  IMAD.X R45, R21, 0x1, R10, P1 ;  /* 0x00000001152d7824 */ /* 0x000fc600008e060a */
[----:B------:R-:W-:-:S05]  /*d2b10*/  PRMT R22, R25, 0x5410, R22 ;  /* 0x0000541019167816 */ /* 0x000fca0000000016 */
[----:B------:R0:W-:Y:S04]  /*d2b20*/  STL [R1+0x1d78], R22 ;  /* 0x001d781601007387 */ /* 0x0001e80000100800 */
[----:B------:R-:W3:Y:S01]  /*d2b30*/  LDL.LU R27, [R1+0x760] ;  /* 0x00076000011b7983 */ /* 0x000ee20000300800 */
[----:B0-----:R-:W-:-:S03]  /*d2b40*/  SHF.R.U32.HI R22, RZ, 0x8, R24 ;  /* 0x00000008ff167819 */ /* 0x001fc60000011618 */
[----:B------:R-:W4:Y:S04]  /*d2b50*/  LDL.LU R24, [R1+0x2e0] ;  /* 0x0002e00001187983 */ /* 0x000f280000300800 */
[----:B------:R0:W-:Y:S04]  /*d2b60*/  STL.64 [R1+0xa90], R44 ;  /* 0x000a902c01007387 */ /* 0x0001e80000100a00 */
[----:B------:R-:W4:Y:S01]  /*d2b70*/  LDL.LU R25, [R1+0x4dc] ;  /* 0x0004dc0001197983 */ /* 0x000f220000300800 */
[----:B------:R-:W-:Y:S02]  /*d2b80*/  SHF.R.U32.HI R17, RZ, 0x8, R17 ;  /* 0x00000008ff117819 */ /* 0x000fe40000011611 */
[----:B------:R-:W-:-:S02]  /*d2b90*/  SHF.R.U32.HI R18, RZ, 0x8, R18 ;  /* 0x00000008ff127819 */ /* 0x000fc40000011612 */
[----:B------:R-:W-:Y:S02]  /*d2ba0*/  LOP3.LUT R22, R22, 0xffff, RZ, 0xc0, !PT ;  /* 0x0000ffff16167812 */ /* 0x000fe400078ec0ff */
[----:B------:R-:W-:Y:S02]  /*d2bb0*/  LOP3.LUT R17, R17, 0xffff, RZ, 0xc0, !PT ;  /* 0x0000ffff11117812 */ /* 0x000fe400078ec0ff */
[----:B------:R-:W-:Y:S02]  /*d2bc0*/  LOP3.LUT R18, R18, 0xffff, RZ, 0xc0, !PT ;  /* 0x0000ffff12127812 */ /* 0x000fe400078ec0ff */
[----:B------:R-:W-:Y:S02]  /*d2bd0*/  PRMT R22, R22, 0x3340, R0 ;  /* 0x0000334016167816 */ /* 0x000fe40000000000 */
[----:B------:R-:W-:-:S03]  /*d2be0*/  PRMT R17, R17, 0x3340, R18 ;  /* 0x0000334011117816 */ /* 0x000fc60000000012 */
[----:B------:R-:W-:Y:S04]  /*d2bf0*/  STL [R1+0x2b4], R22 ;  /* 0x0002b41601007387 */ /* 0x000fe80000100800 */
[----:B------:R1:W-:Y:S01]  /*d2c00*/  STL [R1+0x5bc], R17 ;  /* 0x0005bc1101007387 */ /* 0x0003e20000100800 */
[----:B0-----:R-:W-:-:S05]  /*d2c10*/  IADD3 R44, P1, R20, R11, RZ ;  /* 0x0000000b142c7210 */ /* 0x001fca0007f3e0ff */
[----:B------:R-:W-:Y:S01]  /*d2c20*/  IMAD.X R45, R21, 0x1, R12, P1 ;  /* 0x00000001152d7824 */ /* 0x000fe200008e060c */
[----:B--2---:R-:W-:Y:S02]  /*d2c30*/  LOP3.LUT R18, R55, 0xffff, RZ, 0xc0, !PT ;  /* 0x0000ffff37127812 */ /* 0x004fe400078ec0ff */
[----:B------:R-:W-:Y:S02]  /*d2c40*/  LOP3.LUT R55, R53, 0xffff, RZ, 0xc0, !PT ;  /* 0x0000ffff35377812 */ /* 0x000fe400078ec0ff */
[----:B-1----:R-:W-:Y:S02]  /*d2c50*/  LOP3.LUT R17, R26, 0xffff, RZ, 0xc0, !PT ;  /* 0x0000ffff1a117812 */ /* 0x002fe400078ec0ff */
[----:B------:R-:W-:Y:S02]  /*d2c60*/  PRMT R22, R55, 0x3340, R0 ;  /* 0x0000334037167816 */ /* 0x000fe40000000000 */
[----:B------:R-:W-:-:S04]  /*d2c70*/  PRMT R26, R18, 0x3340, R17 ;  /* 0x00003340121a7816 */ /* 0x000fc80000000011 */
[----:B------:R-:W-:Y:S01]  /*d2c80*/  PRMT R22, R26, 0x5410, R22 ;  /* 0x000054101a167816 */ /* 0x000fe20000000016 */
[----:B------:R-:W-:Y:S01]  /*d2c90*/  STL [R1+0x56c0], R55 ;  /* 0x0056c03701007387 */ /* 0x000fe20000100800 */
[----:B------:R-:W-:-:S03]  /*d2ca0*/  SHF.R.U32.HI R26, RZ, 0x8, R17 ;  /* 0x00000008ff1a7819 */ /* 0x000fc60000011611 */
[----:B------:R0:W-:Y:S04]  /*d2cb0*/  STL [R1+0x1d6c], R22 ;  /* 0x001d6c1601007387 */ /* 0x0001e80000100800 */
[----:B------:R-:W-:Y:S04]  /*d2cc0*/  STL.64 [R1+0xa68], R44 ;  /* 0x000a682c01007387 */ /* 0x000fe80000100a00 */
[----:B------:R-:W2:Y:S01]  /*d2cd0*/  LDL.LU R17, [R1+0x764] ;  /* 0x0007640001117983 */ /* 0x000ea20000300800 */
[----:B0-----:R-:W-:Y:S02]  /*d2ce0*/  SHF.R.U32.HI R22, RZ, 0x8, R19 ;  /* 0x00000008ff167819 */ /* 0x001fe40000011613 */
[----:B------:R-:W-:-:S02]  /*d2cf0*/  SHF.R.U32.HI R19, RZ, 0x8, R18 ;  /* 0x00000008ff137819 */ /* 0x000fc40000011612 */
[----:B------:R-:W2:Y:S01]  /*d2d00*/  LDL.LU R18, [R1+0x2e4] ;  /* 0x0002e40001127983 */ /* 0x000ea20000300800 */
[----:B------:R-:W-:-:S03]  /*d2d10*/  LOP3.LUT R26, R26, 0xffff, RZ, 0xc0, !PT ;  /* 0x0000ffff1a1a7812 */ /* 0x000fc600078ec0ff */
[----:B------:R-:W2:Y:S01]  /*d2d20*/  LDL.LU R57, [R1+0x4e0] ;  /* 0x0004e00001397983 */ /* 0x000ea20000300800 */
[----:B------:R-:W-:Y:S02]  /*d2d30*/  LOP3.LUT R19, R19, 0xffff, RZ, 0xc0, !PT ;  /* 0x0000ffff13137812 */ /* 0x000fe400078ec0ff */
[----:B------:R-:W-:Y:S02]  /*d2d40*/  LOP3.LUT R22, R22, 0xffff, RZ, 0xc0, !PT ;  /* 0x0000ffff16167812 */ /* 0x000fe400078ec0ff */
[----:B------:R-:W-:Y:S02]  /*d2d50*/  PRMT R53, R19, 0x3340, R26 ;  /* 0x0000334013357816 */ /* 0x000fe4000000001a */
[----:B------:R-:W-:-:S03]  /*d2d60*/  PRMT R22, R22, 0x3340, R0 ;  /* 0x0000334016167816 */ /* 0x000fc60000000000 */
[----:B------:R-:W-:Y:S01]  /*d2d70*/  STL [R1+0x552c], R53 ;  /* 0x00552c3501007387 */ /* 0x000fe20000100800 */
[----:B---3--:R-:W-:-:S03]  /*d2d80*/  LOP3.LUT R26, R27, 0xffff, RZ, 0xc0, !PT ;  /* 0x0000ffff1b1a7812 */ /* 0x008fc600078ec0ff */
[----:B------:R0:W-:Y:S01]  /*d2d90*/  STL [R1+0x2b0], R22 ;  /* 0x0002b01601007387 */ /* 0x0001e20000100800 */
[----:B----4-:R-:W-:Y:S02]  /*d2da0*/  LOP3.LUT R19, R24, 0xffff, RZ, 0xc0, !PT ;  /* 0x0000ffff18137812 */ /* 0x010fe400078ec0ff */
[----:B------:R-:W-:Y:S02]  /*d2db0*/  LOP3.LUT R25, R25, 0xffff, RZ, 0xc0, !PT ;  /* 0x0000ffff19197812 */ /* 0x000fe400078ec0ff */
[----:B0-----:R-:W-:Y:S02]  /*d2dc0*/  PRMT R22, R19, 0x3340, R0 ;  /* 0x0000334013167816 */ /* 0x001fe40000000000 */
[----:B------:R-:W-:Y:S02]  /*d2dd0*/  PRMT R24, R26, 0x3340, R25 ;  /* 0x000033401a187816 */ /* 0x000fe40000000019 */
[----:B------:R-:W-:Y:S02]  /*d2de0*/  IADD3 R44, P1, R20, R13, RZ ;  /* 0x0000000d142c7210 */ /* 0x000fe40007f3e0ff */
[----:B------:R-:W-:-:S02]  /*d2df0*/  PRMT R22, R24, 0x5410, R22 ;  /* 0x0000541018167816 */ /* 0x000fc40000000016 */
[----:B------:R-:W3:Y:S04]  /*d2e00*/  LDL.LU R24, [R1+0x53c] ;  /* 0x00053c0001187983 */ /* 0x000ee80000300800 */
[----:B------:R-:W4:Y:S01]  /*d2e10*/  LDL.LU R58, [R1+0x474] ;  /* 0x00047400013a7983 */ /* 0x000f220000300800 */
[----:B------:R-:W-:-:S03]  /*d2e20*/  IMAD.X R45, R21, 0x1, R15, P1 ;  /* 0x00000001152d7824 */ /* 0x000fc600008e060f */
[----:B------:R0:W-:Y:S04]  /*d2e30*/  STL [R1+0x1c38], R22 ;  /* 0x001c381601007387 */ /* 0x0001e80000100800 */
[----:B------:R1:W-:Y:S01]  /*d2e40*/  STL.64 [R1+0xa60], R44 ;  /* 0x000a602c01007387 */ /* 0x0003e20000100a00 */
[----:B0-----:R-:W-:Y:S02]  /*d2e50*/  SHF.R.U32.HI R22, RZ, 0x8, R25 ;  /* 0x00000008ff167819 */ /* 0x001fe40000011619 */
[----:B-1----:R-:W-:Y:S02]  /*d2e60*/  SHF.R.U32.HI R44, RZ, 0x8, R26 ;  /* 0x00000008ff2c7819 */ /* 0x002fe4000001161a */
[----:B------:R-:W4:Y:S04]  /*d2e70*/  LDL.LU R26, [R1+0x1c48] ;  /* 0x001c4800011a7983 */ /* 0x000f280000300800 */
[----:B------:R-:W4:Y:S04]  /*d2e80*/  LDL.LU R27, [R1+0x4e7c] ;  /* 0x004e7c00011b7983 */ /* 0x000f280000300800 */
[----:B------:R-:W4:Y:S01]  /*d2e90*/  LDL.LU R25, [R1+0x2028] ;  /* 0x0020280001197983 */ /* 0x000f220000300800 */
[----:B------:R-:W-:-:S02]  /*d2ea0*/  LOP3.LUT R44, R44, 0xffff, RZ, 0xc0, !PT ;  /* 0x0000ffff2c2c7812 */ /* 0x000fc400078ec0ff */
[----:B------:R-:W-:-:S04]  /*d2eb0*/  LOP3.LUT R22, R22, 0xffff, RZ, 0xc0, !PT ;  /* 0x0000ffff16167812 */ /* 0x000fc800078ec0ff */
[----:B------:R-:W-:Y:S02]  /*d2ec0*/  PRMT R22, R44, 0x3340, R22 ;  /* 0x000033402c167816 */ /* 0x000fe40000000016 */
[----:B------:R-:W-:-:S05]  /*d2ed0*/  IADD3 R44, P1, R20, R14, RZ ;  /* 0x0000000e142c7210 */ /* 0x000fca0007f3e0ff */
[----:B------:R-:W-:Y:S01]  /*d2ee0*/  IMAD.X R45, R21, 0x1, R16, P1 ;  /* 0x00000001152d7824 */ /* 0x000fe200008e0610 */
[----:B------:R-:W-:-:S04]  /*d2ef0*/  SHF.R.U32.HI R21, RZ, 0x8, R19 ;  /* 0x00000008ff157819 */ /* 0x000fc80000011613 */
[----:B------:R-:W-:Y:S01]  /*d2f00*/  LOP3.LUT R21, R21, 0xffff, RZ, 0xc0, !PT ;  /* 0x0000ffff15157812 */ /* 0x000fe200078ec0ff */
[----:B------:R-:W-:Y:S03]  /*d2f10*/  STL [R1+0x5b0], R22 ;  /* 0x0005b01601007387 */ /* 0x000fe60000100800 */
[----:B------:R-:W-:Y:S01]  /*d2f20*/  PRMT R19, R21, 0x3340, R0 ;  /* 0x0000334015137816 */ /* 0x000fe20000000000 */
[----:B------:R-:W-:Y:S04]  /*d2f30*/  STL.64 [R1+0xa58], R44 ;  /* 0x000a582c01007387 */ /* 0x000fe80000100a00 */
[----:B------:R0:W-:Y:S01]  /*d2f40*/  STL [R1+0x2ac], R19 ;  /* 0x0002ac1301007387 */ /* 0x0001e20000100800 */
[----:B--2---:R-:W-:-:S02]  /*d2f50*/  LOP3.LUT R17, R17, 0xffff, RZ, 0xc0, !PT ;  /* 0x0000ffff11117812 */ /* 0x004fc400078ec0ff */
[----:B------:R-:W-:Y:S02]  /*d2f60*/  LOP3.LUT R18, R18, 0xffff, RZ, 0xc0, !PT ;  /* 0x0000ffff12127812 */ /* 0x000fe400078ec0ff */
[----:B0-----:R-:W-:Y:S02]  /*d2f70*/  LOP3.LUT R19, R57, 0xffff, RZ, 0xc0, !PT ;  /* 0x0000ffff39137812 */ /* 0x001fe400078ec0ff */
[----:B------:R-:W-:Y:S02]  /*d2f80*/  PRMT R21, R18, 0x3340, R0 ;  /* 0x0000334012157816 */ /* 0x000fe40000000000 */
        /* <DEDUP_REMOVED lines=8> */
[----:B------:R-:W-:Y:S02]  /*d3010*/  LOP3.LUT R19, R61, 0xffff, RZ, 0xc0, !PT ;  /* 0x0000ffff3d137812 */ /* 0x000fe400078ec0ff */
[----:B------:R-:W-:Y:S02]  /*d3020*/  LOP3.LUT R21, R21, 0xffff, RZ, 0xc0, !PT ;  /* 0x0000ffff15157812 */ /* 0x000fe400078ec0ff */
[----:B------:R-:W-:Y:S02]  /*d3030*/  PRMT R18, R17, 0x3340, R22 ;  /* 0x0000334011127816 */ /* 0x000fe40000000016 */
[--C-:B------:R-:W-:Y:S02]  /*d3040*/  PRMT R17, R21, 0x3340, R0.reuse ;  /* 0x0000334015117816 */ /* 0x100fe40000000000 */
[----:B------:R-:W-:Y:S01]  /*d3050*/  PRMT R21, R19, 0x3340, R0 ;  /* 0x0000334013157816 */ /* 0x000fe20000000000 */
[----:B------:R-:W-:Y:S01]  /*d3060*/  STL [R1+0x5ac], R18 ;  /* 0x0005ac1201007387 */ /* 0x000fe20000100800 */
[----:B---3--:R-:W-:-:S02]  /*d3070*/  LOP3.LUT R24, R24, 0xffff, RZ, 0xc0, !PT ;  /* 0x0000ffff18187812 */ /* 0x008fc400078ec0ff */
[----:B----4-:R-:W-:Y:S01]  /*d3080*/  LOP3.LUT R45, R58, 0xffff, RZ, 0xc0, !PT ;  /* 0x0000ffff3a2d7812 */ /* 0x010fe200078ec0ff */
[----:B------:R0:W-:Y:S03]  /*d3090*/  STL [R1+0x2a8], R17 ;  /* 0x0002a81101007387 */ /* 0x0001e60000100800 */
[----:B------:R-:W-:Y:S01]  /*d30a0*/  PRMT R22, R24, 0x3340, R45 ;  /* 0x0000334018167816 */ /* 0x000fe2000000002d */
[----:B------:R-:W2:Y:S03]  /*d30b0*/  LDL.LU R61, [R1+0x5748] ;  /* 0x00574800013d7983 */ /* 0x000ea60000300800 */
[----:B0-----:R-:W-:-:S05]  /*d30c0*/  PRMT R17, R22, 0x5410, R21 ;  /* 0x0000541016117816 */ /* 0x001fca0000000015 */
[----:B------:R0:W-:Y:S01]  /*d30d0*/  STL [R1+0x1c28], R17 ;  /* 0x001c281101007387 */ /* 0x0001e20000100800 */
[----:B------:R-:W-:-:S03]  /*d30e0*/  LOP3.LUT R44, R25, 0xffff, RZ, 0xc0, !PT ;  /* 0x0000ffff192c7812 */ /* 0x000fc600078ec0ff */
[----:B------:R-:W3:Y:S01]  /*d30f0*/  LDL.LU R25, [R1+0x540] ;  /* 0x0005400001197983 */ /* 0x000ee20000300800 */
[----:B------:R-:W-:-:S03]  /*d3100*/  LOP3.LUT R18, R26, 0xffff, RZ, 0xc0, !PT ;  /* 0x0000ffff1a127812 */ /* 0x000fc600078ec0ff */
[----:B0-----:R-:W4:Y:S04]  /*d3110*/  LDL.LU R17, [R1+0x47c] ;  /* 0x00047c0001117983 */ /* 0x001f280000300800 */
[----:B------:R-:W2:Y:S04]  /*d3120*/  LDL.LU R57, [R1+0x4e84] ;  /* 0x004e840001397983 */ /* 0x000ea80000300800 */
[----:B------:R-:W2:Y:S04]  /*d3130*/  LDL.LU R26, [R1+0x1c3c] ;  /* 0x001c3c00011a7983 */ /* 0x000ea80000300800 */
[----:B------:R-:W2:Y:S01]  /*d3140*/  LDL.LU R58, [R1+0x201c] ;  /* 0x00201c00013a7983 */ /* 0x000ea20000300800 */
[----:B------:R-:W-:-:S02]  /*d3150*/  LOP3.LUT R27, R27, 0xffff, RZ, 0xc0, !PT ;  /* 0x0000ffff1b1b7812 */ /* 0x000fc400078ec0ff */
[----:B------:R-:W-:Y:S02]  /*d3160*/  PRMT R21, R18, 0x3340, R0 ;  /* 0x0000334012157816 */ /* 0x000fe40000000000 */
[--C-:B------:R-:W-:Y:S01]  /*d3170*/  PRMT R22, R27, 0x3340, R44.reuse ;  /* 0x000033401b167816 */ /* 0x100fe2000000002c */
[----:B------:R-:W-:Y:S01]  /*d3180*/  VIADD R20, R20, UR6 ;  /* 0x0000000614147c36 */ /* 0x000fe20008000000 */
[----:B------:R-:W-:Y:S01]  /*d3190*/  SHF.R.U32.HI R27, RZ, 0x8, R27 ;  /* 0x00000008ff1b7819 */ /* 0x000fe2000001161b */
[----:B------:R-:W-:Y:S01]  /*d31a0*/  ULDC UR6, c[0x0][0x248] ;  /* 0x0000920000067ab9 */ /* 0x000fe20000000800 */
[----:B------:R-:W-:Y:S02]  /*d31b0*/  PRMT R22, R22, 0x5410, R21 ;  /* 0x0000541016167816 */ /* 0x000fe40000000015 */
[----:B------:R-:W-:Y:S02]  /*d31c0*/  SHF.R.U32.HI R44, RZ, 0x8, R44 ;  /* 0x00000008ff2c7819 */ /* 0x000fe4000001162c */
[----:B------:R-:W-:Y:S01]  /*d31d0*/  SHF.R.U32.HI R24, RZ, 0x8, R24 ;  /* 0x00000008ff187819 */ /* 0x000fe20000011618 */
[----:B------:R0:W-:Y:S01]  /*d31e0*/  STL [R1+0x1c1c], R22 ;  /* 0x001c1c1601007387 */ /* 0x0001e20000100800 */
[----:B------:R-:W-:-:S02]  /*d31f0*/  SHF.R.S32.HI R21, RZ, 0x1f, R20 ;  /* 0x0000001fff157819 */ /* 0x000fc40000011414 */
[----:B------:R-:W-:Y:S02]  /*d3200*/  IADD3 R46, P1, R20, R0, RZ ;  /* 0x00000000142e7210 */ /* 0x000fe40007f3e0ff */
[----:B------:R-:W-:Y:S02]  /*d3210*/  LOP3.LUT R27, R27, 0xffff, RZ, 0xc0, !PT ;  /* 0x0000ffff1b1b7812 */ /* 0x000fe400078ec0ff */
[----:B------:R-:W-:Y:S02]  /*d3220*/  LOP3.LUT R44, R44, 0xffff, RZ, 0xc0, !PT ;  /* 0x0000ffff2c2c7812 */ /* 0x000fe400078ec0ff */
[----:B0-----:R-:W-:Y:S02]  /*d3230*/  SHF.R.U32.HI R22, RZ, 0x8, R45 ;  /* 0x00000008ff167819 */ /* 0x001fe4000001162d */
[----:B------:R-:W-:Y:S02]  /*d3240*/  LOP3.LUT R24, R24, 0xffff, RZ, 0xc0, !PT ;  /* 0x0000ffff18187812 */ /* 0x000fe400078ec0ff */
[----:B------:R-:W-:Y:S01]  /*d3250*/  LOP3.LUT R22, R22, 0xffff, RZ, 0xc0, !PT ;  /* 0x0000ffff16167812 */ /* 0x000fe200078ec0ff */
[----:B------:R-:W-:Y:S01]  /*d3260*/  IMAD.X R47, R21, 0x1, R2, P1 ;  /* 0x00000001152f7824 */ /* 0x000fe200008e0602 */
[----:B------:R-:W-:-:S02]  /*d3270*/  PRMT R27, R27, 0x3340, R44 ;  /* 0x000033401b1b7816 */ /* 0x000fc4000000002c */
[----:B------:R-:W-:Y:S02]  /*d3280*/  PRMT R22, R24, 0x3340, R22 ;  /* 0x0000334018167816 */ /* 0x000fe40000000016 */
[----:B------:R-:W-:Y:S04]  /*d3290*/  STL.64 [R1+0xa18], R46 ;  /* 0x000a182e01007387 */ /* 0x000fe80000100a00 */
[----:B------:R-:W-:Y:S01]  /*d32a0*/  STL [R1+0x598], R27 ;  /* 0x0005981b01007387 */ /* 0x000fe20000100800 */
[----:B------:R-:W-:-:S03]  /*d32b0*/  IADD3 R44, P1, R20, R3, RZ ;  /* 0x00000003142c7210 */ /* 0x000fc60007f3e0ff */
[----:B------:R0:W-:Y:S01]  /*d32c0*/  STL [R1+0x594], R22 ;  /* 0x0005941601007387 */ /* 0x0001e20000100800 */
[----:B------:R-:W-:Y:S01]  /*d32d0*/  SHF.R.U32.HI R18, RZ, 0x8, R18 ;  /* 0x00000008ff127819 */ /* 0x000fe20000011612 */
[----:B------:R-:W-:Y:S01]  /*d32e0*/  IMAD.X R45, R21, 0x1, R4, P1 ;  /* 0x00000001152d7824 */ /* 0x000fe200008e0604 */
[----:B0-----:R-:W-:Y:S02]  /*d32f0*/  SHF.R.U32.HI R22, RZ, 0x8, R19 ;  /* 0x00000008ff167819 */ /* 0x001fe40000011613 */
[----:B------:R-:W-:Y:S02]  /*d3300*/  LOP3.LUT R18, R18, 0xffff, RZ, 0xc0, !PT ;  /* 0x0000ffff12127812 */ /* 0x000fe400078ec0ff */
[----:B------:R-:W-:Y:S02]  /*d3310*/  LOP3.LUT R22, R22, 0xffff, RZ, 0xc0, !PT ;  /* 0x0000ffff16167812 */ /* 0x000fe400078ec0ff */
[--C-:B------:R-:W-:Y:S02]  /*d3320*/  PRMT R18, R18, 0x3340, R0.reuse ;  /* 0x0000334012127816 */ /* 0x100fe40000000000 */
[----:B------:R-:W-:Y:S01]  /*d3330*/  PRMT R22, R22, 0x3340, R0 ;  /* 0x0000334016167816 */ /* 0x000fe20000000000 */
[----:B------:R-:W-:Y:S04]  /*d3340*/  STL.64 [R1+0xa38], R44 ;  /* 0x000a382c01007387 */ /* 0x000fe80000100a00 */
[----:B------:R0:W-:Y:S04]  /*d3350*/  STL [R1+0x2a4], R22 ;  /* 0x0002a41601007387 */ /* 0x0001e80000100800 */
[----:B------:R-:W2:Y:S04]  /*d3360*/  LDL.LU R27, [R1+0x4e74] ;  /* 0x004e7400011b7983 */ /* 0x000ea80000300800 */
[----:B------:R1:W-:Y:S04]  /*d3370*/  STL [R1+0x2a0], R18 ;  /* 0x0002a01201007387 */ /* 0x0003e80000100800 */
[----:B------:R-:W2:Y:S01]  /*d3380*/  LDL.LU R24, [R1+0x1a58] ;  /* 0x001a580001187983 */ /* 0x000ea20000300800 */
[----:B---3--:R-:W-:-:S03]  /*d3390*/  LOP3.LUT R19, R25, 0xffff, RZ, 0xc0, !PT ;  /* 0x0000ffff19137812 */ /* 0x008fc600078ec0ff */
[----:B------:R-:W3:Y:S01]  /*d33a0*/  LDL.LU R25, [R1+0x1e38] ;  /* 0x001e380001197983 */ /* 0x000ee20000300800 */
[----:B------:R-:W-:Y:S02]  /*d33b0*/  LOP3.LUT R59, R59, 0xffff, RZ, 0xc0, !PT ;  /* 0x0000ffff3b3b7812 */ /* 0x000fe400078ec0ff */
[----:B----4-:R-:W-:Y:S02]  /*d33c0*/  LOP3.LUT R17, R17, 0xffff, RZ, 0xc0, !PT ;  /* 0x0000ffff11117812 */ /* 0x010fe400078ec0ff */
[----:B0-----:R-:W-:Y:S02]  /*d33d0*/  PRMT R22, R59, 0x3340, R0 ;  /* 0x000033403b167816 */ /* 0x001fe40000000000 */
[----:B--2---:R-:W-:Y:S02]  /*d33e0*/  LOP3.LUT R44, R26, 0xffff, RZ, 0xc0, !PT ;  /* 0x0000ffff1a2c7812 */ /* 0x004fe400078ec0ff */
[----:B------:R-:W-:Y:S02]  /*d33f0*/  PRMT R26, R19, 0x3340, R17 ;  /* 0x00003340131a7816 */ /* 0x000fe40000000011 */
[----:B-1----:R-:W-:-:S02]  /*d3400*/  LOP3.LUT R18, R57, 0xffff, RZ, 0xc0, !PT ;  /* 0x0000ffff39127812 */ /* 0x002fc400078ec0ff */
[----:B------:R-:W-:Y:S02]  /*d3410*/  LOP3.LUT R45, R58, 0xffff, RZ, 0xc0, !PT ;  /* 0x0000ffff3a2d7812 */ /* 0x000fe400078ec0ff */
[----:B------:R-:W-:Y:S01]  /*d3420*/  PRMT R46, R26, 0x5410, R22 ;  /* 0x000054101a2e7816 */ /* 0x000fe20000000016 */
[----:B------:R-:W-:Y:S01]  /*d3430*/  STL [R1+0x56c4], R59 ;  /* 0x0056c43b01007387 */ /* 0x000fe20000100800 */
[----:B------:R-:W-:Y:S02]  /*d3440*/  PRMT R22, R44, 0x3340, R0 ;  /* 0x000033402c167816 */ /* 0x000fe40000000000 */
[----:B------:R-:W-:Y:S01]  /*d3450*/  PRMT R26, R18, 0x3340, R45 ;  /* 0x00003340121a7816 */ /* 0x000fe2000000002d */
[----:B------:R0:W-:Y:S03]  /*d3460*/  STL [R1+0x1c18], R46 ;  /* 0x001c182e01007387 */ /* 0x0001e60000100800 */
[----:B------:R-:W-:-:S02]  /*d3470*/  PRMT R22, R26, 0x5410, R22 ;  /* 0x000054101a167816 */ /* 0x000fc40000000016 */
[----:B0-----:R-:W-:-:S03]  /*d3480*/  IADD3 R46, P1, R20, R5, RZ ;  /* 0x00000005142e7210 */ /* 0x001fc60007f3e0ff */
[----:B------:R0:W-:Y:S02]  /*d3490*/  STL [R1+0x1c0c], R22 ;  /* 0x001c0c1601007387 */ /* 0x0001e40000100800 */
[----:B------:R-:W-:Y:S01]  /*d34a0*/  IMAD.X R47, R21, 0x1, R6, P1 ;  /* 0x00000001152f7824 */ /* 0x000fe200008e0606 */
[----:B0-----:R-:W-:Y:S02]  /*d34b0*/  SHF.R.U32.HI R22, RZ, 0x8, R17 ;  /* 0x00000008ff167819 */ /* 0x001fe40000011611 */
[----:B------:R-:W2:Y:S04]  /*d34c0*/  LDL.LU R17, [R1+0x768] ;  /* 0x0007680001117983 */ /* 0x000ea80000300800 */
[----:B------:R0:W-:Y:S04]  /*d34d0*/  STL.64 [R1+0x9e8], R46 ;  /* 0x0009e82e01007387 */ /* 0x0001e80000100a00 */
[----:B------:R-:W4:Y:S04]  /*d34e0*/  LDL.LU R58, [R1+0x30c] ;  /* 0x00030c00013a7983 */ /* 0x000f280000300800 */
[----:B------:R-:W4:Y:S01]  /*d34f0*/  LDL.LU R26, [R1+0x4f4] ;  /* 0x0004f400011a7983 */ /* 0x000f220000300800 */
[----:B------:R-:W-:-:S02]  /*d3500*/  SHF.R.U32.HI R19, RZ, 0x8, R19 ;  /* 0x00000008ff137819 */ /* 0x000fc40000011613 */
[----:B------:R-:W-:Y:S02]  /*d3510*/  SHF.R.U32.HI R18, RZ, 0x8, R18 ;  /* 0x00000008ff127819 */ /* 0x000fe40000011612 */
[----:B0-----:R-:W-:Y:S02]  /*d3520*/  SHF.R.U32.HI R46, RZ, 0x8, R45 ;  /* 0x00000008ff2e7819 */ /* 0x001fe4000001162d */
[----:B------:R-:W-:Y:S02]  /*d3530*/  LOP3.LUT R19, R19, 0xffff, RZ, 0xc0, !PT ;  /* 0x0000ffff13137812 */ /* 0x000fe400078ec0ff */
[----:B------:R-:W-:Y:S02]  /*d3540*/  LOP3.LUT R45, R22, 0xffff, RZ, 0xc0, !PT ;  /* 0x0000ffff162d7812 */ /* 0x000fe400078ec0ff */
[----:B------:R-:W-:Y:S02]  /*d3550*/  LOP3.LUT R18, R18, 0xffff, RZ, 0xc0, !PT ;  /* 0x0000ffff12127812 */ /* 0x000fe400078ec0ff */
[----:B------:R-:W-:-:S02]  /*d3560*/  LOP3.LUT R22, R46, 0xffff, RZ, 0xc0, !PT ;  /* 0x0000ffff2e167812 */ /* 0x000fc400078ec0ff */
[----:B------:R-:W-:Y:S02]  /*d3570*/  PRMT R57, R19, 0x3340, R45 ;  /* 0x0000334013397816 */ /* 0x000fe4000000002d */
[----:B------:R-:W-:-:S03]  /*d3580*/  PRMT R19, R18, 0x3340, R22 ;  /* 0x0000334012137816 */ /* 0x000fc60000000016 */
[----:B------:R-:W-:Y:S04]  /*d3590*/  STL [R1+0x5530], R57 ;  /* 0x0055303901007387 */ /* 0x000fe80000100800 */
[----:B------:R3:W-:Y:S01]  /*d35a0*/  STL [R1+0x588], R19 ;  /* 0x0005881301007387 */ /* 0x0007e20000100800 */
[----:B------:R-:W-:-:S03]  /*d35b0*/  LOP3.LUT R18, R27, 0xffff, RZ, 0xc0, !PT ;  /* 0x0000ffff1b127812 */ /* 0x000fc600078ec0ff */
[----:B------:R-:W4:Y:S01]  /*d35c0*/  LDL.LU R27, [R1+0x750] ;  /* 0x00075000011b7983 */ /* 0x000f220000300800 */
[----:B------:R-:W-:-:S04]  /*d35d0*/  LOP3.LUT R45, R24, 0xffff, RZ, 0xc0, !PT ;  /* 0x0000ffff182d7812 */ /* 0x000fc800078ec0ff */
[----:B------:R-:W-:Y:S02]  /*d35e0*/  PRMT R22, R45, 0x3340, R0 ;  /* 0x000033402d167816 */ /* 0x000fe40000000000 */
[----:B---3--:R-:W-:Y:S02]  /*d35f0*/  LOP3.LUT R19, R25, 0xffff, RZ, 0xc0, !PT ;  /* 0x0000ffff19137812 */ /* 0x008fe400078ec0ff */
[----:B------:R-:W3:Y:S02]  /*d3600*/  LDL.LU R25, [R1+0x264] ;  /* 0x0002640001197983 */ /* 0x000ee40000300800 */
[----:B------:R-:W-:-:S04]  /*d3610*/  PRMT R24, R18, 0x3340, R19 ;  /* 0x0000334012187816 */ /* 0x000fc80000000013 */
[----:B------:R-:W-:-:S05]  /*d3620*/  PRMT R22, R24, 0x5410, R22 ;  /* 0x0000541018167816 */ /* 0x000fca0000000016 */
[----:B------:R0:W-:Y:S04]  /*d3630*/  STL [R1+0x1c08], R22 ;  /* 0x001c081601007387 */ /* 0x0001e80000100800 */
[----:B------:R-:W3:Y:S01]  /*d3640*/  LDL.LU R24, [R1+0x484] ;  /* 0x0004840001187983 */ /* 0x000ee20000300800 */
[----:B------:R-:W-:Y:S02]  /*d3650*/  SHF.R.U32.HI R18, RZ, 0x8, R18 ;  /* 0x00000008ff127819 */ /* 0x000fe40000011612 */
[----:B------:R-:W-:Y:S02]  /*d3660*/  SHF.R.U32.HI R19, RZ, 0x8, R19 ;  /* 0x00000008ff137819 */ /* 0x000fe40000011613 */
[----:B------:R-:W-:Y:S02]  /*d3670*/  IADD3 R46, P1, R20, R7, RZ ;  /* 0x00000007142e7210 */ /* 0x000fe40007f3e0ff */
[----:B------:R-:W-:-:S02]  /*d3680*/  LOP3.LUT R18, R18, 0xffff, RZ, 0xc0, !PT ;  /* 0x0000ffff12127812 */ /* 0x000fc400078ec0ff */
[----:B------:R-:W-:Y:S01]  /*d3690*/  LOP3.LUT R19, R19, 0xffff, RZ, 0xc0, !PT ;  /* 0x0000ffff13137812 */ /* 0x000fe200078ec0ff */
[----:B------:R-:W-:Y:S01]  /*d36a0*/  IMAD.X R47, R21, 0x1, R8, P1 ;  /* 0x00000001152f7824 */ /* 0x000fe200008e0608 */
[----:B0-----:R-:W-:Y:S02]  /*d36b0*/  SHF.R.U32.HI R22, RZ, 0x8, R45 ;  /* 0x00000008ff167819 */ /* 0x001fe4000001162d */
[----:B------:R-:W-:Y:S02]  /*d36c0*/  PRMT R45, R18, 0x3340, R19 ;  /* 0x00003340122d7816 */ /* 0x000fe40000000013 */
[----:B------:R-:W-:Y:S01]  /*d36d0*/  STL.64 [R1+0x9e0], R46 ;  /* 0x0009e02e01007387 */ /* 0x000fe20000100a00 */
[----:B------:R-:W-:-:S03]  /*d36e0*/  LOP3.LUT R22, R22, 0xffff, RZ, 0xc0, !PT ;  /* 0x0000ffff16167812 */ /* 0x000fc600078ec0ff */
[----:B------:R4:W-:Y:S01]  /*d36f0*/  STL [R1+0x584], R45 ;  /* 0x0005842d01007387 */ /* 0x0009e20000100800 */
[--C-:B------:R-:W-:Y:S02]  /*d3700*/  PRMT R18, R22, 0x3340, R0.reuse ;  /* 0x0000334016127816 */ /* 0x100fe40000000000 */
[----:B--2---:R-:W-:Y:S02]  /*d3710*/  LOP3.LUT R19, R17, 0xffff, RZ, 0xc0, !PT ;  /* 0x0000ffff11137812 */ /* 0x004fe400078ec0ff */
[----:B----4-:R-:W-:Y:S02]  /*d3720*/  LOP3.LUT R45, R58, 0xffff, RZ, 0xc0, !PT ;  /* 0x0000ffff3a2d7812 */ /* 0x010fe400078ec0ff */
[----:B------:R-:W-:Y:S02]  /*d3730*/  LOP3.LUT R26, R26, 0xffff, RZ, 0xc0, !PT ;  /* 0x0000ffff1a1a7812 */ /* 0x000fe400078ec0ff */
[----:B------:R-:W-:Y:S02]  /*d3740*/  PRMT R22, R45, 0x3340, R0 ;  /* 0x000033402d167816 */ /* 0x000fe40000000000 */
[----:B------:R-:W-:Y:S01]  /*d3750*/  PRMT R17, R19, 0x3340, R26 ;  /* 0x0000334013117816 */ /* 0x000fe2000000001a */
[----:B------:R0:W-:Y:S03]  /*d3760*/  STL [R1+0x29c], R18 ;  /* 0x00029c1201007387 */ /* 0x0001e60000100800 */
[----:B------:R-:W-:Y:S01]  /*d3770*/  PRMT R22, R17, 0x5410, R22 ;  /* 0x0000541011167816 */ /* 0x000fe20000000016 */
[----:B0-----:R-:W2:Y:S04]  /*d3780*/  LDL.LU R18, [R1+0x76c] ;  /* 0x00076c0001127983 */ /* 0x001ea80000300800 */
[----:B------:R-:W4:Y:S04]  /*d3790*/  LDL.LU R17, [R1+0x318] ;  /* 0x0003180001117983 */ /* 0x000f280000300800 */
[----:B------:R0:W-:Y:S04]  /*d37a0*/  STL [R1+0x1bfc], R22 ;  /* 0x001bfc1601007387 */ /* 0x0001e80000100800 */
[----:B------:R-:W4:Y:S01]  /*d37b0*/  LDL.LU R58, [R1+0x4fc] ;  /* 0x0004fc00013a7983 */ /* 0x000f220000300800 */
[----:B------:R-:W-:-:S02]  /*d37c0*/  IADD3 R46, P1, R20, R9, RZ ;  /* 0x00000009142e7210 */ /* 0x000fc40007f3e0ff */
[----:B0-----:R-:W-:Y:S02]  /*d37d0*/  SHF.R.U32.HI R22, RZ, 0x8, R44 ;  /* 0x00000008ff167819 */ /* 0x001fe4000001162c */
        /* <DEDUP_REMOVED lines=8> */
[----:B------:R-:W-:Y:S02]  /*d3860*/  PRMT R22, R19, 0x3340, R26 ;  /* 0x0000334013167816 */ /* 0x000fe4000000001a */
[----:B------:R-:W-:Y:S01]  /*d3870*/  LOP3.LUT R19, R27, 0xffff, RZ, 0xc0, !PT ;  /* 0x0000ffff1b137812 */ /* 0x000fe200078ec0ff */
[----:B------:R-:W-:Y:S01]  /*d3880*/  STL [R1+0x298], R44 ;  /* 0x0002982c01007387 */ /* 0x000fe20000100800 */
[----:B------:R-:W-:-:S03]  /*d3890*/  IADD3 R26, P1, R20, R11, RZ ;  /* 0x0000000b141a7210 */ /* 0x000fc60007f3e0ff */
[----:B------:R0:W-:Y:S02]  /*d38a0*/  STL [R1+0x580], R22 ;  /* 0x0005801601007387 */ /* 0x0001e40000100800 */
[----:B------:R-:W-:Y:S01]  /*d38b0*/  IMAD.X R27, R21, 0x1, R12, P1 ;  /* 0x00000001151b7824 */ /* 0x000fe200008e060c */
[----:B---3--:R-:W-:-:S04]  /*d38c0*/  LOP3.LUT R25, R25, 0xffff, RZ, 0xc0, !PT ;  /* 0x0000ffff19197812 */ /* 0x008fc800078ec0ff */
[----:B0-----:R-:W-:Y:S02]  /*d38d0*/  PRMT R22, R25, 0x3340, R0 ;  /* 0x0000334019167816 */ /* 0x001fe40000000000 */
[----:B------:R-:W-:-:S04]  /*d38e0*/  LOP3.LUT R44, R24, 0xffff, RZ, 0xc0, !PT ;  /* 0x0000ffff182c7812 */ /* 0x000fc800078ec0ff */
[----:B------:R-:W-:-:S04]  /*d38f0*/  PRMT R24, R19, 0x3340, R44 ;  /* 0x0000334013187816 */ /* 0x000fc8000000002c */
[----:B------:R-:W-:-:S05]  /*d3900*/  PRMT R22, R24, 0x5410, R22 ;  /* 0x0000541018167816 */ /* 0x000fca0000000016 */
[----:B------:R-:W-:Y:S04]  /*d3910*/  STL [R1+0x1bf8], R22 ;  /* 0x001bf81601007387 */ /* 0x000fe80000100800 */
[----:B------:R-:W3:Y:S04]  /*d3920*/  LDL.LU R24, [R1+0x4e8c] ;  /* 0x004e8c0001187983 */ /* 0x000ee80000300800 */
[----:B------:R0:W-:Y:S04]  /*d3930*/  STL.64 [R1+0x9d8], R26 ;  /* 0x0009d81a01007387 */ /* 0x0001e80000100a00 */
[----:B0-----:R-:W3:Y:S04]  /*d3940*/  LDL.LU R26, [R1+0x1c58] ;  /* 0x001c5800011a7983 */ /* 0x001ee80000300800 */
[----:B------:R-:W3:Y:S01]  /*d3950*/  LDL.LU R27, [R1+0x2038] ;  /* 0x00203800011b7983 */ /* 0x000ee20000300800 */
[----:B------:R-:W-:-:S02]  /*d3960*/  SHF.R.U32.HI R22, RZ, 0x8, R45 ;  /* 0x00000008ff167819 */ /* 0x000fc4000001162d */
[----:B------:R-:W-:Y:S02]  /*d3970*/  SHF.R.U32.HI R19, RZ, 0x8, R19 ;  /* 0x00000008ff137819 */ /* 0x000fe40000011613 */
[----:B------:R-:W-:Y:S02]  /*d3980*/  SHF.R.U32.HI R44, RZ, 0x8, R44 ;  /* 0x00000008ff2c7819 */ /* 0x000fe4000001162c */
[----:B------:R-:W-:Y:S02]  /*d3990*/  LOP3.LUT R22, R22, 0xffff, RZ, 0xc0, !PT ;  /* 0x0000ffff16167812 */ /* 0x000fe400078ec0ff */
[----:B------:R-:W-:Y:S02]  /*d39a0*/  LOP3.LUT R19, R19, 0xffff, RZ, 0xc0, !PT ;  /* 0x0000ffff13137812 */ /* 0x000fe400078ec0ff */
[----:B------:R-:W-:Y:S02]  /*d39b0*/  LOP3.LUT R44, R44, 0xffff, RZ, 0xc0, !PT ;  /* 0x0000ffff2c2c7812 */ /* 0x000fe400078ec0ff */
[----:B------:R-:W-:-:S02]  /*d39c0*/  PRMT R45, R22, 0x3340, R0 ;  /* 0x00003340162d7816 */ /* 0x000fc40000000000 */
[----:B------:R-:W-:Y:S02]  /*d39d0*/  PRMT R22, R19, 0x3340, R44 ;  /* 0x0000334013167816 */ /* 0x000fe4000000002c */
[----:B--2---:R-:W-:Y:S01]  /*d39e0*/  LOP3.LUT R19, R18, 0xffff, RZ, 0xc0, !PT ;  /* 0x0000ffff12137812 */ /* 0x004fe200078ec0ff */
[----:B------:R-:W-:Y:S01]  /*d39f0*/  STL [R1+0x294], R45 ;  /* 0x0002942d01007387 */ /* 0x000fe20000100800 */
[----:B----4-:R-:W-:-:S03]  /*d3a00*/  LOP3.LUT R17, R17, 0xffff, RZ, 0xc0, !PT ;  /* 0x0000ffff11117812 */ /* 0x010fc600078ec0ff */
[----:B------:R0:W-:Y:S01]  /*d3a10*/  STL [R1+0x578], R22 ;  /* 0x0005781601007387 */ /* 0x0001e20000100800 */
[----:B------:R-:W-:Y:S02]  /*d3a20*/  LOP3.LUT R18, R58, 0xffff, RZ, 0xc0, !PT ;  /* 0x0000ffff3a127812 */ /* 0x000fe400078ec0ff */
[----:B0-----:R-:W-:Y:S02]  /*d3a30*/  PRMT R22, R17, 0x3340, R0 ;  /* 0x0000334011167816 */ /* 0x001fe40000000000 */
[----:B------:R-:W-:-:S04]  /*d3a40*/  PRMT R44, R19, 0x3340, R18 ;  /* 0x00003340132c7816 */ /* 0x000fc80000000012 */
[----:B------:R-:W-:Y:S02]  /*d3a50*/  PRMT R22, R44, 0x5410, R22 ;  /* 0x000054102c167816 */ /* 0x000fe40000000016 */
[----:B------:R-:W-:-:S05]  /*d3a60*/  IADD3 R44, P1, R20, R13, RZ ;  /* 0x0000000d142c7210 */ /* 0x000fca0007f3e0ff */
[----:B------:R-:W-:Y:S01]  /*d3a70*/  IMAD.X R45, R21, 0x1, R15, P1 ;  /* 0x00000001152d7824 */ /* 0x000fe200008e060f */
[----:B------:R0:W-:Y:S04]  /*d3a80*/  STL [R1+0x1bec], R22 ;  /* 0x001bec1601007387 */ /* 0x0001e80000100800 */
[----:B------:R1:W-:Y:S01]  /*d3a90*/  STL.64 [R1+0x9c0], R44 ;  /* 0x0009c02c01007387 */ /* 0x0003e20000100a00 */
[----:B0-----:R-:W-:-:S03]  /*d3aa0*/  SHF.R.U32.HI R22, RZ, 0x8, R18 ;  /* 0x00000008ff167819 */ /* 0x001fc60000011612 */
[----:B------:R-:W2:Y:S01]  /*d3ab0*/  LDL.LU R18, [R1+0x754] ;  /* 0x0007540001127983 */ /* 0x000ea20000300800 */
[----:B-1----:R-:W-:Y:S02]  /*d3ac0*/  SHF.R.U32.HI R44, RZ, 0x8, R19 ;  /* 0x00000008ff2c7819 */ /* 0x002fe40000011613 */
[----:B------:R-:W-:Y:S01]  /*d3ad0*/  LOP3.LUT R22, R22, 0xffff, RZ, 0xc0, !PT ;  /* 0x0000ffff16167812 */ /* 0x000fe200078ec0ff */
[----:B------:R-:W4:Y:S01]  /*d3ae0*/  LDL.LU R19, [R1+0x498] ;  /* 0x0004980001137983 */ /* 0x000f220000300800 */
        /* <DEDUP_REMOVED lines=8> */
[----:B------:R0:W-:Y:S04]  /*d3b70*/  STL.64 [R1+0xa08], R44 ;  /* 0x000a082c01007387 */ /* 0x0001e80000100a00 */
[----:B------:R1:W-:Y:S01]  /*d3b80*/  STL [R1+0x290], R17 ;  /* 0x0002901101007387 */ /* 0x0003e20000100800 */
[----:B---3--:R-:W-:-:S02]  /*d3b90*/  LOP3.LUT R24, R24, 0xffff, RZ, 0xc0, !PT ;  /* 0x0000ffff18187812 */ /* 0x008fc400078ec0ff */
[----:B0-----:R-:W-:Y:S02]  /*d3ba0*/  LOP3.LUT R44, R26, 0xffff, RZ, 0xc0, !PT ;  /* 0x0000ffff1a2c7812 */ /* 0x001fe400078ec0ff */
[----:B-1----:R-:W-:Y:S02]  /*d3bb0*/  LOP3.LUT R17, R27, 0xffff, RZ, 0xc0, !PT ;  /* 0x0000ffff1b117812 */ /* 0x002fe400078ec0ff */
[----:B------:R-:W-:Y:S02]  /*d3bc0*/  PRMT R21, R44, 0x3340, R0 ;  /* 0x000033402c157816 */ /* 0x000fe40000000000 */
[----:B------:R-:W-:-:S04]  /*d3bd0*/  PRMT R22, R24, 0x3340, R17 ;  /* 0x0000334018167816 */ /* 0x000fc80000000011 */
[----:B------:R-:W-:-:S05]  /*d3be0*/  PRMT R22, R22, 0x5410, R21 ;  /* 0x0000541016167816 */ /* 0x000fca0000000015 */
[----:B------:R0:W-:Y:S01]  /*d3bf0*/  STL [R1+0x1be8], R22 ;  /* 0x001be81601007387 */ /* 0x0001e20000100800 */
[----:B------:R-:W-:Y:S02]  /*d3c00*/  SHF.R.U32.HI R21, RZ, 0x8, R25 ;  /* 0x00000008ff157819 */ /* 0x000fe40000011619 */
[----:B------:R-:W-:Y:S02]  /*d3c10*/  SHF.R.U32.HI R25, RZ, 0x8, R24 ;  /* 0x00000008ff197819 */ /* 0x000fe40000011618 */
[----:B0-----:R-:W-:Y:S02]  /*d3c20*/  SHF.R.U32.HI R22, RZ, 0x8, R17 ;  /* 0x00000008ff167819 */ /* 0x001fe40000011611 */
[----:B------:R-:W3:Y:S04]  /*d3c30*/  LDL.LU R17, [R1+0x4e90] ;  /* 0x004e900001117983 */ /* 0x000ee80000300800 */
[----:B------:R-:W3:Y:S04]  /*d3c40*/  LDL.LU R58, [R1+0x1c4c] ;  /* 0x001c4c00013a7983 */ /* 0x000ee80000300800 */
[----:B------:R-:W3:Y:S04]  /*d3c50*/  LDL.LU R26, [R1+0x202c] ;  /* 0x00202c00011a7983 */ /* 0x000ee80000300800 */
[----:B------:R-:W3:Y:S04]  /*d3c60*/  LDL.LU R27, [R1+0x4e80] ;  /* 0x004e8000011b7983 */ /* 0x000ee80000300800 */
[----:B------:R-:W3:Y:S01]  /*d3c70*/  LDL.LU R24, [R1+0x1a68] ;  /* 0x001a680001187983 */ /* 0x000ee20000300800 */
[----:B------:R-:W-:-:S03]  /*d3c80*/  LOP3.LUT R45, R25, 0xffff, RZ, 0xc0, !PT ;  /* 0x0000ffff192d7812 */ /* 0x000fc600078ec0ff */
[----:B------:R-:W3:Y:S01]  /*d3c90*/  LDL.LU R25, [R1+0x1e48] ;  /* 0x001e480001197983 */ /* 0x000ee20000300800 */
[----:B------:R-:W-:Y:S02]  /*d3ca0*/  LOP3.LUT R21, R21, 0xffff, RZ, 0xc0, !PT ;  /* 0x0000ffff15157812 */ /* 0x000fe400078ec0ff */
[----:B------:R-:W-:Y:S02]  /*d3cb0*/  LOP3.LUT R22, R22, 0xffff, RZ, 0xc0, !PT ;  /* 0x0000ffff16167812 */ /* 0x000fe400078ec0ff */
[----:B------:R-:W-:Y:S02]  /*d3cc0*/  PRMT R46, R21, 0x3340, R0 ;  /* 0x00003340152e7816 */ /* 0x000fe40000000000 */
[----:B------:R-:W-:Y:S02]  /*d3cd0*/  PRMT R21, R45, 0x3340, R22 ;  /* 0x000033402d157816 */ /* 0x000fe40000000016 */
[----:B------:R-:W-:Y:S01]  /*d3ce0*/  LOP3.LUT R45, R61, 0xffff, RZ, 0xc0, !PT ;  /* 0x0000ffff3d2d7812 */ /* 0x000fe200078ec0ff */
[----:B------:R-:W-:Y:S01]  /*d3cf0*/  STL [R1+0x28c], R46 ;  /* 0x00028c2e01007387 */ /* 0x000fe20000100800 */
[----:B------:R-:W-:Y:S01]  /*d3d00*/  VIADD R20, R20, UR6 ;  /* 0x0000000614147c36 */ /* 0x000fe20008000000 */
[----:B------:R-:W-:-:S02]  /*d3d10*/  ULDC UR6, c[0x0][0x248] ;  /* 0x0000920000067ab9 */ /* 0x000fc40000000800 */
[----:B------:R-:W3:Y:S01]  /*d3d20*/  LDL.LU R61, [R1+0x5744] ;  /* 0x00574400013d7983 */ /* 0x000ee20000300800 */
[----:B--2---:R-:W-:-:S03]  /*d3d30*/  LOP3.LUT R18, R18, 0xffff, RZ, 0xc0, !PT ;  /* 0x0000ffff12127812 */ /* 0x004fc600078ec0ff */
[----:B------:R0:W-:Y:S01]  /*d3d40*/  STL [R1+0x570], R21 ;  /* 0x0005701501007387 */ /* 0x0001e20000100800 */
[----:B----4-:R-:W-:-:S04]  /*d3d50*/  LOP3.LUT R19, R19, 0xffff, RZ, 0xc0, !PT ;  /* 0x0000ffff13137812 */ /* 0x010fc800078ec0ff */
[----:B------:R-:W-:Y:S02]  /*d3d60*/  PRMT R22, R18, 0x3340, R19 ;  /* 0x0000334012167816 */ /* 0x000fe40000000013 */
[----:B0-----:R-:W-:Y:S02]  /*d3d70*/  PRMT R21, R45, 0x3340, R0 ;  /* 0x000033402d157816 */ /* 0x001fe40000000000 */
[----:B------:R-:W-:Y:S02]  /*d3d80*/  IADD3 R46, P1, R20, R0, RZ ;  /* 0x00000000142e7210 */ /* 0x000fe40007f3e0ff */
[----:B------:R-:W-:Y:S02]  /*d3d90*/  PRMT R22, R22, 0x5410, R21 ;  /* 0x0000541016167816 */ /* 0x000fe40000000015 */
[----:B------:R-:W-:Y:S01]  /*d3da0*/  SHF.R.S32.HI R21, RZ, 0x1f, R20 ;  /* 0x0000001fff157819 */ /* 0x000fe20000011414 */
[----:B------:R-:W-:Y:S01]  /*d3db0*/  STL [R1+0x56c8], R45 ;  /* 0x0056c82d01007387 */ /* 0x000fe20000100800 */
[----:B------:R-:W-:-:S02]  /*d3dc0*/  SHF.R.U32.HI R18, RZ, 0x8, R18 ;  /* 0x00000008ff127819 */ /* 0x000fc40000011612 */
[----:B------:R-:W-:Y:S01]  /*d3dd0*/  SHF.R.U32.HI R19, RZ, 0x8, R19 ;  /* 0x00000008ff137819 */ /* 0x000fe20000011613 */
[----:B------:R0:W-:Y:S01]  /*d3de0*/  STL [R1+0x1bdc], R22 ;  /* 0x001bdc1601007387 */ /* 0x0001e20000100800 */
[----:B------:R-:W-:Y:S01]  /*d3df0*/  IMAD.X R47, R21, 0x1, R2, P1 ;  /* 0x00000001152f7824 */ /* 0x000fe200008e0602 */
[----:B------:R-:W-:Y:S02]  /*d3e00*/  LOP3.LUT R18, R18, 0xffff, RZ, 0xc0, !PT ;  /* 0x0000ffff12127812 */ /* 0x000fe400078ec0ff */
[----:B------:R-:W-:Y:S02]  /*d3e10*/  LOP3.LUT R19, R19, 0xffff, RZ, 0xc0, !PT ;  /* 0x0000ffff13137812 */ /* 0x000fe400078ec0ff */
[----:B0-----:R-:W-:Y:S01]  /*d3e20*/  SHF.R.U32.HI R22, RZ, 0x8, R44 ;  /* 0x00000008ff167819 */ /* 0x001fe2000001162c */
[----:B------:R0:W-:Y:S03]  /*d3e30*/  STL.64 [R1+0x998], R46 ;  /* 0x0009982e01007387 */ /* 0x0001e60000100a00 */
[----:B------:R-:W-:-:S04]  /*d3e40*/  LOP3.LUT R22, R22, 0xffff, RZ, 0xc0, !PT ;  /* 0x0000ffff16167812 */ /* 0x000fc800078ec0ff */
[----:B------:R-:W-:Y:S02]  /*d3e50*/  PRMT R22, R22, 0x3340, R0 ;  /* 0x0000334016167816 */ /* 0x000fe40000000000 */
[----:B0-----:R-:W-:-:S05]  /*d3e60*/  PRMT R47, R18, 0x3340, R19 ;  /* 0x00003340122f7816 */ /* 0x001fca0000000013 */
[----:B------:R3:W-:Y:S04]  /*d3e70*/  STL [R1+0x5534], R47 ;  /* 0x0055342f01007387 */ /* 0x0007e80000100800 */
[----:B------:R0:W-:Y:S01]  /*d3e80*/  STL [R1+0x288], R22 ;  /* 0x0002881601007387 */ /* 0x0001e20000100800 */
[----:B---3--:R-:W-:Y:S02]  /*d3e90*/  LOP3.LUT R47, R26, 0xffff, RZ, 0xc0, !PT ;  /* 0x0000ffff1a2f7812 */ /* 0x008fe400078ec0ff */
[----:B------:R-:W-:Y:S02]  /*d3ea0*/  LOP3.LUT R26, R24, 0xffff, RZ, 0xc0, !PT ;  /* 0x0000ffff181a7812 */ /* 0x000fe400078ec0ff */
[----:B------:R-:W2:Y:S01]  /*d3eb0*/  LDL.LU R24, [R1+0x4e88] ;  /* 0x004e880001187983 */ /* 0x000ea20000300800 */
[----:B------:R-:W-:-:S02]  /*d3ec0*/  LOP3.LUT R45, R17, 0xffff, RZ, 0xc0, !PT ;  /* 0x0000ffff112d7812 */ /* 0x000fc400078ec0ff */
[----:B------:R-:W-:Y:S01]  /*d3ed0*/  LOP3.LUT R18, R58, 0xffff, RZ, 0xc0, !PT ;  /* 0x0000ffff3a127812 */ /* 0x000fe200078ec0ff */
[----:B------:R-:W3:Y:S01]  /*d3ee0*/  LDL.LU R46, [R1+0x1a5c] ;  /* 0x001a5c00012e7983 */ /* 0x000ee20000300800 */
[----:B------:R-:W-:Y:S02]  /*d3ef0*/  PRMT R17, R45, 0x3340, R47 ;  /* 0x000033402d117816 */ /* 0x000fe4000000002f */
[----:B0-----:R-:W-:-:S04]  /*d3f00*/  PRMT R22, R18, 0x3340, R0 ;  /* 0x0000334012167816 */ /* 0x001fc80000000000 */
[----:B------:R-:W-:Y:S02]  /*d3f10*/  PRMT R19, R17, 0x5410, R22 ;  /* 0x0000541011137816 */ /* 0x000fe40000000016 */
[----:B------:R-:W4:Y:S01]  /*d3f20*/  LDL.LU R17, [R1+0x1e3c] ;  /* 0x001e3c0001117983 */ /* 0x000f220000300800 */
[----:B------:R-:W-:-:S03]  /*d3f30*/  LOP3.LUT R44, R25, 0xffff, RZ, 0xc0, !PT ;  /* 0x0000ffff192c7812 */ /* 0x000fc600078ec0ff */
[----:B------:R0:W-:Y:S01]  /*d3f40*/  STL [R1+0x1bd8], R19 ;  /* 0x001bd81301007387 */ /* 0x0001e20000100800 */
[----:B------:R-:W-:-:S03]  /*d3f50*/  LOP3.LUT R27, R27, 0xffff, RZ, 0xc0, !PT ;  /* 0x0000ffff1b1b7812 */ /* 0x000fc600078ec0ff */
[----:B0-----:R-:W4:Y:S04]  /*d3f60*/  LDL.LU R19, [R1+0x77c] ;  /* 0x00077c0001137983 */ /* 0x001f280000300800 */
[----:B------:R-:W4:Y:S04]  /*d3f70*/  LDL.LU R25, [R1+0x340] ;  /* 0x0003400001197983 */ /* 0x000f280000300800 */
[----:B------:R-:W4:Y:S01]  /*d3f80*/  LDL.LU R58, [R1+0x50c] ;  /* 0x00050c00013a7983 */ /* 0x000f220000300800 */
[----:B------:R-:W-:Y:S02]  /*d3f90*/  PRMT R22, R26, 0x3340, R0 ;  /* 0x000033401a167816 */ /* 0x000fe40000000000 */
[----:B------:R-:W-:-:S04]  /*d3fa0*/  PRMT R48, R27, 0x3340, R44 ;  /* 0x000033401b307816 */ /* 0x000fc8000000002c */
[----:B------:R-:W-:Y:S02]  /*d3fb0*/  PRMT R22, R48, 0x5410, R22 ;  /* 0x0000541030167816 */ /* 0x000fe40000000016 */
[----:B------:R-:W-:-:S03]  /*d3fc0*/  SHF.R.U32.HI R45, RZ, 0x8, R45 ;  /* 0x00000008ff2d7819 */ /* 0x000fc6000001162d */
[----:B------:R0:W-:Y:S01]  /*d3fd0*/  STL [R1+0x1bcc], R22 ;  /* 0x001bcc1601007387 */ /* 0x0001e20000100800 */
[----:B------:R-:W-:Y:S02]  /*d3fe0*/  SHF.R.U32.HI R27, RZ, 0x8, R27 ;  /* 0x00000008ff1b7819 */ /* 0x000fe4000001161b */
[----:B------:R-:W-:Y:S02]  /*d3ff0*/  SHF.R.U32.HI R44, RZ, 0x8, R44 ;  /* 0x00000008ff2c7819 */ /* 0x000fe4000001162c */
        /* <DEDUP_REMOVED lines=17> */
[----:B------:R-:W-:-:S04]  /*d4110*/  LOP3.LUT R22, R22, 0xffff, RZ, 0xc0, !PT ;  /* 0x0000ffff16167812 */ /* 0x000fc800078ec0ff */
[--C-:B------:R-:W-:Y:S02]  /*d4120*/  PRMT R26, R22, 0x3340, R0.reuse ;  /* 0x00003340161a7816 */ /* 0x100fe40000000000 */
[----:B------:R-:W-:Y:S01]  /*d4130*/  PRMT R22, R18, 0x3340, R0 ;  /* 0x0000334012167816 */ /* 0x000fe20000000000 */
[----:B------:R-:W-:Y:S04]  /*d4140*/  STL.64 [R1+0x970], R44 ;  /* 0x0009702c01007387 */ /* 0x000fe80000100a00 */
[----:B------:R0:W-:Y:S04]  /*d4150*/  STL [R1+0x284], R26 ;  /* 0x0002841a01007387 */ /* 0x0001e80000100800 */
[----:B0-----:R-:W4:Y:S04]  /*d4160*/  LDL.LU R26, [R1+0x758] ;  /* 0x00075800011a7983 */ /* 0x001f280000300800 */
[----:B------:R0:W-:Y:S04]  /*d4170*/  STL [R1+0x280], R22 ;  /* 0x0002801601007387 */ /* 0x0001e80000100800 */
[----:B------:R-:W4:Y:S01]  /*d4180*/  LDL.LU R27, [R1+0x2c4] ;  /* 0x0002c400011b7983 */ /* 0x000f220000300800 */
[----:B--2---:R-:W-:-:S03]  /*d4190*/  LOP3.LUT R18, R24, 0xffff, RZ, 0xc0, !PT ;  /* 0x0000ffff18127812 */ /* 0x004fc600078ec0ff */
[----:B------:R-:W2:Y:S01]  /*d41a0*/  LDL.LU R24, [R1+0x4a8] ;  /* 0x0004a80001187983 */ /* 0x000ea20000300800 */
[----:B---3--:R-:W-:-:S04]  /*d41b0*/  LOP3.LUT R49, R46, 0xffff, RZ, 0xc0, !PT ;  /* 0x0000ffff2e317812 */ /* 0x008fc800078ec0ff */
[----:B0-----:R-:W-:Y:S02]  /*d41c0*/  PRMT R22, R49, 0x3340, R0 ;  /* 0x0000334031167816 */ /* 0x001fe40000000000 */
[----:B----4-:R-:W-:-:S04]  /*d41d0*/  LOP3.LUT R17, R17, 0xffff, RZ, 0xc0, !PT ;  /* 0x0000ffff11117812 */ /* 0x010fc800078ec0ff */
[----:B------:R-:W-:-:S04]  /*d41e0*/  PRMT R44, R18, 0x3340, R17 ;  /* 0x00003340122c7816 */ /* 0x000fc80000000011 */
[----:B------:R-:W-:Y:S02]  /*d41f0*/  PRMT R45, R44, 0x5410, R22 ;  /* 0x000054102c2d7816 */ /* 0x000fe40000000016 */
[----:B------:R-:W-:Y:S02]  /*d4200*/  LOP3.LUT R19, R19, 0xffff, RZ, 0xc0, !PT ;  /* 0x0000ffff13137812 */ /* 0x000fe400078ec0ff */
[----:B------:R-:W-:Y:S02]  /*d4210*/  LOP3.LUT R25, R25, 0xffff, RZ, 0xc0, !PT ;  /* 0x0000ffff19197812 */ /* 0x000fe400078ec0ff */
[----:B------:R-:W-:Y:S02]  /*d4220*/  LOP3.LUT R46, R58, 0xffff, RZ, 0xc0, !PT ;  /* 0x0000ffff3a2e7812 */ /* 0x000fe400078ec0ff */
[----:B------:R-:W-:Y:S02]  /*d4230*/  PRMT R22, R25, 0x3340, R0 ;  /* 0x0000334019167816 */ /* 0x000fe40000000000 */
[----:B------:R-:W-:-:S04]  /*d4240*/  PRMT R44, R19, 0x3340, R46 ;  /* 0x00003340132c7816 */ /* 0x000fc8000000002e */
[----:B------:R-:W-:Y:S02]  /*d4250*/  PRMT R22, R44, 0x5410, R22 ;  /* 0x000054102c167816 */ /* 0x000fe40000000016 */
[----:B------:R-:W-:Y:S01]  /*d4260*/  IADD3 R44, P1, R20, R7, RZ ;  /* 0x00000007142c7210 */ /* 0x000fe20007f3e0ff */
[----:B------:R-:W-:Y:S04]  /*d4270*/  STL [R1+0x56cc], R49 ;  /* 0x0056cc3101007387 */ /* 0x000fe80000100800 */
[----:B------:R0:W-:Y:S04]  /*d4280*/  STL [R1+0x1bc8], R45 ;  /* 0x001bc82d01007387 */ /* 0x0001e80000100800 */
[----:B------:R-:W-:Y:S01]  /*d4290*/  STL [R1+0x1bac], R22 ;  /* 0x001bac1601007387 */ /* 0x000fe20000100800 */
[----:B0-----:R-:W-:-:S05]  /*d42a0*/  IMAD.X R45, R21, 0x1, R8, P1 ;  /* 0x00000001152d7824 */ /* 0x001fca00008e0608 */
[----:B------:R0:W-:Y:S02]  /*d42b0*/  STL.64 [R1+0x968], R44 ;  /* 0x0009682c01007387 */ /* 0x0001e40000100a00 */
[----:B0-----:R-:W-:Y:S02]  /*d42c0*/  SHF.R.U32.HI R44, RZ, 0x8, R18 ;  /* 0x00000008ff2c7819 */ /* 0x001fe40000011612 */
[----:B------:R-:W-:Y:S01]  /*d42d0*/  SHF.R.U32.HI R45, RZ, 0x8, R17 ;  /* 0x00000008ff2d7819 */ /* 0x000fe20000011611 */
[----:B------:R-:W3:Y:S04]  /*d42e0*/  LDL.LU R18, [R1+0x788] ;  /* 0x0007880001127983 */ /* 0x000ee80000300800 */
        /* <DEDUP_REMOVED lines=9> */
[----:B------:R-:W-:-:S03]  /*d4380*/  PRMT R22, R19, 0x3340, R22 ;  /* 0x0000334013167816 */ /* 0x000fc60000000016 */
[----:B------:R-:W-:Y:S01]  /*d4390*/  STL [R1+0x5538], R50 ;  /* 0x0055383201007387 */ /* 0x000fe20000100800 */
[----:B------:R-:W-:-:S03]  /*d43a0*/  IADD3 R44, P1, R20, R9, RZ ;  /* 0x00000009142c7210 */ /* 0x000fc60007f3e0ff */
[----:B------:R0:W-:Y:S01]  /*d43b0*/  STL [R1+0x504], R22 ;  /* 0x0005041601007387 */ /* 0x0001e20000100800 */
[----:B------:R-:W-:Y:S02]  /*d43c0*/  LOP3.LUT R19, R26, 0xffff, RZ, 0xc0, !PT ;  /* 0x0000ffff1a137812 */ /* 0x000fe400078ec0ff */
[----:B------:R-:W-:-:S04]  /*d43d0*/  LOP3.LUT R26, R27, 0xffff, RZ, 0xc0, !PT ;  /* 0x0000ffff1b1a7812 */ /* 0x000fc800078ec0ff */
[----:B0-----:R-:W-:Y:S01]  /*d43e0*/  PRMT R22, R26, 0x3340, R0 ;  /* 0x000033401a167816 */ /* 0x001fe20000000000 */
[----:B------:R-:W-:Y:S01]  /*d43f0*/  IMAD.X R45, R21, 0x1, R10, P1 ;  /* 0x00000001152d7824 */ /* 0x000fe200008e060a */
[----:B--2---:R-:W-:-:S04]  /*d4400*/  LOP3.LUT R24, R24, 0xffff, RZ, 0xc0, !PT ;  /* 0x0000ffff18187812 */ /* 0x004fc800078ec0ff */
[----:B------:R-:W-:-:S04]  /*d4410*/  PRMT R27, R19, 0x3340, R24 ;  /* 0x00003340131b7816 */ /* 0x000fc80000000018 */
[----:B------:R-:W-:-:S05]  /*d4420*/  PRMT R22, R27, 0x5410, R22 ;  /* 0x000054101b167816 */ /* 0x000fca0000000016 */
[----:B------:R0:W-:Y:S04]  /*d4430*/  STL [R1+0x1b8c], R22 ;  /* 0x001b8c1601007387 */ /* 0x0001e80000100800 */
[----:B------:R1:W-:Y:S04]  /*d4440*/  STL.64 [R1+0x950], R44 ;  /* 0x0009502c01007387 */ /* 0x0003e80000100a00 */
[----:B------:R-:W2:Y:S01]  /*d4450*/  LDL.LU R27, [R1+0x4ebc] ;  /* 0x004ebc00011b7983 */ /* 0x000ea20000300800 */
[----:B0-----:R-:W-:Y:S02]  /*d4460*/  SHF.R.U32.HI R22, RZ, 0x8, R25 ;  /* 0x00000008ff167819 */ /* 0x001fe40000011619 */
[----:B-1----:R-:W-:-:S02]  /*d4470*/  SHF.R.U32.HI R44, RZ, 0x8, R24 ;  /* 0x00000008ff2c7819 */ /* 0x002fc40000011618 */
[----:B------:R-:W2:Y:S04]  /*d4480*/  LDL.LU R24, [R1+0x1c68] ;  /* 0x001c680001187983 */ /* 0x000ea80000300800 */
[----:B------:R-:W2:Y:S01]  /*d4490*/  LDL.LU R25, [R1+0x2048] ;  /* 0x0020480001197983 */ /* 0x000ea20000300800 */
[----:B------:R-:W-:Y:S02]  /*d44a0*/  SHF.R.U32.HI R19, RZ, 0x8, R19 ;  /* 0x00000008ff137819 */ /* 0x000fe40000011613 */
[----:B------:R-:W-:Y:S02]  /*d44b0*/  LOP3.LUT R22, R22, 0xffff, RZ, 0xc0, !PT ;  /* 0x0000ffff16167812 */ /* 0x000fe400078ec0ff */
[----:B------:R-:W-:Y:S02]  /*d44c0*/  LOP3.LUT R19, R19, 0xffff, RZ, 0xc0, !PT ;  /* 0x0000ffff13137812 */ /* 0x000fe400078ec0ff */
[----:B------:R-:W-:-:S02]  /*d44d0*/  LOP3.LUT R44, R44, 0xffff, RZ, 0xc0, !PT ;  /* 0x0000ffff2c2c7812 */ /* 0x000fc400078ec0ff */
[----:B------:R-:W-:Y:S02]  /*d44e0*/  PRMT R45, R22, 0x3340, R0 ;  /* 0x00003340162d7816 */ /* 0x000fe40000000000 */
[----:B------:R-:W-:-:S03]  /*d44f0*/  PRMT R22, R19, 0x3340, R44 ;  /* 0x0000334013167816 */ /* 0x000fc6000000002c */
[----:B------:R-:W-:Y:S04]  /*d4500*/  STL [R1+0x27c], R45 ;  /* 0x00027c2d01007387 */ /* 0x000fe80000100800 */
[----:B------:R0:W-:Y:S01]  /*d4510*/  STL [R1+0x500], R22 ;  /* 0x0005001601007387 */ /* 0x0001e20000100800 */
[----:B---3--:R-:W-:Y:S02]  /*d4520*/  LOP3.LUT R19, R18, 0xffff, RZ, 0xc0, !PT ;  /* 0x0000ffff12137812 */ /* 0x008fe400078ec0ff */
[----:B----4-:R-:W-:Y:S02]  /*d4530*/  LOP3.LUT R17, R17, 0xffff, RZ, 0xc0, !PT ;  /* 0x0000ffff11117812 */ /* 0x010fe400078ec0ff */
[----:B------:R-:W-:Y:S02]  /*d4540*/  LOP3.LUT R18, R58, 0xffff, RZ, 0xc0, !PT ;  /* 0x0000ffff3a127812 */ /* 0x000fe400078ec0ff */
[----:B0-----:R-:W-:-:S02]  /*d4550*/  PRMT R22, R17, 0x3340, R0 ;  /* 0x0000334011167816 */ /* 0x001fc40000000000 */
[----:B------:R-:W-:-:S04]  /*d4560*/  PRMT R44, R19, 0x3340, R18 ;  /* 0x00003340132c7816 */ /* 0x000fc80000000012 */
[----:B------:R-:W-:Y:S02]  /*d4570*/  PRMT R22, R44, 0x5410, R22 ;  /* 0x000054102c167816 */ /* 0x000fe40000000016 */
[----:B------:R-:W-:-:S03]  /*d4580*/  IADD3 R44, P1, R20, R11, RZ ;  /* 0x0000000b142c7210 */ /* 0x000fc60007f3e0ff */
[----:B------:R0:W-:Y:S02]  /*d4590*/  STL [R1+0x1b6c], R22 ;  /* 0x001b6c1601007387 */ /* 0x0001e40000100800 */
[----:B------:R-:W-:Y:S01]  /*d45a0*/  IMAD.X R45, R21, 0x1, R12, P1 ;  /* 0x00000001152d7824 */ /* 0x000fe200008e060c */
[----:B0-----:R-:W-:-:S04]  /*d45b0*/  SHF.R.U32.HI R22, RZ, 0x8, R26 ;  /* 0x00000008ff167819 */ /* 0x001fc8000001161a */
[----:B------:R-:W-:Y:S01]  /*d45c0*/  LOP3.LUT R22, R22, 0xffff, RZ, 0xc0, !PT ;  /* 0x0000ffff16167812 */ /* 0x000fe200078ec0ff */
[----:B------:R0:W-:Y:S01]  /*d45d0*/  STL.64 [R1+0x948], R44 ;  /* 0x0009482c01007387 */ /* 0x0001e20000100a00 */
[----:B------:R-:W-:Y:S02]  /*d45e0*/  SHF.R.U32.HI R26, RZ, 0x8, R18 ;  /* 0x00000008ff1a7819 */ /* 0x000fe40000011612 */
[----:B------:R-:W-:Y:S01]  /*d45f0*/  PRMT R22, R22, 0x3340, R0 ;  /* 0x0000334016167816 */ /* 0x000fe20000000000 */
[----:B------:R-:W3:Y:S01]  /*d4600*/  LDL.LU R46, [R1+0x75c] ;  /* 0x00075c00012e7983 */ /* 0x000ee20000300800 */
[----:B------:R-:W-:-:S03]  /*d4610*/  SHF.R.U32.HI R19, RZ, 0x8, R19 ;  /* 0x00000008ff137819 */ /* 0x000fc60000011613 */
[----:B------:R-:W4:Y:S01]  /*d4620*/  LDL.LU R18, [R1+0x4bc] ;  /* 0x0004bc0001127983 */ /* 0x000f220000300800 */
[----:B------:R-:W-:-:S03]  /*d4630*/  LOP3.LUT R19, R19, 0xffff, RZ, 0xc0, !PT ;  /* 0x0000ffff13137812 */ /* 0x000fc600078ec0ff */
[----:B------:R1:W-:Y:S01]  /*d4640*/  STL [R1+0x278], R22 ;  /* 0x0002781601007387 */ /* 0x0003e20000100800 */
[----:B------:R-:W-:Y:S02]  /*d4650*/  LOP3.LUT R26, R26, 0xffff, RZ, 0xc0, !PT ;  /* 0x0000ffff1a1a7812 */ /* 0x000fe400078ec0ff */
[----:B0-----:R-:W-:Y:S02]  /*d4660*/  IADD3 R44, P1, R20, R13, RZ ;  /* 0x0000000d142c7210 */ /* 0x001fe40007f3e0ff */
[----:B-1----:R-:W-:-:S03]  /*d4670*/  SHF.R.U32.HI R22, RZ, 0x8, R17 ;  /* 0x00000008ff167819 */ /* 0x002fc60000011611 */
[----:B------:R-:W-:Y:S01]  /*d4680*/  IMAD.X R45, R21, 0x1, R15, P1 ;  /* 0x00000001152d7824 */ /* 0x000fe200008e060f */
[----:B------:R-:W-:Y:S02]  /*d4690*/  PRMT R19, R19, 0x3340, R26 ;  /* 0x0000334013137816 */ /* 0x000fe4000000001a */
[----:B------:R-:W-:-:S04]  /*d46a0*/  LOP3.LUT R22, R22, 0xffff, RZ, 0xc0, !PT ;  /* 0x0000ffff16167812 */ /* 0x000fc800078ec0ff */
[----:B------:R-:W-:Y:S01]  /*d46b0*/  PRMT R17, R22, 0x3340, R0 ;  /* 0x0000334016117816 */ /* 0x000fe20000000000 */
[----:B------:R-:W-:Y:S04]  /*d46c0*/  STL [R1+0x4f8], R19 ;  /* 0x0004f81301007387 */ /* 0x000fe80000100800 */
[----:B------:R-:W-:Y:S04]  /*d46d0*/  STL.64 [R1+0x928], R44 ;  /* 0x0009282c01007387 */ /* 0x000fe80000100a00 */
[----:B------:R0:W-:Y:S04]  /*d46e0*/  STL [R1+0x274], R17 ;  /* 0x0002741101007387 */ /* 0x0001e80000100800 */
[----:B0-----:R-:W4:Y:S01]  /*d46f0*/  LDL.LU R17, [R1+0x4ed0] ;  /* 0x004ed00001117983 */ /* 0x001f220000300800 */
[----:B--2---:R-:W-:-:S02]  /*d4700*/  LOP3.LUT R45, R27, 0xffff, RZ, 0xc0, !PT ;  /* 0x0000ffff1b2d7812 */ /* 0x004fc400078ec0ff */
[----:B------:R-:W-:Y:S02]  /*d4710*/  LOP3.LUT R44, R25, 0xffff, RZ, 0xc0, !PT ;  /* 0x0000ffff192c7812 */ /* 0x000fe400078ec0ff */
[----:B------:R-:W2:Y:S01]  /*d4720*/  LDL.LU R25, [R1+0x1c7c] ;  /* 0x001c7c0001197983 */ /* 0x000ea20000300800 */
[----:B------:R-:W-:-:S03]  /*d4730*/  LOP3.LUT R19, R24, 0xffff, RZ, 0xc0, !PT ;  /* 0x0000ffff18137812 */ /* 0x000fc600078ec0ff */
[----:B------:R-:W2:Y:S01]  /*d4740*/  LDL.LU R58, [R1+0x203c] ;  /* 0x00203c00013a7983 */ /* 0x000ea20000300800 */
[----:B------:R-:W-:Y:S02]  /*d4750*/  PRMT R22, R19, 0x3340, R0 ;  /* 0x0000334013167816 */ /* 0x000fe40000000000 */
[----:B------:R-:W-:Y:S01]  /*d4760*/  PRMT R24, R45, 0x3340, R44 ;  /* 0x000033402d187816 */ /* 0x000fe2000000002c */
[----:B------:R-:W2:Y:S03]  /*d4770*/  LDL.LU R27, [R1+0x1a78] ;  /* 0x001a7800011b7983 */ /* 0x000ea60000300800 */
[----:B------:R-:W-:Y:S01]  /*d4780*/  PRMT R22, R24, 0x5410, R22 ;  /* 0x0000541018167816 */ /* 0x000fe20000000016 */
[----:B------:R-:W2:Y:S04]  /*d4790*/  LDL.LU R26, [R1+0x4e94] ;  /* 0x004e9400011a7983 */ /* 0x000ea80000300800 */
[----:B------:R0:W-:Y:S04]  /*d47a0*/  STL [R1+0x1b4c], R22 ;  /* 0x001b4c1601007387 */ /* 0x0001e80000100800 */
[----:B------:R-:W2:Y:S01]  /*d47b0*/  LDL.LU R24, [R1+0x1e58] ;  /* 0x001e580001187983 */ /* 0x000ea20000300800 */
[----:B------:R-:W-:-:S05]  /*d47c0*/  IADD3 R48, P1, R20, R14, RZ ;  /* 0x0000000e14307210 */ /* 0x000fca0007f3e0ff */
[----:B------:R-:W-:Y:S01]  /*d47d0*/  IMAD.X R49, R21, 0x1, R16, P1 ;  /* 0x0000000115317824 */ /* 0x000fe200008e0610 */
[----:B0-----:R-:W-:Y:S02]  /*d47e0*/  SHF.R.U32.HI R22, RZ, 0x8, R45 ;  /* 0x00000008ff167819 */ /* 0x001fe4000001162d */
[----:B------:R-:W-:Y:S02]  /*d47f0*/  SHF.R.U32.HI R21, RZ, 0x8, R44 ;  /* 0x00000008ff157819 */ /* 0x000fe4000001162c */
[----:B------:R-:W-:Y:S02]  /*d4800*/  LOP3.LUT R22, R22, 0xffff, RZ, 0xc0, !PT ;  /* 0x0000ffff16167812 */ /* 0x000fe400078ec0ff */
[----:B------:R-:W-:Y:S02]  /*d4810*/  LOP3.LUT R21, R21, 0xffff, RZ, 0xc0, !PT ;  /* 0x0000ffff15157812 */ /* 0x000fe400078ec0ff */
[----:B------:R-:W-:Y:S02]  /*d4820*/  LOP3.LUT R47, R61, 0xffff, RZ, 0xc0, !PT ;  /* 0x0000ffff3d2f7812 */ /* 0x000fe400078ec0ff */
[----:B------:R-:W-:Y:S01]  /*d4830*/  PRMT R21, R22, 0x3340, R21 ;  /* 0x0000334016157816 */ /* 0x000fe20000000015 */
[----:B------:R-:W-:Y:S04]  /*d4840*/  STL.64 [R1+0x900], R48 ;  /* 0x0009003001007387 */ /* 0x000fe80000100a00 */
[----:B------:R0:W-:Y:S01]  /*d4850*/  STL [R1+0x4f4], R21 ;  /* 0x0004f41501007387 */ /* 0x0001e20000100800 */
[----:B------:R-:W-:-:S03]  /*d4860*/  SHF.R.U32.HI R19, RZ, 0x8, R19 ;  /* 0x00000008ff137819 */ /* 0x000fc60000011613 */
[----:B------:R-:W2:Y:S01]  /*d4870*/  LDL.LU R61, [R1+0x5740] ;  /* 0x00574000013d7983 */ /* 0x000ea20000300800 */
[----:B0-----:R-:W-:-:S03]  /*d4880*/  PRMT R21, R47, 0x3340, R0 ;  /* 0x000033402f157816 */ /* 0x001fc60000000000 */
[----:B------:R-:W-:Y:S01]  /*d4890*/  STL [R1+0x56d0], R47 ;  /* 0x0056d02f01007387 */ /* 0x000fe20000100800 */
[----:B---3--:R-:W-:Y:S02]  /*d48a0*/  LOP3.LUT R44, R46, 0xffff, RZ, 0xc0, !PT ;  /* 0x0000ffff2e2c7812 */ /* 0x008fe400078ec0ff */
[----:B----4-:R-:W-:-:S04]  /*d48b0*/  LOP3.LUT R18, R18, 0xffff, RZ, 0xc0, !PT ;  /* 0x0000ffff12127812 */ /* 0x010fc800078ec0ff */
[----:B------:R-:W-:-:S04]  /*d48c0*/  PRMT R22, R44, 0x3340, R18 ;  /* 0x000033402c167816 */ /* 0x000fc80000000012 */
[----:B------:R-:W-:Y:S02]  /*d48d0*/  PRMT R22, R22, 0x5410, R21 ;  /* 0x0000541016167816 */ /* 0x000fe40000000015 */
[----:B------:R-:W-:-:S03]  /*d48e0*/  SHF.R.U32.HI R21, RZ, 0x8, R44 ;  /* 0x00000008ff157819 */ /* 0x000fc6000001162c */
[----:B------:R0:W-:Y:S02]  /*d48f0*/  STL [R1+0x1b58], R22 ;  /* 0x001b581601007387 */ /* 0x0001e40000100800 */
[----:B0-----:R-:W-:Y:S02]  /*d4900*/  SHF.R.U32.HI R22, RZ, 0x8, R18 ;  /* 0x00000008ff167819 */ /* 0x001fe40000011612 */
[----:B------:R-:W-:Y:S02]  /*d4910*/  LOP3.LUT R18, R21, 0xffff, RZ, 0xc0, !PT ;  /* 0x0000ffff15127812 */ /* 0x000fe400078ec0ff */
[----:B------:R-:W-:Y:S02]  /*d4920*/  LOP3.LUT R21, R19, 0xffff, RZ, 0xc0, !PT ;  /* 0x0000ffff13157812 */ /* 0x000fe400078ec0ff */
[----:B------:R-:W-:Y:S02]  /*d4930*/  LOP3.LUT R22, R22, 0xffff, RZ, 0xc0, !PT ;  /* 0x0000ffff16167812 */ /* 0x000fe400078ec0ff */
[----:B------:R-:W-:-:S02]  /*d4940*/  PRMT R19, R21, 0x3340, R0 ;  /* 0x0000334015137816 */ /* 0x000fc40000000000 */
[----:B------:R-:W-:Y:S02]  /*d4950*/  PRMT R57, R18, 0x3340, R22 ;  /* 0x0000334012397816 */ /* 0x000fe40000000016 */
[----:B------:R-:W-:-:S03]  /*d4960*/  LOP3.LUT R47, R17, 0xffff, RZ, 0xc0, !PT ;  /* 0x0000ffff112f7812 */ /* 0x000fc600078ec0ff */
[----:B------:R-:W-:Y:S04]  /*d4970*/  STL [R1+0x553c], R57 ;  /* 0x00553c3901007387 */ /* 0x000fe80000100800 */
[----:B------:R-:W-:Y:S01]  /*d4980*/  STL [R1+0x270], R19 ;  /* 0x0002701301007387 */ /* 0x000fe20000100800 */
[----:B--2---:R-:W-:Y:S02]  /*d4990*/  LOP3.LUT R25, R25, 0xffff, RZ, 0xc0, !PT ;  /* 0x0000ffff19197812 */ /* 0x004fe400078ec0ff */
[----:B------:R-:W-:Y:S02]  /*d49a0*/  LOP3.LUT R48, R58, 0xffff, RZ, 0xc0, !PT ;  /* 0x0000ffff3a307812 */ /* 0x000fe400078ec0ff */
[----:B------:R-:W-:Y:S02]  /*d49b0*/  PRMT R21, R25, 0x3340, R0 ;  /* 0x0000334019157816 */ /* 0x000fe40000000000 */
[----:B------:R-:W-:-:S04]  /*d49c0*/  PRMT R22, R47, 0x3340, R48 ;  /* 0x000033402f167816 */ /* 0x000fc80000000030 */
[----:B------:R-:W-:-:S05]  /*d49d0*/  PRMT R17, R22, 0x5410, R21 ;  /* 0x0000541016117816 */ /* 0x000fca0000000015 */
[----:B------:R0:W-:Y:S01]  /*d49e0*/  STL [R1+0x1b28], R17 ;  /* 0x001b281101007387 */ /* 0x0001e20000100800 */
[----:B------:R-:W-:Y:S02]  /*d49f0*/  LOP3.LUT R44, R26, 0xffff, RZ, 0xc0, !PT ;  /* 0x0000ffff1a2c7812 */ /* 0x000fe400078ec0ff */
[----:B------:R-:W-:Y:S01]  /*d4a00*/  LOP3.LUT R45, R24, 0xffff, RZ, 0xc0, !PT ;  /* 0x0000ffff182d7812 */ /* 0x000fe200078ec0ff */
[----:B0-----:R-:W2:Y:S04]  /*d4a10*/  LDL.LU R17, [R1+0x183c] ;  /* 0x00183c0001117983 */ /* 0x001ea80000300800 */
[----:B------:R-:W3:Y:S04]  /*d4a20*/  LDL.LU R19, [R1+0x364] ;  /* 0x0003640001137983 */ /* 0x000ee80000300800 */
[----:B------:R-:W4:Y:S04]  /*d4a30*/  LDL.LU R18, [R1+0x744] ;  /* 0x0007440001127983 */ /* 0x000f280000300800 */
[----:B------:R-:W4:Y:S04]  /*d4a40*/  LDL.LU R24, [R1+0x4ea0] ;  /* 0x004ea00001187983 */ /* 0x000f280000300800 */
[----:B------:R-:W4:Y:S04]  /*d4a50*/  LDL.LU R26, [R1+0x1a6c] ;  /* 0x001a6c00011a7983 */ /* 0x000f280000300800 */
[----:B------:R-:W4:Y:S01]  /*d4a60*/  LDL.LU R46, [R1+0x1e4c] ;  /* 0x001e4c00012e7983 */ /* 0x000f220000300800 */
[----:B------:R-:W-:-:S02]  /*d4a70*/  LOP3.LUT R27, R27, 0xffff, RZ, 0xc0, !PT ;  /* 0x0000ffff1b1b7812 */ /* 0x000fc400078ec0ff */
[----:B------:R-:W-:Y:S02]  /*d4a80*/  PRMT R22, R44, 0x3340, R45 ;  /* 0x000033402c167816 */ /* 0x000fe4000000002d */
        /* <DEDUP_REMOVED lines=19> */
[----:B------:R-:W-:-:S03]  /*d4bc0*/  IADD3 R44, P1, R20, R3, RZ ;  /* 0x00000003142c7210 */ /* 0x000fc60007f3e0ff */
[----:B------:R-:W-:Y:S01]  /*d4bd0*/  STL [R1+0x4ec], R47 ;  /* 0x0004ec2f01007387 */ /* 0x000fe20000100800 */
[----:B------:R-:W-:-:S03]  /*d4be0*/  SHF.R.U32.HI R25, RZ, 0x8, R25 ;  /* 0x00000008ff197819 */ /* 0x000fc60000011619 */
[----:B------:R0:W-:Y:S01]  /*d4bf0*/  STL [R1+0x4e8], R22 ;  /* 0x0004e81601007387 */ /* 0x0001e20000100800 */
[----:B------:R-:W-:Y:S01]  /*d4c00*/  IMAD.X R45, R21, 0x1, R4, P1 ;  /* 0x00000001152d7824 */ /* 0x000fe200008e0604 */
[----:B------:R-:W-:Y:S02]  /*d4c10*/  LOP3.LUT R25, R25, 0xffff, RZ, 0xc0, !PT ;  /* 0x0000ffff19197812 */ /* 0x000fe400078ec0ff */
[----:B0-----:R-:W-:-:S04]  /*d4c20*/  SHF.R.U32.HI R22, RZ, 0x8, R27 ;  /* 0x00000008ff167819 */ /* 0x001fc8000001161b */
[----:B------:R-:W-:Y:S01]  /*d4c30*/  LOP3.LUT R22, R22, 0xffff, RZ, 0xc0, !PT ;  /* 0x0000ffff16167812 */ /* 0x000fe200078ec0ff */
[----:B------:R-:W-:Y:S03]  /*d4c40*/  STL.64 [R1+0x8e0], R44 ;  /* 0x0008e02c01007387 */ /* 0x000fe60000100a00 */
[--C-:B------:R-:W-:Y:S01]  /*d4c50*/  PRMT R27, R22, 0x3340, R0.reuse ;  /* 0x00003340161b7816 */ /* 0x100fe20000000000 */
[----:B------:R-:W4:Y:S01]  /*d4c60*/  LDL.LU R58, [R1+0x1858] ;  /* 0x00185800013a7983 */ /* 0x000f220000300800 */
[----:B------:R-:W-:-:S03]  /*d4c70*/  PRMT R22, R25, 0x3340, R0 ;  /* 0x0000334019167816 */ /* 0x000fc60000000000 */
[----:B------:R0:W-:Y:S04]  /*d4c80*/  STL [R1+0x26c], R27 ;  /* 0x00026c1b01007387 */ /* 0x0001e80000100800 */
[----:B0-----:R-:W4:Y:S04]  /*d4c90*/  LDL.LU R27, [R1+0x368] ;  /* 0x00036800011b7983 */ /* 0x001f280000300800 */
[----:B------:R0:W-:Y:S04]  /*d4ca0*/  STL [R1+0x268], R22 ;  /* 0x0002681601007387 */ /* 0x0001e80000100800 */
[----:B------:R-:W4:Y:S01]  /*d4cb0*/  LDL.LU R25, [R1+0x748] ;  /* 0x0007480001197983 */ /* 0x000f220000300800 */
[----:B--2---:R-:W-:-:S02]  /*d4cc0*/  LOP3.LUT R17, R17, 0xffff, RZ, 0xc0, !PT ;  /* 0x0000ffff11117812 */ /* 0x004fc400078ec0ff */
[----:B---3--:R-:W-:Y:S02]  /*d4cd0*/  LOP3.LUT R19, R19, 0xffff, RZ, 0xc0, !PT ;  /* 0x0000ffff13137812 */ /* 0x008fe400078ec0ff */
[----:B----4-:R-:W-:Y:S02]  /*d4ce0*/  LOP3.LUT R18, R18, 0xffff, RZ, 0xc0, !PT ;  /* 0x0000ffff12127812 */ /* 0x010fe400078ec0ff */
[----:B0-----:R-:W-:Y:S02]  /*d4cf0*/  PRMT R22, R19, 0x3340, R0 ;  /* 0x0000334013167816 */ /* 0x001fe40000000000 */
[----:B------:R-:W-:Y:S02]  /*d4d00*/  LOP3.LUT R53, R26, 0xffff, RZ, 0xc0, !PT ;  /* 0x0000ffff1a357812 */ /* 0x000fe400078ec0ff */
[----:B------:R-:W-:Y:S02]  /*d4d10*/  PRMT R26, R17, 0x3340, R18 ;  /* 0x00003340111a7816 */ /* 0x000fe40000000012 */
[----:B------:R-:W-:-:S02]  /*d4d20*/  LOP3.LUT R24, R24, 0xffff, RZ, 0xc0, !PT ;  /* 0x0000ffff18187812 */ /* 0x000fc400078ec0ff */
[----:B------:R-:W-:Y:S02]  /*d4d30*/  PRMT R26, R26, 0x5410, R22 ;  /* 0x000054101a1a7816 */ /* 0x000fe40000000016 */
[----:B------:R-:W-:Y:S01]  /*d4d40*/  LOP3.LUT R45, R46, 0xffff, RZ, 0xc0, !PT ;  /* 0x0000ffff2e2d7812 */ /* 0x000fe200078ec0ff */
[----:B------:R-:W-:Y:S01]  /*d4d50*/  STL [R1+0x56d4], R53 ;  /* 0x0056d43501007387 */ /* 0x000fe20000100800 */
[----:B------:R-:W-:-:S03]  /*d4d60*/  PRMT R22, R53, 0x3340, R0 ;  /* 0x0000334035167816 */ /* 0x000fc60000000000 */
[----:B------:R0:W-:Y:S02]  /*d4d70*/  STL [R1+0x1acc], R26 ;  /* 0x001acc1a01007387 */ /* 0x0001e40000100800 */
[----:B0-----:R-:W-:-:S04]  /*d4d80*/  PRMT R26, R24, 0x3340, R45 ;  /* 0x00003340181a7816 */ /* 0x001fc8000000002d */
[----:B------:R-:W-:Y:S02]  /*d4d90*/  PRMT R22, R26, 0x5410, R22 ;  /* 0x000054101a167816 */ /* 0x000fe40000000016 */
[----:B------:R-:W-:-:S03]  /*d4da0*/  SHF.R.U32.HI R44, RZ, 0x8, R24 ;  /* 0x00000008ff2c7819 */ /* 0x000fc60000011618 */
[----:B------:R0:W-:Y:S04]  /*d4db0*/  STL [R1+0x1af8], R22 ;  /* 0x001af81601007387 */ /* 0x0001e80000100800 */
[----:B------:R-:W2:Y:S04]  /*d4dc0*/  LDL.LU R26, [R1+0x780] ;  /* 0x00078000011a7983 */ /* 0x000ea80000300800 */
[----:B------:R-:W3:Y:S01]  /*d4dd0*/  LDL.LU R24, [R1+0x730] ;  /* 0x0007300001187983 */ /* 0x000ee20000300800 */
[----:B------:R-:W-:Y:S02]  /*d4de0*/  SHF.R.U32.HI R17, RZ, 0x8, R17 ;  /* 0x00000008ff117819 */ /* 0x000fe40000011611 */
[----:B0-----:R-:W-:-:S02]  /*d4df0*/  SHF.R.U32.HI R22, RZ, 0x8, R45 ;  /* 0x00000008ff167819 */ /* 0x001fc4000001162d */
[----:B------:R-:W-:Y:S02]  /*d4e00*/  SHF.R.U32.HI R18, RZ, 0x8, R18 ;  /* 0x00000008ff127819 */ /* 0x000fe40000011612 */
[----:B------:R-:W-:Y:S02]  /*d4e10*/  IADD3 R46, P1, R20, R5, RZ ;  /* 0x00000005142e7210 */ /* 0x000fe40007f3e0ff */
[----:B------:R-:W-:Y:S02]  /*d4e20*/  LOP3.LUT R44, R44, 0xffff, RZ, 0xc0, !PT ;  /* 0x0000ffff2c2c7812 */ /* 0x000fe400078ec0ff */
[----:B------:R-:W-:Y:S02]  /*d4e30*/  LOP3.LUT R22, R22, 0xffff, RZ, 0xc0, !PT ;  /* 0x0000ffff16167812 */ /* 0x000fe400078ec0ff */
[----:B------:R-:W-:Y:S02]  /*d4e40*/  LOP3.LUT R17, R17, 0xffff, RZ, 0xc0, !PT ;  /* 0x0000ffff11117812 */ /* 0x000fe400078ec0ff */
[----:B------:R-:W-:Y:S01]  /*d4e50*/  LOP3.LUT R18, R18, 0xffff, RZ, 0xc0, !PT ;  /* 0x0000ffff12127812 */ /* 0x000fe200078ec0ff */
[----:B------:R-:W-:Y:S01]  /*d4e60*/  IMAD.X R47, R21, 0x1, R6, P1 ;  /* 0x00000001152f7824 */ /* 0x000fe200008e0606 */
[----:B------:R-:W-:-:S02]  /*d4e70*/  PRMT R50, R44, 0x3340, R22 ;  /* 0x000033402c327816 */ /* 0x000fc40000000016 */
[----:B------:R-:W-:Y:S02]  /*d4e80*/  PRMT R18, R17, 0x3340, R18 ;  /* 0x0000334011127816 */ /* 0x000fe40000000012 */
[----:B------:R-:W-:Y:S04]  /*d4e90*/  STL.64 [R1+0x8b0], R46 ;  /* 0x0008b02e01007387 */ /* 0x000fe80000100a00 */
[----:B------:R-:W-:Y:S04]  /*d4ea0*/  STL [R1+0x5540], R50 ;  /* 0x0055403201007387 */ /* 0x000fe80000100800 */
[----:B------:R0:W-:Y:S01]  /*d4eb0*/  STL [R1+0x4e4], R18 ;  /* 0x0004e41201007387 */ /* 0x0001e20000100800 */
[----:B------:R-:W-:-:S02]  /*d4ec0*/  LOP3.LUT R17, R58, 0xffff, RZ, 0xc0, !PT ;  /* 0x0000ffff3a117812 */ /* 0x000fc400078ec0ff */
[----:B------:R-:W-:Y:S02]  /*d4ed0*/  LOP3.LUT R44, R27, 0xffff, RZ, 0xc0, !PT ;  /* 0x0000ffff1b2c7812 */ /* 0x000fe400078ec0ff */
[----:B------:R-:W4:Y:S02]  /*d4ee0*/  LDL.LU R27, [R1+0x784] ;  /* 0x00078400011b7983 */ /* 0x000f240000300800 */
[----:B------:R-:W-:Y:S02]  /*d4ef0*/  PRMT R22, R44, 0x3340, R0 ;  /* 0x000033402c167816 */ /* 0x000fe40000000000 */
[----:B0-----:R-:W-:-:S04]  /*d4f00*/  LOP3.LUT R18, R25, 0xffff, RZ, 0xc0, !PT ;  /* 0x0000ffff19127812 */ /* 0x001fc800078ec0ff */
[----:B------:R-:W-:-:S04]  /*d4f10*/  PRMT R25, R17, 0x3340, R18 ;  /* 0x0000334011197816 */ /* 0x000fc80000000012 */
[----:B------:R-:W-:Y:S02]  /*d4f20*/  PRMT R22, R25, 0x5410, R22 ;  /* 0x0000541019167816 */ /* 0x000fe40000000016 */
[----:B------:R-:W4:Y:S01]  /*d4f30*/  LDL.LU R25, [R1+0x2d0] ;  /* 0x0002d00001197983 */ /* 0x000f220000300800 */
        /* <DEDUP_REMOVED lines=8> */
[----:B------:R-:W-:Y:S01]  /*d4fc0*/  IMAD.X R47, R21, 0x1, R8, P1 ;  /* 0x00000001152f7824 */ /* 0x000fe200008e0608 */
[----:B------:R-:W-:-:S02]  /*d4fd0*/  PRMT R19, R17, 0x3340, R18 ;  /* 0x0000334011137816 */ /* 0x000fc40000000012 */
[----:B------:R-:W-:Y:S02]  /*d4fe0*/  PRMT R22, R22, 0x3340, R0 ;  /* 0x0000334016167816 */ /* 0x000fe40000000000 */
[----:B------:R-:W-:Y:S01]  /*d4ff0*/  STL.64 [R1+0x8a8], R46 ;  /* 0x0008a82e01007387 */ /* 0x000fe20000100a00 */
[----:B------:R-:W-:-:S03]  /*d5000*/  LOP3.LUT R17, R61, 0xffff, RZ, 0xc0, !PT ;  /* 0x0000ffff3d117812 */ /* 0x000fc600078ec0ff */
[----:B------:R0:W-:Y:S04]  /*d5010*/  STL [R1+0x264], R22 ;  /* 0x0002641601007387 */ /* 0x0001e80000100800 */
[----:B------:R3:W-:Y:S04]  /*d5020*/  STL [R1+0x4e0], R19 ;  /* 0x0004e01301007387 */ /* 0x0007e80000100800 */
[----:B------:R-:W4:Y:S01]  /*d5030*/  LDL.LU R61, [R1+0x573c] ;  /* 0x00573c00013d7983 */ /* 0x000f220000300800 */
[----:B0-----:R-:W-:Y:S02]  /*d5040*/  PRMT R22, R17, 0x3340, R0 ;  /* 0x0000334011167816 */ /* 0x001fe40000000000 */
[----:B------:R-:W-:-:S05]  /*d5050*/  IADD3 R46, P1, R20, R9, RZ ;  /* 0x00000009142e7210 */ /* 0x000fca0007f3e0ff */
[----:B------:R-:W-:Y:S01]  /*d5060*/  IMAD.X R47, R21, 0x1, R10, P1 ;  /* 0x00000001152f7824 */ /* 0x000fe200008e060a */
[----:B--2---:R-:W-:Y:S02]  /*d5070*/  LOP3.LUT R18, R26, 0xffff, RZ, 0xc0, !PT ;  /* 0x0000ffff1a127812 */ /* 0x004fe400078ec0ff */
[----:B---3--:R-:W-:-:S04]  /*d5080*/  LOP3.LUT R19, R24, 0xffff, RZ, 0xc0, !PT ;  /* 0x0000ffff18137812 */ /* 0x008fc800078ec0ff */
[----:B------:R-:W-:-:S04]  /*d5090*/  PRMT R24, R18, 0x3340, R19 ;  /* 0x0000334012187816 */ /* 0x000fc80000000013 */
[----:B------:R-:W-:-:S05]  /*d50a0*/  PRMT R22, R24, 0x5410, R22 ;  /* 0x0000541018167816 */ /* 0x000fca0000000016 */
[----:B------:R0:W-:Y:S04]  /*d50b0*/  STL [R1+0x1aac], R22 ;  /* 0x001aac1601007387 */ /* 0x0001e80000100800 */
[----:B------:R-:W2:Y:S04]  /*d50c0*/  LDL.LU R58, [R1+0x4f44] ;  /* 0x004f4400013a7983 */ /* 0x000ea80000300800 */
[----:B------:R-:W3:Y:S04]  /*d50d0*/  LDL.LU R26, [R1+0x1cec] ;  /* 0x001cec00011a7983 */ /* 0x000ee80000300800 */
[----:B------:R1:W-:Y:S04]  /*d50e0*/  STL.64 [R1+0x8d8], R46 ;  /* 0x0008d82e01007387 */ /* 0x0003e80000100a00 */
[----:B------:R-:W2:Y:S01]  /*d50f0*/  LDL.LU R24, [R1+0x2058] ;  /* 0x0020580001187983 */ /* 0x000ea20000300800 */
[----:B------:R-:W-:-:S02]  /*d5100*/  SHF.R.U32.HI R18, RZ, 0x8, R18 ;  /* 0x00000008ff127819 */ /* 0x000fc40000011612 */
[----:B0-----:R-:W-:Y:S02]  /*d5110*/  SHF.R.U32.HI R22, RZ, 0x8, R19 ;  /* 0x00000008ff167819 */ /* 0x001fe40000011613 */
[----:B------:R-:W-:Y:S02]  /*d5120*/  SHF.R.U32.HI R17, RZ, 0x8, R17 ;  /* 0x00000008ff117819 */ /* 0x000fe40000011611 */
[----:B------:R-:W-:Y:S02]  /*d5130*/  LOP3.LUT R18, R18, 0xffff, RZ, 0xc0, !PT ;  /* 0x0000ffff12127812 */ /* 0x000fe400078ec0ff */
[----:B------:R-:W-:Y:S02]  /*d5140*/  LOP3.LUT R22, R22, 0xffff, RZ, 0xc0, !PT ;  /* 0x0000ffff16167812 */ /* 0x000fe400078ec0ff */
[----:B------:R-:W-:Y:S02]  /*d5150*/  LOP3.LUT R17, R17, 0xffff, RZ, 0xc0, !PT ;  /* 0x0000ffff11117812 */ /* 0x000fe400078ec0ff */
[----:B------:R-:W-:-:S02]  /*d5160*/  PRMT R19, R18, 0x3340, R22 ;  /* 0x0000334012137816 */ /* 0x000fc40000000016 */
[----:B------:R-:W-:-:S03]  /*d5170*/  PRMT R17, R17, 0x3340, R0 ;  /* 0x0000334011117816 */ /* 0x000fc60000000000 */
[----:B------:R0:W-:Y:S01]  /*d5180*/  STL [R1+0x4dc], R19 ;  /* 0x0004dc1301007387 */ /* 0x0001e20000100800 */
[----:B----4-:R-:W-:-:S03]  /*d5190*/  LOP3.LUT R18, R27, 0xffff, RZ, 0xc0, !PT ;  /* 0x0000ffff1b127812 */ /* 0x010fc600078ec0ff */
[----:B------:R4:W-:Y:S01]  /*d51a0*/  STL [R1+0x260], R17 ;  /* 0x0002601101007387 */ /* 0x0009e20000100800 */
[----:B------:R-:W-:-:S04]  /*d51b0*/  LOP3.LUT R57, R25, 0xffff, RZ, 0xc0, !PT ;  /* 0x0000ffff19397812 */ /* 0x000fc800078ec0ff */
[----:B------:R-:W-:Y:S02]  /*d51c0*/  PRMT R22, R57, 0x3340, R0 ;  /* 0x0000334039167816 */ /* 0x000fe40000000000 */
[----:B-1----:R-:W-:-:S05]  /*d51d0*/  IADD3 R46, P1, R20, R11, RZ ;  /* 0x0000000b142e7210 */ /* 0x002fca0007f3e0ff */
[----:B------:R-:W-:Y:S01]  /*d51e0*/  IMAD.X R47, R21, 0x1, R12, P1 ;  /* 0x00000001152f7824 */ /* 0x000fe200008e060c */
[----:B0-----:R-:W-:Y:S02]  /*d51f0*/  LOP3.LUT R19, R61, 0xffff, RZ, 0xc0, !PT ;  /* 0x0000ffff3d137812 */ /* 0x001fe400078ec0ff */
[----:B------:R-:W3:Y:S04]  /*d5200*/  LDL.LU R61, [R1+0x5738] ;  /* 0x00573800013d7983 */ /* 0x000ee80000300800 */
[----:B----4-:R-:W4:Y:S01]  /*d5210*/  LDL.LU R17, [R1+0x4f54] ;  /* 0x004f540001117983 */ /* 0x010f220000300800 */
[----:B------:R-:W-:-:S03]  /*d5220*/  PRMT R45, R18, 0x3340, R19 ;  /* 0x00003340122d7816 */ /* 0x000fc60000000013 */
[----:B------:R-:W4:Y:S04]  /*d5230*/  LDL.LU R27, [R1+0x1d18] ;  /* 0x001d1800011b7983 */ /* 0x000f280000300800 */
[----:B------:R-:W4:Y:S01]  /*d5240*/  LDL.LU R25, [R1+0x204c] ;  /* 0x00204c0001197983 */ /* 0x000f220000300800 */
[----:B------:R-:W-:Y:S02]  /*d5250*/  PRMT R22, R45, 0x5410, R22 ;  /* 0x000054102d167816 */ /* 0x000fe40000000016 */
[----:B------:R-:W-:Y:S01]  /*d5260*/  SHF.R.U32.HI R18, RZ, 0x8, R18 ;  /* 0x00000008ff127819 */ /* 0x000fe20000011612 */
[----:B------:R-:W-:Y:S01]  /*d5270*/  STL [R1+0x56d8], R57 ;  /* 0x0056d83901007387 */ /* 0x000fe20000100800 */
[----:B------:R-:W-:-:S03]  /*d5280*/  SHF.R.U32.HI R19, RZ, 0x8, R19 ;  /* 0x00000008ff137819 */ /* 0x000fc60000011613 */
        /* <DEDUP_REMOVED lines=9> */
[----:B------:R0:W-:Y:S04]  /*d5320*/  STL [R1+0x25c], R22 ;  /* 0x00025c1601007387 */ /* 0x0001e80000100800 */
[----:B------:R-:W4:Y:S01]  /*d5330*/  LDL.LU R19, [R1+0x4edc] ;  /* 0x004edc0001137983 */ /* 0x000f220000300800 */
[----:B--2---:R-:W-:-:S03]  /*d5340*/  LOP3.LUT R44, R24, 0xffff, RZ, 0xc0, !PT ;  /* 0x0000ffff182c7812 */ /* 0x004fc600078ec0ff */
[----:B------:R-:W2:Y:S01]  /*d5350*/  LDL.LU R24, [R1+0x1c88] ;  /* 0x001c880001187983 */ /* 0x000ea20000300800 */
[----:B------:R-:W-:Y:S02]  /*d5360*/  LOP3.LUT R18, R58, 0xffff, RZ, 0xc0, !PT ;  /* 0x0000ffff3a127812 */ /* 0x000fe400078ec0ff */
[----:B---3--:R-:W-:Y:S01]  /*d5370*/  LOP3.LUT R26, R26, 0xffff, RZ, 0xc0, !PT ;  /* 0x0000ffff1a1a7812 */ /* 0x008fe200078ec0ff */
[----:B------:R-:W3:Y:S01]  /*d5380*/  LDL.LU R58, [R1+0x1e78] ;  /* 0x001e7800013a7983 */ /* 0x000ee20000300800 */
[----:B------:R-:W-:Y:S02]  /*d5390*/  PRMT R45, R18, 0x3340, R44 ;  /* 0x00003340122d7816 */ /* 0x000fe4000000002c */
[----:B0-----:R-:W-:-:S04]  /*d53a0*/  PRMT R22, R26, 0x3340, R0 ;  /* 0x000033401a167816 */ /* 0x001fc80000000000 */
        /* <DEDUP_REMOVED lines=11> */
[----:B------:R0:W-:Y:S02]  /*d5460*/  STL [R1+0x4d0], R22 ;  /* 0x0004d01601007387 */ /* 0x0001e40000100800 */
[----:B------:R-:W-:Y:S01]  /*d5470*/  IMAD.X R45, R21, 0x1, R16, P1 ;  /* 0x00000001152d7824 */ /* 0x000fe200008e0610 */
[----:B------:R-:W-:-:S04]  /*d5480*/  SHF.R.U32.HI R21, RZ, 0x8, R26 ;  /* 0x00000008ff157819 */ /* 0x000fc8000001161a */
[----:B------:R-:W-:-:S04]  /*d5490*/  LOP3.LUT R21, R21, 0xffff, RZ, 0xc0, !PT ;  /* 0x0000ffff15157812 */ /* 0x000fc800078ec0ff */
[--C-:B------:R-:W-:Y:S02]  /*d54a0*/  PRMT R21, R21, 0x3340, R0.reuse ;  /* 0x0000334015157816 */ /* 0x100fe40000000000 */
[----:B----4-:R-:W-:Y:S02]  /*d54b0*/  LOP3.LUT R18, R17, 0xffff, RZ, 0xc0, !PT ;  /* 0x0000ffff11127812 */ /* 0x010fe400078ec0ff */
[----:B------:R-:W-:Y:S02]  /*d54c0*/  LOP3.LUT R17, R27, 0xffff, RZ, 0xc0, !PT ;  /* 0x0000ffff1b117812 */ /* 0x000fe400078ec0ff */
[----:B------:R-:W-:Y:S02]  /*d54d0*/  LOP3.LUT R25, R25, 0xffff, RZ, 0xc0, !PT ;  /* 0x0000ffff19197812 */ /* 0x000fe400078ec0ff */
[----:B0-----:R-:W-:Y:S02]  /*d54e0*/  PRMT R22, R17, 0x3340, R0 ;  /* 0x0000334011167816 */ /* 0x001fe40000000000 */
[----:B------:R-:W-:-:S04]  /*d54f0*/  PRMT R27, R18, 0x3340, R25 ;  /* 0x00003340121b7816 */ /* 0x000fc80000000019 */
[----:B------:R-:W-:Y:S02]  /*d5500*/  PRMT R22, R27, 0x5410, R22 ;  /* 0x000054101b167816 */ /* 0x000fe40000000016 */
[----:B------:R-:W-:-:S03]  /*d5510*/  SHF.R.U32.HI R18, RZ, 0x8, R18 ;  /* 0x00000008ff127819 */ /* 0x000fc60000011612 */
[----:B------:R0:W-:Y:S04]  /*d5520*/  STL [R1+0x1a78], R22 ;  /* 0x001a781601007387 */ /* 0x0001e80000100800 */
[----:B------:R1:W-:Y:S04]  /*d5530*/  STL.64 [R1+0x8c8], R44 ;  /* 0x0008c82c01007387 */ /* 0x0003e80000100a00 */
[----:B------:R-:W4:Y:S01]  /*d5540*/  LDL.LU R26, [R1+0x187c] ;  /* 0x00187c00011a7983 */ /* 0x000f220000300800 */
[----:B0-----:R-:W-:-:S04]  /*d5550*/  SHF.R.U32.HI R22, RZ, 0x8, R25 ;  /* 0x00000008ff167819 */ /* 0x001fc80000011619 */
[----:B------:R-:W-:Y:S02]  /*d5560*/  LOP3.LUT R22, R22, 0xffff, RZ, 0xc0, !PT ;  /* 0x0000ffff16167812 */ /* 0x000fe400078ec0ff */
[----:B-1----:R-:W-:Y:S02]  /*d5570*/  LOP3.LUT R44, R18, 0xffff, RZ, 0xc0, !PT ;  /* 0x0000ffff122c7812 */ /* 0x002fe400078ec0ff */
[----:B------:R-:W4:Y:S04]  /*d5580*/  LDL.LU R18, [R1+0x39c] ;  /* 0x00039c0001127983 */ /* 0x000f280000300800 */
[----:B------:R-:W4:Y:S04]  /*d5590*/  LDL.LU R27, [R1+0x74c] ;  /* 0x00074c00011b7983 */ /* 0x000f280000300800 */
[----:B------:R0:W-:Y:S01]  /*d55a0*/  STL [R1+0x258], R21 ;  /* 0x0002581501007387 */ /* 0x0001e20000100800 */
[----:B------:R-:W-:-:S03]  /*d55b0*/  LOP3.LUT R45, R19, 0xffff, RZ, 0xc0, !PT ;  /* 0x0000ffff132d7812 */ /* 0x000fc600078ec0ff */
[----:B------:R-:W4:Y:S01]  /*d55c0*/  LDL.LU R25, [R1+0x4ef4] ;  /* 0x004ef40001197983 */ /* 0x000f220000300800 */
[----:B0-----:R-:W-:-:S05]  /*d55d0*/  PRMT R21, R44, 0x3340, R22 ;  /* 0x000033402c157816 */ /* 0x001fca0000000016 */
[----:B------:R0:W-:Y:S01]  /*d55e0*/  STL [R1+0x4cc], R21 ;  /* 0x0004cc1501007387 */ /* 0x0001e20000100800 */
[----:B--2---:R-:W-:-:S03]  /*d55f0*/  LOP3.LUT R19, R24, 0xffff, RZ, 0xc0, !PT ;  /* 0x0000ffff18137812 */ /* 0x004fc600078ec0ff */
[----:B------:R-:W2:Y:S01]  /*d5600*/  LDL.LU R24, [R1+0x1e8c] ;  /* 0x001e8c0001187983 */ /* 0x000ea20000300800 */
[----:B---3--:R-:W-:Y:S02]  /*d5610*/  LOP3.LUT R44, R58, 0xffff, RZ, 0xc0, !PT ;  /* 0x0000ffff3a2c7812 */ /* 0x008fe400078ec0ff */
[----:B0-----:R-:W-:Y:S02]  /*d5620*/  PRMT R21, R19, 0x3340, R0 ;  /* 0x0000334013157816 */ /* 0x001fe40000000000 */
[----:B------:R-:W-:-:S04]  /*d5630*/  PRMT R22, R45, 0x3340, R44 ;  /* 0x000033402d167816 */ /* 0x000fc8000000002c */
[----:B------:R-:W-:Y:S02]  /*d5640*/  PRMT R46, R22, 0x5410, R21 ;  /* 0x00005410162e7816 */ /* 0x000fe40000000015 */
[----:B------:R-:W-:Y:S02]  /*d5650*/  SHF.R.U32.HI R22, RZ, 0x8, R45 ;  /* 0x00000008ff167819 */ /* 0x000fe4000001162d */
[----:B------:R-:W-:Y:S02]  /*d5660*/  SHF.R.U32.HI R21, RZ, 0x8, R44 ;  /* 0x00000008ff157819 */ /* 0x000fe4000001162c */
[----:B------:R-:W-:Y:S02]  /*d5670*/  LOP3.LUT R22, R22, 0xffff, RZ, 0xc0, !PT ;  /* 0x0000ffff16167812 */ /* 0x000fe400078ec0ff */
[----:B------:R-:W-:Y:S01]  /*d5680*/  LOP3.LUT R21, R21, 0xffff, RZ, 0xc0, !PT ;  /* 0x0000ffff15157812 */ /* 0x000fe200078ec0ff */
[----:B------:R-:W-:Y:S01]  /*d5690*/  VIADD R20, R20, UR6 ;  /* 0x0000000614147c36 */ /* 0x000fe20008000000 */
[----:B------:R-:W-:Y:S01]  /*d56a0*/  STL [R1+0x1a6c], R46 ;  /* 0x001a6c2e01007387 */ /* 0x000fe20000100800 */
[----:B------:R-:W-:Y:S01]  /*d56b0*/  SHF.R.U32.HI R17, RZ, 0x8, R17 ;  /* 0x00000008ff117819 */ /* 0x000fe20000011611 */
[----:B------:R-:W-:Y:S01]  /*d56c0*/  ULDC UR6, c[0x0][0x248] ;  /* 0x0000920000067ab9 */ /* 0x000fe20000000800 */
[----:B------:R-:W-:-:S02]  /*d56d0*/  PRMT R22, R22, 0x3340, R21 ;  /* 0x0000334016167816 */ /* 0x000fc40000000015 */
[----:B------:R-:W-:Y:S02]  /*d56e0*/  SHF.R.S32.HI R21, RZ, 0x1f, R20 ;  /* 0x0000001fff157819 */ /* 0x000fe40000011414 */
[----:B------:R-:W-:Y:S01]  /*d56f0*/  IADD3 R44, P1, R20, R0, RZ ;  /* 0x00000000142c7210 */ /* 0x000fe20007f3e0ff */
[----:B------:R0:W-:Y:S04]  /*d5700*/  STL [R1+0x4c4], R22 ;  /* 0x0004c41601007387 */ /* 0x0001e80000100800 */
[----:B------:R-:W-:Y:S01]  /*d5710*/  IMAD.X R45, R21, 0x1, R2, P1 ;  /* 0x00000001152d7824 */ /* 0x000fe200008e0602 */
[----:B0-----:R-:W-:-:S04]  /*d5720*/  SHF.R.U32.HI R22, RZ, 0x8, R19 ;  /* 0x00000008ff167819 */ /* 0x001fc80000011613 */
[----:B------:R0:W-:Y:S01]  /*d5730*/  STL.64 [R1+0x898], R44 ;  /* 0x0008982c01007387 */ /* 0x0001e20000100a00 */
[----:B------:R-:W-:Y:S02]  /*d5740*/  LOP3.LUT R22, R22, 0xffff, RZ, 0xc0, !PT ;  /* 0x0000ffff16167812 */ /* 0x000fe400078ec0ff */
[----:B------:R-:W-:Y:S02]  /*d5750*/  LOP3.LUT R17, R17, 0xffff, RZ, 0xc0, !PT ;  /* 0x0000ffff11117812 */ /* 0x000fe400078ec0ff */
[--C-:B0-----:R-:W-:Y:S02]  /*d5760*/  PRMT R44, R22, 0x3340, R0.reuse ;  /* 0x00003340162c7816 */ /* 0x101fe40000000000 */
[----:B------:R-:W-:-:S03]  /*d5770*/  PRMT R22, R17, 0x3340, R0 ;  /* 0x0000334011167816 */ /* 0x000fc60000000000 */
[----:B------:R0:W-:Y:S04]  /*d5780*/  STL [R1+0x254], R44 ;  /* 0x0002542c01007387 */ /* 0x0001e80000100800 */
[----:B------:R-:W3:Y:S04]  /*d5790*/  LDL.LU R17, [R1+0x188c] ;  /* 0x00188c0001117983 */ /* 0x000ee80000300800 */
[----:B------:R1:W-:Y:S04]  /*d57a0*/  STL [R1+0x250], R22 ;  /* 0x0002501601007387 */ /* 0x0003e80000100800 */
[----:B------:R-:W3:Y:S01]  /*d57b0*/  LDL.LU R58, [R1+0x460] ;  /* 0x00046000013a7983 */ /* 0x000ee20000300800 */
[----:B------:R-:W-:-:S02]  /*d57c0*/  LOP3.LUT R61, R61, 0xffff, RZ, 0xc0, !PT ;  /* 0x0000ffff3d3d7812 */ /* 0x000fc400078ec0ff */
[----:B------:R-:W-:-:S05]  /*d57d0*/  IADD3 R46, P1, R20, R3, RZ ;  /* 0x00000003142e7210 */ /* 0x000fca0007f3e0ff */
[----:B------:R-:W-:Y:S01]  /*d57e0*/  IMAD.X R47, R21, 0x1, R4, P1 ;  /* 0x00000001152f7824 */ /* 0x000fe200008e0604 */
[----:B----4-:R-:W-:Y:S02]  /*d57f0*/  LOP3.LUT R19, R26, 0xffff, RZ, 0xc0, !PT ;  /* 0x0000ffff1a137812 */ /* 0x010fe400078ec0ff */
[----:B------:R-:W4:Y:S01]  /*d5800*/  LDL.LU R26, [R1+0x774] ;  /* 0x00077400011a7983 */ /* 0x000f220000300800 */
[----:B------:R-:W-:Y:S02]  /*d5810*/  LOP3.LUT R18, R18, 0xffff, RZ, 0xc0, !PT ;  /* 0x0000ffff12127812 */ /* 0x000fe400078ec0ff */
[----:B0-----:R-:W-:Y:S02]  /*d5820*/  LOP3.LUT R44, R27, 0xffff, RZ, 0xc0, !PT ;  /* 0x0000ffff1b2c7812 */ /* 0x001fe400078ec0ff */
[----:B-1----:R-:W-:Y:S02]  /*d5830*/  PRMT R22, R18, 0x3340, R0 ;  /* 0x0000334012167816 */ /* 0x002fe40000000000 */
[----:B------:R-:W-:-:S04]  /*d5840*/  PRMT R27, R19, 0x3340, R44 ;  /* 0x00003340131b7816 */ /* 0x000fc8000000002c */
[----:B------:R-:W-:Y:S02]  /*d5850*/  PRMT R27, R27, 0x5410, R22 ;  /* 0x000054101b1b7816 */ /* 0x000fe40000000016 */
[----:B------:R-:W-:Y:S01]  /*d5860*/  LOP3.LUT R25, R25, 0xffff, RZ, 0xc0, !PT ;  /* 0x0000ffff19197812 */ /* 0x000fe200078ec0ff */
[----:B------:R-:W-:Y:S01]  /*d5870*/  STL [R1+0x56dc], R61 ;  /* 0x0056dc3d01007387 */ /* 0x000fe20000100800 */
[----:B------:R-:W-:-:S03]  /*d5880*/  PRMT R22, R61, 0x3340, R0 ;  /* 0x000033403d167816 */ /* 0x000fc60000000000 */
[----:B------:R0:W-:Y:S01]  /*d5890*/  STL [R1+0x1a5c], R27 ;  /* 0x001a5c1b01007387 */ /* 0x0001e20000100800 */
[----:B------:R-:W-:Y:S02]  /*d58a0*/  SHF.R.U32.HI R45, RZ, 0x8, R25 ;  /* 0x00000008ff2d7819 */ /* 0x000fe40000011619 */
[----:B--2---:R-:W-:-:S04]  /*d58b0*/  LOP3.LUT R24, R24, 0xffff, RZ, 0xc0, !PT ;  /* 0x0000ffff18187812 */ /* 0x004fc800078ec0ff */
[----:B0-----:R-:W-:-:S04]  /*d58c0*/  PRMT R27, R25, 0x3340, R24 ;  /* 0x00003340191b7816 */ /* 0x001fc80000000018 */
[----:B------:R-:W-:-:S05]  /*d58d0*/  PRMT R22, R27, 0x5410, R22 ;  /* 0x000054101b167816 */ /* 0x000fca0000000016 */
[----:B------:R0:W-:Y:S04]  /*d58e0*/  STL [R1+0x1a68], R22 ;  /* 0x001a681601007387 */ /* 0x0001e80000100800 */
[----:B------:R-:W2:Y:S04]  /*d58f0*/  LDL.LU R27, [R1+0x184c] ;  /* 0x00184c00011b7983 */ /* 0x000ea80000300800 */
[----:B------:R1:W-:Y:S01]  /*d5900*/  STL.64 [R1+0x8c0], R46 ;  /* 0x0008c02e01007387 */ /* 0x0003e20000100a00 */
[----:B0-----:R-:W-:-:S03]  /*d5910*/  SHF.R.U32.HI R22, RZ, 0x8, R24 ;  /* 0x00000008ff167819 */ /* 0x001fc60000011618 */
[----:B------:R-:W2:Y:S04]  /*d5920*/  LDL.LU R24, [R1+0x2ec] ;  /* 0x0002ec0001187983 */ /* 0x000ea80000300800 */
[----:B------:R-:W2:Y:S01]  /*d5930*/  LDL.LU R25, [R1+0x738] ;  /* 0x0007380001197983 */ /* 0x000ea20000300800 */
[----:B------:R-:W-:Y:S02]  /*d5940*/  SHF.R.U32.HI R19, RZ, 0x8, R19 ;  /* 0x00000008ff137819 */ /* 0x000fe40000011613 */
[----:B------:R-:W-:Y:S02]  /*d5950*/  SHF.R.U32.HI R44, RZ, 0x8, R44 ;  /* 0x00000008ff2c7819 */ /* 0x000fe4000001162c */
[----:B------:R-:W-:Y:S02]  /*d5960*/  LOP3.LUT R45, R45, 0xffff, RZ, 0xc0, !PT ;  /* 0x0000ffff2d2d7812 */ /* 0x000fe400078ec0ff */
[----:B------:R-:W-:-:S02]  /*d5970*/  LOP3.LUT R22, R22, 0xffff, RZ, 0xc0, !PT ;  /* 0x0000ffff16167812 */ /* 0x000fc400078ec0ff */
[----:B------:R-:W-:Y:S02]  /*d5980*/  LOP3.LUT R19, R19, 0xffff, RZ, 0xc0, !PT ;  /* 0x0000ffff13137812 */ /* 0x000fe400078ec0ff */
[----:B------:R-:W-:Y:S02]  /*d5990*/  LOP3.LUT R44, R44, 0xffff, RZ, 0xc0, !PT ;  /* 0x0000ffff2c2c7812 */ /* 0x000fe400078ec0ff */
[----:B------:R-:W-:Y:S02]  /*d59a0*/  PRMT R50, R45, 0x3340, R22 ;  /* 0x000033402d327816 */ /* 0x000fe40000000016 */
[----:B------:R-:W-:-:S03]  /*d59b0*/  PRMT R19, R19, 0x3340, R44 ;  /* 0x0000334013137816 */ /* 0x000fc6000000002c */
[----:B------:R-:W-:Y:S04]  /*d59c0*/  STL [R1+0x5550], R50 ;  /* 0x0055503201007387 */ /* 0x000fe80000100800 */
[----:B------:R0:W-:Y:S01]  /*d59d0*/  STL [R1+0x4c0], R19 ;  /* 0x0004c01301007387 */ /* 0x0001e20000100800 */
[----:B-1----:R-:W-:Y:S02]  /*d59e0*/  IADD3 R46, P1, R20, R5, RZ ;  /* 0x00000005142e7210 */ /* 0x002fe40007f3e0ff */
[----:B---3--:R-:W-:Y:S02]  /*d59f0*/  LOP3.LUT R17, R17, 0xffff, RZ, 0xc0, !PT ;  /* 0x0000ffff11117812 */ /* 0x008fe400078ec0ff */
[----:B------:R-:W-:-:S04]  /*d5a00*/  LOP3.LUT R45, R58, 0xffff, RZ, 0xc0, !PT ;  /* 0x0000ffff3a2d7812 */ /* 0x000fc800078ec0ff */
[----:B------:R-:W-:Y:S01]  /*d5a10*/  PRMT R22, R45, 0x3340, R0 ;  /* 0x000033402d167816 */ /* 0x000fe20000000000 */
[----:B------:R-:W-:Y:S01]  /*d5a20*/  IMAD.X R47, R21, 0x1, R6, P1 ;  /* 0x00000001152f7824 */ /* 0x000fe200008e0606 */
[----:B----4-:R-:W-:-:S04]  /*d5a30*/  LOP3.LUT R26, R26, 0xffff, RZ, 0xc0, !PT ;  /* 0x0000ffff1a1a7812 */ /* 0x010fc800078ec0ff */
[----:B0-----:R-:W-:-:S04]  /*d5a40*/  PRMT R19, R17, 0x3340, R26 ;  /* 0x0000334011137816 */ /* 0x001fc8000000001a */
[----:B------:R-:W-:Y:S02]  /*d5a50*/  PRMT R19, R19, 0x5410, R22 ;  /* 0x0000541013137816 */ /* 0x000fe40000000016 */
[----:B------:R-:W-:Y:S02]  /*d5a60*/  SHF.R.U32.HI R22, RZ, 0x8, R18 ;  /* 0x00000008ff167819 */ /* 0x000fe40000011612 */
[----:B------:R-:W-:Y:S02]  /*d5a70*/  SHF.R.U32.HI R17, RZ, 0x8, R17 ;  /* 0x00000008ff117819 */ /* 0x000fe40000011611 */
[----:B------:R-:W-:Y:S02]  /*d5a80*/  SHF.R.U32.HI R26, RZ, 0x8, R26 ;  /* 0x00000008ff1a7819 */ /* 0x000fe4000001161a */
[----:B------:R-:W-:Y:S01]  /*d5a90*/  LOP3.LUT R22, R22, 0xffff, RZ, 0xc0, !PT ;  /* 0x0000ffff16167812 */ /* 0x000fe200078ec0ff */
[----:B------:R0:W-:Y:S01]  /*d5aa0*/  STL [R1+0x1a58], R19 ;  /* 0x001a581301007387 */ /* 0x0001e20000100800 */
[----:B------:R-:W-:-:S02]  /*d5ab0*/  LOP3.LUT R17, R17, 0xffff, RZ, 0xc0, !PT ;  /* 0x0000ffff11117812 */ /* 0x000fc400078ec0ff */
[----:B------:R-:W-:Y:S01]  /*d5ac0*/  LOP3.LUT R26, R26, 0xffff, RZ, 0xc0, !PT ;  /* 0x0000ffff1a1a7812 */ /* 0x000fe200078ec0ff */
[----:B------:R-:W3:Y:S01]  /*d5ad0*/  LDL.LU R18, [R1+0x1868] ;  /* 0x0018680001127983 */ /* 0x000ee20000300800 */
[----:B------:R-:W-:-:S03]  /*d5ae0*/  PRMT R44, R22, 0x3340, R0 ;  /* 0x00003340162c7816 */ /* 0x000fc60000000000 */
[----:B------:R1:W-:Y:S01]  /*d5af0*/  STL.64 [R1+0x8b8], R46 ;  /* 0x0008b82e01007387 */ /* 0x0003e20000100a00 */
[----:B------:R-:W-:-:S03]  /*d5b00*/  PRMT R22, R17, 0x3340, R26 ;  /* 0x0000334011167816 */ /* 0x000fc6000000001a */
[----:B0-----:R-:W4:Y:S04]  /*d5b10*/  LDL.LU R19, [R1+0x2f4] ;  /* 0x0002f40001137983 */ /* 0x001f280000300800 */
[----:B-1----:R-:W4:Y:S04]  /*d5b20*/  LDL.LU R46, [R1+0x73c] ;  /* 0x00073c00012e7983 */ /* 0x002f280000300800 */
[----:B------:R0:W-:Y:S04]  /*d5b30*/  STL [R1+0x24c], R44 ;  /* 0x00024c2c01007387 */ /* 0x0001e80000100800 */
[----:B------:R1:W-:Y:S01]  /*d5b40*/  STL [R1+0x4bc], R22 ;  /* 0x0004bc1601007387 */ /* 0x0003e20000100800 */
[----:B--2---:R-:W-:-:S02]  /*d5b50*/  LOP3.LUT R17, R27, 0xffff, RZ, 0xc0, !PT ;  /* 0x0000ffff1b117812 */ /* 0x004fc400078ec0ff */
[----:B------:R-:W-:Y:S02]  /*d5b60*/  LOP3.LUT R27, R24, 0xffff, RZ, 0xc0, !PT ;  /* 0x0000ffff181b7812 */ /* 0x000fe400078ec0ff */
[----:B0-----:R-:W-:Y:S02]  /*d5b70*/  LOP3.LUT R44, R25, 0xffff, RZ, 0xc0, !PT ;  /* 0x0000ffff192c7812 */ /* 0x001fe400078ec0ff */
[----:B-1----:R-:W-:Y:S02]  /*d5b80*/  PRMT R22, R27, 0x3340, R0 ;  /* 0x000033401b167816 */ /* 0x002fe40000000000 */
[----:B------:R-:W-:-:S04]  /*d5b90*/  PRMT R24, R17, 0x3340, R44 ;  /* 0x0000334011187816 */ /* 0x000fc8000000002c */
[----:B------:R-:W-:Y:S02]  /*d5ba0*/  PRMT R22, R24, 0x5410, R22 ;  /* 0x0000541018167816 */ /* 0x000fe40000000016 */
[----:B------:R-:W-:-:S05]  /*d5bb0*/  IADD3 R24, P1, R20, R7, RZ ;  /* 0x0000000714187210 */ /* 0x000fca0007f3e0ff */
[----:B------:R-:W-:Y:S01]  /*d5bc0*/  IMAD.X R25, R21, 0x1, R8, P1 ;  /* 0x0000000115197824 */ /* 0x000fe200008e0608 */
[----:B------:R0:W-:Y:S01]  /*d5bd0*/  STL [R1+0x1a4c], R22 ;  /* 0x001a4c1601007387 */ /* 0x0001e20000100800 */
[----:B------:R-:W-:-:S03]  /*d5be0*/  SHF.R.U32.HI R47, RZ, 0x8, R17 ;  /* 0x00000008ff2f7819 */ /* 0x000fc60000011611 */
[----:B------:R1:W-:Y:S01]  /*d5bf0*/  STL.64 [R1+0x8f8], R24 ;  /* 0x0008f81801007387 */ /* 0x0003e20000100a00 */
[----:B0-----:R-:W-:-:S03]  /*d5c00*/  SHF.R.U32.HI R22, RZ, 0x8, R44 ;  /* 0x00000008ff167819 */ /* 0x001fc6000001162c */
[----:B-1----:R-:W2:Y:S04]  /*d5c10*/  LDL.LU R24, [R1+0x4fb4] ;  /* 0x004fb40001187983 */ /* 0x002ea80000300800 */
[----:B------:R-:W2:Y:S04]  /*d5c20*/  LDL.LU R17, [R1+0x1d4c] ;  /* 0x001d4c0001117983 */ /* 0x000ea80000300800 */
[----:B------:R-:W2:Y:S01]  /*d5c30*/  LDL.LU R25, [R1+0x2098] ;  /* 0x0020980001197983 */ /* 0x000ea20000300800 */
[----:B------:R-:W-:-:S03]  /*d5c40*/  SHF.R.U32.HI R44, RZ, 0x8, R27 ;  /* 0x00000008ff2c7819 */ /* 0x000fc6000001161b */
[----:B------:R-:W2:Y:S04]  /*d5c50*/  LDL.LU R58, [R1+0x4f40] ;  /* 0x004f4000013a7983 */ /* 0x000ea80000300800 */
[----:B------:R-:W2:Y:S04]  /*d5c60*/  LDL.LU R26, [R1+0x1cdc] ;  /* 0x001cdc00011a7983 */ /* 0x000ea80000300800 */
[----:B------:R-:W2:Y:S01]  /*d5c70*/  LDL.LU R27, [R1+0x1ec8] ;  /* 0x001ec800011b7983 */ /* 0x000ea20000300800 */
[----:B------:R-:W-:Y:S02]  /*d5c80*/  LOP3.LUT R47, R47, 0xffff, RZ, 0xc0, !PT ;  /* 0x0000ffff2f2f7812 */ /* 0x000fe400078ec0ff */
[----:B------:R-:W-:-:S02]  /*d5c90*/  LOP3.LUT R22, R22, 0xffff, RZ, 0xc0, !PT ;  /* 0x0000ffff16167812 */ /* 0x000fc400078ec0ff */
[----:B------:R-:W-:Y:S02]  /*d5ca0*/  LOP3.LUT R44, R44, 0xffff, RZ, 0xc0, !PT ;  /* 0x0000ffff2c2c7812 */ /* 0x000fe400078ec0ff */
[----:B------:R-:W-:Y:S02]  /*d5cb0*/  PRMT R47, R47, 0x3340, R22 ;  /* 0x000033402f2f7816 */ /* 0x000fe40000000016 */
[----:B------:R-:W-:-:S03]  /*d5cc0*/  PRMT R22, R44, 0x3340, R0 ;  /* 0x000033402c167816 */ /* 0x000fc60000000000 */
[----:B------:R-:W-:Y:S04]  /*d5cd0*/  STL [R1+0x4b4], R47 ;  /* 0x0004b42f01007387 */ /* 0x000fe80000100800 */
[----:B------:R0:W-:Y:S01]  /*d5ce0*/  STL [R1+0x248], R22 ;  /* 0x0002481601007387 */ /* 0x0001e20000100800 */
[----:B---3--:R-:W-:Y:S02]  /*d5cf0*/  LOP3.LUT R18, R18, 0xffff, RZ, 0xc0, !PT ;  /* 0x0000ffff12127812 */ /* 0x008fe400078ec0ff */
[----:B----4-:R-:W-:-:S04]  /*d5d00*/  LOP3.LUT R19, R19, 0xffff, RZ, 0xc0, !PT ;  /* 0x0000ffff13137812 */ /* 0x010fc800078ec0ff */
[----:B0-----:R-:W-:Y:S02]  /*d5d10*/  PRMT R22, R19, 0x3340, R0 ;  /* 0x0000334013167816 */ /* 0x001fe40000000000 */
[----:B------:R-:W-:Y:S01]  /*d5d20*/  LOP3.LUT R44, R46, 0xffff, RZ, 0xc0, !PT ;  /* 0x0000ffff2e2c7812 */ /* 0x000fe200078ec0ff */
[----:B------:R0:W-:Y:S03]  /*d5d30*/  STL [R1+0x56e0], R19 ;  /* 0x0056e01301007387 */ /* 0x0001e60000100800 */
[----:B------:R-:W-:-:S04]  /*d5d40*/  PRMT R46, R18, 0x3340, R44 ;  /* 0x00003340122e7816 */ /* 0x000fc8000000002c */
[----:B0-----:R-:W-:Y:S02]  /*d5d50*/  PRMT R19, R46, 0x5410, R22 ;  /* 0x000054102e137816 */ /* 0x001fe40000000016 */
        /* <DEDUP_REMOVED lines=12> */
[----:B------:R0:W-:Y:S04]  /*d5e20*/  STL [R1+0x5558], R50 ;  /* 0x0055583201007387 */ /* 0x0001e80000100800 */
[----:B------:R1:W-:Y:S01]  /*d5e30*/  STL [R1+0x244], R22 ;  /* 0x0002441601007387 */ /* 0x0003e20000100800 */
[----:B0-----:R-:W-:-:S05]  /*d5e40*/  IADD3 R50, P1, R20, R11, RZ ;  /* 0x0000000b14327210 */ /* 0x001fca0007f3e0ff */
[----:B------:R-:W-:Y:S01]  /*d5e50*/  IMAD.X R51, R21, 0x1, R12, P1 ;  /* 0x0000000115337824 */ /* 0x000fe200008e060c */
[----:B--2---:R-:W-:Y:S02]  /*d5e60*/  LOP3.LUT R24, R24, 0xffff, RZ, 0xc0, !PT ;  /* 0x0000ffff18187812 */ /* 0x004fe400078ec0ff */
[----:B------:R-:W-:Y:S02]  /*d5e70*/  LOP3.LUT R44, R17, 0xffff, RZ, 0xc0, !PT ;  /* 0x0000ffff112c7812 */ /* 0x000fe400078ec0ff */
[----:B------:R-:W-:Y:S02]  /*d5e80*/  LOP3.LUT R25, R25, 0xffff, RZ, 0xc0, !PT ;  /* 0x0000ffff19197812 */ /* 0x000fe400078ec0ff */
[----:B-1----:R-:W-:Y:S02]  /*d5e90*/  PRMT R22, R44, 0x3340, R0 ;  /* 0x000033402c167816 */ /* 0x002fe40000000000 */
[----:B------:R-:W-:Y:S02]  /*d5ea0*/  PRMT R18, R24, 0x3340, R25 ;  /* 0x0000334018127816 */ /* 0x000fe40000000019 */
[----:B------:R-:W-:-:S02]  /*d5eb0*/  LOP3.LUT R17, R58, 0xffff, RZ, 0xc0, !PT ;  /* 0x0000ffff3a117812 */ /* 0x000fc400078ec0ff */
[----:B------:R-:W-:Y:S02]  /*d5ec0*/  LOP3.LUT R19, R26, 0xffff, RZ, 0xc0, !PT ;  /* 0x0000ffff1a137812 */ /* 0x000fe400078ec0ff */
[----:B------:R-:W-:Y:S02]  /*d5ed0*/  LOP3.LUT R26, R27, 0xffff, RZ, 0xc0, !PT ;  /* 0x0000ffff1b1a7812 */ /* 0x000fe400078ec0ff */
[----:B------:R-:W-:Y:S02]  /*d5ee0*/  PRMT R27, R18, 0x5410, R22 ;  /* 0x00005410121b7816 */ /* 0x000fe40000000016 */
[----:B------:R-:W-:Y:S02]  /*d5ef0*/  PRMT R22, R19, 0x3340, R0 ;  /* 0x0000334013167816 */ /* 0x000fe40000000000 */
[----:B------:R-:W-:Y:S01]  /*d5f00*/  PRMT R18, R17, 0x3340, R26 ;  /* 0x0000334011127816 */ /* 0x000fe2000000001a */
[----:B------:R-:W-:Y:S03]  /*d5f10*/  STL [R1+0x1a3c], R27 ;  /* 0x001a3c1b01007387 */ /* 0x000fe60000100800 */
[----:B------:R-:W-:Y:S01]  /*d5f20*/  PRMT R22, R18, 0x5410, R22 ;  /* 0x0000541012167816 */ /* 0x000fe20000000016 */
[----:B------:R-:W2:Y:S04]  /*d5f30*/  LDL.LU R48, [R1+0x4fdc] ;  /* 0x004fdc0001307983 */ /* 0x000ea80000300800 */
[----:B------:R-:W3:Y:S04]  /*d5f40*/  LDL.LU R18, [R1+0x1e68] ;  /* 0x001e680001127983 */ /* 0x000ee80000300800 */
[----:B------:R0:W-:Y:S04]  /*d5f50*/  STL [R1+0x1a38], R22 ;  /* 0x001a381601007387 */ /* 0x0001e80000100800 */
[----:B------:R-:W4:Y:S01]  /*d5f60*/  LDL.LU R46, [R1+0x20d8] ;  /* 0x0020d800012e7983 */ /* 0x000f220000300800 */
[----:B------:R-:W-:-:S02]  /*d5f70*/  SHF.R.U32.HI R17, RZ, 0x8, R17 ;  /* 0x00000008ff117819 */ /* 0x000fc40000011611 */
[----:B0-----:R-:W-:Y:S02]  /*d5f80*/  SHF.R.U32.HI R22, RZ, 0x8, R26 ;  /* 0x00000008ff167819 */ /* 0x001fe4000001161a */
[----:B------:R-:W-:Y:S02]  /*d5f90*/  LOP3.LUT R17, R17, 0xffff, RZ, 0xc0, !PT ;  /* 0x0000ffff11117812 */ /* 0x000fe400078ec0ff */
[----:B------:R-:W-:Y:S02]  /*d5fa0*/  LOP3.LUT R22, R22, 0xffff, RZ, 0xc0, !PT ;  /* 0x0000ffff16167812 */ /* 0x000fe400078ec0ff */
[----:B------:R-:W-:Y:S02]  /*d5fb0*/  SHF.R.U32.HI R24, RZ, 0x8, R24 ;  /* 0x00000008ff187819 */ /* 0x000fe40000011618 */
[----:B------:R-:W-:Y:S02]  /*d5fc0*/  SHF.R.U32.HI R25, RZ, 0x8, R25 ;  /* 0x00000008ff197819 */ /* 0x000fe40000011619 */
[----:B------:R-:W-:Y:S01]  /*d5fd0*/  PRMT R22, R17, 0x3340, R22 ;  /* 0x0000334011167816 */ /* 0x000fe20000000016 */
[----:B------:R-:W-:Y:S01]  /*d5fe0*/  STL.64 [R1+0x918], R50 ;  /* 0x0009183201007387 */ /* 0x000fe20000100a00 */
[----:B------:R-:W-:-:S02]  /*d5ff0*/  LOP3.LUT R24, R24, 0xffff, RZ, 0xc0, !PT ;  /* 0x0000ffff18187812 */ /* 0x000fc400078ec0ff */
[----:B------:R-:W-:Y:S01]  /*d6000*/  LOP3.LUT R25, R25, 0xffff, RZ, 0xc0, !PT ;  /* 0x0000ffff19197812 */ /* 0x000fe200078ec0ff */
[----:B------:R-:W4:Y:S04]  /*d6010*/  LDL.LU R26, [R1+0x189c] ;  /* 0x00189c00011a7983 */ /* 0x000f280000300800 */
[----:B------:R-:W4:Y:S04]  /*d6020*/  LDL.LU R17, [R1+0x720] ;  /* 0x0007200001117983 */ /* 0x000f280000300800 */
[----:B------:R0:W-:Y:S04]  /*d6030*/  STL [R1+0x4b0], R22 ;  /* 0x0004b01601007387 */ /* 0x0001e80000100800 */
[----:B------:R-:W4:Y:S01]  /*d6040*/  LDL.LU R58, [R1+0x78c] ;  /* 0x00078c00013a7983 */ /* 0x000f220000300800 */
[----:B0-----:R-:W-:-:S02]  /*d6050*/  PRMT R22, R24, 0x3340, R25 ;  /* 0x0000334018167816 */ /* 0x001fc40000000019 */
[----:B------:R-:W-:-:S05]  /*d6060*/  IADD3 R24, P1, R20, R13, RZ ;  /* 0x0000000d14187210 */ /* 0x000fca0007f3e0ff */
[----:B------:R-:W-:Y:S01]  /*d6070*/  IMAD.X R25, R21, 0x1, R15, P1 ;  /* 0x0000000115197824 */ /* 0x000fe200008e060f */
[----:B------:R-:W-:Y:S04]  /*d6080*/  STL [R1+0x4ac], R22 ;  /* 0x0004ac1601007387 */ /* 0x000fe80000100800 */
[----:B------:R-:W4:Y:S04]  /*d6090*/  LDL.LU R27, [R1+0x724] ;  /* 0x00072400011b7983 */ /* 0x000f280000300800 */
[----:B------:R0:W-:Y:S04]  /*d60a0*/  STL.64 [R1+0x910], R24 ;  /* 0x0009101801007387 */ /* 0x0001e80000100a00 */
[----:B0-----:R-:W4:Y:S04]  /*d60b0*/  LDL.LU R24, [R1+0x18a8] ;  /* 0x0018a80001187983 */ /* 0x001f280000300800 */
[----:B------:R-:W4:Y:S01]  /*d60c0*/  LDL.LU R25, [R1+0x1838] ;  /* 0x0018380001197983 */ /* 0x000f220000300800 */
[----:B------:R-:W-:-:S02]  /*d60d0*/  SHF.R.U32.HI R22, RZ, 0x8, R44 ;  /* 0x00000008ff167819 */ /* 0x000fc4000001162c */
[----:B------:R-:W-:Y:S02]  /*d60e0*/  IADD3 R44, P1, R20, R14, RZ ;  /* 0x0000000e142c7210 */ /* 0x000fe40007f3e0ff */
[----:B------:R-:W-:-:S03]  /*d60f0*/  LOP3.LUT R22, R22, 0xffff, RZ, 0xc0, !PT ;  /* 0x0000ffff16167812 */ /* 0x000fc600078ec0ff */
[----:B------:R-:W-:Y:S01]  /*d6100*/  IMAD.X R45, R21, 0x1, R16, P1 ;  /* 0x00000001152d7824 */ /* 0x000fe200008e0610 */
[----:B------:R-:W-:Y:S02]  /*d6110*/  SHF.R.U32.HI R21, RZ, 0x8, R19 ;  /* 0x00000008ff157819 */ /* 0x000fe40000011613 */
[----:B------:R-:W-:Y:S02]  /*d6120*/  PRMT R22, R22, 0x3340, R0 ;  /* 0x0000334016167816 */ /* 0x000fe40000000000 */
[----:B------:R-:W-:-:S04]  /*d6130*/  LOP3.LUT R21, R21, 0xffff, RZ, 0xc0, !PT ;  /* 0x0000ffff15157812 */ /* 0x000fc800078ec0ff */
[----:B------:R-:W-:Y:S01]  /*d6140*/  PRMT R19, R21, 0x3340, R0 ;  /* 0x0000334015137816 */ /* 0x000fe20000000000 */
[----:B------:R-:W-:Y:S04]  /*d6150*/  STL [R1+0x240], R22 ;  /* 0x0002401601007387 */ /* 0x000fe80000100800 */
[----:B------:R2:W-:Y:S04]  /*d6160*/  STL.64 [R1+0x940], R44 ;  /* 0x0009402c01007387 */ /* 0x0005e80000100a00 */
[----:B------:R4:W-:Y:S01]  /*d6170*/  STL [R1+0x23c], R19 ;  /* 0x00023c1301007387 */ /* 0x0009e20000100800 */
[----:B------:R-:W-:Y:S01]  /*d6180*/  VIADD R20, R20, UR6 ;  /* 0x0000000614147c36 */ /* 0x000fe20008000000 */
[----:B------:R-:W-:Y:S01]  /*d6190*/  ULDC UR6, c[0x0][0x248] ;  /* 0x0000920000067ab9 */ /* 0x000fe20000000800 */
[----:B--2---:R-:W-:-:S02]  /*d61a0*/  LOP3.LUT R44, R48, 0xffff, RZ, 0xc0, !PT ;  /* 0x0000ffff302c7812 */ /* 0x004fc400078ec0ff */
[----:B---3--:R-:W-:-:S04]  /*d61b0*/  LOP3.LUT R18, R18, 0xffff, RZ, 0xc0, !PT ;  /* 0x0000ffff12127812 */ /* 0x008fc800078ec0ff */
[----:B------:R-:W-:Y:S02]  /*d61c0*/  PRMT R21, R18, 0x3340, R0 ;  /* 0x0000334012157816 */ /* 0x000fe40000000000 */
[----:B----4-:R-:W-:-:S04]  /*d61d0*/  LOP3.LUT R19, R46, 0xffff, RZ, 0xc0, !PT ;  /* 0x0000ffff2e137812 */ /* 0x010fc800078ec0ff */
[----:B------:R-:W-:-:S04]  /*d61e0*/  PRMT R22, R44, 0x3340, R19 ;  /* 0x000033402c167816 */ /* 0x000fc80000000013 */
[----:B------:R-:W-:Y:S02]  /*d61f0*/  PRMT R45, R22, 0x5410, R21 ;  /* 0x00005410162d7816 */ /* 0x000fe40000000015 */
[----:B------:R-:W-:Y:S02]  /*d6200*/  SHF.R.U32.HI R22, RZ, 0x8, R44 ;  /* 0x00000008ff167819 */ /* 0x000fe4000001162c */
[----:B------:R-:W-:Y:S02]  /*d6210*/  SHF.R.U32.HI R21, RZ, 0x8, R19 ;  /* 0x00000008ff157819 */ /* 0x000fe40000011613 */
[----:B------:R-:W-:Y:S02]  /*d6220*/  LOP3.LUT R22, R22, 0xffff, RZ, 0xc0, !PT ;  /* 0x0000ffff16167812 */ /* 0x000fe400078ec0ff */
[----:B------:R-:W-:-:S04]  /*d6230*/  LOP3.LUT R21, R21, 0xffff, RZ, 0xc0, !PT ;  /* 0x0000ffff15157812 */ /* 0x000fc800078ec0ff */
[----:B------:R-:W-:Y:S01]  /*d6240*/  PRMT R19, R22, 0x3340, R21 ;  /* 0x0000334016137816 */ /* 0x000fe20000000015 */
[----:B------:R-:W-:Y:S01]  /*d6250*/  STL [R1+0x1a2c], R45 ;  /* 0x001a2c2d01007387 */ /* 0x000fe20000100800 */
[----:B------:R-:W-:Y:S02]  /*d6260*/  SHF.R.U32.HI R18, RZ, 0x8, R18 ;  /* 0x00000008ff127819 */ /* 0x000fe40000011612 */
[----:B------:R-:W-:Y:S01]  /*d6270*/  LOP3.LUT R26, R26, 0xffff, RZ, 0xc0, !PT ;  /* 0x0000ffff1a1a7812 */ /* 0x000fe200078ec0ff */
[----:B------:R0:W-:Y:S01]  /*d6280*/  STL [R1+0x4a8], R19 ;  /* 0x0004a81301007387 */ /* 0x0001e20000100800 */
[----:B------:R-:W-:Y:S02]  /*d6290*/  LOP3.LUT R18, R18, 0xffff, RZ, 0xc0, !PT ;  /* 0x0000ffff12127812 */ /* 0x000fe400078ec0ff */
[----:B------:R-:W-:Y:S02]  /*d62a0*/  LOP3.LUT R44, R58, 0xffff, RZ, 0xc0, !PT ;  /* 0x0000ffff3a2c7812 */ /* 0x000fe400078ec0ff */
[----:B0-----:R-:W-:-:S02]  /*d62b0*/  LOP3.LUT R19, R17, 0xffff, RZ, 0xc0, !PT ;  /* 0x0000ffff11137812 */ /* 0x001fc400078ec0ff */
[----:B------:R-:W-:Y:S02]  /*d62c0*/  PRMT R22, R26, 0x3340, R44 ;  /* 0x000033401a167816 */ /* 0x000fe4000000002c */
[--C-:B------:R-:W-:Y:S02]  /*d62d0*/  PRMT R21, R19, 0x3340, R0.reuse ;  /* 0x0000334013157816 */ /* 0x100fe40000000000 */
[----:B------:R-:W-:Y:S02]  /*d62e0*/  PRMT R18, R18, 0x3340, R0 ;  /* 0x0000334012127816 */ /* 0x000fe40000000000 */
[----:B------:R-:W-:-:S03]  /*d62f0*/  PRMT R17, R22, 0x5410, R21 ;  /* 0x0000541016117816 */ /* 0x000fc60000000015 */
[----:B------:R0:W-:Y:S04]  /*d6300*/  STL [R1+0x238], R18 ;  /* 0x0002381201007387 */ /* 0x0001e80000100800 */
[----:B------:R1:W-:Y:S01]  /*d6310*/  STL [R1+0x1a28], R17 ;  /* 0x001a281101007387 */ /* 0x0003e20000100800 */
[----:B------:R-:W-:-:S03]  /*d6320*/  LOP3.LUT R27, R27, 0xffff, RZ, 0xc0, !PT ;  /* 0x0000ffff1b1b7812 */ /* 0x000fc600078ec0ff */
[----:B0-----:R-:W2:Y:S04]  /*d6330*/  LDL.LU R18, [R1+0x1888] ;  /* 0x0018880001127983 */ /* 0x001ea80000300800 */
[----:B-1----:R-:W3:Y:S01]  /*d6340*/  LDL.LU R17, [R1+0x320] ;  /* 0x0003200001117983 */ /* 0x002ee20000300800 */
[----:B------:R-:W-:-:S03]  /*d6350*/  PRMT R21, R27, 0x3340, R0 ;  /* 0x000033401b157816 */ /* 0x000fc60000000000 */
[----:B------:R-:W4:Y:S01]  /*d6360*/  LDL.LU R58, [R1+0x770] ;  /* 0x00077000013a7983 */ /* 0x000f220000300800 */
[----:B------:R-:W-:Y:S02]  /*d6370*/  LOP3.LUT R24, R24, 0xffff, RZ, 0xc0, !PT ;  /* 0x0000ffff18187812 */ /* 0x000fe400078ec0ff */
[----:B------:R-:W-:-:S04]  /*d6380*/  LOP3.LUT R25, R25, 0xffff, RZ, 0xc0, !PT ;  /* 0x0000ffff19197812 */ /* 0x000fc800078ec0ff */
[----:B------:R-:W-:-:S04]  /*d6390*/  PRMT R22, R24, 0x3340, R25 ;  /* 0x0000334018167816 */ /* 0x000fc80000000019 */
[----:B------:R-:W-:Y:S02]  /*d63a0*/  PRMT R22, R22, 0x5410, R21 ;  /* 0x0000541016167816 */ /* 0x000fe40000000015 */
[----:B------:R-:W-:-:S03]  /*d63b0*/  SHF.R.U32.HI R26, RZ, 0x8, R26 ;  /* 0x00000008ff1a7819 */ /* 0x000fc6000001161a */
[----:B------:R0:W-:Y:S01]  /*d63c0*/  STL [R1+0x1a1c], R22 ;  /* 0x001a1c1601007387 */ /* 0x0001e20000100800 */
[----:B------:R-:W-:Y:S02]  /*d63d0*/  SHF.R.U32.HI R24, RZ, 0x8, R24 ;  /* 0x00000008ff187819 */ /* 0x000fe40000011618 */
[----:B------:R-:W-:Y:S02]  /*d63e0*/  SHF.R.U32.HI R25, RZ, 0x8, R25 ;  /* 0x00000008ff197819 */ /* 0x000fe40000011619 */
[----:B------:R-:W-:Y:S02]  /*d63f0*/  SHF.R.S32.HI R21, RZ, 0x1f, R20 ;  /* 0x0000001fff157819 */ /* 0x000fe40000011414 */
[----:B0-----:R-:W-:Y:S02]  /*d6400*/  SHF.R.U32.HI R22, RZ, 0x8, R44 ;  /* 0x00000008ff167819 */ /* 0x001fe4000001162c */
[----:B------:R-:W-:Y:S02]  /*d6410*/  IADD3 R46, P1, R20, R0, RZ ;  /* 0x00000000142e7210 */ /* 0x000fe40007f3e0ff */
[----:B------:R-:W-:-:S02]  /*d6420*/  LOP3.LUT R26, R26, 0xffff, RZ, 0xc0, !PT ;  /* 0x0000ffff1a1a7812 */ /* 0x000fc400078ec0ff */
[----:B------:R-:W-:Y:S02]  /*d6430*/  LOP3.LUT R22, R22, 0xffff, RZ, 0xc0, !PT ;  /* 0x0000ffff16167812 */ /* 0x000fe400078ec0ff */
[----:B------:R-:W-:Y:S02]  /*d6440*/  LOP3.LUT R24, R24, 0xffff, RZ, 0xc0, !PT ;  /* 0x0000ffff18187812 */ /* 0x000fe400078ec0ff */
[----:B------:R-:W-:Y:S01]  /*d6450*/  LOP3.LUT R25, R25, 0xffff, RZ, 0xc0, !PT ;  /* 0x0000ffff19197812 */ /* 0x000fe200078ec0ff */
[C---:B------:R-:W-:Y:S01]  /*d6460*/  IMAD.X R47, R21.reuse, 0x1, R2, P1 ;  /* 0x00000001152f7824 */ /* 0x040fe200008e0602 */
[----:B------:R-:W-:Y:S02]  /*d6470*/  PRMT R26, R26, 0x3340, R22 ;  /* 0x000033401a1a7816 */ /* 0x000fe40000000016 */
[----:B------:R-:W-:Y:S02]  /*d6480*/  PRMT R22, R24, 0x3340, R25 ;  /* 0x0000334018167816 */ /* 0x000fe40000000019 */
[----:B------:R-:W-:Y:S01]  /*d6490*/  IADD3 R24, P1, R20, R3, RZ ;  /* 0x0000000314187210 */ /* 0x000fe20007f3e0ff */
[----:B------:R-:W-:Y:S04]  /*d64a0*/  STL.64 [R1+0x908], R46 ;  /* 0x0009082e01007387 */ /* 0x000fe80000100a00 */
[----:B------:R-:W-:Y:S01]  /*d64b0*/  IMAD.X R25, R21, 0x1, R4, P1 ;  /* 0x0000000115197824 */ /* 0x000fe200008e0604 */
[----:B------:R-:W-:Y:S04]  /*d64c0*/  STL [R1+0x4a4], R26 ;  /* 0x0004a41a01007387 */ /* 0x000fe80000100800 */
[----:B------:R0:W-:Y:S04]  /*d64d0*/  STL [R1+0x4a0], R22 ;  /* 0x0004a01601007387 */ /* 0x0001e80000100800 */
[----:B------:R-:W4:Y:S04]  /*d64e0*/  LDL.LU R48, [R1+0x5024] ;  /* 0x0050240001307983 */ /* 0x000f280000300800 */
[----:B------:R1:W-:Y:S01]  /*d64f0*/  STL.64 [R1+0x938], R24 ;  /* 0x0009381801007387 */ /* 0x0003e20000100a00 */
[----:B0-----:R-:W-:-:S03]  /*d6500*/  SHF.R.U32.HI R22, RZ, 0x8, R27 ;  /* 0x00000008ff167819 */ /* 0x001fc6000001161b */
[----:B-1----:R-:W4:Y:S04]  /*d6510*/  LDL.LU R24, [R1+0x1e9c] ;  /* 0x001e9c0001187983 */ /* 0x002f280000300800 */
[----:B------:R-:W4:Y:S04]  /*d6520*/  LDL.LU R46, [R1+0x4cac] ;  /* 0x004cac00012e7983 */ /* 0x000f280000300800 */
[----:B------:R-:W4:Y:S04]  /*d6530*/  LDL.LU R26, [R1+0x1898] ;  /* 0x00189800011a7983 */ /* 0x000f280000300800 */
[----:B------:R-:W4:Y:S04]  /*d6540*/  LDL.LU R25, [R1+0x32c] ;  /* 0x00032c0001197983 */ /* 0x000f280000300800 */
[----:B------:R-:W4:Y:S01]  /*d6550*/  LDL.LU R27, [R1+0x778] ;  /* 0x00077800011b7983 */ /* 0x000f220000300800 */
[----:B------:R-:W-:-:S02]  /*d6560*/  SHF.R.U32.HI R19, RZ, 0x8, R19 ;  /* 0x00000008ff137819 */ /* 0x000fc40000011613 */
[----:B------:R-:W-:Y:S02]  /*d6570*/  LOP3.LUT R22, R22, 0xffff, RZ, 0xc0, !PT ;  /* 0x0000ffff16167812 */ /* 0x000fe400078ec0ff */
[----:B------:R-:W-:Y:S02]  /*d6580*/  LOP3.LUT R19, R19, 0xffff, RZ, 0xc0, !PT ;  /* 0x0000ffff13137812 */ /* 0x000fe400078ec0ff */
[--C-:B------:R-:W-:Y:S02]  /*d6590*/  PRMT R22, R22, 0x3340, R0.reuse ;  /* 0x0000334016167816 */ /* 0x100fe40000000000 */
[----:B------:R-:W-:-:S03]  /*d65a0*/  PRMT R19, R19, 0x3340, R0 ;  /* 0x0000334013137816 */ /* 0x000fc60000000000 */
[----:B------:R-:W-:Y:S04]  /*d65b0*/  STL [R1+0x234], R22 ;  /* 0x0002341601007387 */ /* 0x000fe80000100800 */
[----:B------:R4:W-:Y:S01]  /*d65c0*/  STL [R1+0x230], R19 ;  /* 0x0002301301007387 */ /* 0x0009e20000100800 */
[----:B--2---:R-:W-:Y:S02]  /*d65d0*/  LOP3.LUT R18, R18, 0xffff, RZ, 0xc0, !PT ;  /* 0x0000ffff12127812 */ /* 0x004fe400078ec0ff */
[----:B---3--:R-:W-:Y:S02]  /*d65e0*/  LOP3.LUT R17, R17, 0xffff, RZ, 0xc0, !PT ;  /* 0x0000ffff11117812 */ /* 0x008fe400078ec0ff */
[----:B----4-:R-:W-:Y:S02]  /*d65f0*/  LOP3.LUT R19, R58, 0xffff, RZ, 0xc0, !PT ;  /* 0x0000ffff3a137812 */ /* 0x010fe400078ec0ff */
[----:B------:R-:W-:-:S02]  /*d6600*/  PRMT R22, R17, 0x3340, R0 ;  /* 0x0000334011167816 */ /* 0x000fc40000000000 */
[----:B------:R-:W-:-:S04]  /*d6610*/  PRMT R44, R18, 0x3340, R19 ;  /* 0x00003340122c7816 */ /* 0x000fc80000000013 */
        /* <DEDUP_REMOVED lines=8> */
[----:B------:R-:W-:Y:S02]  /*d66a0*/  LOP3.LUT R17, R17, 0xffff, RZ, 0xc0, !PT ;  /* 0x0000ffff11117812 */ /* 0x000fe400078ec0ff */
[----:B------:R-:W-:-:S02]  /*d66b0*/  LOP3.LUT R22, R22, 0xffff, RZ, 0xc0, !PT ;  /* 0x0000ffff16167812 */ /* 0x000fc400078ec0ff */
[----:B------:R-:W-:Y:S02]  /*d66c0*/  PRMT R19, R17, 0x3340, R0 ;  /* 0x0000334011137816 */ /* 0x000fe40000000000 */
[----:B------:R-:W-:Y:S01]  /*d66d0*/  PRMT R22, R18, 0x3340, R22 ;  /* 0x0000334012167816 */ /* 0x000fe20000000016 */
[----:B------:R-:W-:Y:S04]  /*d66e0*/  STL.64 [R1+0x930], R44 ;  /* 0x0009302c01007387 */ /* 0x000fe80000100a00 */
[----:B------:R-:W2:Y:S04]  /*d66f0*/  LDL.LU R18, [R1+0x503c] ;  /* 0x00503c0001127983 */ /* 0x000ea80000300800 */
[----:B------:R-:W-:Y:S04]  /*d6700*/  STL [R1+0x49c], R22 ;  /* 0x00049c1601007387 */ /* 0x000fe80000100800 */
[----:B------:R-:W3:Y:S04]  /*d6710*/  LDL.LU R17, [R1+0x1eac] ;  /* 0x001eac0001117983 */ /* 0x000ee80000300800 */
[----:B------:R0:W-:Y:S04]  /*d6720*/  STL [R1+0x22c], R19 ;  /* 0x00022c1301007387 */ /* 0x0001e80000100800 */
[----:B------:R-:W4:Y:S01]  /*d6730*/  LDL.LU R58, [R1+0x4e98] ;  /* 0x004e9800013a7983 */ /* 0x000f220000300800 */
[----:B0-----:R-:W-:-:S02]  /*d6740*/  LOP3.LUT R19, R48, 0xffff, RZ, 0xc0, !PT ;  /* 0x0000ffff30137812 */ /* 0x001fc400078ec0ff */
[----:B------:R-:W-:Y:S02]  /*d6750*/  LOP3.LUT R24, R24, 0xffff, RZ, 0xc0, !PT ;  /* 0x0000ffff18187812 */ /* 0x000fe400078ec0ff */
[----:B------:R-:W-:Y:S02]  /*d6760*/  LOP3.LUT R44, R46, 0xffff, RZ, 0xc0, !PT ;  /* 0x0000ffff2e2c7812 */ /* 0x000fe400078ec0ff */
[----:B------:R-:W-:Y:S02]  /*d6770*/  PRMT R22, R24, 0x3340, R0 ;  /* 0x0000334018167816 */ /* 0x000fe40000000000 */
[----:B------:R-:W-:Y:S02]  /*d6780*/  LOP3.LUT R50, R25, 0xffff, RZ, 0xc0, !PT ;  /* 0x0000ffff19327812 */ /* 0x000fe400078ec0ff */
[----:B------:R-:W-:Y:S02]  /*d6790*/  PRMT R25, R19, 0x3340, R44 ;  /* 0x0000334013197816 */ /* 0x000fe4000000002c */
[----:B------:R-:W-:-:S02]  /*d67a0*/  LOP3.LUT R45, R26, 0xffff, RZ, 0xc0, !PT ;  /* 0x0000ffff1a2d7812 */ /* 0x000fc400078ec0ff */
[----:B------:R-:W-:Y:S02]  /*d67b0*/  PRMT R25, R25, 0x5410, R22 ;  /* 0x0000541019197816 */ /* 0x000fe40000000016 */
[----:B------:R-:W-:Y:S01]  /*d67c0*/  LOP3.LUT R46, R27, 0xffff, RZ, 0xc0, !PT ;  /* 0x0000ffff1b2e7812 */ /* 0x000fe200078ec0ff */
[----:B------:R-:W-:Y:S01]  /*d67d0*/  STL [R1+0x56e4], R50 ;  /* 0x0056e43201007387 */ /* 0x000fe20000100800 */
[----:B------:R-:W-:-:S03]  /*d67e0*/  PRMT R22, R50, 0x3340, R0 ;  /* 0x0000334032167816 */ /* 0x000fc60000000000 */
[----:B------:R0:W-:Y:S04]  /*d67f0*/  STL [R1+0x1a08], R25 ;  /* 0x001a081901007387 */ /* 0x0001e80000100800 */
[----:B------:R-:W4:Y:S04]  /*d6800*/  LDL.LU R26, [R1+0x4fc8] ;  /* 0x004fc800011a7983 */ /* 0x000f280000300800 */
[----:B------:R-:W4:Y:S01]  /*d6810*/  LDL.LU R27, [R1+0x1d9c] ;  /* 0x001d9c00011b7983 */ /* 0x000f220000300800 */
[----:B0-----:R-:W-:-:S04]  /*d6820*/  PRMT R25, R45, 0x3340, R46 ;  /* 0x000033402d197816 */ /* 0x001fc8000000002e */
[----:B------:R-:W-:-:S05]  /*d6830*/  PRMT R22, R25, 0x5410, R22 ;  /* 0x0000541019167816 */ /* 0x000fca0000000016 */
[----:B------:R0:W-:Y:S04]  /*d6840*/  STL [R1+0x1a0c], R22 ;  /* 0x001a0c1601007387 */ /* 0x0001e80000100800 */
[----:B------:R-:W4:Y:S01]  /*d6850*/  LDL.LU R25, [R1+0x20a8] ;  /* 0x0020a80001197983 */ /* 0x000f220000300800 */
[----:B------:R-:W-:Y:S02]  /*d6860*/  SHF.R.U32.HI R45, RZ, 0x8, R45 ;  /* 0x00000008ff2d7819 */ /* 0x000fe4000001162d */
[----:B------:R-:W-:Y:S02]  /*d6870*/  SHF.R.U32.HI R19, RZ, 0x8, R19 ;  /* 0x00000008ff137819 */ /* 0x000fe40000011613 */
[----:B------:R-:W-:Y:S02]  /*d6880*/  SHF.R.U32.HI R44, RZ, 0x8, R44 ;  /* 0x00000008ff2c7819 */ /* 0x000fe4000001162c */
[----:B0-----:R-:W-:-:S02]  /*d6890*/  SHF.R.U32.HI R22, RZ, 0x8, R46 ;  /* 0x00000008ff167819 */ /* 0x001fc4000001162e */
        /* <DEDUP_REMOVED lines=11> */
[----:B--2---:R-:W-:-:S02]  /*d6950*/  LOP3.LUT R18, R18, 0xffff, RZ, 0xc0, !PT ;  /* 0x0000ffff12127812 */ /* 0x004fc400078ec0ff */
[----:B---3--:R-:W-:-:S04]  /*d6960*/  LOP3.LUT R17, R17, 0xffff, RZ, 0xc0, !PT ;  /* 0x0000ffff11117812 */ /* 0x008fc800078ec0ff */
[----:B0-----:R-:W-:Y:S02]  /*d6970*/  PRMT R22, R17, 0x3340, R0 ;  /* 0x0000334011167816 */ /* 0x001fe40000000000 */
[----:B----4-:R-:W-:-:S04]  /*d6980*/  LOP3.LUT R19, R58, 0xffff, RZ, 0xc0, !PT ;  /* 0x0000ffff3a137812 */ /* 0x010fc800078ec0ff */
[----:B------:R-:W-:-:S04]  /*d6990*/  PRMT R44, R18, 0x3340, R19 ;  /* 0x00003340122c7816 */ /* 0x000fc80000000013 */
        /* <DEDUP_REMOVED lines=15> */
[----:B------:R-:W-:-:S02]  /*d6a90*/  LOP3.LUT R18, R26, 0xffff, RZ, 0xc0, !PT ;  /* 0x0000ffff1a127812 */ /* 0x000fc400078ec0ff */
[----:B------:R-:W-:Y:S02]  /*d6aa0*/  LOP3.LUT R17, R27, 0xffff, RZ, 0xc0, !PT ;  /* 0x0000ffff1b117812 */ /* 0x000fe400078ec0ff */
[----:B------:R-:W-:Y:S02]  /*d6ab0*/  IADD3 R26, P1, R20, R11, RZ ;  /* 0x0000000b141a7210 */ /* 0x000fe40007f3e0ff */
[----:B0-----:R-:W-:Y:S02]  /*d6ac0*/  PRMT R22, R17, 0x3340, R0 ;  /* 0x0000334011167816 */ /* 0x001fe40000000000 */
[----:B-1----:R-:W-:-:S04]  /*d6ad0*/  LOP3.LUT R19, R25, 0xffff, RZ, 0xc0, !PT ;  /* 0x0000ffff19137812 */ /* 0x002fc800078ec0ff */
[----:B------:R-:W-:Y:S01]  /*d6ae0*/  PRMT R25, R18, 0x3340, R19 ;  /* 0x0000334012197816 */ /* 0x000fe20000000013 */
[----:B------:R-:W-:-:S03]  /*d6af0*/  IMAD.X R27, R21, 0x1, R12, P1 ;  /* 0x00000001151b7824 */ /* 0x000fc600008e060c */
[----:B------:R-:W-:-:S05]  /*d6b00*/  PRMT R22, R25, 0x5410, R22 ;  /* 0x0000541019167816 */ /* 0x000fca0000000016 */
[----:B------:R0:W-:Y:S04]  /*d6b10*/  STL [R1+0x19f8], R22 ;  /* 0x0019f81601007387 */ /* 0x0001e80000100800 */
[----:B------:R-:W2:Y:S04]  /*d6b20*/  LDL.LU R49, [R1+0x16c] ;  /* 0x00016c0001317983 */ /* 0x000ea80000300800 */
[----:B------:R-:W2:Y:S04]  /*d6b30*/  LDL.LU R45, [R1+0x824] ;  /* 0x00082400012d7983 */ /* 0x000ea80000300800 */
[----:B------:R1:W-:Y:S04]  /*d6b40*/  STL.64 [R1+0x990], R26 ;  /* 0x0009901a01007387 */ /* 0x0003e80000100a00 */
[----:B------:R-:W3:Y:S04]  /*d6b50*/  LDL.LU R60, [R1+0x168] ;  /* 0x00016800013c7983 */ /* 0x000ee80000300800 */
[----:B------:R-:W3:Y:S01]  /*d6b60*/  LDL.LU R58, [R1+0x820] ;  /* 0x00082000013a7983 */ /* 0x000ee20000300800 */
[----:B0-----:R-:W-:-:S03]  /*d6b70*/  SHF.R.U32.HI R22, RZ, 0x8, R24 ;  /* 0x00000008ff167819 */ /* 0x001fc60000011618 */
[----:B-1----:R-:W4:Y:S04]  /*d6b80*/  LDL.LU R26, [R1+0x4fec] ;  /* 0x004fec00011a7983 */ /* 0x002f280000300800 */
[----:B------:R-:W4:Y:S01]  /*d6b90*/  LDL.LU R24, [R1+0x1e2c] ;  /* 0x001e2c0001187983 */ /* 0x000f220000300800 */
[----:B------:R-:W-:Y:S02]  /*d6ba0*/  SHF.R.U32.HI R18, RZ, 0x8, R18 ;  /* 0x00000008ff127819 */ /* 0x000fe40000011612 */
[----:B------:R-:W-:Y:S01]  /*d6bb0*/  SHF.R.U32.HI R19, RZ, 0x8, R19 ;  /* 0x00000008ff137819 */ /* 0x000fe20000011613 */
[----:B------:R-:W4:Y:S01]  /*d6bc0*/  LDL.LU R27, [R1+0x20b8] ;  /* 0x0020b800011b7983 */ /* 0x000f220000300800 */
        /* <DEDUP_REMOVED lines=10> */
[----:B------:R0:W-:Y:S01]  /*d6c70*/  STL.64 [R1+0x988], R18 ;  /* 0x0009881201007387 */ /* 0x0001e20000100a00 */
[----:B------:R-:W-:-:S04]  /*d6c80*/  LOP3.LUT R22, R22, 0xffff, RZ, 0xc0, !PT ;  /* 0x0000ffff16167812 */ /* 0x000fc800078ec0ff */
[----:B------:R-:W-:Y:S02]  /*d6c90*/  PRMT R17, R22, 0x3340, R0 ;  /* 0x0000334016117816 */ /* 0x000fe40000000000 */
[----:B0-----:R-:W-:-:S03]  /*d6ca0*/  IADD3 R18, P1, R20, R14, RZ ;  /* 0x0000000e14127210 */ /* 0x001fc60007f3e0ff */
[----:B------:R0:W-:Y:S02]  /*d6cb0*/  STL [R1+0x220], R17 ;  /* 0x0002201101007387 */ /* 0x0001e40000100800 */
[----:B------:R-:W-:Y:S02]  /*d6cc0*/  IMAD.X R19, R21, 0x1, R16, P1 ;  /* 0x0000000115137824 */ /* 0x000fe400008e0610 */
        /* <DEDUP_REMOVED lines=12> */
[----:B------:R-:W4:Y:S01]  /*d6d90*/  LDL.LU R25, [R1+0x18bc] ;  /* 0x0018bc0001197983 */ /* 0x000f220000300800 */
[----:B------:R-:W-:Y:S01]  /*d6da0*/  VIADD R20, R20, UR6 ;  /* 0x0000000614147c36 */ /* 0x000fe20008000000 */
[----:B------:R-:W-:Y:S01]  /*d6db0*/  ULDC UR6, c[0x0][0x248] ;  /* 0x0000920000067ab9 */ /* 0x000fe20000000800 */
[----:B--2---:R-:W-:-:S05]  /*d6dc0*/  PRMT R21, R45, 0x5410, R49 ;  /* 0x000054102d157816 */ /* 0x004fca0000000031 */
[----:B------:R-:W-:Y:S01]  /*d6dd0*/  STL [R1+0x191c], R21 ;  /* 0x00191c1501007387 */ /* 0x000fe20000100800 */
[----:B---3--:R-:W-:-:S05]  /*d6de0*/  PRMT R19, R58, 0x5410, R60 ;  /* 0x000054103a137816 */ /* 0x008fca000000003c */
[----:B------:R0:W-:Y:S01]  /*d6df0*/  STL [R1+0x1918], R19 ;  /* 0x0019181301007387 */ /* 0x0001e20000100800 */
[----:B----4-:R-:W-:-:S03]  /*d6e00*/  LOP3.LUT R58, R24, 0xffff, RZ, 0xc0, !PT ;  /* 0x0000ffff183a7812 */ /* 0x010fc600078ec0ff */
[----:B------:R-:W2:Y:S04]  /*d6e10*/  LDL.LU R24, [R1+0x72c] ;  /* 0x00072c0001187983 */ /* 0x000ea80000300800 */
[----:B------:R-:W3:Y:S01]  /*d6e20*/  LDL.LU R60, [R1+0x1878] ;  /* 0x00187800013c7983 */ /* 0x000ee20000300800 */
[----:B------:R-:W-:Y:S02]  /*d6e30*/  LOP3.LUT R26, R26, 0xffff, RZ, 0xc0, !PT ;  /* 0x0000ffff1a1a7812 */ /* 0x000fe400078ec0ff */
[----:B0-----:R-:W-:Y:S02]  /*d6e40*/  LOP3.LUT R19, R27, 0xffff, RZ, 0xc0, !PT ;  /* 0x0000ffff1b137812 */ /* 0x001fe400078ec0ff */
[----:B------:R-:W-:Y:S02]  /*d6e50*/  PRMT R21, R58, 0x3340, R0 ;  /* 0x000033403a157816 */ /* 0x000fe40000000000 */
[----:B------:R-:W-:-:S04]  /*d6e60*/  PRMT R22, R26, 0x3340, R19 ;  /* 0x000033401a167816 */ /* 0x000fc80000000013 */
[----:B------:R-:W-:Y:S02]  /*d6e70*/  PRMT R27, R22, 0x5410, R21 ;  /* 0x00005410161b7816 */ /* 0x000fe40000000015 */
[----:B------:R-:W-:Y:S02]  /*d6e80*/  SHF.R.U32.HI R22, RZ, 0x8, R26 ;  /* 0x00000008ff167819 */ /* 0x000fe4000001161a */
[----:B------:R-:W-:Y:S02]  /*d6e90*/  SHF.R.U32.HI R21, RZ, 0x8, R19 ;  /* 0x00000008ff157819 */ /* 0x000fe40000011613 */
[----:B------:R-:W-:Y:S02]  /*d6ea0*/  LOP3.LUT R22, R22, 0xffff, RZ, 0xc0, !PT ;  /* 0x0000ffff16167812 */ /* 0x000fe400078ec0ff */
[----:B------:R-:W-:Y:S02]  /*d6eb0*/  LOP3.LUT R21, R21, 0xffff, RZ, 0xc0, !PT ;  /* 0x0000ffff15157812 */ /* 0x000fe400078ec0ff */
[----:B------:R-:W-:-:S02]  /*d6ec0*/  IADD3 R26, P1, R20, R0, RZ ;  /* 0x00000000141a7210 */ /* 0x000fc40007f3e0ff */
[----:B------:R-:W-:Y:S02]  /*d6ed0*/  PRMT R19, R22, 0x3340, R21 ;  /* 0x0000334016137816 */ /* 0x000fe40000000015 */
[----:B------:R-:W-:Y:S01]  /*d6ee0*/  SHF.R.S32.HI R21, RZ, 0x1f, R20 ;  /* 0x0000001fff157819 */ /* 0x000fe20000011414 */
[----:B------:R-:W-:Y:S04]  /*d6ef0*/  STL [R1+0x56e8], R58 ;  /* 0x0056e83a01007387 */ /* 0x000fe80000100800 */
[----:B------:R0:W-:Y:S04]  /*d6f00*/  STL [R1+0x19ec], R27 ;  /* 0x0019ec1b01007387 */ /* 0x0001e80000100800 */
[----:B------:R1:W-:Y:S01]  /*d6f10*/  STL [R1+0x510], R19 ;  /* 0x0005101301007387 */ /* 0x0003e20000100800 */
[----:B0-----:R-:W-:Y:S01]  /*d6f20*/  IMAD.X R27, R21, 0x1, R2, P1 ;  /* 0x00000001151b7824 */ /* 0x001fe200008e0602 */
[----:B------:R-:W-:-:S04]  /*d6f30*/  PRMT R22, R55, 0x5410, R59 ;  /* 0x0000541037167816 */ /* 0x000fc8000000003b */
[----:B------:R0:W-:Y:S01]  /*d6f40*/  STL.64 [R1+0x980], R26 ;  /* 0x0009801a01007387 */ /* 0x0001e20000100a00 */
[----:B-1----:R-:W-:-:S03]  /*d6f50*/  PRMT R19, R44, 0x5410, R51 ;  /* 0x000054102c137816 */ /* 0x002fc60000000033 */
[----:B0-----:R-:W4:Y:S01]  /*d6f60*/  LDL.LU.64 R26, [R1+0x5730] ;  /* 0x00573000011a7983 */ /* 0x001f220000300a00 */
[----:B------:R-:W-:-:S03]  /*d6f70*/  IADD3 R44, P1, R20, R3, RZ ;  /* 0x00000003142c7210 */ /* 0x000fc60007f3e0ff */
[----:B------:R0:W-:Y:S02]  /*d6f80*/  STL [R1+0x190c], R22 ;  /* 0x00190c1601007387 */ /* 0x0001e40000100800 */
[----:B------:R-:W-:Y:S02]  /*d6f90*/  IMAD.X R45, R21, 0x1, R4, P1 ;  /* 0x00000001152d7824 */ /* 0x000fe400008e0604 */
[----:B------:R1:W-:Y:S04]  /*d6fa0*/  STL [R1+0x18fc], R19 ;  /* 0x0018fc1301007387 */ /* 0x0003e80000100800 */
[----:B------:R-:W-:Y:S01]  /*d6fb0*/  STL.64 [R1+0x9a8], R44 ;  /* 0x0009a82c01007387 */ /* 0x000fe20000100a00 */
[----:B0-----:R-:W-:Y:S02]  /*d6fc0*/  PRMT R22, R48, 0x5410, R54 ;  /* 0x0000541030167816 */ /* 0x001fe40000000036 */
[----:B-1----:R-:W-:-:S05]  /*d6fd0*/  PRMT R19, R56, 0x5410, R52 ;  /* 0x0000541038137816 */ /* 0x002fca0000000034 */
[----:B------:R0:W-:Y:S04]  /*d6fe0*/  STL [R1+0x1908], R19 ;  /* 0x0019081301007387 */ /* 0x0001e80000100800 */
[----:B------:R1:W-:Y:S01]  /*d6ff0*/  STL [R1+0x18f8], R22 ;  /* 0x0018f81601007387 */ /* 0x0003e20000100800 */
[----:B------:R-:W-:-:S03]  /*d7000*/  LOP3.LUT R50, R18, 0xffff, RZ, 0xc0, !PT ;  /* 0x0000ffff12327812 */ /* 0x000fc600078ec0ff */
[----:B------:R-:W4:Y:S01]  /*d7010*/  LDL.LU R51, [R1+0x154] ;  /* 0x0001540001337983 */ /* 0x000f220000300800 */
[----:B------:R-:W-:Y:S02]  /*d7020*/  LOP3.LUT R18, R25, 0xffff, RZ, 0xc0, !PT ;  /* 0x0000ffff19127812 */ /* 0x000fe400078ec0ff */
[----:B0-----:R-:W-:Y:S01]  /*d7030*/  LOP3.LUT R19, R46, 0xffff, RZ, 0xc0, !PT ;  /* 0x0000ffff2e137812 */ /* 0x001fe200078ec0ff */
[----:B------:R-:W4:Y:S04]  /*d7040*/  LDL.LU R48, [R1+0x810] ;  /* 0x0008100001307983 */ /* 0x000f280000300800 */
[----:B------:R-:W4:Y:S04]  /*d7050*/  LDL.LU R46, [R1+0x144] ;  /* 0x00014400012e7983 */ /* 0x000f280000300800 */
[----:B------:R-:W4:Y:S01]  /*d7060*/  LDL.LU R25, [R1+0x218] ;  /* 0x0002180001197983 */ /* 0x000f220000300800 */
[----:B------:R-:W-:-:S02]  /*d7070*/  LOP3.LUT R17, R17, 0xffff, RZ, 0xc0, !PT ;  /* 0x0000ffff11117812 */ /* 0x000fc400078ec0ff */
[----:B-1----:R-:W-:Y:S02]  /*d7080*/  PRMT R22, R19, 0x3340, R0 ;  /* 0x0000334013167816 */ /* 0x002fe40000000000 */
[----:B------:R-:W-:-:S04]  /*d7090*/  PRMT R44, R17, 0x3340, R50 ;  /* 0x00003340112c7816 */ /* 0x000fc80000000032 */
[----:B------:R-:W-:-:S05]  /*d70a0*/  PRMT R45, R44, 0x5410, R22 ;  /* 0x000054102c2d7816 */ /* 0x000fca0000000016 */
[----:B------:R0:W-:Y:S01]  /*d70b0*/  STL [R1+0x19bc], R45 ;  /* 0x0019bc2d01007387 */ /* 0x0001e20000100800 */
[----:B------:R-:W-:-:S04]  /*d70c0*/  SHF.R.U32.HI R49, RZ, 0x8, R17 ;  /* 0x00000008ff317819 */ /* 0x000fc80000011611 */
[----:B------:R-:W-:Y:S02]  /*d70d0*/  LOP3.LUT R49, R49, 0xffff, RZ, 0xc0, !PT ;  /* 0x0000ffff31317812 */ /* 0x000fe400078ec0ff */
[----:B--2---:R-:W-:Y:S02]  /*d70e0*/  LOP3.LUT R24, R24, 0xffff, RZ, 0xc0, !PT ;  /* 0x0000ffff18187812 */ /* 0x004fe400078ec0ff */
[----:B---3--:R-:W-:Y:S02]  /*d70f0*/  LOP3.LUT R47, R60, 0xffff, RZ, 0xc0, !PT ;  /* 0x0000ffff3c2f7812 */ /* 0x008fe400078ec0ff */
[----:B------:R-:W-:Y:S02]  /*d7100*/  PRMT R22, R24, 0x3340, R0 ;  /* 0x0000334018167816 */ /* 0x000fe40000000000 */
[----:B------:R-:W-:-:S04]  /*d7110*/  PRMT R44, R18, 0x3340, R47 ;  /* 0x00003340122c7816 */ /* 0x000fc8000000002f */
[----:B------:R-:W-:Y:S02]  /*d7120*/  PRMT R22, R44, 0x5410, R22 ;  /* 0x000054102c167816 */ /* 0x000fe40000000016 */
[----:B------:R-:W-:-:S05]  /*d7130*/  IADD3 R44, P1, R20, R5, RZ ;  /* 0x00000005142c7210 */ /* 0x000fca0007f3e0ff */
[----:B0-----:R-:W-:Y:S01]  /*d7140*/  IMAD.X R45, R21, 0x1, R6, P1 ;  /* 0x00000001152d7824 */ /* 0x001fe200008e0606 */
[----:B------:R-:W-:Y:S04]  /*d7150*/  STL [R1+0x19b8], R22 ;  /* 0x0019b81601007387 */ /* 0x000fe80000100800 */
[----:B------:R0:W-:Y:S04]  /*d7160*/  STL.64 [R1+0x9a0], R44 ;  /* 0x0009a02c01007387 */ /* 0x0001e80000100a00 */
[----:B0-----:R-:W2:Y:S01]  /*d7170*/  LDL.LU R44, [R1+0x14c] ;  /* 0x00014c00012c7983 */ /* 0x001ea20000300800 */
[----:B------:R-:W-:-:S03]  /*d7180*/  SHF.R.U32.HI R45, RZ, 0x8, R18 ;  /* 0x00000008ff2d7819 */ /* 0x000fc60000011612 */
[----:B------:R-:W2:Y:S04]  /*d7190*/  LDL.LU R52, [R1+0x80c] ;  /* 0x00080c0001347983 */ /* 0x000ea80000300800 */
[----:B------:R-:W3:Y:S04]  /*d71a0*/  LDL.LU R56, [R1+0x148] ;  /* 0x0001480001387983 */ /* 0x000ee80000300800 */
[----:B------:R-:W3:Y:S04]  /*d71b0*/  LDL.LU R54, [R1+0x808] ;  /* 0x0008080001367983 */ /* 0x000ee80000300800 */
[----:B------:R-:W3:Y:S04]  /*d71c0*/  LDL.LU R60, [R1+0x18ac] ;  /* 0x0018ac00013c7983 */ /* 0x000ee80000300800 */
[----:B------:R-:W3:Y:S04]  /*d71d0*/  LDL.LU R18, [R1+0x710] ;  /* 0x0007100001127983 */ /* 0x000ee80000300800 */
[----:B------:R-:W3:Y:S01]  /*d71e0*/  LDL.LU R17, [R1+0x1848] ;  /* 0x0018480001117983 */ /* 0x000ee20000300800 */
[----:B------:R-:W-:-:S02]  /*d71f0*/  SHF.R.U32.HI R22, RZ, 0x8, R50 ;  /* 0x00000008ff167819 */ /* 0x000fc40000011632 */
[----:B------:R-:W-:Y:S02]  /*d7200*/  SHF.R.U32.HI R47, RZ, 0x8, R47 ;  /* 0x00000008ff2f7819 */ /* 0x000fe4000001162f */
[----:B------:R-:W-:Y:S02]  /*d7210*/  LOP3.LUT R22, R22, 0xffff, RZ, 0xc0, !PT ;  /* 0x0000ffff16167812 */ /* 0x000fe400078ec0ff */
[----:B------:R-:W-:Y:S02]  /*d7220*/  LOP3.LUT R45, R45, 0xffff, RZ, 0xc0, !PT ;  /* 0x0000ffff2d2d7812 */ /* 0x000fe400078ec0ff */
[----:B------:R-:W-:Y:S02]  /*d7230*/  LOP3.LUT R47, R47, 0xffff, RZ, 0xc0, !PT ;  /* 0x0000ffff2f2f7812 */ /* 0x000fe400078ec0ff */
[----:B------:R-:W-:Y:S02]  /*d7240*/  PRMT R49, R49, 0x3340, R22 ;  /* 0x0000334031317816 */ /* 0x000fe40000000016 */
[----:B------:R-:W-:-:S02]  /*d7250*/  PRMT R22, R45, 0x3340, R47 ;  /* 0x000033402d167816 */ /* 0x000fc4000000002f */
[----:B------:R-:W-:Y:S01]  /*d7260*/  IADD3 R58, P1, R20, R7, RZ ;  /* 0x00000007143a7210 */ /* 0x000fe20007f3e0ff */
[----:B------:R-:W-:Y:S04]  /*d7270*/  STL [R1+0x484], R49 ;  /* 0x0004843101007387 */ /* 0x000fe80000100800 */
[----:B------:R0:W-:Y:S01]  /*d7280*/  STL [R1+0x480], R22 ;  /* 0x0004801601007387 */ /* 0x0001e20000100800 */
[----:B------:R-:W-:-:S05]  /*d7290*/  IMAD.X R59, R21, 0x1, R8, P1 ;  /* 0x00000001153b7824 */ /* 0x000fca00008e0608 */
[----:B------:R-:W-:Y:S01]  /*d72a0*/  STL.64 [R1+0x9d0], R58 ;  /* 0x0009d03a01007387 */ /* 0x000fe20000100a00 */
[----:B----4-:R-:W-:Y:S02]  /*d72b0*/  PRMT R45, R48, 0x5410, R51 ;  /* 0x00005410302d7816 */ /* 0x010fe40000000033 */
[----:B0-----:R-:W-:Y:S02]  /*d72c0*/  PRMT R22, R25, 0x5410, R46 ;  /* 0x0000541019167816 */ /* 0x001fe4000000002e */
[----:B------:R-:W-:Y:S01]  /*d72d0*/  IADD3 R46, P1, R20, R9, RZ ;  /* 0x00000009142e7210 */ /* 0x000fe20007f3e0ff */
[----:B------:R-:W-:Y:S04]  /*d72e0*/  STL [R1+0x18ec], R45 ;  /* 0x0018ec2d01007387 */ /* 0x000fe80000100800 */
[----:B------:R-:W-:Y:S01]  /*d72f0*/  IMAD.X R47, R21, 0x1, R10, P1 ;  /* 0x00000001152f7824 */ /* 0x000fe200008e060a */
[----:B------:R0:W-:Y:S04]  /*d7300*/  STL [R1+0x18e8], R22 ;  /* 0x0018e81601007387 */ /* 0x0001e80000100800 */
[----:B------:R-:W4:Y:S04]  /*d7310*/  LDL.LU R48, [R1+0x140] ;  /* 0x0001400001307983 */ /* 0x000f280000300800 */
[----:B------:R1:W-:Y:S01]  /*d7320*/  STL.64 [R1+0x9c8], R46 ;  /* 0x0009c82e01007387 */ /* 0x0003e20000100a00 */
[----:B0-----:R-:W-:-:S03]  /*d7330*/  SHF.R.U32.HI R22, RZ, 0x8, R24 ;  /* 0x00000008ff167819 */ /* 0x001fc60000011618 */
[----:B-1----:R-:W4:Y:S04]  /*d7340*/  LDL.LU R46, [R1+0x214] ;  /* 0x00021400012e7983 */ /* 0x002f280000300800 */
[----:B------:R-:W4:Y:S04]  /*d7350*/  LDL.LU R24, [R1+0x13c] ;  /* 0x00013c0001187983 */ /* 0x000f280000300800 */
[----:B------:R-:W4:Y:S01]  /*d7360*/  LDL.LU R25, [R1+0x804] ;  /* 0x0008040001197983 */ /* 0x000f220000300800 */
[----:B------:R-:W-:Y:S02]  /*d7370*/  SHF.R.U32.HI R19, RZ, 0x8, R19 ;  /* 0x00000008ff137819 */ /* 0x000fe40000011613 */
[----:B------:R-:W-:-:S02]  /*d7380*/  LOP3.LUT R22, R22, 0xffff, RZ, 0xc0, !PT ;  /* 0x0000ffff16167812 */ /* 0x000fc400078ec0ff */
[----:B------:R-:W-:Y:S02]  /*d7390*/  LOP3.LUT R19, R19, 0xffff, RZ, 0xc0, !PT ;  /* 0x0000ffff13137812 */ /* 0x000fe400078ec0ff */
[----:B------:R-:W-:Y:S02]  /*d73a0*/  IADD3 R50, P1, R20, R11, RZ ;  /* 0x0000000b14327210 */ /* 0x000fe40007f3e0ff */
[--C-:B------:R-:W-:Y:S02]  /*d73b0*/  PRMT R22, R22, 0x3340, R0.reuse ;  /* 0x0000334016167816 */ /* 0x100fe40000000000 */
[----:B------:R-:W-:Y:S01]  /*d73c0*/  PRMT R19, R19, 0x3340, R0 ;  /* 0x0000334013137816 */ /* 0x000fe20000000000 */
[----:B------:R-:W-:Y:S02]  /*d73d0*/  IMAD.X R51, R21, 0x1, R12, P1 ;  /* 0x0000000115337824 */ /* 0x000fe400008e060c */
[----:B------:R3:W-:Y:S04]  /*d73e0*/  STL [R1+0x21c], R22 ;  /* 0x00021c1601007387 */ /* 0x0007e80000100800 */
[----:B------:R0:W-:Y:S04]  /*d73f0*/  STL [R1+0x218], R19 ;  /* 0x0002181301007387 */ /* 0x0001e80000100800 */
[----:B------:R-:W-:Y:S01]  /*d7400*/  STL.64 [R1+0xa00], R50 ;  /* 0x000a003201007387 */ /* 0x000fe20000100a00 */
[----:B--2---:R-:W-:-:S02]  /*d7410*/  PRMT R44, R52, 0x5410, R44 ;  /* 0x00005410342c7816 */ /* 0x004fc4000000002c */
[----:B---3--:R-:W-:-:S03]  /*d7420*/  PRMT R22, R54, 0x5410, R56 ;  /* 0x0000541036167816 */ /* 0x008fc60000000038 */
[----:B------:R1:W-:Y:S01]  /*d7430*/  STL [R1+0x18dc], R44 ;  /* 0x0018dc2c01007387 */ /* 0x0003e20000100800 */
[----:B0-----:R-:W-:-:S03]  /*d7440*/  LOP3.LUT R19, R60, 0xffff, RZ, 0xc0, !PT ;  /* 0x0000ffff3c137812 */ /* 0x001fc600078ec0ff */
[----:B------:R0:W-:Y:S01]  /*d7450*/  STL [R1+0x18d8], R22 ;  /* 0x0018d81601007387 */ /* 0x0001e20000100800 */
[----:B------:R-:W-:Y:S02]  /*d7460*/  LOP3.LUT R18, R18, 0xffff, RZ, 0xc0, !PT ;  /* 0x0000ffff12127812 */ /* 0x000fe400078ec0ff */
[----:B------:R-:W-:Y:S02]  /*d7470*/  LOP3.LUT R47, R17, 0xffff, RZ, 0xc0, !PT ;  /* 0x0000ffff112f7812 */ /* 0x000fe400078ec0ff */
[----:B-1----:R-:W-:Y:S02]  /*d7480*/  IADD3 R44, P1, R20, R13, RZ ;  /* 0x0000000d142c7210 */ /* 0x002fe40007f3e0ff */
[----:B0-----:R-:W-:Y:S02]  /*d7490*/  PRMT R22, R18, 0x3340, R0 ;  /* 0x0000334012167816 */ /* 0x001fe40000000000 */
[----:B------:R-:W-:Y:S01]  /*d74a0*/  PRMT R17, R19, 0x3340, R47 ;  /* 0x0000334013117816 */ /* 0x000fe2000000002f */
[----:B------:R-:W-:-:S03]  /*d74b0*/  IMAD.X R45, R21, 0x1, R15, P1 ;  /* 0x00000001152d7824 */ /* 0x000fc600008e060f */
[----:B------:R-:W-:-:S05]  /*d74c0*/  PRMT R17, R17, 0x5410, R22 ;  /* 0x0000541011117816 */ /* 0x000fca0000000016 */
[----:B------:R-:W-:Y:S04]  /*d74d0*/  STL [R1+0x19ac], R17 ;  /* 0x0019ac1101007387 */ /* 0x000fe80000100800 */
[----:B------:R-:W2:Y:S04]  /*d74e0*/  LDL.LU R49, [R1+0x138] ;  /* 0x0001380001317983 */ /* 0x000ea80000300800 */
[----:B------:R0:W-:Y:S04]  /*d74f0*/  STL.64 [R1+0x9f8], R44 ;  /* 0x0009f82c01007387 */ /* 0x0001e80000100a00 */
[----:B0-----:R-:W2:Y:S04]  /*d7500*/  LDL.LU R45, [R1+0x800] ;  /* 0x00080000012d7983 */ /* 0x001ea80000300800 */
        /* <DEDUP_REMOVED lines=9> */
[----:B------:R-:W-:Y:S02]  /*d75a0*/  IADD3 R52, P1, R20, R14, RZ ;  /* 0x0000000e14347210 */ /* 0x000fe40007f3e0ff */
[----:B------:R-:W-:-:S03]  /*d75b0*/  PRMT R19, R19, 0x3340, R22 ;  /* 0x0000334013137816 */ /* 0x000fc60000000016 */
[----:B------:R-:W-:Y:S02]  /*d75c0*/  IMAD.X R53, R21, 0x1, R16, P1 ;  /* 0x0000000115357824 */ /* 0x000fe400008e0610 */
[----:B------:R0:W-:Y:S01]  /*d75d0*/  STL [R1+0x47c], R19 ;  /* 0x00047c1301007387 */ /* 0x0001e20000100800 */
[----:B----4-:R-:W-:-:S03]  /*d75e0*/  PRMT R22, R46, 0x5410, R48 ;  /* 0x000054102e167816 */ /* 0x010fc60000000030 */
[----:B------:R1:W-:Y:S04]  /*d75f0*/  STL.64 [R1+0xa30], R52 ;  /* 0x000a303401007387 */ /* 0x0003e80000100a00 */
[----:B------:R4:W-:Y:S01]  /*d7600*/  STL [R1+0x18cc], R22 ;  /* 0x0018cc1601007387 */ /* 0x0009e20000100800 */
[----:B0-----:R-:W-:-:S03]  /*d7610*/  PRMT R19, R25, 0x5410, R24 ;  /* 0x0000541019137816 */ /* 0x001fc60000000018 */
[----:B------:R-:W3:Y:S04]  /*d7620*/  LDL.LU R24, [R1+0x130] ;  /* 0x0001300001187983 */ /* 0x000ee80000300800 */
[----:B------:R0:W-:Y:S04]  /*d7630*/  STL [R1+0x18c8], R19 ;  /* 0x0018c81301007387 */ /* 0x0001e80000100800 */
[----:B------:R-:W3:Y:S01]  /*d7640*/  LDL.LU R25, [R1+0x7f8] ;  /* 0x0007f80001197983 */ /* 0x000ee20000300800 */
[----:B------:R-:W-:-:S03]  /*d7650*/  SHF.R.U32.HI R21, RZ, 0x8, R18 ;  /* 0x00000008ff157819 */ /* 0x000fc60000011612 */
[----:B-1----:R-:W3:Y:S04]  /*d7660*/  LDL.LU R52, [R1+0x12c] ;  /* 0x00012c0001347983 */ /* 0x002ee80000300800 */
[----:B------:R-:W3:Y:S01]  /*d7670*/  LDL.LU R56, [R1+0x7dc] ;  /* 0x0007dc0001387983 */ /* 0x000ee20000300800 */
[----:B------:R-:W-:Y:S01]  /*d7680*/  LOP3.LUT R21, R21, 0xffff, RZ, 0xc0, !PT ;  /* 0x0000ffff15157812 */ /* 0x000fe200078ec0ff */
[----:B------:R-:W-:Y:S01]  /*d7690*/  VIADD R20, R20, UR6 ;  /* 0x0000000614147c36 */ /* 0x000fe20008000000 */
[----:B------:R-:W-:Y:S02]  /*d76a0*/  ULDC UR6, c[0x0][0x248] ;  /* 0x0000920000067ab9 */ /* 0x000fe40000000800 */
[----:B----4-:R-:W-:Y:S02]  /*d76b0*/  PRMT R22, R21, 0x3340, R0 ;  /* 0x0000334015167816 */ /* 0x010fe40000000000 */
[----:B------:R-:W-:-:S02]  /*d76c0*/  SHF.R.S32.HI R21, RZ, 0x1f, R20 ;  /* 0x0000001fff157819 */ /* 0x000fc40000011414 */
[C---:B------:R-:W-:Y:S01]  /*d76d0*/  IADD3 R18, P1, R20.reuse, R0, RZ ;  /* 0x0000000014127210 */ /* 0x040fe20007f3e0ff */
[----:B------:R-:W-:Y:S04]  /*d76e0*/  STL [R1+0x214], R22 ;  /* 0x0002141601007387 */ /* 0x000fe80000100800 */
[----:B0-----:R-:W-:Y:S01]  /*d76f0*/  IMAD.X R19, R21, 0x1, R2, P1 ;  /* 0x0000000115137824 */ /* 0x001fe200008e0602 */
[----:B------:R-:W4:Y:S04]  /*d7700*/  LDL.LU R54, [R1+0x124] ;  /* 0x0001240001367983 */ /* 0x000f280000300800 */
[----:B------:R-:W4:Y:S04]  /*d7710*/  LDL.LU R60, [R1+0x210] ;  /* 0x00021000013c7983 */ /* 0x000f280000300800 */
[----:B------:R0:W-:Y:S04]  /*d7720*/  STL.64 [R1+0x9f0], R18 ;  /* 0x0009f01201007387 */ /* 0x0001e80000100a00 */
[----:B0-----:R-:W4:Y:S04]  /*d7730*/  LDL.LU R18, [R1+0x50a0] ;  /* 0x0050a00001127983 */ /* 0x001f280000300800 */
[----:B------:R-:W4:Y:S04]  /*d7740*/  LDL.LU R48, [R1+0x209c] ;  /* 0x00209c0001307983 */ /* 0x000f280000300800 */
[----:B------:R-:W4:Y:S01]  /*d7750*/  LDL.LU R46, [R1+0x4f08] ;  /* 0x004f0800012e7983 */ /* 0x000f220000300800 */
[----:B------:R-:W-:-:S02]  /*d7760*/  IADD3 R50, P1, R20, R3, RZ ;  /* 0x0000000314327210 */ /* 0x000fc40007f3e0ff */
[----:B--2---:R-:W-:Y:S02]  /*d7770*/  PRMT R22, R45, 0x5410, R49 ;  /* 0x000054102d167816 */ /* 0x004fe40000000031 */
[----:B---3--:R-:W-:-:S03]  /*d7780*/  PRMT R19, R55, 0x5410, R59 ;  /* 0x0000541037137816 */ /* 0x008fc6000000003b */
[----:B------:R-:W-:Y:S01]  /*d7790*/  STL [R1+0x18bc], R22 ;  /* 0x0018bc1601007387 */ /* 0x000fe20000100800 */
[----:B------:R-:W-:-:S03]  /*d77a0*/  LOP3.LUT R44, R44, 0xffff, RZ, 0xc0, !PT ;  /* 0x0000ffff2c2c7812 */ /* 0x000fc600078ec0ff */
[----:B------:R0:W-:Y:S01]  /*d77b0*/  STL [R1+0x18b8], R19 ;  /* 0x0018b81301007387 */ /* 0x0001e20000100800 */
[----:B------:R-:W-:Y:S02]  /*d77c0*/  LOP3.LUT R17, R17, 0xffff, RZ, 0xc0, !PT ;  /* 0x0000ffff11117812 */ /* 0x000fe400078ec0ff */
[----:B0-----:R-:W-:Y:S02]  /*d77d0*/  LOP3.LUT R19, R51, 0xffff, RZ, 0xc0, !PT ;  /* 0x0000ffff33137812 */ /* 0x001fe400078ec0ff */
[----:B------:R-:W-:Y:S02]  /*d77e0*/  PRMT R22, R17, 0x3340, R0 ;  /* 0x0000334011167816 */ /* 0x000fe40000000000 */
[----:B------:R-:W-:Y:S01]  /*d77f0*/  PRMT R45, R44, 0x3340, R19 ;  /* 0x000033402c2d7816 */ /* 0x000fe20000000013 */
[----:B------:R0:W-:Y:S03]  /*d7800*/  STL [R1+0x56ec], R17 ;  /* 0x0056ec1101007387 */ /* 0x0001e60000100800 */
[----:B0-----:R-:W-:-:S02]  /*d7810*/  PRMT R17, R45, 0x5410, R22 ;  /* 0x000054102d117816 */ /* 0x001fc40000000016 */
[----:B------:R-:W-:-:S03]  /*d7820*/  SHF.R.U32.HI R22, RZ, 0x8, R19 ;  /* 0x00000008ff167819 */ /* 0x000fc60000011613 */
[----:B------:R0:W-:Y:S01]  /*d7830*/  STL [R1+0x19a8], R17 ;  /* 0x0019a81101007387 */ /* 0x0001e20000100800 */
[----:B------:R-:W-:Y:S01]  /*d7840*/  LOP3.LUT R22, R22, 0xffff, RZ, 0xc0, !PT ;  /* 0x0000ffff16167812 */ /* 0x000fe200078ec0ff */
[----:B------:R-:W-:Y:S01]  /*d7850*/  IMAD.X R51, R21, 0x1, R4, P1 ;  /* 0x0000000115337824 */ /* 0x000fe200008e0604 */
[----:B0-----:R-:W-:-:S04]  /*d7860*/  SHF.R.U32.HI R17, RZ, 0x8, R44 ;  /* 0x00000008ff117819 */ /* 0x001fc8000001162c */
[----:B------:R-:W-:Y:S01]  /*d7870*/  LOP3.LUT R17, R17, 0xffff, RZ, 0xc0, !PT ;  /* 0x0000ffff11117812 */ /* 0x000fe200078ec0ff */
[----:B------:R0:W-:Y:S03]  /*d7880*/  STL.64 [R1+0xa28], R50 ;  /* 0x000a283201007387 */ /* 0x0001e60000100a00 */
[----:B------:R-:W-:Y:S02]  /*d7890*/  PRMT R19, R17, 0x3340, R22 ;  /* 0x0000334011137816 */ /* 0x000fe40000000016 */
[----:B------:R-:W-:Y:S02]  /*d78a0*/  PRMT R17, R25, 0x5410, R24 ;  /* 0x0000541019117816 */ /* 0x000fe40000000018 */
[----:B------:R-:W2:Y:S04]  /*d78b0*/  LDL.LU R24, [R1+0x128] ;  /* 0x0001280001187983 */ /* 0x000ea80000300800 */
[----:B------:R-:W-:Y:S04]  /*d78c0*/  STL [R1+0x4f0], R19 ;  /* 0x0004f01301007387 */ /* 0x000fe80000100800 */
[----:B------:R-:W2:Y:S01]  /*d78d0*/  LDL.LU R25, [R1+0x7d8] ;  /* 0x0007d80001197983 */ /* 0x000ea20000300800 */
[----:B------:R-:W-:-:S03]  /*d78e0*/  IADD3 R44, P1, R20, R5, RZ ;  /* 0x00000005142c7210 */ /* 0x000fc60007f3e0ff */
[----:B------:R1:W-:Y:S02]  /*d78f0*/  STL [R1+0x18ac], R17 ;  /* 0x0018ac1101007387 */ /* 0x0003e40000100800 */
[----:B------:R-:W-:Y:S02]  /*d7900*/  IMAD.X R45, R21, 0x1, R6, P1 ;  /* 0x00000001152d7824 */ /* 0x000fe400008e0606 */
[----:B------:R-:W3:Y:S04]  /*d7910*/  LDL.LU R55, [R1+0x11c] ;  /* 0x00011c0001377983 */ /* 0x000ee80000300800 */
[----:B0-----:R-:W3:Y:S01]  /*d7920*/  LDL.LU R51, [R1+0x7d0] ;  /* 0x0007d00001337983 */ /* 0x001ee20000300800 */
[----:B-1----:R-:W-:-:S03]  /*d7930*/  PRMT R17, R56, 0x5410, R52 ;  /* 0x0000541038117816 */ /* 0x002fc60000000034 */
[----:B------:R0:W-:Y:S04]  /*d7940*/  STL.64 [R1+0xa20], R44 ;  /* 0x000a202c01007387 */ /* 0x0001e80000100a00 */
[----:B------:R1:W-:Y:S04]  /*d7950*/  STL [R1+0x18a8], R17 ;  /* 0x0018a81101007387 */ /* 0x0003e80000100800 */
[----:B0-----:R-:W3:Y:S04]  /*d7960*/  LDL.LU R44, [R1+0x50ac] ;  /* 0x0050ac00012c7983 */ /* 0x001ee80000300800 */
[----:B------:R-:W3:Y:S04]  /*d7970*/  LDL.LU R52, [R1+0x20ac] ;  /* 0x0020ac0001347983 */ /* 0x000ee80000300800 */
[----:B------:R-:W3:Y:S01]  /*d7980*/  LDL.LU R56, [R1+0x4f14] ;  /* 0x004f140001387983 */ /* 0x000ee20000300800 */
[----:B----4-:R-:W-:-:S02]  /*d7990*/  PRMT R19, R60, 0x5410, R54 ;  /* 0x000054103c137816 */ /* 0x010fc40000000036 */
[----:B------:R-:W-:Y:S02]  /*d79a0*/  LOP3.LUT R18, R18, 0xffff, RZ, 0xc0, !PT ;  /* 0x0000ffff12127812 */ /* 0x000fe400078ec0ff */
[----:B-1----:R-:W-:Y:S01]  /*d79b0*/  LOP3.LUT R17, R48, 0xffff, RZ, 0xc0, !PT ;  /* 0x0000ffff30117812 */ /* 0x002fe200078ec0ff */
[----:B------:R0:W-:Y:S03]  /*d79c0*/  STL [R1+0x189c], R19 ;  /* 0x00189c1301007387 */ /* 0x0001e60000100800 */
[----:B------:R-:W-:Y:S02]  /*d79d0*/  PRMT R22, R17, 0x3340, R0 ;  /* 0x0000334011167816 */ /* 0x000fe40000000000 */
[----:B0-----:R-:W-:Y:S02]  /*d79e0*/  LOP3.LUT R19, R46, 0xffff, RZ, 0xc0, !PT ;  /* 0x0000ffff2e137812 */ /* 0x001fe400078ec0ff */
[----:B------:R-:W-:-:S02]  /*d79f0*/  IADD3 R46, P1, R20, R7, RZ ;  /* 0x00000007142e7210 */ /* 0x000fc40007f3e0ff */
[----:B------:R-:W-:-:S03]  /*d7a00*/  PRMT R45, R18, 0x3340, R19 ;  /* 0x00003340122d7816 */ /* 0x000fc60000000013 */
[----:B------:R-:W-:Y:S01]  /*d7a10*/  IMAD.X R47, R21, 0x1, R8, P1 ;  /* 0x00000001152f7824 */ /* 0x000fe200008e0608 */
[----:B------:R-:W-:-:S05]  /*d7a20*/  PRMT R22, R45, 0x5410, R22 ;  /* 0x000054102d167816 */ /* 0x000fca0000000016 */
[----:B------:R-:W-:Y:S04]  /*d7a30*/  STL [R1+0x199c], R22 ;  /* 0x00199c1601007387 */ /* 0x000fe80000100800 */
[----:B------:R0:W-:Y:S04]  /*d7a40*/  STL.64 [R1+0xa50], R46 ;  /* 0x000a502e01007387 */ /* 0x0001e80000100a00 */
[----:B------:R-:W4:Y:S04]  /*d7a50*/  LDL.LU R54, [R1+0x120] ;  /* 0x0001200001367983 */ /* 0x000f280000300800 */
[----:B------:R-:W4:Y:S04]  /*d7a60*/  LDL.LU R60, [R1+0x7d4] ;  /* 0x0007d400013c7983 */ /* 0x000f280000300800 */
[----:B------:R-:W4:Y:S04]  /*d7a70*/  LDL.LU R48, [R1+0x114] ;  /* 0x0001140001307983 */ /* 0x000f280000300800 */
[----:B0-----:R-:W4:Y:S01]  /*d7a80*/  LDL.LU R46, [R1+0x7c8] ;  /* 0x0007c800012e7983 */ /* 0x001f220000300800 */
[----:B------:R-:W-:-:S02]  /*d7a90*/  SHF.R.U32.HI R18, RZ, 0x8, R18 ;  /* 0x00000008ff127819 */ /* 0x000fc40000011612 */
[----:B------:R-:W-:Y:S02]  /*d7aa0*/  SHF.R.U32.HI R22, RZ, 0x8, R19 ;  /* 0x00000008ff167819 */ /* 0x000fe40000011613 */
[----:B------:R-:W-:Y:S02]  /*d7ab0*/  SHF.R.U32.HI R17, RZ, 0x8, R17 ;  /* 0x00000008ff117819 */ /* 0x000fe40000011611 */
[----:B------:R-:W-:Y:S02]  /*d7ac0*/  LOP3.LUT R18, R18, 0xffff, RZ, 0xc0, !PT ;  /* 0x0000ffff12127812 */ /* 0x000fe400078ec0ff */
[----:B------:R-:W-:Y:S02]  /*d7ad0*/  LOP3.LUT R22, R22, 0xffff, RZ, 0xc0, !PT ;  /* 0x0000ffff16167812 */ /* 0x000fe400078ec0ff */
[----:B------:R-:W-:Y:S02]  /*d7ae0*/  LOP3.LUT R17, R17, 0xffff, RZ, 0xc0, !PT ;  /* 0x0000ffff11117812 */ /* 0x000fe400078ec0ff */
[----:B------:R-:W-:-:S02]  /*d7af0*/  PRMT R22, R18, 0x3340, R22 ;  /* 0x0000334012167816 */ /* 0x000fc40000000016 */
[----:B------:R-:W-:Y:S02]  /*d7b00*/  IADD3 R18, P1, R20, R9, RZ ;  /* 0x0000000914127210 */ /* 0x000fe40007f3e0ff */
[----:B------:R-:W-:Y:S01]  /*d7b10*/  PRMT R17, R17, 0x3340, R0 ;  /* 0x0000334011117816 */ /* 0x000fe20000000000 */
[----:B------:R-:W-:Y:S02]  /*d7b20*/  STL [R1+0x468], R22 ;  /* 0x0004681601007387 */ /* 0x000fe40000100800 */
[----:B------:R-:W-:Y:S02]  /*d7b30*/  IMAD.X R19, R21, 0x1, R10, P1 ;  /* 0x0000000115137824 */ /* 0x000fe400008e060a */
[----:B------:R-:W-:Y:S04]  /*d7b40*/  STL [R1+0x210], R17 ;  /* 0x0002101101007387 */ /* 0x000fe80000100800 */
[----:B------:R0:W-:Y:S04]  /*d7b50*/  STL.64 [R1+0xa48], R18 ;  /* 0x000a481201007387 */ /* 0x0001e80000100a00 */
[----:B0-----:R-:W4:Y:S01]  /*d7b60*/  LDL.LU R18, [R1+0x5068] ;  /* 0x0050680001127983 */ /* 0x001f220000300800 */
[----:B--2---:R-:W-:-:S03]  /*d7b70*/  PRMT R17, R25, 0x5410, R24 ;  /* 0x0000541019117816 */ /* 0x004fc60000000018 */
[----:B------:R-:W2:Y:S04]  /*d7b80*/  LDL.LU R24, [R1+0x1edc] ;  /* 0x001edc0001187983 */ /* 0x000ea80000300800 */
[----:B------:R0:W-:Y:S04]  /*d7b90*/  STL [R1+0x1898], R17 ;  /* 0x0018981101007387 */ /* 0x0001e80000100800 */
[----:B------:R-:W2:Y:S01]  /*d7ba0*/  LDL.LU R25, [R1+0x4eac] ;  /* 0x004eac0001197983 */ /* 0x000ea20000300800 */
[----:B---3--:R-:W-:-:S05]  /*d7bb0*/  PRMT R19, R51, 0x5410, R55 ;  /* 0x0000541033137816 */ /* 0x008fca0000000037 */
[----:B------:R1:W-:Y:S01]  /*d7bc0*/  STL [R1+0x188c], R19 ;  /* 0x00188c1301007387 */ /* 0x0003e20000100800 */
[----:B0-----:R-:W-:Y:S02]  /*d7bd0*/  LOP3.LUT R17, R44, 0xffff, RZ, 0xc0, !PT ;  /* 0x0000ffff2c117812 */ /* 0x001fe400078ec0ff */
[----:B------:R-:W-:Y:S02]  /*d7be0*/  LOP3.LUT R50, R52, 0xffff, RZ, 0xc0, !PT ;  /* 0x0000ffff34327812 */ /* 0x000fe400078ec0ff */
[----:B-1----:R-:W-:Y:S02]  /*d7bf0*/  LOP3.LUT R19, R56, 0xffff, RZ, 0xc0, !PT ;  /* 0x0000ffff38137812 */ /* 0x002fe400078ec0ff */
[----:B------:R-:W-:Y:S02]  /*d7c00*/  PRMT R22, R50, 0x3340, R0 ;  /* 0x0000334032167816 */ /* 0x000fe40000000000 */
[----:B------:R-:W-:-:S04]  /*d7c10*/  PRMT R44, R17, 0x3340, R19 ;  /* 0x00003340112c7816 */ /* 0x000fc80000000013 */
[----:B------:R-:W-:Y:S02]  /*d7c20*/  PRMT R22, R44, 0x5410, R22 ;  /* 0x000054102c167816 */ /* 0x000fe40000000016 */
[----:B------:R-:W-:-:S05]  /*d7c30*/  IADD3 R44, P1, R20, R11, RZ ;  /* 0x0000000b142c7210 */ /* 0x000fca0007f3e0ff */
[----:B------:R-:W-:Y:S01]  /*d7c40*/  IMAD.X R45, R21, 0x1, R12, P1 ;  /* 0x00000001152d7824 */ /* 0x000fe200008e060c */
[----:B------:R0:W-:Y:S04]  /*d7c50*/  STL [R1+0x1998], R22 ;  /* 0x0019981601007387 */ /* 0x0001e80000100800 */
[----:B------:R1:W-:Y:S01]  /*d7c60*/  STL.64 [R1+0xa88], R44 ;  /* 0x000a882c01007387 */ /* 0x0003e20000100a00 */
[----:B------:R-:W-:-:S03]  /*d7c70*/  SHF.R.U32.HI R17, RZ, 0x8, R17 ;  /* 0x00000008ff117819 */ /* 0x000fc60000011611 */
[----:B------:R-:W3:Y:S01]  /*d7c80*/  LDL.LU R59, [R1+0x118] ;  /* 0x00011800013b7983 */ /* 0x000ee20000300800 */
[----:B0-----:R-:W-:-:S03]  /*d7c90*/  SHF.R.U32.HI R22, RZ, 0x8, R19 ;  /* 0x00000008ff167819 */ /* 0x001fc60000011613 */
[----:B------:R-:W3:Y:S01]  /*d7ca0*/  LDL.LU R55, [R1+0x7cc] ;  /* 0x0007cc0001377983 */ /* 0x000ee20000300800 */
[----:B------:R-:W-:Y:S02]  /*d7cb0*/  LOP3.LUT R17, R17, 0xffff, RZ, 0xc0, !PT ;  /* 0x0000ffff11117812 */ /* 0x000fe400078ec0ff */
[----:B------:R-:W-:Y:S01]  /*d7cc0*/  LOP3.LUT R22, R22, 0xffff, RZ, 0xc0, !PT ;  /* 0x0000ffff16167812 */ /* 0x000fe200078ec0ff */
[----:B------:R-:W3:Y:S01]  /*d7cd0*/  LDL.LU R51, [R1+0x110] ;  /* 0x0001100001337983 */ /* 0x000ee20000300800 */
[----:B------:R-:W-:-:S03]  /*d7ce0*/  IADD3 R52, P1, R20, R13, RZ ;  /* 0x0000000d14347210 */ /* 0x000fc60007f3e0ff */
[----:B-1----:R-:W3:Y:S01]  /*d7cf0*/  LDL.LU R44, [R1+0x7c4] ;  /* 0x0007c400012c7983 */ /* 0x002ee20000300800 */
[----:B------:R-:W-:Y:S01]  /*d7d00*/  PRMT R19, R17, 0x3340, R22 ;  /* 0x0000334011137816 */ /* 0x000fe20000000016 */
[----:B------:R-:W-:Y:S01]  /*d7d10*/  IMAD.X R53, R21, 0x1, R15, P1 ;  /* 0x0000000115357824 */ /* 0x000fe200008e060f */
[----:B----4-:R-:W-:-:S03]  /*d7d20*/  PRMT R17, R60, 0x5410, R54 ;  /* 0x000054103c117816 */ /* 0x010fc60000000036 */
[----:B------:R-:W-:Y:S04]  /*d7d30*/  STL [R1+0x464], R19 ;  /* 0x0004641301007387 */ /* 0x000fe80000100800 */
[----:B------:R0:W-:Y:S04]  /*d7d40*/  STL [R1+0x1888], R17 ;  /* 0x0018881101007387 */ /* 0x0001e80000100800 */
[----:B------:R1:W-:Y:S01]  /*d7d50*/  STL.64 [R1+0xa80], R52 ;  /* 0x000a803401007387 */ /* 0x0003e20000100a00 */
[----:B0-----:R-:W-:-:S03]  /*d7d60*/  PRMT R17, R46, 0x5410, R48 ;  /* 0x000054102e117816 */ /* 0x001fc60000000030 */
[----:B-1----:R-:W4:Y:S04]  /*d7d70*/  LDL.LU R52, [R1+0x10c] ;  /* 0x00010c0001347983 */ /* 0x002f280000300800 */
[----:B------:R-:W4:Y:S04]  /*d7d80*/  LDL.LU R56, [R1+0x7c0] ;  /* 0x0007c00001387983 */ /* 0x000f280000300800 */
[----:B------:R2:W-:Y:S04]  /*d7d90*/  STL [R1+0x187c], R17 ;  /* 0x00187c1101007387 */ /* 0x0005e80000100800 */
[----:B------:R-:W4:Y:S04]  /*d7da0*/  LDL.LU R54, [R1+0x108] ;  /* 0x0001080001367983 */ /* 0x000f280000300800 */
[----:B------:R-:W4:Y:S04]  /*d7db0*/  LDL.LU R60, [R1+0x6c8] ;  /* 0x0006c800013c7983 */ /* 0x000f280000300800 */
[----:B------:R-:W4:Y:S04]  /*d7dc0*/  LDL.LU R48, [R1+0x100] ;  /* 0x0001000001307983 */ /* 0x000f280000300800 */
[----:B------:R-:W4:Y:S01]  /*d7dd0*/  LDL.LU R46, [R1+0x6c4] ;  /* 0x0006c400012e7983 */ /* 0x000f220000300800 */
[----:B------:R-:W-:-:S02]  /*d7de0*/  LOP3.LUT R19, R18, 0xffff, RZ, 0xc0, !PT ;  /* 0x0000ffff12137812 */ /* 0x000fc400078ec0ff */
[----:B--2---:R-:W-:-:S04]  /*d7df0*/  LOP3.LUT R17, R24, 0xffff, RZ, 0xc0, !PT ;  /* 0x0000ffff18117812 */ /* 0x004fc800078ec0ff */
[----:B------:R-:W-:Y:S02]  /*d7e00*/  PRMT R22, R17, 0x3340, R0 ;  /* 0x0000334011167816 */ /* 0x000fe40000000000 */
[----:B------:R-:W-:-:S04]  /*d7e10*/  LOP3.LUT R18, R25, 0xffff, RZ, 0xc0, !PT ;  /* 0x0000ffff19127812 */ /* 0x000fc800078ec0ff */
[----:B------:R-:W-:-:S04]  /*d7e20*/  PRMT R24, R19, 0x3340, R18 ;  /* 0x0000334013187816 */ /* 0x000fc80000000012 */
[----:B------:R-:W-:Y:S02]  /*d7e30*/  PRMT R22, R24, 0x5410, R22 ;  /* 0x0000541018167816 */ /* 0x000fe40000000016 */
[----:B------:R-:W-:-:S03]  /*d7e40*/  IADD3 R24, P1, R20, R14, RZ ;  /* 0x0000000e14187210 */ /* 0x000fc60007f3e0ff */
[----:B------:R0:W-:Y:S02]  /*d7e50*/  STL [R1+0x198c], R22 ;  /* 0x00198c1601007387 */ /* 0x0001e40000100800 */
[----:B------:R-:W-:Y:S01]  /*d7e60*/  IMAD.X R25, R21, 0x1, R16, P1 ;  /* 0x0000000115197824 */ /* 0x000fe200008e0610 */
[----:B------:R-:W-:Y:S02]  /*d7e70*/  SHF.R.U32.HI R21, RZ, 0x8, R18 ;  /* 0x00000008ff157819 */ /* 0x000fe40000011612 */
[----:B0-----:R-:W-:Y:S02]  /*d7e80*/  SHF.R.U32.HI R22, RZ, 0x8, R19 ;  /* 0x00000008ff167819 */ /* 0x001fe40000011613 */
[----:B------:R-:W-:Y:S02]  /*d7e90*/  LOP3.LUT R21, R21, 0xffff, RZ, 0xc0, !PT ;  /* 0x0000ffff15157812 */ /* 0x000fe400078ec0ff */
[----:B------:R-:W-:Y:S01]  /*d7ea0*/  LOP3.LUT R22, R22, 0xffff, RZ, 0xc0, !PT ;  /* 0x0000ffff16167812 */ /* 0x000fe200078ec0ff */
[----:B------:R0:W-:Y:S03]  /*d7eb0*/  STL.64 [R1+0xa98], R24 ;  /* 0x000a981801007387 */ /* 0x0001e60000100a00 */
[----:B------:R-:W-:Y:S01]  /*d7ec0*/  PRMT R19, R22, 0x3340, R21 ;  /* 0x0000334016137816 */ /* 0x000fe20000000015 */
[----:B------:R-:W2:Y:S04]  /*d7ed0*/  LDL.LU R18, [R1+0x5080] ;  /* 0x0050800001127983 */ /* 0x000ea80000300800 */
[----:B0-----:R-:W2:Y:S04]  /*d7ee0*/  LDL.LU R24, [R1+0x1eec] ;  /* 0x001eec0001187983 */ /* 0x001ea80000300800 */
[----:B------:R3:W-:Y:S04]  /*d7ef0*/  STL [R1+0x460], R19 ;  /* 0x0004601301007387 */ /* 0x0007e80000100800 */
[----:B------:R-:W2:Y:S01]  /*d7f00*/  LDL.LU R25, [R1+0x4eb8] ;  /* 0x004eb80001197983 */ /* 0x000ea20000300800 */
[----:B------:R-:W-:Y:S01]  /*d7f10*/  VIADD R20, R20, UR6 ;  /* 0x0000000614147c36 */ /* 0x000fe20008000000 */
[----:B------:R-:W-:Y:S01]  /*d7f20*/  SHF.R.U32.HI R22, RZ, 0x8, R17 ;  /* 0x00000008ff167819 */ /* 0x000fe20000011611 */
[----:B------:R-:W-:Y:S01]  /*d7f30*/  ULDC UR6, c[0x0][0x248] ;  /* 0x0000920000067ab9 */ /* 0x000fe20000000800 */
[----:B---3--:R-:W-:-:S02]  /*d7f40*/  PRMT R19, R55, 0x5410, R59 ;  /* 0x0000541037137816 */ /* 0x008fc4000000003b */
[----:B------:R-:W-:-:S03]  /*d7f50*/  SHF.R.S32.HI R21, RZ, 0x1f, R20 ;  /* 0x0000001fff157819 */ /* 0x000fc60000011414 */
[----:B------:R0:W-:Y:S01]  /*d7f60*/  STL [R1+0x1878], R19 ;  /* 0x0018781301007387 */ /* 0x0001e20000100800 */
[----:B------:R-:W-:Y:S02]  /*d7f70*/  LOP3.LUT R22, R22, 0xffff, RZ, 0xc0, !PT ;  /* 0x0000ffff16167812 */ /* 0x000fe400078ec0ff */
[----:B0-----:R-:W-:Y:S02]  /*d7f80*/  PRMT R19, R44, 0x5410, R51 ;  /* 0x000054102c137816 */ /* 0x001fe40000000033 */
[----:B------:R-:W-:-:S05]  /*d7f90*/  IADD3 R44, P1, R20, R0, RZ ;  /* 0x00000000142c7210 */ /* 0x000fca0007f3e0ff */
[C---:B------:R-:W-:Y:S01]  /*d7fa0*/  IMAD.X R45, R21.reuse, 0x1, R2, P1 ;  /* 0x00000001152d7824 */ /* 0x040fe200008e0602 */
[----:B------:R0:W-:Y:S04]  /*d7fb0*/  STL [R1+0x186c], R19 ;  /* 0x00186c1301007387 */ /* 0x0001e80000100800 */
[----:B------:R1:W-:Y:S01]  /*d7fc0*/  STL.64 [R1+0xa78], R44 ;  /* 0x000a782c01007387 */ /* 0x0003e20000100a00 */
[----:B0-----:R-:W-:Y:S02]  /*d7fd0*/  PRMT R19, R22, 0x3340, R0 ;  /* 0x0000334016137816 */ /* 0x001fe40000000000 */
[----:B-1----:R-:W-:Y:S02]  /*d7fe0*/  IADD3 R44, P1, R20, R3, RZ ;  /* 0x00000003142c7210 */ /* 0x002fe40007f3e0ff */
[----:B----4-:R-:W-:Y:S01]  /*d7ff0*/  PRMT R17, R56, 0x5410, R52 ;  /* 0x0000541038117816 */ /* 0x010fe20000000034 */
[----:B------:R0:W-:Y:S02]  /*d8000*/  STL [R1+0x20c], R19 ;  /* 0x00020c1301007387 */ /* 0x0001e40000100800 */
[----:B------:R-:W-:-:S02]  /*d8010*/  IMAD.X R45, R21, 0x1, R4, P1 ;  /* 0x00000001152d7824 */ /* 0x000fc400008e0604 */
[----:B------:R1:W-:Y:S04]  /*d8020*/  STL [R1+0x1868], R17 ;  /* 0x0018681101007387 */ /* 0x0003e80000100800 */
[----:B------:R-:W3:Y:S01]  /*d8030*/  LDL.LU R53, [R1+0x104] ;  /* 0x0001040001357983 */ /* 0x000ee20000300800 */
[----:B0-----:R-:W-:-:S03]  /*d8040*/  PRMT R19, R60, 0x5410, R54 ;  /* 0x000054103c137816 */ /* 0x001fc60000000036 */
[----:B------:R0:W-:Y:S01]  /*d8050*/  STL.64 [R1+0xaa8], R44 ;  /* 0x000aa82c01007387 */ /* 0x0001e20000100a00 */
[----:B-1----:R-:W-:-:S03]  /*d8060*/  PRMT R17, R46, 0x5410, R48 ;  /* 0x000054102e117816 */ /* 0x002fc60000000030 */
[----:B------:R-:W-:Y:S04]  /*d8070*/  STL [R1+0x185c], R19 ;  /* 0x00185c1301007387 */ /* 0x000fe80000100800 */
[----:B------:R-:W3:Y:S04]  /*d8080*/  LDL.LU R47, [R1+0x7b4] ;  /* 0x0007b400012f7983 */ /* 0x000ee80000300800 */
        /* <DEDUP_REMOVED lines=13> */
[----:B--2---:R-:W-:-:S02]  /*d8160*/  LOP3.LUT R17, R18, 0xffff, RZ, 0xc0, !PT ;  /* 0x0000ffff12117812 */ /* 0x004fc400078ec0ff */
[----:B------:R-:W-:-:S04]  /*d8170*/  LOP3.LUT R18, R24, 0xffff, RZ, 0xc0, !PT ;  /* 0x0000ffff18127812 */ /* 0x000fc800078ec0ff */
[----:B------:R-:W-:Y:S02]  /*d8180*/  PRMT R22, R18, 0x3340, R0 ;  /* 0x0000334012167816 */ /* 0x000fe40000000000 */
[----:B------:R-:W-:Y:S01]  /*d8190*/  LOP3.LUT R19, R25, 0xffff, RZ, 0xc0, !PT ;  /* 0x0000ffff19137812 */ /* 0x000fe200078ec0ff */
[----:B------:R0:W-:Y:S03]  /*d81a0*/  STL [R1+0x56f0], R18 ;  /* 0x0056f01201007387 */ /* 0x0001e60000100800 */
[----:B------:R-:W-:-:S04]  /*d81b0*/  PRMT R24, R17, 0x3340, R19 ;  /* 0x0000334011187816 */ /* 0x000fc80000000013 */
[----:B0-----:R-:W-:Y:S02]  /*d81c0*/  PRMT R18, R24, 0x5410, R22 ;  /* 0x0000541018127816 */ /* 0x001fe40000000016 */
[----:B------:R-:W-:-:S03]  /*d81d0*/  SHF.R.U32.HI R17, RZ, 0x8, R17 ;  /* 0x00000008ff117819 */ /* 0x000fc60000011611 */
[----:B------:R0:W-:Y:S01]  /*d81e0*/  STL [R1+0x1988], R18 ;  /* 0x0019881201007387 */ /* 0x0001e20000100800 */
[----:B------:R-:W-:Y:S02]  /*d81f0*/  IADD3 R24, P1, R20, R5, RZ ;  /* 0x0000000514187210 */ /* 0x000fe40007f3e0ff */
[----:B------:R-:W-:Y:S02]  /*d8200*/  SHF.R.U32.HI R22, RZ, 0x8, R50 ;  /* 0x00000008ff167819 */ /* 0x000fe40000011632 */
[----:B------:R-:W-:Y:S02]  /*d8210*/  LOP3.LUT R17, R17, 0xffff, RZ, 0xc0, !PT ;  /* 0x0000ffff11117812 */ /* 0x000fe400078ec0ff */
[----:B0-----:R-:W-:-:S04]  /*d8220*/  SHF.R.U32.HI R18, RZ, 0x8, R19 ;  /* 0x00000008ff127819 */ /* 0x001fc80000011613 */
[----:B------:R-:W-:Y:S01]  /*d8230*/  LOP3.LUT R18, R18, 0xffff, RZ, 0xc0, !PT ;  /* 0x0000ffff12127812 */ /* 0x000fe200078ec0ff */
[----:B------:R-:W-:Y:S01]  /*d8240*/  IMAD.X R25, R21, 0x1, R6, P1 ;  /* 0x0000000115197824 */ /* 0x000fe200008e0606 */
[----:B------:R-:W-:Y:S02]  /*d8250*/  LOP3.LUT R22, R22, 0xffff, RZ, 0xc0, !PT ;  /* 0x0000ffff16167812 */ /* 0x000fe400078ec0ff */
[----:B------:R-:W-:Y:S02]  /*d8260*/  PRMT R17, R17, 0x3340, R18 ;  /* 0x0000334011117816 */ /* 0x000fe40000000012 */
[----:B------:R-:W-:Y:S02]  /*d8270*/  IADD3 R18, P1, R20, R7, RZ ;  /* 0x0000000714127210 */ /* 0x000fe40007f3e0ff */
[----:B------:R-:W-:Y:S01]  /*d8280*/  PRMT R22, R22, 0x3340, R0 ;  /* 0x0000334016167816 */ /* 0x000fe20000000000 */
[----:B------:R0:W-:Y:S02]  /*d8290*/  STL.64 [R1+0xa40], R24 ;  /* 0x000a401801007387 */ /* 0x0001e40000100a00 */
[----:B------:R-:W-:-:S02]  /*d82a0*/  IMAD.X R19, R21, 0x1, R8, P1 ;  /* 0x0000000115137824 */ /* 0x000fc400008e0608 */
[----:B0-----:R-:W2:Y:S04]  /*d82b0*/  LDL.LU.64 R24, [R1+0x5728] ;  /* 0x0057280001187983 */ /* 0x001ea80000300a00 */
[----:B------:R3:W-:Y:S04]  /*d82c0*/  STL [R1+0x208], R22 ;  /* 0x0002081601007387 */ /* 0x0007e80000100800 */
[----:B------:R-:W-:Y:S04]  /*d82d0*/  STL [R1+0x4d4], R17 ;  /* 0x0004d41101007387 */ /* 0x000fe80000100800 */
[----:B------:R0:W-:Y:S01]  /*d82e0*/  STL.64 [R1+0x9b8], R18 ;  /* 0x0009b81201007387 */ /* 0x0001e20000100a00 */
[----:B---3--:R-:W-:-:S02]  /*d82f0*/  PRMT R22, R47, 0x5410, R53 ;  /* 0x000054102f167816 */ /* 0x008fc40000000035 */
[----:B0-----:R-:W-:-:S03]  /*d8300*/  IADD3 R18, P1, R20, R9, RZ ;  /* 0x0000000914127210 */ /* 0x001fc60007f3e0ff */
[----:B------:R-:W-:Y:S02]  /*d8310*/  STL [R1+0x184c], R22 ;  /* 0x00184c1601007387 */ /* 0x000fe40000100800 */
[----:B------:R-:W-:Y:S01]  /*d8320*/  IMAD.X R19, R21, 0x1, R10, P1 ;  /* 0x0000000115137824 */ /* 0x000fe200008e060a */
[----:B----4-:R-:W-:-:S05]  /*d8330*/  PRMT R17, R45, 0x5410, R49 ;  /* 0x000054102d117816 */ /* 0x010fca0000000031 */
[----:B------:R0:W-:Y:S04]  /*d8340*/  STL [R1+0x183c], R17 ;  /* 0x00183c1101007387 */ /* 0x0001e80000100800 */
[----:B------:R1:W-:Y:S01]  /*d8350*/  STL.64 [R1+0x920], R18 ;  /* 0x0009201201007387 */ /* 0x0003e20000100a00 */
[----:B0-----:R-:W-:Y:S02]  /*d8360*/  PRMT R17, R44, 0x5410, R51 ;  /* 0x000054102c117816 */ /* 0x001fe40000000033 */
[----:B-1----:R-:W-:-:S05]  /*d8370*/  PRMT R18, R55, 0x5410, R59 ;  /* 0x0000541037127816 */ /* 0x002fca000000003b */
[----:B------:R0:W-:Y:S04]  /*d8380*/  STL [R1+0x1848], R18 ;  /* 0x0018481201007387 */ /* 0x0001e80000100800 */
[----:B------:R1:W-:Y:S01]  /*d8390*/  STL [R1+0x1838], R17 ;  /* 0x0018381101007387 */ /* 0x0003e20000100800 */
[----:B0-----:R-:W-:-:S03]  /*d83a0*/  LOP3.LUT R18, R56, 0xffff, RZ, 0xc0, !PT ;  /* 0x0000ffff38127812 */ /* 0x001fc600078ec0ff */
[----:B------:R-:W3:Y:S01]  /*d83b0*/  LDL.LU R56, [R1+0xe4] ;  /* 0x0000e40001387983 */ /* 0x000ee20000300800 */
[----:B-1----:R-:W-:-:S03]  /*d83c0*/  LOP3.LUT R17, R46, 0xffff, RZ, 0xc0, !PT ;  /* 0x0000ffff2e117812 */ /* 0x002fc600078ec0ff */
[----:B------:R-:W3:Y:S01]  /*d83d0*/  LDL.LU R46, [R1+0x6b4] ;  /* 0x0006b400012e7983 */ /* 0x000ee20000300800 */
[----:B------:R-:W-:Y:S02]  /*d83e0*/  LOP3.LUT R19, R52, 0xffff, RZ, 0xc0, !PT ;  /* 0x0000ffff34137812 */ /* 0x000fe400078ec0ff */
[----:B------:R-:W-:Y:S02]  /*d83f0*/  LOP3.LUT R44, R54, 0xffff, RZ, 0xc0, !PT ;  /* 0x0000ffff362c7812 */ /* 0x000fe400078ec0ff */
[----:B------:R-:W-:Y:S02]  /*d8400*/  LOP3.LUT R45, R48, 0xffff, RZ, 0xc0, !PT ;  /* 0x0000ffff302d7812 */ /* 0x000fe400078ec0ff */
[----:B------:R-:W-:Y:S02]  /*d8410*/  PRMT R22, R18, 0x3340, R0 ;  /* 0x0000334012167816 */ /* 0x000fe40000000000 */
[----:B------:R-:W-:Y:S02]  /*d8420*/  PRMT R48, R19, 0x3340, R44 ;  /* 0x0000334013307816 */ /* 0x000fe4000000002c */
[----:B------:R-:W-:-:S02]  /*d8430*/  LOP3.LUT R47, R60, 0xffff, RZ, 0xc0, !PT ;  /* 0x0000ffff3c2f7812 */ /* 0x000fc400078ec0ff */
[----:B------:R-:W-:Y:S02]  /*d8440*/  PRMT R49, R48, 0x5410, R22 ;  /* 0x0000541030317816 */ /* 0x000fe40000000016 */
[----:B------:R-:W-:Y:S02]  /*d8450*/  PRMT R22, R17, 0x3340, R0 ;  /* 0x0000334011167816 */ /* 0x000fe40000000000 */
[----:B------:R-:W-:Y:S01]  /*d8460*/  PRMT R48, R45, 0x3340, R47 ;  /* 0x000033402d307816 */ /* 0x000fe2000000002f */
[----:B------:R0:W-:Y:S03]  /*d8470*/  STL [R1+0x1978], R49 ;  /* 0x0019783101007387 */ /* 0x0001e60000100800 */
[----:B------:R-:W-:Y:S01]  /*d8480*/  PRMT R22, R48, 0x5410, R22 ;  /* 0x0000541030167816 */ /* 0x000fe20000000016 */
[----:B0-----:R-:W4:Y:S04]  /*d8490*/  LDL.LU R49, [R1+0xd8] ;  /* 0x0000d80001317983 */ /* 0x001f280000300800 */
[----:B------:R-:W4:Y:S04]  /*d84a0*/  LDL.LU R54, [R1+0x6b8] ;  /* 0x0006b80001367983 */ /* 0x000f280000300800 */
[----:B------:R0:W-:Y:S04]  /*d84b0*/  STL [R1+0x196c], R22 ;  /* 0x00196c1601007387 */ /* 0x0001e80000100800 */
[----:B------:R-:W2:Y:S01]  /*d84c0*/  LDL.LU R60, [R1+0x6a8] ;  /* 0x0006a800013c7983 */ /* 0x000ea20000300800 */
[----:B------:R-:W-:-:S02]  /*d84d0*/  IADD3 R50, P1, R20, R11, RZ ;  /* 0x0000000b14327210 */ /* 0x000fc40007f3e0ff */
[----:B------:R-:W-:Y:S02]  /*d84e0*/  SHF.R.U32.HI R45, RZ, 0x8, R45 ;  /* 0x00000008ff2d7819 */ /* 0x000fe4000001162d */
[----:B0-----:R-:W-:Y:S01]  /*d84f0*/  SHF.R.U32.HI R22, RZ, 0x8, R47 ;  /* 0x00000008ff167819 */ /* 0x001fe2000001162f */
[----:B------:R-:W-:Y:S01]  /*d8500*/  IMAD.X R51, R21, 0x1, R12, P1 ;  /* 0x0000000115337824 */ /* 0x000fe200008e060c */
[----:B------:R-:W-:Y:S02]  /*d8510*/  SHF.R.U32.HI R19, RZ, 0x8, R19 ;  /* 0x00000008ff137819 */ /* 0x000fe40000011613 */
[----:B------:R-:W-:Y:S02]  /*d8520*/  SHF.R.U32.HI R44, RZ, 0x8, R44 ;  /* 0x00000008ff2c7819 */ /* 0x000fe4000001162c */
[----:B------:R-:W-:Y:S02]  /*d8530*/  LOP3.LUT R47, R45, 0xffff, RZ, 0xc0, !PT ;  /* 0x0000ffff2d2f7812 */ /* 0x000fe400078ec0ff */
[----:B------:R-:W-:Y:S01]  /*d8540*/  LOP3.LUT R22, R22, 0xffff, RZ, 0xc0, !PT ;  /* 0x0000ffff16167812 */ /* 0x000fe200078ec0ff */
[----:B------:R0:W-:Y:S01]  /*d8550*/  STL.64 [R1+0x890], R50 ;  /* 0x0008903201007387 */ /* 0x0001e20000100a00 */
[----:B------:R-:W-:-:S02]  /*d8560*/  LOP3.LUT R19, R19, 0xffff, RZ, 0xc0, !PT ;  /* 0x0000ffff13137812 */ /* 0x000fc400078ec0ff */
[----:B------:R-:W-:Y:S01]  /*d8570*/  LOP3.LUT R44, R44, 0xffff, RZ, 0xc0, !PT ;  /* 0x0000ffff2c2c7812 */ /* 0x000fe200078ec0ff */
[----:B------:R-:W2:Y:S01]  /*d8580*/  LDL.LU R45, [R1+0xd0] ;  /* 0x0000d000012d7983 */ /* 0x000ea20000300800 */
[----:B------:R-:W-:Y:S02]  /*d8590*/  PRMT R22, R47, 0x3340, R22 ;  /* 0x000033402f167816 */ /* 0x000fe40000000016 */
[----:B------:R-:W-:Y:S01]  /*d85a0*/  PRMT R19, R19, 0x3340, R44 ;  /* 0x0000334013137816 */ /* 0x000fe2000000002c */
[----:B------:R-:W2:Y:S04]  /*d85b0*/  LDL.LU R59, [R1+0x6b0] ;  /* 0x0006b000013b7983 */ /* 0x000ea80000300800 */
[----:B------:R-:W2:Y:S04]  /*d85c0*/  LDL.LU R55, [R1+0xc8] ;  /* 0x0000c80001377983 */ /* 0x000ea80000300800 */
[----:B------:R-:W-:Y:S04]  /*d85d0*/  STL [R1+0x418], R22 ;  /* 0x0004181601007387 */ /* 0x000fe80000100800 */
[----:B0-----:R-:W2:Y:S04]  /*d85e0*/  LDL.LU R51, [R1+0x3ec] ;  /* 0x0003ec0001337983 */ /* 0x001ea80000300800 */
[----:B------:R3:W-:Y:S04]  /*d85f0*/  STL [R1+0x414], R19 ;  /* 0x0004141301007387 */ /* 0x0007e80000100800 */
[----:B------:R-:W2:Y:S04]  /*d8600*/  LDL.LU R44, [R1+0xb8] ;  /* 0x0000b800012c7983 */ /* 0x000ea80000300800 */
[----:B------:R-:W2:Y:S01]  /*d8610*/  LDL.LU R48, [R1+0x6a4] ;  /* 0x0006a40001307983 */ /* 0x000ea20000300800 */
[----:B------:R-:W-:-:S05]  /*d8620*/  IADD3 R52, P1, R20, R13, RZ ;  /* 0x0000000d14347210 */ /* 0x000fca0007f3e0ff */
[----:B------:R-:W-:Y:S01]  /*d8630*/  IMAD.X R53, R21, 0x1, R15, P1 ;  /* 0x0000000115357824 */ /* 0x000fe200008e060f */
[----:B------:R-:W-:-:S04]  /*d8640*/  LOP3.LUT R23, R23, 0xffff, RZ, 0xc0, !PT ;  /* 0x0000ffff17177812 */ /* 0x000fc800078ec0ff */
[----:B------:R-:W-:Y:S02]  /*d8650*/  PRMT R23, R23, 0x3340, R0 ;  /* 0x0000334017177816 */ /* 0x000fe40000000000 */
[----:B---3--:R-:W-:Y:S02]  /*d8660*/  PRMT R19, R46, 0x5410, R56 ;  /* 0x000054102e137816 */ /* 0x008fe40000000038 */
[----:B------:R-:W3:Y:S04]  /*d8670*/  LDL.LU R46, [R1+0x1b7c] ;  /* 0x001b7c00012e7983 */ /* 0x000ee80000300800 */
[----:B------:R0:W-:Y:S02]  /*d8680*/  STL.64 [R1+0x888], R52 ;  /* 0x0008883401007387 */ /* 0x0001e40000100a00 */
[----:B0-----:R-:W-:-:S02]  /*d8690*/  IADD3 R52, P1, R20, R14, RZ ;  /* 0x0000000e14347210 */ /* 0x001fc40007f3e0ff */
[----:B------:R-:W-:Y:S03]  /*d86a0*/  STL [R1+0x7f8], R19 ;  /* 0x0007f81301007387 */ /* 0x000fe60000100800 */
[----:B------:R-:W-:-:S05]  /*d86b0*/  IMAD.X R53, R21, 0x1, R16, P1 ;  /* 0x0000000115357824 */ /* 0x000fca00008e0610 */
[----:B------:R0:W-:Y:S01]  /*d86c0*/  STL.64 [R1+0x880], R52 ;  /* 0x0008803401007387 */ /* 0x0001e20000100a00 */
[----:B------:R-:W-:-:S03]  /*d86d0*/  SHF.R.U32.HI R21, RZ, 0x8, R18 ;  /* 0x00000008ff157819 */ /* 0x000fc60000011612 */
[----:B0-----:R-:W3:Y:S04]  /*d86e0*/  LDL.LU R52, [R1+0x718] ;  /* 0x0007180001347983 */ /* 0x001ee80000300800 */
[----:B------:R-:W3:Y:S01]  /*d86f0*/  LDL.LU R56, [R1+0x1948] ;  /* 0x0019480001387983 */ /* 0x000ee20000300800 */
[----:B------:R-:W-:Y:S01]  /*d8700*/  LOP3.LUT R21, R21, 0xffff, RZ, 0xc0, !PT ;  /* 0x0000ffff15157812 */ /* 0x000fe200078ec0ff */
[----:B------:R-:W-:Y:S01]  /*d8710*/  VIADD R20, R20, UR6 ;  /* 0x0000000614147c36 */ /* 0x000fe20008000000 */
[----:B----4-:R-:W-:Y:S01]  /*d8720*/  PRMT R18, R54, 0x5410, R49 ;  /* 0x0000541036127816 */ /* 0x010fe20000000031 */
[----:B------:R-:W-:Y:S01]  /*d8730*/  ULDC UR6, c[0x0][0x248] ;  /* 0x0000920000067ab9 */ /* 0x000fe20000000800 */
[----:B------:R-:W-:Y:S02]  /*d8740*/  PRMT R19, R21, 0x3340, R0 ;  /* 0x0000334015137816 */ /* 0x000fe40000000000 */
[----:B--2---:R-:W-:-:S03]  /*d8750*/  PRMT R22, R60, 0x5410, R23 ;  /* 0x000054103c167816 */ /* 0x004fc60000000017 */
[----:B------:R-:W-:Y:S01]  /*d8760*/  STL [R1+0x204], R19 ;  /* 0x0002041301007387 */ /* 0x000fe20000100800 */
[----:B------:R-:W-:-:S03]  /*d8770*/  SHF.R.S32.HI R21, RZ, 0x1f, R20 ;  /* 0x0000001fff157819 */ /* 0x000fc60000011414 */
[----:B------:R0:W-:Y:S04]  /*d8780*/  STL [R1+0x7f4], R18 ;  /* 0x0007f41201007387 */ /* 0x0001e80000100800 */
[----:B------:R1:W-:Y:S01]  /*d8790*/  STL [R1+0x7dc], R22 ;  /* 0x0007dc1601007387 */ /* 0x0003e20000100800 */
[----:B0-----:R-:W-:Y:S02]  /*d87a0*/  IADD3 R18, P1, R20, R0, RZ ;  /* 0x0000000014127210 */ /* 0x001fe40007f3e0ff */
[----:B-1----:R-:W-:-:S03]  /*d87b0*/  SHF.R.U32.HI R22, RZ, 0x8, R17 ;  /* 0x00000008ff167819 */ /* 0x002fc60000011611 */
[----:B------:R-:W-:Y:S01]  /*d87c0*/  IMAD.X R19, R21, 0x1, R2, P1 ;  /* 0x0000000115137824 */ /* 0x000fe200008e0602 */
[----:B------:R-:W-:-:S04]  /*d87d0*/  LOP3.LUT R22, R22, 0xffff, RZ, 0xc0, !PT ;  /* 0x0000ffff16167812 */ /* 0x000fc800078ec0ff */
[----:B------:R0:W-:Y:S01]  /*d87e0*/  STL.64 [R1+0x878], R18 ;  /* 0x0008781201007387 */ /* 0x0001e20000100a00 */
[----:B------:R-:W-:Y:S01]  /*d87f0*/  PRMT R17, R22, 0x3340, R0 ;  /* 0x0000334016117816 */ /* 0x000fe20000000000 */
[----:B------:R-:W-:Y:S02]  /*d8800*/  VIADD R22, R20, UR6 ;  /* 0x0000000614167c36 */ /* 0x000fe40008000000 */
[----:B------:R-:W2:Y:S01]  /*d8810*/  LDL.LU R54, [R1+0xc4] ;  /* 0x0000c40001367983 */ /* 0x000ea20000300800 */
[----:B------:R-:W-:Y:S01]  /*d8820*/  SHF.R.U32.HI R29, RZ, 0x8, R29 ;  /* 0x00000008ff1d7819 */ /* 0x000fe2000001161d */
[----:B------:R-:W-:Y:S02]  /*d8830*/  ULDC.64 UR6, c[0x0][0x228] ;  /* 0x00008a0000067ab9 */ /* 0x000fe40000000a00 */
[----:B------:R-:W2:Y:S01]  /*d8840*/  LDL.LU R60, [R1+0x6a0] ;  /* 0x0006a000013c7983 */ /* 0x000ea20000300800 */
[----:B------:R-:W-:-:S03]  /*d8850*/  SHF.R.S32.HI R23, RZ, 0x1f, R22 ;  /* 0x0000001fff177819 */ /* 0x000fc60000011416 */
[----:B------:R1:W-:Y:S01]  /*d8860*/  STL [R1+0x200], R17 ;  /* 0x0002001101007387 */ /* 0x0003e20000100800 */
[----:B0-----:R-:W-:Y:S02]  /*d8870*/  IADD3 R18, P1, R22, R0, RZ ;  /* 0x0000000016127210 */ /* 0x001fe40007f3e0ff */
[----:B-1----:R-:W-:-:S03]  /*d8880*/  PRMT R17, R59, 0x5410, R45 ;  /* 0x000054103b117816 */ /* 0x002fc6000000002d */
[----:B------:R-:W-:Y:S01]  /*d8890*/  IMAD.X R19, R23, 0x1, R2, P1 ;  /* 0x0000000117137824 */ /* 0x000fe200008e0602 */
[----:B------:R-:W-:Y:S01]  /*d88a0*/  PRMT R2, R48, 0x5410, R44 ;  /* 0x0000541030027816 */ /* 0x000fe2000000002c */
[----:B------:R0:W-:Y:S04]  /*d88b0*/  STL [R1+0x7d8], R17 ;  /* 0x0007d81101007387 */ /* 0x0001e80000100800 */
[----:B------:R-:W4:Y:S01]  /*d88c0*/  LDL.LU R47, [R1+0xb4] ;  /* 0x0000b400012f7983 */ /* 0x000f220000300800 */
[----:B0-----:R-:W-:-:S03]  /*d88d0*/  PRMT R17, R51, 0x5410, R55 ;  /* 0x0000541033117816 */ /* 0x001fc60000000037 */
[----:B------:R3:W-:Y:S04]  /*d88e0*/  STL.64 [R1+0x870], R18 ;  /* 0x0008701201007387 */ /* 0x0007e80000100a00 */
[----:B------:R0:W-:Y:S04]  /*d88f0*/  STL [R1+0x7d4], R17 ;  /* 0x0007d41101007387 */ /* 0x0001e80000100800 */
[----:B------:R-:W4:Y:S04]  /*d8900*/  LDL.LU R49, [R1+0x1fc] ;  /* 0x0001fc0001317983 */ /* 0x000f280000300800 */
[----:B------:R1:W-:Y:S04]  /*d8910*/  STL [R1+0x7d0], R2 ;  /* 0x0007d00201007387 */ /* 0x0003e80000100800 */
[----:B------:R-:W4:Y:S04]  /*d8920*/  LDL.LU R45, [R1+0xa8] ;  /* 0x0000a800012d7983 */ /* 0x000f280000300800 */
[----:B------:R-:W4:Y:S01]  /*d8930*/  LDL.LU R48, [R1+0x698] ;  /* 0x0006980001307983 */ /* 0x000f220000300800 */
[----:B------:R-:W-:-:S02]  /*d8940*/  LOP3.LUT R29, R29, 0xffff, RZ, 0xc0, !PT ;  /* 0x0000ffff1d1d7812 */ /* 0x000fc400078ec0ff */
[----:B------:R-:W-:Y:S01]  /*d8950*/  LOP3.LUT R28, R28, 0xffff, RZ, 0xc0, !PT ;  /* 0x0000ffff1c1c7812 */ /* 0x000fe200078ec0ff */
[----:B------:R-:W4:Y:S01]  /*d8960*/  LDL.LU R59, [R1+0x1c6c] ;  /* 0x001c6c00013b7983 */ /* 0x000f220000300800 */
[----:B------:R-:W-:Y:S02]  /*d8970*/  LOP3.LUT R30, R30, 0xffff, RZ, 0xc0, !PT ;  /* 0x0000ffff1e1e7812 */ /* 0x000fe400078ec0ff */
[----:B------:R-:W-:Y:S02]  /*d8980*/  LOP3.LUT R32, R32, 0xffff, RZ, 0xc0, !PT ;  /* 0x0000ffff20207812 */ /* 0x000fe400078ec0ff */
[----:B------:R-:W-:Y:S02]  /*d8990*/  LOP3.LUT R33, R33, 0xffff, RZ, 0xc0, !PT ;  /* 0x0000ffff21217812 */ /* 0x000fe400078ec0ff */
[----:B------:R-:W-:Y:S02]  /*d89a0*/  LOP3.LUT R35, R35, 0xffff, RZ, 0xc0, !PT ;  /* 0x0000ffff23237812 */ /* 0x000fe400078ec0ff */
[----:B------:R-:W-:-:S02]  /*d89b0*/  LOP3.LUT R34, R34, 0xffff, RZ, 0xc0, !PT ;  /* 0x0000ffff22227812 */ /* 0x000fc400078ec0ff */
[----:B------:R-:W-:Y:S02]  /*d89c0*/  LOP3.LUT R36, R36, 0xffff, RZ, 0xc0, !PT ;  /* 0x0000ffff24247812 */ /* 0x000fe400078ec0ff */
[----:B------:R-:W-:Y:S02]  /*d89d0*/  LOP3.LUT R38, R38, 0xffff, RZ, 0xc0, !PT ;  /* 0x0000ffff26267812 */ /* 0x000fe400078ec0ff */
[----:B------:R-:W-:Y:S02]  /*d89e0*/  LOP3.LUT R40, R40, 0xffff, RZ, 0xc0, !PT ;  /* 0x0000ffff28287812 */ /* 0x000fe400078ec0ff */
[----:B------:R-:W-:Y:S02]  /*d89f0*/  LOP3.LUT R42, R42, 0xffff, RZ, 0xc0, !PT ;  /* 0x0000ffff2a2a7812 */ /* 0x000fe400078ec0ff */
[----:B------:R-:W-:Y:S02]  /*d8a00*/  LOP3.LUT R41, R41, 0xffff, RZ, 0xc0, !PT ;  /* 0x0000ffff29297812 */ /* 0x000fe400078ec0ff */
[----:B------:R-:W-:-:S02]  /*d8a10*/  LOP3.LUT R39, R39, 0xffff, RZ, 0xc0, !PT ;  /* 0x0000ffff27277812 */ /* 0x000fc400078ec0ff */
[----:B------:R-:W-:Y:S02]  /*d8a20*/  LOP3.LUT R43, R43, 0xffff, RZ, 0xc0, !PT ;  /* 0x0000ffff2b2b7812 */ /* 0x000fe400078ec0ff */
[--C-:B------:R-:W-:Y:S02]  /*d8a30*/  PRMT R29, R29, 0x3340, R0.reuse ;  /* 0x000033401d1d7816 */ /* 0x100fe40000000000 */
[--C-:B------:R-:W-:Y:S02]  /*d8a40*/  PRMT R28, R28, 0x3340, R0.reuse ;  /* 0x000033401c1c7816 */ /* 0x100fe40000000000 */
[--C-:B------:R-:W-:Y:S02]  /*d8a50*/  PRMT R30, R30, 0x3340, R0.reuse ;  /* 0x000033401e1e7816 */ /* 0x100fe40000000000 */
[--C-:B------:R-:W-:Y:S02]  /*d8a60*/  PRMT R31, R31, 0x3340, R0.reuse ;  /* 0x000033401f1f7816 */ /* 0x100fe40000000000 */
[----:B------:R-:W-:-:S02]  /*d8a70*/  PRMT R32, R32, 0x3340, R0 ;  /* 0x0000334020207816 */ /* 0x000fc40000000000 */
[--C-:B------:R-:W-:Y:S02]  /*d8a80*/  PRMT R33, R33, 0x3340, R0.reuse ;  /* 0x0000334021217816 */ /* 0x100fe40000000000 */
        /* <DEDUP_REMOVED lines=9> */
[----:B------:R-:W-:Y:S02]  /*d8b20*/  PRMT R43, R43, 0x3340, R0 ;  /* 0x000033402b2b7816 */ /* 0x000fe40000000000 */
[----:B------:R-:W-:-:S05]  /*d8b30*/  IADD3 R50, P1, R20, R3, RZ ;  /* 0x0000000314327210 */ /* 0x000fca0007f3e0ff */
[----:B------:R-:W-:Y:S01]  /*d8b40*/  IMAD.X R51, R21, 0x1, R4, P1 ;  /* 0x0000000115337824 */ /* 0x000fe200008e0604 */
[----:B---3--:R-:W-:Y:S02]  /*d8b50*/  LOP3.LUT R19, R46, 0xffff, RZ, 0xc0, !PT ;  /* 0x0000ffff2e137812 */ /* 0x008fe400078ec0ff */
[----:B------:R-:W3:Y:S04]  /*d8b60*/  LDL.LU R46, [R1+0x71c] ;  /* 0x00071c00012e7983 */ /* 0x000ee80000300800 */
[----:B------:R-:W3:Y:S01]  /*d8b70*/  LDL.LU R55, [R1+0x194c] ;  /* 0x00194c0001377983 */ /* 0x000ee20000300800 */
[----:B0-----:R-:W-:Y:S02]  /*d8b80*/  LOP3.LUT R17, R52, 0xffff, RZ, 0xc0, !PT ;  /* 0x0000ffff34117812 */ /* 0x001fe400078ec0ff */
[----:B------:R-:W-:-:S02]  /*d8b90*/  LOP3.LUT R18, R56, 0xffff, RZ, 0xc0, !PT ;  /* 0x0000ffff38127812 */ /* 0x000fc400078ec0ff */
[----:B------:R-:W-:Y:S02]  /*d8ba0*/  PRMT R0, R17, 0x3340, R0 ;  /* 0x0000334011007816 */ /* 0x000fe40000000000 */
[----:B-1----:R-:W-:-:S04]  /*d8bb0*/  PRMT R2, R19, 0x3340, R18 ;  /* 0x0000334013027816 */ /* 0x002fc80000000012 */
[----:B------:R-:W-:Y:S02]  /*d8bc0*/  PRMT R0, R2, 0x5410, R0 ;  /* 0x0000541002007816 */ /* 0x000fe40000000000 */
[----:B------:R-:W-:-:S05]  /*d8bd0*/  IADD3 R2, P1, R22, R3, RZ ;  /* 0x0000000316027210 */ /* 0x000fca0007f3e0ff */
[----:B------:R-:W-:Y:S01]  /*d8be0*/  IMAD.X R3, R23, 0x1, R4, P1 ;  /* 0x0000000117037824 */ /* 0x000fe200008e0604 */
[----:B------:R0:W-:Y:S04]  /*d8bf0*/  STL [R1+0x1968], R0 ;  /* 0x0019680001007387 */ /* 0x0001e80000100800 */
[----:B------:R1:W-:Y:S01]  /*d8c00*/  STL.64 [R1+0x860], R2 ;  /* 0x0008600201007387 */ /* 0x0003e20000100a00 */
[----:B0-----:R-:W-:Y:S02]  /*d8c10*/  SHF.R.U32.HI R0, RZ, 0x8, R18 ;  /* 0x00000008ff007819 */ /* 0x001fe40000011612 */
[----:B-1----:R-:W-:Y:S02]  /*d8c20*/  SHF.R.U32.HI R2, RZ, 0x8, R19 ;  /* 0x00000008ff027819 */ /* 0x002fe40000011613 */
[----:B------:R-:W-:-:S02]  /*d8c30*/  LOP3.LUT R0, R0, 0xffff, RZ, 0xc0, !PT ;  /* 0x0000ffff00007812 */ /* 0x000fc400078ec0ff */
[----:B------:R-:W-:-:S04]  /*d8c40*/  LOP3.LUT R2, R2, 0xffff, RZ, 0xc0, !PT ;  /* 0x0000ffff02027812 */ /* 0x000fc800078ec0ff */
[----:B------:R-:W-:Y:S02]  /*d8c50*/  PRMT R4, R2, 0x3340, R0 ;  /* 0x0000334002047816 */ /* 0x000fe40000000000 */
[-C--:B------:R-:W-:Y:S02]  /*d8c60*/  IADD3 R2, P1, R20, R5.reuse, RZ ;  /* 0x0000000514027210 */ /* 0x080fe40007f3e0ff */
[----:B--2---:R-:W-:Y:S01]  /*d8c70*/  PRMT R0, R60, 0x5410, R54 ;  /* 0x000054103c007816 */ /* 0x004fe20000000036 */
[----:B------:R0:W-:Y:S02]  /*d8c80*/  STL.64 [R1+0x868], R50 ;  /* 0x0008683201007387 */ /* 0x0001e40000100a00 */
[----:B------:R-:W-:Y:S02]  /*d8c90*/  IMAD.X R3, R21, 0x1, R6, P1 ;  /* 0x0000000115037824 */ /* 0x000fe400008e0606 */
[----:B------:R-:W-:Y:S04]  /*d8ca0*/  STL [R1+0x3ec], R4 ;  /* 0x0003ec0401007387 */ /* 0x000fe80000100800 */
[----:B------:R-:W-:Y:S04]  /*d8cb0*/  STL [R1+0x7cc], R0 ;  /* 0x0007cc0001007387 */ /* 0x000fe80000100800 */
[----:B0-----:R-:W2:Y:S04]  /*d8cc0*/  LDL.LU R51, [R1+0xc0] ;  /* 0x0000c00001337983 */ /* 0x001ea80000300800 */
[----:B------:R-:W2:Y:S04]  /*d8cd0*/  LDL.LU R44, [R1+0x3c0] ;  /* 0x0003c000012c7983 */ /* 0x000ea80000300800 */
[----:B------:R-:W2:Y:S04]  /*d8ce0*/  LDL.LU R52, [R1+0xa4] ;  /* 0x0000a40001347983 */ /* 0x000ea80000300800 */
[----:B------:R0:W-:Y:S04]  /*d8cf0*/  STL.64 [R1+0x858], R2 ;  /* 0x0008580201007387 */ /* 0x0001e80000100a00 */
[----:B------:R-:W2:Y:S04]  /*d8d00*/  LDL.LU R56, [R1+0x690] ;  /* 0x0006900001387983 */ /* 0x000ea80000300800 */
[----:B------:R-:W2:Y:S01]  /*d8d10*/  LDL.LU R54, [R1+0x5128] ;  /* 0x0051280001367983 */ /* 0x000ea20000300800 */
[----:B0-----:R-:W-:-:S03]  /*d8d20*/  IADD3 R2, P1, R22, R5, RZ ;  /* 0x0000000516027210 */ /* 0x001fc60007f3e0ff */
[----:B------:R-:W2:Y:S02]  /*d8d30*/  LDL.LU R60, [R1+0x4eb0] ;  /* 0x004eb000013c7983 */ /* 0x000ea40000300800 */
[----:B------:R-:W-:-:S05]  /*d8d40*/  IMAD.X R3, R23, 0x1, R6, P1 ;  /* 0x0000000117037824 */ /* 0x000fca00008e0606 */
[----:B------:R0:W-:Y:S01]  /*d8d50*/  STL.64 [R1+0x850], R2 ;  /* 0x0008500201007387 */ /* 0x0001e20000100a00 */
[----:B----4-:R-:W-:-:S03]  /*d8d60*/  PRMT R0, R48, 0x5410, R45 ;  /* 0x0000541030007816 */ /* 0x010fc6000000002d */
[----:B------:R-:W4:Y:S01]  /*d8d70*/  LDL.LU R48, [R1+0x4fc4] ;  /* 0x004fc40001307983 */ /* 0x000f220000300800 */
[----:B------:R-:W-:Y:S02]  /*d8d80*/  LOP3.LUT R4, R59, 0xffff, RZ, 0xc0, !PT ;  /* 0x0000ffff3b047812 */ /* 0x000fe400078ec0ff */
[----:B0-----:R-:W-:Y:S02]  /*d8d90*/  PRMT R2, R49, 0x5410, R47 ;  /* 0x0000541031027816 */ /* 0x001fe4000000002f */
[----:B------:R-:W-:-:S03]  /*d8da0*/  IADD3 R18, P1, R20, R7, RZ ;  /* 0x0000000714127210 */ /* 0x000fc60007f3e0ff */
[----:B------:R-:W-:Y:S04]  /*d8db0*/  STL [R1+0x7c8], R2 ;  /* 0x0007c80201007387 */ /* 0x000fe80000100800 */
[----:B------:R0:W-:Y:S01]  /*d8dc0*/  STL [R1+0x7c4], R0 ;  /* 0x0007c40001007387 */ /* 0x0001e20000100800 */
[----:B------:R-:W-:Y:S01]  /*d8dd0*/  IMAD.X R19, R21, 0x1, R8, P1 ;  /* 0x0000000115137824 */ /* 0x000fe200008e0608 */
[----:B------:R-:W-:-:S05]  /*d8de0*/  IADD3 R6, P1, R22, R7, RZ ;  /* 0x0000000716067210 */ /* 0x000fca0007f3e0ff */
[----:B------:R-:W-:Y:S01]  /*d8df0*/  IMAD.X R7, R23, 0x1, R8, P1 ;  /* 0x0000000117077824 */ /* 0x000fe200008e0608 */
[----:B---3--:R-:W-:Y:S02]  /*d8e00*/  LOP3.LUT R46, R46, 0xffff, RZ, 0xc0, !PT ;  /* 0x0000ffff2e2e7812 */ /* 0x008fe400078ec0ff */
[----:B------:R-:W-:Y:S02]  /*d8e10*/  LOP3.LUT R3, R55, 0xffff, RZ, 0xc0, !PT ;  /* 0x0000ffff37037812 */ /* 0x000fe400078ec0ff */
[----:B0-----:R-:W-:Y:S02]  /*d8e20*/  PRMT R0, R46, 0x3340, R1 ;  /* 0x000033402e007816 */ /* 0x001fe40000000001 */
[----:B------:R-:W-:-:S04]  /*d8e30*/  PRMT R2, R4, 0x3340, R3 ;  /* 0x0000334004027816 */ /* 0x000fc80000000003 */
[----:B------:R-:W-:Y:S01]  /*d8e40*/  PRMT R0, R2, 0x5410, R0 ;  /* 0x0000541002007816 */ /* 0x000fe20000000000 */
[----:B------:R-:W-:Y:S01]  /*d8e50*/  STL [R1+0x56f4], R46 ;  /* 0x0056f42e01007387 */ /* 0x000fe20000100800 */
[----:B------:R-:W-:-:S03]  /*d8e60*/  SHF.R.U32.HI R4, RZ, 0x8, R4 ;  /* 0x00000008ff047819 */ /* 0x000fc60000011604 */
[----:B------:R0:W-:Y:S01]  /*d8e70*/  STL [R1+0x195c], R0 ;  /* 0x00195c0001007387 */ /* 0x0001e20000100800 */
[----:B------:R-:W-:Y:S02]  /*d8e80*/  SHF.R.U32.HI R2, RZ, 0x8, R3 ;  /* 0x00000008ff027819 */ /* 0x000fe40000011603 */
[----:B------:R-:W-:Y:S02]  /*d8e90*/  LOP3.LUT R3, R4, 0xffff, RZ, 0xc0, !PT ;  /* 0x0000ffff04037812 */ /* 0x000fe400078ec0ff */
[----:B------:R-:W-:Y:S02]  /*d8ea0*/  IADD3 R4, P1, R20, R9, RZ ;  /* 0x0000000914047210 */ /* 0x000fe40007f3e0ff */
[----:B0-----:R-:W-:Y:S01]  /*d8eb0*/  SHF.R.U32.HI R0, RZ, 0x8, R17 ;  /* 0x00000008ff007819 */ /* 0x001fe20000011611 */
[----:B------:R-:W-:Y:S01]  /*d8ec0*/  STL.64 [R1+0x848], R18 ;  /* 0x0008481201007387 */ /* 0x000fe20000100a00 */
[----:B------:R-:W-:Y:S02]  /*d8ed0*/  LOP3.LUT R2, R2, 0xffff, RZ, 0xc0, !PT ;  /* 0x0000ffff02027812 */ /* 0x000fe400078ec0ff */
[----:B------:R-:W-:Y:S01]  /*d8ee0*/  LOP3.LUT R0, R0, 0xffff, RZ, 0xc0, !PT ;  /* 0x0000ffff00007812 */ /* 0x000fe200078ec0ff */
[----:B------:R0:W-:Y:S01]  /*d8ef0*/  STL.64 [R1+0x840], R6 ;  /* 0x0008400601007387 */ /* 0x0001e20000100a00 */
[----:B------:R-:W-:-:S02]  /*d8f00*/  IMAD.X R5, R21, 0x1, R10, P1 ;  /* 0x0000000115057824 */ /* 0x000fc400008e060a */
[----:B0-----:R-:W-:Y:S02]  /*d8f10*/  PRMT R6, R0, 0x3340, R1 ;  /* 0x0000334000067816 */ /* 0x001fe40000000001 */
[----:B------:R-:W-:Y:S02]  /*d8f20*/  PRMT R0, R3, 0x3340, R2 ;  /* 0x0000334003007816 */ /* 0x000fe40000000002 */
[----:B------:R-:W-:Y:S01]  /*d8f30*/  IADD3 R2, P1, R22, R9, RZ ;  /* 0x0000000916027210 */ /* 0x000fe20007f3e0ff */
[----:B------:R0:W-:Y:S04]  /*d8f40*/  STL [R1+0x1fc], R6 ;  /* 0x0001fc0601007387 */ /* 0x0001e80000100800 */
[----:B------:R-:W-:Y:S01]  /*d8f50*/  IMAD.X R3, R23, 0x1, R10, P1 ;  /* 0x0000000117037824 */ /* 0x000fe200008e060a */
[----:B------:R-:W-:Y:S04]  /*d8f60*/  STL [R1+0x478], R0 ;  /* 0x0004780001007387 */ /* 0x000fe80000100800 */
[----:B------:R2:W-:Y:S04]  /*d8f70*/  STL.64 [R1+0x830], R2 ;  /* 0x0008300201007387 */ /* 0x0005e80000100a00 */
[----:B------:R1:W-:Y:S01]  /*d8f80*/  STL.64 [R1+0x838], R4 ;  /* 0x0008380401007387 */ /* 0x0003e20000100a00 */
[----:B0-----:R-:W-:-:S05]  /*d8f90*/  IADD3 R6, P1, R20, R11, RZ ;  /* 0x0000000b14067210 */ /* 0x001fca0007f3e0ff */
[----:B------:R-:W-:Y:S01]  /*d8fa0*/  IMAD.X R7, R21, 0x1, R12, P1 ;  /* 0x0000000115077824 */ /* 0x000fe200008e060c */
[----:B--2---:R-:W-:-:S05]  /*d8fb0*/  PRMT R2, R44, 0x5410, R51 ;  /* 0x000054102c027816 */ /* 0x004fca0000000033 */
[----:B------:R-:W-:Y:S04]  /*d8fc0*/  STL [R1+0x7c0], R2 ;  /* 0x0007c00201007387 */ /* 0x000fe80000100800 */
[----:B------:R-:W2:Y:S01]  /*d8fd0*/  LDL.LU R53, [R1+0x205c] ;  /* 0x00205c0001357983 */ /* 0x000ea20000300800 */
[----:B------:R-:W-:Y:S02]  /*d8fe0*/  PRMT R0, R56, 0x5410, R52 ;  /* 0x0000541038007816 */ /* 0x000fe40000000034 */
[----:B-1----:R-:W-:-:S03]  /*d8ff0*/  LOP3.LUT R4, R54, 0xffff, RZ, 0xc0, !PT ;  /* 0x0000ffff36047812 */ /* 0x002fc600078ec0ff */
[----:B------:R0:W-:Y:S01]  /*d9000*/  STL [R1+0x7bc], R0 ;  /* 0x0007bc0001007387 */ /* 0x0001e20000100800 */
[----:B------:R-:W-:-:S03]  /*d9010*/  LOP3.LUT R5, R60, 0xffff, RZ, 0xc0, !PT ;  /* 0x0000ffff3c057812 */ /* 0x000fc600078ec0ff */
[----:B------:R-:W3:Y:S04]  /*d9020*/  LDL.LU R47, [R1+0x53dc] ;  /* 0x0053dc00012f7983 */ /* 0x000ee80000300800 */
[----:B------:R-:W3:Y:S01]  /*d9030*/  LDL.LU R49, [R1+0x1f1c] ;  /* 0x001f1c0001317983 */ /* 0x000ee20000300800 */
[----:B0-----:R-:W-:-:S03]  /*d9040*/  PRMT R0, R5, 0x3340, R1 ;  /* 0x0000334005007816 */ /* 0x001fc60000000001 */
[----:B------:R-:W3:Y:S01]  /*d9050*/  LDL.LU R45, [R1+0x53fc] ;  /* 0x0053fc00012d7983 */ /* 0x000ee20000300800 */
[----:B----4-:R-:W-:-:S03]  /*d9060*/  LOP3.LUT R3, R48, 0xffff, RZ, 0xc0, !PT ;  /* 0x0000ffff30037812 */ /* 0x010fc600078ec0ff */
[----:B------:R-:W4:Y:S01]  /*d9070*/  LDL.LU R59, [R1+0xe8] ;  /* 0x0000e800013b7983 */ /* 0x000f220000300800 */
[----:B------:R-:W-:-:S03]  /*d9080*/  PRMT R2, R4, 0x3340, R3 ;  /* 0x0000334004027816 */ /* 0x000fc60000000003 */
[----:B------:R-:W4:Y:S01]  /*d9090*/  LDL.LU R55, [R1+0x3a8] ;  /* 0x0003a80001377983 */ /* 0x000f220000300800 */
[----:B------:R-:W-:-:S05]  /*d90a0*/  PRMT R0, R2, 0x5410, R0 ;  /* 0x0000541002007816 */ /* 0x000fca0000000000 */
[----:B------:R-:W-:Y:S04]  /*d90b0*/  STL [R1+0x1958], R0 ;  /* 0x0019580001007387 */ /* 0x000fe80000100800 */
[----:B------:R0:W-:Y:S02]  /*d90c0*/  STL.64 [R1+0x828], R6 ;  /* 0x0008280601007387 */ /* 0x0001e40000100a00 */
[----:B0-----:R-:W-:-:S05]  /*d90d0*/  IADD3 R6, P1, R22, R11, RZ ;  /* 0x0000000b16067210 */ /* 0x001fca0007f3e0ff */
[----:B------:R-:W-:-:S05]  /*d90e0*/  IMAD.X R7, R23, 0x1, R12, P1 ;  /* 0x0000000117077824 */ /* 0x000fca00008e060c */
[----:B------:R0:W-:Y:S02]  /*d90f0*/  STL.64 [R1+0x820], R6 ;  /* 0x0008200601007387 */ /* 0x0001e40000100a00 */
[----:B0-----:R-:W-:-:S05]  /*d9100*/  IADD3 R6, P1, R20, R13, RZ ;  /* 0x0000000d14067210 */ /* 0x001fca0007f3e0ff */
[----:B------:R-:W-:-:S05]  /*d9110*/  IMAD.X R7, R21, 0x1, R15, P1 ;  /* 0x0000000115077824 */ /* 0x000fca00008e060f */
[----:B------:R0:W-:Y:S04]  /*d9120*/  STL.64 [R1+0x818], R6 ;  /* 0x0008180601007387 */ /* 0x0001e80000100a00 */
[----:B------:R-:W4:Y:S04]  /*d9130*/  LDL.LU R51, [R1+0xe0] ;  /* 0x0000e00001337983 */ /* 0x000f280000300800 */
[----:B------:R-:W4:Y:S01]  /*d9140*/  LDL.LU R44, [R1+0x694] ;  /* 0x00069400012c7983 */ /* 0x000f220000300800 */
[----:B0-----:R-:W-:-:S03]  /*d9150*/  IADD3 R6, P1, R22, R13, RZ ;  /* 0x0000000d16067210 */ /* 0x001fc60007f3e0ff */
[----:B------:R-:W4:Y:S02]  /*d9160*/  LDL.LU R52, [R1+0xd4] ;  /* 0x0000d40001347983 */ /* 0x000f240000300800 */
[----:B------:R-:W-:-:S05]  /*d9170*/  IMAD.X R7, R23, 0x1, R15, P1 ;  /* 0x0000000117077824 */ /* 0x000fca00008e060f */
[----:B------:R0:W-:Y:S04]  /*d9180*/  STL.64 [R1+0x810], R6 ;  /* 0x0008100601007387 */ /* 0x0001e80000100a00 */
[----:B------:R-:W4:Y:S04]  /*d9190*/  LDL.LU R56, [R1+0x1f8] ;  /* 0x0001f80001387983 */ /* 0x000f280000300800 */
[----:B------:R-:W4:Y:S04]  /*d91a0*/  LDL.LU R54, [R1+0x513c] ;  /* 0x00513c0001367983 */ /* 0x000f280000300800 */
[----:B------:R-:W4:Y:S04]  /*d91b0*/  LDL.LU R60, [R1+0x4ecc] ;  /* 0x004ecc00013c7983 */ /* 0x000f280000300800 */
[----:B------:R-:W4:Y:S01]  /*d91c0*/  LDL.LU R48, [R1+0x4ff4] ;  /* 0x004ff40001307983 */ /* 0x000f220000300800 */
[----:B0-----:R-:W-:-:S05]  /*d91d0*/  IADD3 R6, P1, R22, R14, RZ ;  /* 0x0000000e16067210 */ /* 0x001fca0007f3e0ff */
[----:B------:R-:W-:-:S05]  /*d91e0*/  IMAD.X R7, R23, 0x1, R16, P1 ;  /* 0x0000000117077824 */ /* 0x000fca00008e0610 */
[----:B------:R0:W-:Y:S04]  /*d91f0*/  STL.64 [R1+0x808], R6 ;  /* 0x0008080601007387 */ /* 0x0001e80000100a00 */
[----:B------:R-:W-:Y:S01]  /*d9200*/  STL [R1+0x5544], R16 ;  /* 0x0055441001007387 */ /* 0x000fe20000100800 */
[----:B0-----:R-:W-:-:S05]  /*d9210*/  IADD3 R6, P1, R20, R14, RZ ;  /* 0x0000000e14067210 */ /* 0x001fca0007f3e0ff */
[----:B------:R-:W-:Y:S01]  /*d9220*/  IMAD.X R7, R21, 0x1, R16, P1 ;  /* 0x0000000115077824 */ /* 0x000fe200008e0610 */
[----:B--2---:R-:W-:-:S05]  /*d9230*/  LOP3.LUT R0, R53, 0xffff, RZ, 0xc0, !PT ;  /* 0x0000ffff35007812 */ /* 0x004fca00078ec0ff */
[----:B------:R0:W-:Y:S02]  /*d9240*/  STL [R1+0x73c], R0 ;  /* 0x00073c0001007387 */ /* 0x0001e40000100800 */
[--C-:B0-----:R-:W-:Y:S02]  /*d9250*/  PRMT R0, R0, 0x3340, R1.reuse ;  /* 0x0000334000007816 */ /* 0x101fe40000000001 */
[----:B---3--:R-:W-:Y:S02]  /*d9260*/  LOP3.LUT R2, R49, 0xffff, RZ, 0xc0, !PT ;  /* 0x0000ffff31027812 */ /* 0x008fe400078ec0ff */
[----:B------:R-:W-:Y:S01]  /*d9270*/  PRMT R0, R47, 0x5410, R0 ;  /* 0x000054102f007816 */ /* 0x000fe20000000000 */
[----:B------:R-:W-:Y:S04]  /*d9280*/  STL.64 [R1+0x800], R6 ;  /* 0x0008000601007387 */ /* 0x000fe80000100a00 */
[----:B------:R-:W-:Y:S04]  /*d9290*/  STL [R1+0x758], R2 ;  /* 0x0007580201007387 */ /* 0x000fe80000100800 */
[----:B------:R0:W-:Y:S02]  /*d92a0*/  STL [R1+0x1b7c], R0 ;  /* 0x001b7c0001007387 */ /* 0x0001e40000100800 */
[----:B0-----:R-:W-:-:S02]  /*d92b0*/  PRMT R0, R2, 0x3340, R1 ;  /* 0x0000334002007816 */ /* 0x001fc40000000001 */
[----:B------:R-:W-:Y:S02]  /*d92c0*/  SHF.R.U32.HI R2, RZ, 0x8, R4 ;  /* 0x00000008ff027819 */ /* 0x000fe40000011604 */
[----:B------:R-:W-:Y:S02]  /*d92d0*/  PRMT R6, R45, 0x5410, R0 ;  /* 0x000054102d067816 */ /* 0x000fe40000000000 */
[----:B------:R-:W-:Y:S02]  /*d92e0*/  SHF.R.U32.HI R0, RZ, 0x8, R3 ;  /* 0x00000008ff007819 */ /* 0x000fe40000011603 */
[----:B------:R-:W-:Y:S02]  /*d92f0*/  LOP3.LUT R2, R2, 0xffff, RZ, 0xc0, !PT ;  /* 0x0000ffff02027812 */ /* 0x000fe400078ec0ff */
[----:B------:R-:W-:Y:S01]  /*d9300*/  LOP3.LUT R0, R0, 0xffff, RZ, 0xc0, !PT ;  /* 0x0000ffff00007812 */ /* 0x000fe200078ec0ff */
[----:B------:R-:W-:Y:S03]  /*d9310*/  STL [R1+0x1bb8], R6 ;  /* 0x001bb80601007387 */ /* 0x000fe60000100800 */
[----:B------:R-:W-:Y:S01]  /*d9320*/  PRMT R2, R2, 0x3340, R0 ;  /* 0x0000334002027816 */ /* 0x000fe20000000000 */
[----:B------:R-:W2:Y:S01]  /*d9330*/  LDL.LU R58, [R1+0xb0] ;  /* 0x0000b000013a7983 */ /* 0x000ea20000300800 */
[----:B----4-:R-:W-:-:S03]  /*d9340*/  PRMT R0, R55, 0x5410, R59 ;  /* 0x0000541037007816 */ /* 0x010fc6000000003b */
[----:B------:R0:W-:Y:S04]  /*d9350*/  STL [R1+0x3c0], R2 ;  /* 0x0003c00201007387 */ /* 0x0001e80000100800 */
[----:B------:R-:W2:Y:S04]  /*d9360*/  LDL.LU R50, [R1+0x688] ;  /* 0x0006880001327983 */ /* 0x000ea80000300800 */
[----:B------:R1:W-:Y:S04]  /*d9370*/  STL [R1+0x7b8], R0 ;  /* 0x0007b80001007387 */ /* 0x0003e80000100800 */
[----:B------:R-:W3:Y:S04]  /*d9380*/  LDL.LU R19, [R1+0xa0] ;  /* 0x0000a00001137983 */ /* 0x000ee80000300800 */
[----:B------:R-:W3:Y:S04]  /*d9390*/  LDL.LU R61, [R1+0x684] ;  /* 0x00068400013d7983 */ /* 0x000ee80000300800 */
[----:B------:R-:W4:Y:S04]  /*d93a0*/  LDL.LU R57, [R1+0x98] ;  /* 0x0000980001397983 */ /* 0x000f280000300800 */
[----:B------:R-:W4:Y:S04]  /*d93b0*/  LDL.LU R53, [R1+0x1f4] ;  /* 0x0001f40001357983 */ /* 0x000f280000300800 */
[----:B------:R-:W4:Y:S04]  /*d93c0*/  LDL.LU R47, [R1+0x50e8] ;  /* 0x0050e800012f7983 */ /* 0x000f280000300800 */
[----:B------:R-:W4:Y:S04]  /*d93d0*/  LDL.LU R49, [R1+0x4cb0] ;  /* 0x004cb00001317983 */ /* 0x000f280000300800 */
[----:B------:R-:W4:Y:S01]  /*d93e0*/  LDL.LU R45, [R1+0x4f74] ;  /* 0x004f7400012d7983 */ /* 0x000f220000300800 */
[----:B0-----:R-:W-:-:S05]  /*d93f0*/  PRMT R2, R44, 0x5410, R51 ;  /* 0x000054102c027816 */ /* 0x001fca0000000033 */
[----:B------:R-:W-:Y:S01]  /*d9400*/  STL [R1+0x7b4], R2 ;  /* 0x0007b40201007387 */ /* 0x000fe20000100800 */
[----:B-1----:R-:W-:Y:S02]  /*d9410*/  PRMT R0, R56, 0x5410, R52 ;  /* 0x0000541038007816 */ /* 0x002fe40000000034 */
[----:B------:R-:W-:-:S03]  /*d9420*/  LOP3.LUT R4, R54, 0xffff, RZ, 0xc0, !PT ;  /* 0x0000ffff36047812 */ /* 0x000fc600078ec0ff */
[----:B------:R0:W-:Y:S01]  /*d9430*/  STL [R1+0x7b0], R0 ;  /* 0x0007b00001007387 */ /* 0x0001e20000100800 */
[----:B------:R-:W-:-:S03]  /*d9440*/  LOP3.LUT R6, R60, 0xffff, RZ, 0xc0, !PT ;  /* 0x0000ffff3c067812 */ /* 0x000fc600078ec0ff */
[----:B------:R-:W4:Y:S01]  /*d9450*/  LDL.LU R59, [R1+0x9c] ;  /* 0x00009c00013b7983 */ /* 0x000f220000300800 */
[----:B------:R-:W-:-:S03]  /*d9460*/  LOP3.LUT R3, R48, 0xffff, RZ, 0xc0, !PT ;  /* 0x0000ffff30037812 */ /* 0x000fc600078ec0ff */
[----:B------:R-:W4:Y:S01]  /*d9470*/  LDL.LU R55, [R1+0x680] ;  /* 0x0006800001377983 */ /* 0x000f220000300800 */
        /* <DEDUP_REMOVED lines=9> */
[----:B------:R-:W-:Y:S01]  /*d9510*/  SHF.R.U32.HI R4, RZ, 0x8, R4 ;  /* 0x00000008ff047819 */ /* 0x000fe20000011604 */
[----:B------:R-:W4:Y:S01]  /*d9520*/  LDL.LU R52, [R1+0x5104] ;  /* 0x0051040001347983 */ /* 0x000f220000300800 */
[----:B------:R-:W-:Y:S02]  /*d9530*/  SHF.R.U32.HI R2, RZ, 0x8, R3 ;  /* 0x00000008ff027819 */ /* 0x000fe40000011603 */
[----:B------:R-:W-:Y:S01]  /*d9540*/  LOP3.LUT R0, R0, 0xffff, RZ, 0xc0, !PT ;  /* 0x0000ffff00007812 */ /* 0x000fe200078ec0ff */
[----:B------:R-:W4:Y:S01]  /*d9550*/  LDL.LU R48, [R1+0x4cb4] ;  /* 0x004cb40001307983 */ /* 0x000f220000300800 */
[----:B------:R-:W-:Y:S02]  /*d9560*/  LOP3.LUT R3, R4, 0xffff, RZ, 0xc0, !PT ;  /* 0x0000ffff04037812 */ /* 0x000fe400078ec0ff */
[----:B------:R-:W-:Y:S01]  /*d9570*/  LOP3.LUT R2, R2, 0xffff, RZ, 0xc0, !PT ;  /* 0x0000ffff02027812 */ /* 0x000fe200078ec0ff */
[----:B------:R-:W4:Y:S01]  /*d9580*/  LDL.LU R60, [R1+0x4f88] ;  /* 0x004f8800013c7983 */ /* 0x000f220000300800 */
[----:B------:R-:W-:-:S02]  /*d9590*/  PRMT R4, R0, 0x3340, R1 ;  /* 0x0000334000047816 */ /* 0x000fc40000000001 */
[----:B------:R-:W-:-:S03]  /*d95a0*/  PRMT R0, R3, 0x3340, R2 ;  /* 0x0000334003007816 */ /* 0x000fc60000000002 */
[----:B------:R-:W-:Y:S04]  /*d95b0*/  STL [R1+0x1f8], R4 ;  /* 0x0001f80401007387 */ /* 0x000fe80000100800 */
[----:B------:R4:W-:Y:S01]  /*d95c0*/  STL [R1+0x3a8], R0 ;  /* 0x0003a80001007387 */ /* 0x0009e20000100800 */
[----:B--2---:R-:W-:-:S05]  /*d95d0*/  PRMT R3, R50, 0x5410, R58 ;  /* 0x0000541032037816 */ /* 0x004fca000000003a */
[----:B------:R0:W-:Y:S01]  /*d95e0*/  STL [R1+0x7a8], R3 ;  /* 0x0007a80301007387 */ /* 0x0001e20000100800 */
[----:B---3--:R-:W-:Y:S02]  /*d95f0*/  PRMT R2, R61, 0x5410, R19 ;  /* 0x000054103d027816 */ /* 0x008fe40000000013 */
[----:B----4-:R-:W-:-:S03]  /*d9600*/  PRMT R0, R53, 0x5410, R57 ;  /* 0x0000541035007816 */ /* 0x010fc60000000039 */
[----:B------:R-:W-:Y:S01]  /*d9610*/  STL [R1+0x7a4], R2 ;  /* 0x0007a40201007387 */ /* 0x000fe20000100800 */
[----:B------:R-:W-:-:S03]  /*d9620*/  LOP3.LUT R5, R47, 0xffff, RZ, 0xc0, !PT ;  /* 0x0000ffff2f057812 */ /* 0x000fc600078ec0ff */
[----:B------:R1:W-:Y:S01]  /*d9630*/  STL [R1+0x7ac], R0 ;  /* 0x0007ac0001007387 */ /* 0x0003e20000100800 */
[----:B0-----:R-:W-:Y:S02]  /*d9640*/  LOP3.LUT R3, R49, 0xffff, RZ, 0xc0, !PT ;  /* 0x0000ffff31037812 */ /* 0x001fe400078ec0ff */
[----:B------:R-:W-:Y:S02]  /*d9650*/  LOP3.LUT R4, R45, 0xffff, RZ, 0xc0, !PT ;  /* 0x0000ffff2d047812 */ /* 0x000fe400078ec0ff */
[----:B-1----:R-:W-:Y:S02]  /*d9660*/  PRMT R0, R3, 0x3340, R1 ;  /* 0x0000334003007816 */ /* 0x002fe40000000001 */
[----:B------:R-:W-:-:S04]  /*d9670*/  PRMT R2, R5, 0x3340, R4 ;  /* 0x0000334005027816 */ /* 0x000fc80000000004 */
[----:B------:R-:W-:Y:S02]  /*d9680*/  PRMT R7, R2, 0x5410, R0 ;  /* 0x0000541002077816 */ /* 0x000fe40000000000 */
[----:B------:R-:W-:Y:S02]  /*d9690*/  SHF.R.U32.HI R2, RZ, 0x8, R5 ;  /* 0x00000008ff027819 */ /* 0x000fe40000011605 */
[----:B------:R-:W-:Y:S02]  /*d96a0*/  SHF.R.U32.HI R0, RZ, 0x8, R4 ;  /* 0x00000008ff007819 */ /* 0x000fe40000011604 */
[----:B------:R-:W-:Y:S02]  /*d96b0*/  SHF.R.U32.HI R3, RZ, 0x8, R3 ;  /* 0x00000008ff037819 */ /* 0x000fe40000011603 */
[----:B------:R-:W-:Y:S02]  /*d96c0*/  LOP3.LUT R2, R2, 0xffff, RZ, 0xc0, !PT ;  /* 0x0000ffff02027812 */ /* 0x000fe400078ec0ff */
[----:B------:R-:W-:-:S02]  /*d96d0*/  LOP3.LUT R0, R0, 0xffff, RZ, 0xc0, !PT ;  /* 0x0000ffff00007812 */ /* 0x000fc400078ec0ff */
[----:B------:R-:W-:Y:S02]  /*d96e0*/  LOP3.LUT R3, R3, 0xffff, RZ, 0xc0, !PT ;  /* 0x0000ffff03037812 */ /* 0x000fe400078ec0ff */
[----:B------:R-:W-:Y:S01]  /*d96f0*/  PRMT R2, R2, 0x3340, R0 ;  /* 0x0000334002027816 */ /* 0x000fe20000000000 */
[----:B------:R-:W-:Y:S01]  /*d9700*/  STL [R1+0x1948], R7 ;  /* 0x0019480701007387 */ /* 0x000fe20000100800 */
[----:B------:R-:W-:-:S03]  /*d9710*/  PRMT R0, R3, 0x3340, R1 ;  /* 0x0000334003007816 */ /* 0x000fc60000000001 */
[----:B------:R0:W-:Y:S01]  /*d9720*/  STL [R1+0x39c], R2 ;  /* 0x00039c0201007387 */ /* 0x0001e20000100800 */
[----:B------:R-:W-:-:S03]  /*d9730*/  PRMT R3, R55, 0x5410, R59 ;  /* 0x0000541037037816 */ /* 0x000fc6000000003b */
[----:B------:R1:W-:Y:S04]  /*d9740*/  STL [R1+0x1f4], R0 ;  /* 0x0001f40001007387 */ /* 0x0003e80000100800 */
[----:B------:R2:W-:Y:S01]  /*d9750*/  STL [R1+0x7a0], R3 ;  /* 0x0007a00301007387 */ /* 0x0005e20000100800 */
[----:B0-----:R-:W-:Y:S02]  /*d9760*/  PRMT R2, R44, 0x5410, R51 ;  /* 0x000054102c027816 */ /* 0x001fe40000000033 */
[----:B-1----:R-:W-:Y:S02]  /*d9770*/  PRMT R0, R54, 0x5410, R56 ;  /* 0x0000541036007816 */ /* 0x002fe40000000038 */
[----:B------:R-:W3:Y:S04]  /*d9780*/  LDL.LU R56, [R1+0x8c] ;  /* 0x00008c0001387983 */ /* 0x000ee80000300800 */
[----:B------:R0:W-:Y:S04]  /*d9790*/  STL [R1+0x79c], R2 ;  /* 0x00079c0201007387 */ /* 0x0001e80000100800 */
[----:B------:R-:W3:Y:S01]  /*d97a0*/  LDL.LU R54, [R1+0x66c] ;  /* 0x00066c0001367983 */ /* 0x000ee20000300800 */
[----:B------:R-:W-:-:S02]  /*d97b0*/  LOP3.LUT R4, R52, 0xffff, RZ, 0xc0, !PT ;  /* 0x0000ffff34047812 */ /* 0x000fc400078ec0ff */
[----:B------:R-:W-:Y:S01]  /*d97c0*/  LOP3.LUT R48, R48, 0xffff, RZ, 0xc0, !PT ;  /* 0x0000ffff30307812 */ /* 0x000fe200078ec0ff */
[----:B------:R1:W-:Y:S01]  /*d97d0*/  STL [R1+0x798], R0 ;  /* 0x0007980001007387 */ /* 0x0003e20000100800 */
[----:B--2---:R-:W-:-:S03]  /*d97e0*/  LOP3.LUT R3, R60, 0xffff, RZ, 0xc0, !PT ;  /* 0x0000ffff3c037812 */ /* 0x004fc600078ec0ff */
[----:B------:R-:W2:Y:S01]  /*d97f0*/  LDL.LU R46, [R1+0x88] ;  /* 0x00008800012e7983 */ /* 0x000ea20000300800 */
[----:B0-----:R-:W-:-:S03]  /*d9800*/  PRMT R2, R4, 0x3340, R3 ;  /* 0x0000334004027816 */ /* 0x001fc60000000003 */
[----:B------:R-:W2:Y:S01]  /*d9810*/  LDL.LU R18, [R1+0x65c] ;  /* 0x00065c0001127983 */ /* 0x000ea20000300800 */
[----:B-1----:R-:W-:-:S03]  /*d9820*/  PRMT R0, R48, 0x3340, R1 ;  /* 0x0000334030007816 */ /* 0x002fc60000000001 */
[----:B------:R-:W4:Y:S04]  /*d9830*/  LDL.LU R17, [R1+0x84] ;  /* 0x0000840001117983 */ /* 0x000f280000300800 */
[----:B------:R-:W4:Y:S01]  /*d9840*/  LDL.LU R58, [R1+0x560] ;  /* 0x00056000013a7983 */ /* 0x000f220000300800 */
[----:B------:R-:W-:-:S03]  /*d9850*/  PRMT R2, R2, 0x5410, R0 ;  /* 0x0000541002027816 */ /* 0x000fc60000000000 */
[----:B------:R-:W4:Y:S04]  /*d9860*/  LDL.LU R50, [R1+0x1d5c] ;  /* 0x001d5c0001327983 */ /* 0x000f280000300800 */
[----:B------:R-:W4:Y:S04]  /*d9870*/  LDL.LU R60, [R1+0x19dc] ;  /* 0x0019dc00013c7983 */ /* 0x000f280000300800 */
[----:B------:R-:W4:Y:S01]  /*d9880*/  LDL.LU R19, [R1+0x1ba8] ;  /* 0x001ba80001137983 */ /* 0x000f220000300800 */
[----:B------:R-:W-:-:S03]  /*d9890*/  SHF.R.U32.HI R0, RZ, 0x8, R6 ;  /* 0x00000008ff007819 */ /* 0x000fc60000011606 */
[----:B------:R-:W-:Y:S01]  /*d98a0*/  STL [R1+0x56f8], R48 ;  /* 0x0056f83001007387 */ /* 0x000fe20000100800 */
[----:B------:R-:W-:-:S03]  /*d98b0*/  SHF.R.U32.HI R4, RZ, 0x8, R4 ;  /* 0x00000008ff047819 */ /* 0x000fc60000011604 */
[----:B------:R0:W-:Y:S01]  /*d98c0*/  STL [R1+0x193c], R2 ;  /* 0x00193c0201007387 */ /* 0x0001e20000100800 */
[----:B------:R-:W-:-:S03]  /*d98d0*/  LOP3.LUT R0, R0, 0xffff, RZ, 0xc0, !PT ;  /* 0x0000ffff00007812 */ /* 0x000fc600078ec0ff */
[----:B------:R-:W4:Y:S01]  /*d98e0*/  LDL.LU R61, [R1+0x80] ;  /* 0x00008000013d7983 */ /* 0x000f220000300800 */
[----:B0-----:R-:W-:Y:S02]  /*d98f0*/  SHF.R.U32.HI R2, RZ, 0x8, R3 ;  /* 0x00000008ff027819 */ /* 0x001fe40000011603 */
[----:B------:R-:W-:Y:S02]  /*d9900*/  LOP3.LUT R3, R4, 0xffff, RZ, 0xc0, !PT ;  /* 0x0000ffff04037812 */ /* 0x000fe400078ec0ff */
[----:B------:R-:W-:Y:S02]  /*d9910*/  LOP3.LUT R2, R2, 0xffff, RZ, 0xc0, !PT ;  /* 0x0000ffff02027812 */ /* 0x000fe400078ec0ff */
[----:B------:R-:W-:Y:S02]  /*d9920*/  PRMT R4, R0, 0x3340, R1 ;  /* 0x0000334000047816 */ /* 0x000fe40000000001 */
[----:B------:R-:W-:-:S03]  /*d9930*/  PRMT R0, R3, 0x3340, R2 ;  /* 0x0000334003007816 */ /* 0x000fc60000000002 */
[----:B------:R-:W-:Y:S04]  /*d9940*/  STL [R1+0x1f0], R4 ;  /* 0x0001f00401007387 */ /* 0x000fe80000100800 */
        /* <DEDUP_REMOVED lines=10> */
[----:B---3--:R-:W-:-:S05]  /*d99f0*/  PRMT R0, R54, 0x5410, R56 ;  /* 0x0000541036007816 */ /* 0x008fca0000000038 */
[----:B------:R0:W-:Y:S04]  /*d9a00*/  STL [R1+0x794], R0 ;  /* 0x0007940001007387 */ /* 0x0001e80000100800 */
[----:B------:R-:W3:Y:S04]  /*d9a10*/  LDL.LU R52, [R1+0x1c5c] ;  /* 0x001c5c0001347983 */ /* 0x000ee80000300800 */
[----:B------:R-:W3:Y:S04]  /*d9a20*/  LDL.LU R56, [R1+0x1cf8] ;  /* 0x001cf80001387983 */ /* 0x000ee80000300800 */
[----:B------:R-:W3:Y:S01]  /*d9a30*/  LDL.LU R54, [R1+0x197c] ;  /* 0x00197c0001367983 */ /* 0x000ee20000300800 */
[----:B--2---:R-:W-:-:S02]  /*d9a40*/  PRMT R3, R18, 0x5410, R46 ;  /* 0x0000541012037816 */ /* 0x004fc4000000002e */
[----:B----4-:R-:W-:Y:S02]  /*d9a50*/  PRMT R2, R58, 0x5410, R17 ;  /* 0x000054103a027816 */ /* 0x010fe40000000011 */
[----:B------:R-:W-:Y:S02]  /*d9a60*/  LOP3.LUT R7, R50, 0xffff, RZ, 0xc0, !PT ;  /* 0x0000ffff32077812 */ /* 0x000fe400078ec0ff */
[----:B------:R-:W-:Y:S02]  /*d9a70*/  LOP3.LUT R5, R60, 0xffff, RZ, 0xc0, !PT ;  /* 0x0000ffff3c057812 */ /* 0x000fe400078ec0ff */
[----:B------:R-:W-:Y:S01]  /*d9a80*/  LOP3.LUT R6, R19, 0xffff, RZ, 0xc0, !PT ;  /* 0x0000ffff13067812 */ /* 0x000fe200078ec0ff */
[----:B------:R-:W-:Y:S01]  /*d9a90*/  STL [R1+0x5710], R3 ;  /* 0x0057100301007387 */ /* 0x000fe20000100800 */
[----:B0-----:R-:W-:Y:S02]  /*d9aa0*/  PRMT R0, R5, 0x3340, R1 ;  /* 0x0000334005007816 */ /* 0x001fe40000000001 */
[----:B------:R-:W-:Y:S01]  /*d9ab0*/  PRMT R4, R7, 0x3340, R6 ;  /* 0x0000334007047816 */ /* 0x000fe20000000006 */
[----:B------:R0:W-:Y:S04]  /*d9ac0*/  STL [R1+0x5714], R2 ;  /* 0x0057140201007387 */ /* 0x0001e80000100800 */
[----:B------:R-:W2:Y:S01]  /*d9ad0*/  LDL.LU R60, [R1+0x1b08] ;  /* 0x001b0800013c7983 */ /* 0x000ea20000300800 */
[----:B------:R-:W-:-:S02]  /*d9ae0*/  SHF.R.U32.HI R5, RZ, 0x8, R5 ;  /* 0x00000008ff057819 */ /* 0x000fc40000011605 */
[----:B0-----:R-:W-:Y:S02]  /*d9af0*/  PRMT R2, R4, 0x5410, R0 ;  /* 0x0000541004027816 */ /* 0x001fe40000000000 */
[----:B------:R-:W-:Y:S02]  /*d9b00*/  SHF.R.U32.HI R4, RZ, 0x8, R7 ;  /* 0x00000008ff047819 */ /* 0x000fe40000011607 */
[----:B------:R-:W-:Y:S02]  /*d9b10*/  SHF.R.U32.HI R0, RZ, 0x8, R6 ;  /* 0x00000008ff007819 */ /* 0x000fe40000011606 */
[----:B------:R-:W-:Y:S02]  /*d9b20*/  LOP3.LUT R4, R4, 0xffff, RZ, 0xc0, !PT ;  /* 0x0000ffff04047812 */ /* 0x000fe400078ec0ff */
[----:B------:R-:W-:Y:S01]  /*d9b30*/  LOP3.LUT R0, R0, 0xffff, RZ, 0xc0, !PT ;  /* 0x0000ffff00007812 */ /* 0x000fe200078ec0ff */
[----:B------:R0:W-:Y:S01]  /*d9b40*/  STL [R1+0x560], R2 ;  /* 0x0005600201007387 */ /* 0x0001e20000100800 */
[----:B------:R-:W-:-:S02]  /*d9b50*/  LOP3.LUT R5, R5, 0xffff, RZ, 0xc0, !PT ;  /* 0x0000ffff05057812 */ /* 0x000fc400078ec0ff */
[----:B0-----:R-:W-:Y:S02]  /*d9b60*/  PRMT R2, R4, 0x3340, R0 ;  /* 0x0000334004027816 */ /* 0x001fe40000000000 */
[----:B------:R-:W-:Y:S02]  /*d9b70*/  PRMT R4, R57, 0x5410, R61 ;  /* 0x0000541039047816 */ /* 0x000fe4000000003d */
[----:B------:R-:W-:Y:S01]  /*d9b80*/  PRMT R0, R5, 0x3340, R1 ;  /* 0x0000334005007816 */ /* 0x000fe20000000001 */
[----:B------:R-:W-:Y:S04]  /*d9b90*/  STL [R1+0x398], R2 ;  /* 0x0003980201007387 */ /* 0x000fe80000100800 */
[----:B------:R-:W-:Y:S04]  /*d9ba0*/  STL [R1+0x5708], R4 ;  /* 0x0057080401007387 */ /* 0x000fe80000100800 */
[----:B------:R0:W-:Y:S01]  /*d9bb0*/  STL [R1+0x1ec], R0 ;  /* 0x0001ec0001007387 */ /* 0x0001e20000100800 */
[----:B------:R-:W-:-:S02]  /*d9bc0*/  PRMT R5, R45, 0x5410, R49 ;  /* 0x000054102d057816 */ /* 0x000fc40000000031 */
[----:B0-----:R-:W-:-:S03]  /*d9bd0*/  PRMT R0, R47, 0x5410, R53 ;  /* 0x000054102f007816 */ /* 0x001fc60000000035 */
[----:B------:R-:W-:Y:S01]  /*d9be0*/  STL [R1+0x570c], R5 ;  /* 0x00570c0501007387 */ /* 0x000fe20000100800 */
[----:B------:R-:W-:-:S03]  /*d9bf0*/  PRMT R8, R55, 0x5410, R59 ;  /* 0x0000541037087816 */ /* 0x000fc6000000003b */
[----:B------:R0:W-:Y:S04]  /*d9c00*/  STL [R1+0x790], R0 ;  /* 0x0007900001007387 */ /* 0x0001e80000100800 */
[----:B------:R-:W-:Y:S04]  /*d9c10*/  STL [R1+0x5704], R8 ;  /* 0x0057040801007387 */ /* 0x000fe80000100800 */
[----:B------:R-:W4:Y:S04]  /*d9c20*/  LDL.LU R58, [R1+0x74] ;  /* 0x00007400013a7983 */ /* 0x000f280000300800 */
[----:B------:R-:W4:Y:S04]  /*d9c30*/  LDL.LU R50, [R1+0x634] ;  /* 0x0006340001327983 */ /* 0x000f280000300800 */
[----:B------:R-:W4:Y:S01]  /*d9c40*/  LDL.LU R19, [R1+0x6c] ;  /* 0x00006c0001137983 */ /* 0x000f220000300800 */
[----:B---3--:R-:W-:-:S03]  /*d9c50*/  LOP3.LUT R12, R54, 0xffff, RZ, 0xc0, !PT ;  /* 0x0000ffff360c7812 */ /* 0x008fc600078ec0ff */
[----:B------:R-:W3:Y:S01]  /*d9c60*/  LDL.LU R54, [R1+0x554] ;  /* 0x0005540001367983 */ /* 0x000ee20000300800 */
[----:B------:R-:W-:Y:S02]  /*d9c70*/  LOP3.LUT R11, R51, 0xffff, RZ, 0xc0, !PT ;  /* 0x0000ffff330b7812 */ /* 0x000fe400078ec0ff */
[----:B------:R-:W-:Y:S02]  /*d9c80*/  LOP3.LUT R13, R44, 0xffff, RZ, 0xc0, !PT ;  /* 0x0000ffff2c0d7812 */ /* 0x000fe400078ec0ff */
[----:B------:R-:W-:Y:S02]  /*d9c90*/  LOP3.LUT R9, R52, 0xffff, RZ, 0xc0, !PT ;  /* 0x0000ffff34097812 */ /* 0x000fe400078ec0ff */
[----:B0-----:R-:W-:Y:S02]  /*d9ca0*/  PRMT R0, R13, 0x3340, R1 ;  /* 0x000033400d007816 */ /* 0x001fe40000000001 */
[----:B------:R-:W-:Y:S02]  /*d9cb0*/  PRMT R6, R11, 0x3340, R9 ;  /* 0x000033400b067816 */ /* 0x000fe40000000009 */
[----:B------:R-:W-:-:S02]  /*d9cc0*/  LOP3.LUT R10, R56, 0xffff, RZ, 0xc0, !PT ;  /* 0x0000ffff380a7812 */ /* 0x000fc400078ec0ff */
[----:B------:R-:W-:Y:S02]  /*d9cd0*/  PRMT R2, R6, 0x5410, R0 ;  /* 0x0000541006027816 */ /* 0x000fe40000000000 */
[----:B------:R-:W-:Y:S02]  /*d9ce0*/  PRMT R0, R12, 0x3340, R1 ;  /* 0x000033400c007816 */ /* 0x000fe40000000001 */
[----:B--2---:R-:W-:-:S04]  /*d9cf0*/  LOP3.LUT R7, R60, 0xffff, RZ, 0xc0, !PT ;  /* 0x0000ffff3c077812 */ /* 0x004fc800078ec0ff */
[----:B------:R-:W-:Y:S01]  /*d9d00*/  PRMT R6, R10, 0x3340, R7 ;  /* 0x000033400a067816 */ /* 0x000fe20000000007 */
[----:B------:R-:W-:Y:S03]  /*d9d10*/  STL [R1+0x55c], R2 ;  /* 0x00055c0201007387 */ /* 0x000fe60000100800 */
[----:B------:R-:W-:Y:S01]  /*d9d20*/  PRMT R0, R6, 0x5410, R0 ;  /* 0x0000541006007816 */ /* 0x000fe20000000000 */
[----:B------:R-:W2:Y:S04]  /*d9d30*/  LDL.LU R61, [R1+0x68] ;  /* 0x00006800013d7983 */ /* 0x000ea80000300800 */
[----:B------:R-:W2:Y:S04]  /*d9d40*/  LDL.LU R57, [R1+0x470] ;  /* 0x0004700001397983 */ /* 0x000ea80000300800 */
[----:B------:R0:W-:Y:S04]  /*d9d50*/  STL [R1+0x558], R0 ;  /* 0x0005580001007387 */ /* 0x0001e80000100800 */
[----:B------:R-:W2:Y:S01]  /*d9d60*/  LDL.LU R53, [R1+0x64] ;  /* 0x0000640001357983 */ /* 0x000ea20000300800 */
[----:B------:R-:W-:-:S03]  /*d9d70*/  SHF.R.U32.HI R6, RZ, 0x8, R11 ;  /* 0x00000008ff067819 */ /* 0x000fc6000001160b */
[----:B------:R-:W2:Y:S01]  /*d9d80*/  LDL.LU R47, [R1+0x544] ;  /* 0x00054400012f7983 */ /* 0x000ea20000300800 */
[----:B0-----:R-:W-:-:S03]  /*d9d90*/  SHF.R.U32.HI R0, RZ, 0x8, R9 ;  /* 0x00000008ff007819 */ /* 0x001fc60000011609 */
[----:B------:R-:W2:Y:S01]  /*d9da0*/  LDL.LU R49, [R1+0x60] ;  /* 0x0000600001317983 */ /* 0x000ea20000300800 */
[----:B------:R-:W-:-:S03]  /*d9db0*/  SHF.R.U32.HI R10, RZ, 0x8, R10 ;  /* 0x00000008ff0a7819 */ /* 0x000fc6000001160a */
[----:B------:R-:W2:Y:S01]  /*d9dc0*/  LDL.LU R45, [R1+0x3cc] ;  /* 0x0003cc00012d7983 */ /* 0x000ea20000300800 */
[----:B------:R-:W-:-:S03]  /*d9dd0*/  SHF.R.U32.HI R7, RZ, 0x8, R7 ;  /* 0x00000008ff077819 */ /* 0x000fc60000011607 */
[----:B------:R-:W2:Y:S01]  /*d9de0*/  LDL.LU R59, [R1+0x58] ;  /* 0x00005800013b7983 */ /* 0x000ea20000300800 */
[----:B------:R-:W-:-:S03]  /*d9df0*/  LOP3.LUT R6, R6, 0xffff, RZ, 0xc0, !PT ;  /* 0x0000ffff06067812 */ /* 0x000fc600078ec0ff */
[----:B------:R-:W2:Y:S01]  /*d9e00*/  LDL.LU R55, [R1+0x388] ;  /* 0x0003880001377983 */ /* 0x000ea20000300800 */
[----:B------:R-:W-:Y:S02]  /*d9e10*/  LOP3.LUT R0, R0, 0xffff, RZ, 0xc0, !PT ;  /* 0x0000ffff00007812 */ /* 0x000fe400078ec0ff */
[----:B------:R-:W-:Y:S01]  /*d9e20*/  LOP3.LUT R9, R10, 0xffff, RZ, 0xc0, !PT ;  /* 0x0000ffff0a097812 */ /* 0x000fe200078ec0ff */
[----:B------:R-:W2:Y:S01]  /*d9e30*/  LDL.LU R51, [R1+0x1d28] ;  /* 0x001d280001337983 */ /* 0x000ea20000300800 */
[----:B------:R-:W-:Y:S02]  /*d9e40*/  LOP3.LUT R7, R7, 0xffff, RZ, 0xc0, !PT ;  /* 0x0000ffff07077812 */ /* 0x000fe400078ec0ff */
[----:B------:R-:W-:Y:S01]  /*d9e50*/  PRMT R2, R6, 0x3340, R0 ;  /* 0x0000334006027816 */ /* 0x000fe20000000000 */
[----:B------:R-:W2:Y:S01]  /*d9e60*/  LDL.LU R60, [R1+0x19c8] ;  /* 0x0019c800013c7983 */ /* 0x000ea20000300800 */
[----:B------:R-:W-:-:S03]  /*d9e70*/  PRMT R0, R9, 0x3340, R7 ;  /* 0x0000334009007816 */ /* 0x000fc60000000007 */
[----:B------:R-:W2:Y:S04]  /*d9e80*/  LDL.LU R44, [R1+0x1b48] ;  /* 0x001b4800012c7983 */ /* 0x000ea80000300800 */
[----:B------:R-:W2:Y:S04]  /*d9e90*/  LDL.LU R52, [R1+0x517c] ;  /* 0x00517c0001347983 */ /* 0x000ea80000300800 */
[----:B------:R-:W2:Y:S01]  /*d9ea0*/  LDL.LU R56, [R1+0x4f3c] ;  /* 0x004f3c0001387983 */ /* 0x000ea20000300800 */
[----:B----4-:R-:W-:-:S03]  /*d9eb0*/  PRMT R6, R50, 0x5410, R58 ;  /* 0x0000541032067816 */ /* 0x010fc6000000003a */
[----:B------:R-:W-:Y:S04]  /*d9ec0*/  STL [R1+0x394], R2 ;  /* 0x0003940201007387 */ /* 0x000fe80000100800 */
[----:B------:R-:W-:Y:S04]  /*d9ed0*/  STL [R1+0x5718], R6 ;  /* 0x0057180601007387 */ /* 0x000fe80000100800 */
[----:B------:R0:W-:Y:S01]  /*d9ee0*/  STL [R1+0x390], R0 ;  /* 0x0003900001007387 */ /* 0x0001e20000100800 */
[----:B---3--:R-:W-:-:S03]  /*d9ef0*/  PRMT R7, R54, 0x5410, R19 ;  /* 0x0000541036077816 */ /* 0x008fc60000000013 */
[----:B------:R-:W3:Y:S01]  /*d9f00*/  LDL.LU R54, [R1+0x5054] ;  /* 0x0050540001367983 */ /* 0x000ee20000300800 */
[----:B0-----:R-:W-:Y:S02]  /*d9f10*/  SHF.R.U32.HI R0, RZ, 0x8, R12 ;  /* 0x00000008ff007819 */ /* 0x001fe4000001160c */
[----:B------:R-:W-:Y:S02]  /*d9f20*/  SHF.R.U32.HI R9, RZ, 0x8, R13 ;  /* 0x00000008ff097819 */ /* 0x000fe4000001160d */
[----:B------:R-:W-:Y:S02]  /*d9f30*/  LOP3.LUT R0, R0, 0xffff, RZ, 0xc0, !PT ;  /* 0x0000ffff00007812 */ /* 0x000fe400078ec0ff */
[----:B------:R-:W-:Y:S02]  /*d9f40*/  LOP3.LUT R9, R9, 0xffff, RZ, 0xc0, !PT ;  /* 0x0000ffff09097812 */ /* 0x000fe400078ec0ff */
[--C-:B------:R-:W-:Y:S02]  /*d9f50*/  PRMT R2, R0, 0x3340, R1.reuse ;  /* 0x0000334000027816 */ /* 0x100fe40000000001 */
[----:B------:R-:W-:Y:S01]  /*d9f60*/  PRMT R0, R9, 0x3340, R1 ;  /* 0x0000334009007816 */ /* 0x000fe20000000001 */
[----:B------:R-:W-:Y:S04]  /*d9f70*/  STL [R1+0x5700], R7 ;  /* 0x0057000701007387 */ /* 0x000fe80000100800 */
[----:B------:R-:W-:Y:S01]  /*d9f80*/  STL [R1+0x1e8], R2 ;  /* 0x0001e80201007387 */ /* 0x000fe20000100800 */
[----:B--2---:R-:W-:-:S05]  /*d9f90*/  PRMT R9, R57, 0x5410, R61 ;  /* 0x0000541039097816 */ /* 0x004fca000000003d */
[----:B------:R-:W-:Y:S01]  /*d9fa0*/  STL [R1+0x571c], R9 ;  /* 0x00571c0901007387 */ /* 0x000fe20000100800 */
[----:B------:R-:W-:-:S03]  /*d9fb0*/  PRMT R10, R47, 0x5410, R53 ;  /* 0x000054102f0a7816 */ /* 0x000fc60000000035 */
[----:B------:R0:W-:Y:S01]  /*d9fc0*/  STL [R1+0x1e4], R0 ;  /* 0x0001e40001007387 */ /* 0x0001e20000100800 */
[----:B------:R-:W-:-:S03]  /*d9fd0*/  PRMT R12, R45, 0x5410, R49 ;  /* 0x000054102d0c7816 */ /* 0x000fc60000000031 */
[----:B------:R-:W-:Y:S01]  /*d9fe0*/  STL [R1+0x5720], R10 ;  /* 0x0057200a01007387 */ /* 0x000fe20000100800 */
[----:B------:R-:W-:-:S03]  /*d9ff0*/  PRMT R14, R55, 0x5410, R59 ;  /* 0x00005410370e7816 */ /* 0x000fc6000000003b */
[----:B------:R-:W-:Y:S04]  /*da000*/  STL [R1+0x5724], R12 ;  /* 0x0057240c01007387 */ /* 0x000fe80000100800 */
[----:B------:R-:W-:Y:S01]  /*da010*/  STL [R1+0x56fc], R14 ;  /* 0x0056fc0e01007387 */ /* 0x000fe20000100800 */
[----:B------:R-:W-:-:S03]  /*da020*/  LOP3.LUT R15, R51, 0xffff, RZ, 0xc0, !PT ;  /* 0x0000ffff330f7812 */ /* 0x000fc600078ec0ff */
[----:B------:R-:W2:Y:S01]  /*da030*/  LDL.LU R18, [R1+0x5c] ;  /* 0x00005c0001127983 */ /* 0x000ea20000300800 */
[----:B------:R-:W-:-:S03]  /*da040*/  LOP3.LUT R60, R60, 0xffff, RZ, 0xc0, !PT ;  /* 0x0000ffff3c3c7812 */ /* 0x000fc600078ec0ff */
[----:B------:R-:W2:Y:S01]  /*da050*/  LDL.LU R17, [R1+0x3e8] ;  /* 0x0003e80001117983 */ /* 0x000ea20000300800 */
[----:B------:R-:W-:-:S03]  /*da060*/  LOP3.LUT R13, R44, 0xffff, RZ, 0xc0, !PT ;  /* 0x0000ffff2c0d7812 */ /* 0x000fc600078ec0ff */
[----:B------:R-:W4:Y:S04]  /*da070*/  LDL.LU R61, [R1+0x54] ;  /* 0x00005400013d7983 */ /* 0x000f280000300800 */
[----:B------:R-:W4:Y:S01]  /*da080*/  LDL.LU R57, [R1+0x384] ;  /* 0x0003840001397983 */ /* 0x000f220000300800 */
[----:B0-----:R-:W-:-:S03]  /*da090*/  PRMT R0, R60, 0x3340, R1 ;  /* 0x000033403c007816 */ /* 0x001fc60000000001 */
[----:B------:R-:W2:Y:S01]  /*da0a0*/  LDL.LU R53, [R1+0x50] ;  /* 0x0000500001357983 */ /* 0x000ea20000300800 */
[----:B------:R-:W-:-:S03]  /*da0b0*/  PRMT R11, R15, 0x3340, R13 ;  /* 0x000033400f0b7816 */ /* 0x000fc6000000000d */
[----:B------:R-:W2:Y:S01]  /*da0c0*/  LDL.LU R47, [R1+0x1e0] ;  /* 0x0001e000012f7983 */ /* 0x000ea20000300800 */
[----:B------:R-:W-:-:S03]  /*da0d0*/  LOP3.LUT R21, R52, 0xffff, RZ, 0xc0, !PT ;  /* 0x0000ffff34157812 */ /* 0x000fc600078ec0ff */
[----:B------:R-:W2:Y:S01]  /*da0e0*/  LDL.LU R49, [R1+0x5140] ;  /* 0x0051400001317983 */ /* 0x000ea20000300800 */
[----:B------:R-:W-:-:S03]  /*da0f0*/  LOP3.LUT R23, R56, 0xffff, RZ, 0xc0, !PT ;  /* 0x0000ffff38177812 */ /* 0x000fc600078ec0ff */
[----:B------:R-:W2:Y:S01]  /*da100*/  LDL.LU R45, [R1+0x4ec8] ;  /* 0x004ec800012d7983 */ /* 0x000ea20000300800 */
[----:B------:R-:W-:-:S03]  /*da110*/  PRMT R2, R11, 0x5410, R0 ;  /* 0x000054100b027816 */ /* 0x000fc60000000000 */
[----:B------:R-:W2:Y:S01]  /*da120*/  LDL.LU R59, [R1+0x4ff0] ;  /* 0x004ff000013b7983 */ /* 0x000ea20000300800 */
[----:B------:R-:W-:-:S03]  /*da130*/  PRMT R0, R23, 0x3340, R1 ;  /* 0x0000334017007816 */ /* 0x000fc60000000001 */
[----:B------:R0:W-:Y:S01]  /*da140*/  STL [R1+0x554], R2 ;  /* 0x0005540201007387 */ /* 0x0001e20000100800 */
[----:B---3--:R-:W-:-:S04]  /*da150*/  LOP3.LUT R20, R54, 0xffff, RZ, 0xc0, !PT ;  /* 0x0000ffff36147812 */ /* 0x008fc800078ec0ff */
[----:B------:R-:W-:-:S04]  /*da160*/  PRMT R11, R21, 0x3340, R20 ;  /* 0x00003340150b7816 */ /* 0x000fc80000000014 */
[----:B0-----:R-:W-:Y:S02]  /*da170*/  PRMT R2, R11, 0x5410, R0 ;  /* 0x000054100b027816 */ /* 0x001fe40000000000 */
        /* <DEDUP_REMOVED lines=19> */
[----:B------:R-:W-:-:S04]  /*da2b0*/  LOP3.LUT R13, R13, 0xffff, RZ, 0xc0, !PT ;  /* 0x0000ffff0d0d7812 */ /* 0x000fc800078ec0ff */
[----:B0-----:R-:W-:-:S05]  /*da2c0*/  PRMT R0, R15, 0x3340, R13 ;  /* 0x000033400f007816 */ /* 0x001fca000000000d */
[----:B------:R0:W-:Y:S01]  /*da2d0*/  STL [R1+0x388], R0 ;  /* 0x0003880001007387 */ /* 0x0001e20000100800 */
[----:B----4-:R-:W-:-:S03]  /*da2e0*/  PRMT R13, R57, 0x5410, R61 ;  /* 0x00005410390d7816 */ /* 0x010fc6000000003d */
[----:B------:R-:W4:Y:S04]  /*da2f0*/  LDL.LU R61, [R1+0x44] ;  /* 0x00004400013d7983 */ /* 0x000f280000300800 */
[----:B------:R-:W4:Y:S01]  /*da300*/  LDL.LU R57, [R1+0x3c4] ;  /* 0x0003c40001397983 */ /* 0x000f220000300800 */
[----:B--2---:R-:W-:Y:S02]  /*da310*/  LOP3.LUT R22, R49, 0xffff, RZ, 0xc0, !PT ;  /* 0x0000ffff31167812 */ /* 0x004fe400078ec0ff */
[----:B------:R-:W-:Y:S02]  /*da320*/  LOP3.LUT R5, R45, 0xffff, RZ, 0xc0, !PT ;  /* 0x0000ffff2d057812 */ /* 0x000fe400078ec0ff */
[----:B------:R-:W-:Y:S02]  /*da330*/  LOP3.LUT R21, R59, 0xffff, RZ, 0xc0, !PT ;  /* 0x0000ffff3b157812 */ /* 0x000fe400078ec0ff */
[----:B0-----:R-:W-:-:S02]  /*da340*/  PRMT R0, R5, 0x3340, R1 ;  /* 0x0000334005007816 */ /* 0x001fc40000000001 */
[----:B------:R-:W-:-:S04]  /*da350*/  PRMT R20, R22, 0x3340, R21 ;  /* 0x0000334016147816 */ /* 0x000fc80000000015 */
[----:B------:R-:W-:Y:S02]  /*da360*/  PRMT R0, R20, 0x5410, R0 ;  /* 0x0000541014007816 */ /* 0x000fe40000000000 */
[----:B------:R-:W-:-:S03]  /*da370*/  PRMT R15, R47, 0x5410, R53 ;  /* 0x000054102f0f7816 */ /* 0x000fc60000000035 */
[----:B------:R0:W-:Y:S04]  /*da380*/  STL [R1+0x548], R0 ;  /* 0x0005480001007387 */ /* 0x0001e80000100800 */
[----:B------:R-:W2:Y:S04]  /*da390*/  LDL.LU R53, [R1+0x3ac] ;  /* 0x0003ac0001357983 */ /* 0x000ea80000300800 */
[----:B------:R-:W2:Y:S01]  /*da3a0*/  LDL.LU R47, [R1+0x1c8] ;  /* 0x0001c800012f7983 */ /* 0x000ea20000300800 */
[----:B0-----:R-:W-:-:S03]  /*da3b0*/  SHF.R.U32.HI R0, RZ, 0x8, R23 ;  /* 0x00000008ff007819 */ /* 0x001fc60000011617 */
[----:B------:R-:W4:Y:S01]  /*da3c0*/  LDL.LU R49, [R1+0x1ea8] ;  /* 0x001ea80001317983 */ /* 0x000f220000300800 */
[----:B------:R-:W-:-:S03]  /*da3d0*/  SHF.R.U32.HI R22, RZ, 0x8, R22 ;  /* 0x00000008ff167819 */ /* 0x000fc60000011616 */
[----:B------:R-:W2:Y:S01]  /*da3e0*/  LDL.LU R45, [R1+0x1adc] ;  /* 0x001adc00012d7983 */ /* 0x000ea20000300800 */
[----:B------:R-:W-:-:S03]  /*da3f0*/  SHF.R.U32.HI R20, RZ, 0x8, R21 ;  /* 0x00000008ff147819 */ /* 0x000fc60000011615 */
[----:B------:R-:W2:Y:S01]  /*da400*/  LDL.LU R59, [R1+0x1cc8] ;  /* 0x001cc800013b7983 */ /* 0x000ea20000300800 */
[----:B------:R-:W-:Y:S02]  /*da410*/  LOP3.LUT R0, R0, 0xffff, RZ, 0xc0, !PT ;  /* 0x0000ffff00007812 */ /* 0x000fe400078ec0ff */
[----:B------:R-:W-:Y:S02]  /*da420*/  LOP3.LUT R21, R22, 0xffff, RZ, 0xc0, !PT ;  /* 0x0000ffff16157812 */ /* 0x000fe400078ec0ff */
[----:B------:R-:W-:Y:S02]  /*da430*/  LOP3.LUT R20, R20, 0xffff, RZ, 0xc0, !PT ;  /* 0x0000ffff14147812 */ /* 0x000fe400078ec0ff */
[----:B------:R-:W-:Y:S02]  /*da440*/  PRMT R2, R0, 0x3340, R1 ;  /* 0x0000334000027816 */ /* 0x000fe40000000001 */
[----:B------:R-:W-:-:S03]  /*da450*/  PRMT R0, R21, 0x3340, R20 ;  /* 0x0000334015007816 */ /* 0x000fc60000000014 */
[----:B------:R0:W-:Y:S04]  /*da460*/  STL [R1+0x1e0], R2 ;  /* 0x0001e00201007387 */ /* 0x0001e80000100800 */
[----:B------:R1:W-:Y:S01]  /*da470*/  STL [R1+0x384], R0 ;  /* 0x0003840001007387 */ /* 0x0003e20000100800 */
[----:B---3--:R-:W-:Y:S02]  /*da480*/  LOP3.LUT R4, R52, 0xffff, RZ, 0xc0, !PT ;  /* 0x0000ffff34047812 */ /* 0x008fe400078ec0ff */
[----:B0-----:R-:W-:Y:S02]  /*da490*/  LOP3.LUT R2, R56, 0xffff, RZ, 0xc0, !PT ;  /* 0x0000ffff38027812 */ /* 0x001fe400078ec0ff */
[----:B------:R-:W-:Y:S02]  /*da4a0*/  LOP3.LUT R3, R54, 0xffff, RZ, 0xc0, !PT ;  /* 0x0000ffff36037812 */ /* 0x000fe400078ec0ff */
[----:B-1----:R-:W-:-:S02]  /*da4b0*/  PRMT R0, R2, 0x3340, R1 ;  /* 0x0000334002007816 */ /* 0x002fc40000000001 */
[----:B------:R-:W-:-:S04]  /*da4c0*/  PRMT R22, R4, 0x3340, R3 ;  /* 0x0000334004167816 */ /* 0x000fc80000000003 */
[----:B------:R-:W-:Y:S02]  /*da4d0*/  PRMT R6, R22, 0x5410, R0 ;  /* 0x0000541016067816 */ /* 0x000fe40000000000 */
[----:B------:R-:W-:Y:S02]  /*da4e0*/  PRMT R21, R55, 0x5410, R19 ;  /* 0x0000541037157816 */ /* 0x000fe40000000013 */
[----:B------:R-:W-:Y:S01]  /*da4f0*/  PRMT R23, R44, 0x5410, R51 ;  /* 0x000054102c177816 */ /* 0x000fe20000000033 */
[----:B------:R-:W-:Y:S04]  /*da500*/  STL [R1+0x544], R6 ;  /* 0x0005440601007387 */ /* 0x000fe80000100800 */
        /* <DEDUP_REMOVED lines=14> */
[----:B------:R0:W-:Y:S04]  /*da5f0*/  STL [R1+0x380], R3 ;  /* 0x0003800301007387 */ /* 0x0001e80000100800 */
[----:B------:R1:W-:Y:S01]  /*da600*/  STL [R1+0x1cc], R0 ;  /* 0x0001cc0001007387 */ /* 0x0003e20000100800 */
[----:B----4-:R-:W-:Y:S02]  /*da610*/  LOP3.LUT R2, R49, 0xffff, RZ, 0xc0, !PT ;  /* 0x0000ffff31027812 */ /* 0x010fe400078ec0ff */
[----:B--2---:R-:W-:Y:S02]  /*da620*/  LOP3.LUT R4, R45, 0xffff, RZ, 0xc0, !PT ;  /* 0x0000ffff2d047812 */ /* 0x004fe400078ec0ff */
[----:B0-----:R-:W-:Y:S02]  /*da630*/  LOP3.LUT R3, R59, 0xffff, RZ, 0xc0, !PT ;  /* 0x0000ffff3b037812 */ /* 0x001fe400078ec0ff */
[----:B-1----:R-:W-:-:S02]  /*da640*/  PRMT R0, R4, 0x3340, R1 ;  /* 0x0000334004007816 */ /* 0x002fc40000000001 */
[----:B------:R-:W-:-:S04]  /*da650*/  PRMT R6, R2, 0x3340, R3 ;  /* 0x0000334002067816 */ /* 0x000fc80000000003 */
[----:B------:R-:W-:Y:S02]  /*da660*/  PRMT R6, R6, 0x5410, R0 ;  /* 0x0000541006067816 */ /* 0x000fe40000000000 */
[----:B------:R-:W-:Y:S02]  /*da670*/  PRMT R22, R57, 0x5410, R61 ;  /* 0x0000541039167816 */ /* 0x000fe4000000003d */
[----:B------:R-:W-:Y:S01]  /*da680*/  PRMT R24, R53, 0x5410, R24 ;  /* 0x0000541035187816 */ /* 0x000fe20000000018 */
[----:B------:R-:W-:Y:S01]  /*da690*/  STL [R1+0x534], R6 ;  /* 0x0005340601007387 */ /* 0x000fe20000100800 */
[----:B------:R-:W-:-:S03]  /*da6a0*/  PRMT R25, R47, 0x5410, R25 ;  /* 0x000054102f197816 */ /* 0x000fc60000000019 */
[----:B------:R-:W2:Y:S01]  /*da6b0*/  LDL.LU R57, [R1+0x374] ;  /* 0x0003740001397983 */ /* 0x000ea20000300800 */
[----:B------:R-:W-:-:S03]  /*da6c0*/  SHF.R.U32.HI R0, RZ, 0x8, R5 ;  /* 0x00000008ff007819 */ /* 0x000fc60000011605 */
[----:B------:R-:W4:Y:S04]  /*da6d0*/  LDL.LU R53, [R1+0x360] ;  /* 0x0003600001357983 */ /* 0x000f280000300800 */
[----:B------:R-:W4:Y:S04]  /*da6e0*/  LDL.LU R47, [R1+0x344] ;  /* 0x00034400012f7983 */ /* 0x000f280000300800 */
[----:B------:R-:W2:Y:S01]  /*da6f0*/  LDL.LU R49, [R1+0x1dac] ;  /* 0x001dac0001317983 */ /* 0x000ea20000300800 */
[----:B------:R-:W-:-:S03]  /*da700*/  SHF.R.U32.HI R2, RZ, 0x8, R2 ;  /* 0x00000008ff027819 */ /* 0x000fc60000011602 */
[----:B------:R-:W4:Y:S01]  /*da710*/  LDL.LU R45, [R1+0x19e8] ;  /* 0x0019e800012d7983 */ /* 0x000f220000300800 */
[----:B------:R-:W-:-:S03]  /*da720*/  SHF.R.U32.HI R3, RZ, 0x8, R3 ;  /* 0x00000008ff037819 */ /* 0x000fc60000011603 */
[----:B------:R-:W4:Y:S01]  /*da730*/  LDL.LU R59, [R1+0x1bbc] ;  /* 0x001bbc00013b7983 */ /* 0x000f220000300800 */
[----:B------:R-:W-:Y:S02]  /*da740*/  LOP3.LUT R0, R0, 0xffff, RZ, 0xc0, !PT ;  /* 0x0000ffff00007812 */ /* 0x000fe400078ec0ff */
[----:B------:R-:W-:Y:S02]  /*da750*/  LOP3.LUT R2, R2, 0xffff, RZ, 0xc0, !PT ;  /* 0x0000ffff02027812 */ /* 0x000fe400078ec0ff */
[----:B------:R-:W-:Y:S02]  /*da760*/  LOP3.LUT R3, R3, 0xffff, RZ, 0xc0, !PT ;  /* 0x0000ffff03037812 */ /* 0x000fe400078ec0ff */
[----:B------:R-:W-:Y:S02]  /*da770*/  PRMT R5, R0, 0x3340, R1 ;  /* 0x0000334000057816 */ /* 0x000fe40000000001 */
[----:B------:R-:W-:-:S03]  /*da780*/  PRMT R0, R2, 0x3340, R3 ;  /* 0x0000334002007816 */ /* 0x000fc60000000003 */
[----:B------:R0:W-:Y:S04]  /*da790*/  STL [R1+0x1c8], R5 ;  /* 0x0001c80501007387 */ /* 0x0001e80000100800 */
[----:B------:R1:W-:Y:S01]  /*da7a0*/  STL [R1+0x37c], R0 ;  /* 0x00037c0001007387 */ /* 0x0003e20000100800 */
[----:B---3--:R-:W-:-:S03]  /*da7b0*/  PRMT R26, R55, 0x5410, R26 ;  /* 0x00005410371a7816 */ /* 0x008fc6000000001a */
[----:B------:R-:W3:Y:S01]  /*da7c0*/  LDL.LU R55, [R1+0x33c] ;  /* 0x00033c0001377983 */ /* 0x000ee20000300800 */
[----:B------:R-:W-:Y:S02]  /*da7d0*/  LOP3.LUT R3, R52, 0xffff, RZ, 0xc0, !PT ;  /* 0x0000ffff34037812 */ /* 0x000fe400078ec0ff */
[----:B------:R-:W-:Y:S02]  /*da7e0*/  LOP3.LUT R2, R56, 0xffff, RZ, 0xc0, !PT ;  /* 0x0000ffff38027812 */ /* 0x000fe400078ec0ff */
[----:B0-----:R-:W-:Y:S02]  /*da7f0*/  LOP3.LUT R5, R54, 0xffff, RZ, 0xc0, !PT ;  /* 0x0000ffff36057812 */ /* 0x001fe400078ec0ff */
[----:B-1----:R-:W-:Y:S01]  /*da800*/  PRMT R0, R2, 0x3340, R1 ;  /* 0x0000334002007816 */ /* 0x002fe20000000001 */
[----:B------:R-:W3:Y:S01]  /*da810*/  LDL.LU R54, [R1+0x358] ;  /* 0x0003580001367983 */ /* 0x000ee20000300800 */
[----:B------:R-:W-:-:S04]  /*da820*/  PRMT R6, R3, 0x3340, R5 ;  /* 0x0000334003067816 */ /* 0x000fc80000000005 */
[----:B------:R-:W-:Y:S02]  /*da830*/  PRMT R0, R6, 0x5410, R0 ;  /* 0x0000541006007816 */ /* 0x000fe40000000000 */
[----:B------:R-:W-:Y:S02]  /*da840*/  PRMT R27, R51, 0x5410, R27 ;  /* 0x00005410331b7816 */ /* 0x000fe4000000001b */
[----:B------:R-:W-:Y:S01]  /*da850*/  PRMT R29, R44, 0x5410, R29 ;  /* 0x000054102c1d7816 */ /* 0x000fe2000000001d */
[----:B------:R0:W-:Y:S04]  /*da860*/  STL [R1+0x52c], R0 ;  /* 0x00052c0001007387 */ /* 0x0001e80000100800 */
[----:B------:R-:W3:Y:S04]  /*da870*/  LDL.LU R51, [R1+0x1bc] ;  /* 0x0001bc0001337983 */ /* 0x000ee80000300800 */
[----:B------:R-:W3:Y:S04]  /*da880*/  LDL.LU R44, [R1+0x51c8] ;  /* 0x0051c800012c7983 */ /* 0x000ee80000300800 */
[----:B------:R-:W3:Y:S04]  /*da890*/  LDL.LU R52, [R1+0x4fa8] ;  /* 0x004fa80001347983 */ /* 0x000ee80000300800 */
[----:B------:R-:W3:Y:S01]  /*da8a0*/  LDL.LU R56, [R1+0x509c] ;  /* 0x00509c0001387983 */ /* 0x000ee20000300800 */
        /* <DEDUP_REMOVED lines=10> */
[----:B--2---:R-:W-:Y:S02]  /*da950*/  LOP3.LUT R2, R49, 0xffff, RZ, 0xc0, !PT ;  /* 0x0000ffff31027812 */ /* 0x004fe400078ec0ff */
[----:B----4-:R-:W-:Y:S02]  /*da960*/  LOP3.LUT R5, R45, 0xffff, RZ, 0xc0, !PT ;  /* 0x0000ffff2d057812 */ /* 0x010fe400078ec0ff */
[----:B0-----:R-:W-:Y:S02]  /*da970*/  LOP3.LUT R3, R59, 0xffff, RZ, 0xc0, !PT ;  /* 0x0000ffff3b037812 */ /* 0x001fe400078ec0ff */
[----:B-1----:R-:W-:-:S02]  /*da980*/  PRMT R0, R5, 0x3340, R1 ;  /* 0x0000334005007816 */ /* 0x002fc40000000001 */
        /* <DEDUP_REMOVED lines=8> */
[----:B------:R-:W-:Y:S02]  /*daa10*/  PRMT R4, R0, 0x3340, R1 ;  /* 0x0000334000047816 */ /* 0x000fe40000000001 */
[----:B------:R-:W-:Y:S01]  /*daa20*/  PRMT R0, R2, 0x3340, R3 ;  /* 0x0000334002007816 */ /* 0x000fe20000000003 */
[----:B------:R-:W-:Y:S01]  /*daa30*/  STL [R1+0x528], R6 ;  /* 0x0005280601007387 */ /* 0x000fe20000100800 */
[----:B------:R-:W-:-:S03]  /*daa40*/  PRMT R20, R50, 0x5410, R58 ;  /* 0x0000541032147816 */ /* 0x000fc6000000003a */
[----:B------:R0:W-:Y:S04]  /*daa50*/  STL [R1+0x1c0], R4 ;  /* 0x0001c00401007387 */ /* 0x0001e80000100800 */
[----:B------:R1:W-:Y:S04]  /*daa60*/  STL [R1+0x368], R0 ;  /* 0x0003680001007387 */ /* 0x0003e80000100800 */
[----:B------:R-:W2:Y:S01]  /*daa70*/  LDL.LU R58, [R1+0x334] ;  /* 0x00033400013a7983 */ /* 0x000ea20000300800 */
[----:B------:R-:W-:-:S03]  /*daa80*/  PRMT R28, R57, 0x5410, R28 ;  /* 0x00005410391c7816 */ /* 0x000fc6000000001c */
[----:B------:R-:W4:Y:S04]  /*daa90*/  LDL.LU R50, [R1+0x330] ;  /* 0x0003300001327983 */ /* 0x000f280000300800 */
[----:B------:R-:W4:Y:S04]  /*daaa0*/  LDL.LU R19, [R1+0x1b8] ;  /* 0x0001b80001137983 */ /* 0x000f280000300800 */
[----:B------:R-:W2:Y:S01]  /*daab0*/  LDL.LU R61, [R1+0x1e88] ;  /* 0x001e8800013d7983 */ /* 0x000ea20000300800 */
[----:B------:R-:W-:Y:S02]  /*daac0*/  PRMT R30, R53, 0x5410, R30 ;  /* 0x00005410351e7816 */ /* 0x000fe4000000001e */
[----:B------:R-:W-:-:S02]  /*daad0*/  PRMT R31, R47, 0x5410, R31 ;  /* 0x000054102f1f7816 */ /* 0x000fc4000000001f */
[----:B---3--:R-:W-:Y:S02]  /*daae0*/  PRMT R32, R55, 0x5410, R32 ;  /* 0x0000541037207816 */ /* 0x008fe40000000020 */
[----:B------:R-:W-:Y:S02]  /*daaf0*/  PRMT R33, R54, 0x5410, R33 ;  /* 0x0000541036217816 */ /* 0x000fe40000000021 */
[----:B------:R-:W3:Y:S04]  /*dab00*/  LDL.LU R54, [R1+0x1aa8] ;  /* 0x001aa80001367983 */ /* 0x000ee80000300800 */
[----:B------:R-:W3:Y:S01]  /*dab10*/  LDL.LU R57, [R1+0x1c8c] ;  /* 0x001c8c0001397983 */ /* 0x000ee20000300800 */
[----:B------:R-:W-:Y:S02]  /*dab20*/  LOP3.LUT R2, R44, 0xffff, RZ, 0xc0, !PT ;  /* 0x0000ffff2c027812 */ /* 0x000fe400078ec0ff */
[----:B0-----:R-:W-:-:S02]  /*dab30*/  LOP3.LUT R4, R52, 0xffff, RZ, 0xc0, !PT ;  /* 0x0000ffff34047812 */ /* 0x001fc400078ec0ff */
[----:B------:R-:W-:Y:S02]  /*dab40*/  LOP3.LUT R3, R56, 0xffff, RZ, 0xc0, !PT ;  /* 0x0000ffff38037812 */ /* 0x000fe400078ec0ff */
[----:B-1----:R-:W-:Y:S02]  /*dab50*/  PRMT R0, R4, 0x3340, R1 ;  /* 0x0000334004007816 */ /* 0x002fe40000000001 */
[----:B------:R-:W-:-:S04]  /*dab60*/  PRMT R6, R2, 0x3340, R3 ;  /* 0x0000334002067816 */ /* 0x000fc80000000003 */
[----:B------:R-:W-:-:S05]  /*dab70*/  PRMT R6, R6, 0x5410, R0 ;  /* 0x0000541006067816 */ /* 0x000fca0000000000 */
[----:B------:R-:W-:Y:S04]  /*dab80*/  STL [R1+0x51c], R6 ;  /* 0x00051c0601007387 */ /* 0x000fe80000100800 */
[----:B------:R-:W3:Y:S04]  /*dab90*/  LDL.LU R53, [R1+0x328] ;  /* 0x0003280001357983 */ /* 0x000ee80000300800 */
[----:B------:R-:W3:Y:S01]  /*daba0*/  LDL.LU R47, [R1+0x31c] ;  /* 0x00031c00012f7983 */ /* 0x000ee20000300800 */
[----:B------:R-:W-:-:S03]  /*dabb0*/  PRMT R35, R51, 0x5410, R35 ;  /* 0x0000541033237816 */ /* 0x000fc60000000023 */
        /* <DEDUP_REMOVED lines=8> */
[----:B------:R-:W-:Y:S01]  /*dac40*/  SHF.R.U32.HI R2, RZ, 0x8, R2 ;  /* 0x00000008ff027819 */ /* 0x000fe20000011602 */
[----:B------:R-:W3:Y:S01]  /*dac50*/  LDL.LU R56, [R1+0x5064] ;  /* 0x0050640001387983 */ /* 0x000ee20000300800 */
[----:B------:R-:W-:Y:S02]  /*dac60*/  SHF.R.U32.HI R3, RZ, 0x8, R3 ;  /* 0x00000008ff037819 */ /* 0x000fe40000011603 */
[----:B------:R-:W-:Y:S02]  /*dac70*/  LOP3.LUT R0, R0, 0xffff, RZ, 0xc0, !PT ;  /* 0x0000ffff00007812 */ /* 0x000fe400078ec0ff */
[----:B------:R-:W-:Y:S02]  /*dac80*/  LOP3.LUT R2, R2, 0xffff, RZ, 0xc0, !PT ;  /* 0x0000ffff02027812 */ /* 0x000fe400078ec0ff */
[----:B------:R-:W-:Y:S02]  /*dac90*/  LOP3.LUT R3, R3, 0xffff, RZ, 0xc0, !PT ;  /* 0x0000ffff03037812 */ /* 0x000fe400078ec0ff */
[----:B------:R-:W-:-:S02]  /*daca0*/  PRMT R5, R0, 0x3340, R1 ;  /* 0x0000334000057816 */ /* 0x000fc40000000001 */
[----:B------:R-:W-:-:S03]  /*dacb0*/  PRMT R0, R2, 0x3340, R3 ;  /* 0x0000334002007816 */ /* 0x000fc60000000003 */
[----:B------:R-:W-:Y:S04]  /*dacc0*/  STL [R1+0x1bc], R5 ;  /* 0x0001bc0501007387 */ /* 0x000fe80000100800 */
[----:B------:R0:W-:Y:S01]  /*dacd0*/  STL [R1+0x364], R0 ;  /* 0x0003640001007387 */ /* 0x0001e20000100800 */
[----:B------:R-:W-:Y:S02]  /*dace0*/  PRMT R11, R17, 0x5410, R18 ;  /* 0x00005410110b7816 */ /* 0x000fe40000000012 */
[----:B--2---:R-:W-:Y:S02]  /*dacf0*/  LOP3.LUT R2, R61, 0xffff, RZ, 0xc0, !PT ;  /* 0x0000ffff3d027812 */ /* 0x004fe400078ec0ff */
[----:B------:R-:W-:Y:S02]  /*dad00*/  PRMT R34, R58, 0x5410, R34 ;  /* 0x000054103a227816 */ /* 0x000fe40000000022 */
[----:B----4-:R-:W-:-:S02]  /*dad10*/  PRMT R36, R50, 0x5410, R36 ;  /* 0x0000541032247816 */ /* 0x010fc40000000024 */
[----:B------:R-:W-:Y:S02]  /*dad20*/  PRMT R38, R19, 0x5410, R38 ;  /* 0x0000541013267816 */ /* 0x000fe40000000026 */
[----:B---3--:R-:W-:Y:S02]  /*dad30*/  LOP3.LUT R54, R54, 0xffff, RZ, 0xc0, !PT ;  /* 0x0000ffff36367812 */ /* 0x008fe400078ec0ff */
[----:B------:R-:W-:Y:S02]  /*dad40*/  LOP3.LUT R3, R57, 0xffff, RZ, 0xc0, !PT ;  /* 0x0000ffff39037812 */ /* 0x000fe400078ec0ff */
[----:B0-----:R-:W-:Y:S02]  /*dad50*/  PRMT R0, R54, 0x3340, R1 ;  /* 0x0000334036007816 */ /* 0x001fe40000000001 */
[----:B------:R-:W-:Y:S02]  /*dad60*/  PRMT R5, R2, 0x3340, R3 ;  /* 0x0000334002057816 */ /* 0x000fe40000000003 */
[----:B------:R-:W-:-:S02]  /*dad70*/  SHF.R.U32.HI R2, RZ, 0x8, R2 ;  /* 0x00000008ff027819 */ /* 0x000fc40000011602 */
[----:B------:R-:W-:Y:S02]  /*dad80*/  PRMT R5, R5, 0x5410, R0 ;  /* 0x0000541005057816 */ /* 0x000fe40000000000 */
[----:B------:R-:W-:Y:S02]  /*dad90*/  SHF.R.U32.HI R0, RZ, 0x8, R4 ;  /* 0x00000008ff007819 */ /* 0x000fe40000011604 */
[----:B------:R-:W-:Y:S02]  /*dada0*/  SHF.R.U32.HI R3, RZ, 0x8, R3 ;  /* 0x00000008ff037819 */ /* 0x000fe40000011603 */
[----:B------:R-:W-:Y:S02]  /*dadb0*/  LOP3.LUT R0, R0, 0xffff, RZ, 0xc0, !PT ;  /* 0x0000ffff00007812 */ /* 0x000fe400078ec0ff */
[----:B------:R-:W-:Y:S02]  /*dadc0*/  LOP3.LUT R2, R2, 0xffff, RZ, 0xc0, !PT ;  /* 0x0000ffff02027812 */ /* 0x000fe400078ec0ff */
[----:B------:R-:W-:-:S02]  /*dadd0*/  LOP3.LUT R3, R3, 0xffff, RZ, 0xc0, !PT ;  /* 0x0000ffff03037812 */ /* 0x000fc400078ec0ff */
[----:B------:R-:W-:Y:S02]  /*dade0*/  PRMT R4, R0, 0x3340, R1 ;  /* 0x0000334000047816 */ /* 0x000fe40000000001 */
[----:B------:R-:W-:Y:S01]  /*dadf0*/  PRMT R0, R2, 0x3340, R3 ;  /* 0x0000334002007816 */ /* 0x000fe20000000003 */
[----:B------:R-:W-:Y:S04]  /*dae00*/  STL [R1+0x524], R5 ;  /* 0x0005240501007387 */ /* 0x000fe80000100800 */
[----:B------:R-:W-:Y:S04]  /*dae10*/  STL [R1+0x1b8], R4 ;  /* 0x0001b80401007387 */ /* 0x000fe80000100800 */
[----:B------:R0:W-:Y:S04]  /*dae20*/  STL [R1+0x38c], R0 ;  /* 0x00038c0001007387 */ /* 0x0001e80000100800 */
[----:B------:R-:W2:Y:S04]  /*dae30*/  LDL.LU R17, [R1+0x1b4] ;  /* 0x0001b40001117983 */ /* 0x000ea80000300800 */
[----:B------:R-:W3:Y:S04]  /*dae40*/  LDL.LU R58, [R1+0x1b0] ;  /* 0x0001b000013a7983 */ /* 0x000ee80000300800 */
[----:B------:R-:W4:Y:S01]  /*dae50*/  LDL.LU R50, [R1+0x40] ;  /* 0x0000400001327983 */ /* 0x000f220000300800 */
[----:B------:R-:W-:-:S03]  /*dae60*/  PRMT R37, R53, 0x5410, R37 ;  /* 0x0000541035257816 */ /* 0x000fc60000000025 */
[----:B------:R-:W4:Y:S01]  /*dae70*/  LDL.LU R19, [R1+0x300] ;  /* 0x0003000001137983 */ /* 0x000f220000300800 */
[----:B------:R-:W-:Y:S02]  /*dae80*/  LOP3.LUT R6, R59, 0xffff, RZ, 0xc0, !PT ;  /* 0x0000ffff3b067812 */ /* 0x000fe400078ec0ff */
[----:B------:R-:W-:Y:S02]  /*dae90*/  LOP3.LUT R2, R55, 0xffff, RZ, 0xc0, !PT ;  /* 0x0000ffff37027812 */ /* 0x000fe400078ec0ff */
[----:B------:R-:W-:Y:S02]  /*daea0*/  LOP3.LUT R7, R51, 0xffff, RZ, 0xc0, !PT ;  /* 0x0000ffff33077812 */ /* 0x000fe400078ec0ff */
[----:B0-----:R-:W-:Y:S02]  /*daeb0*/  PRMT R0, R2, 0x3340, R1 ;  /* 0x0000334002007816 */ /* 0x001fe40000000001 */
[----:B------:R-:W-:-:S04]  /*daec0*/  PRMT R8, R6, 0x3340, R7 ;  /* 0x0000334006087816 */ /* 0x000fc80000000007 */
[----:B------:R-:W-:Y:S02]  /*daed0*/  PRMT R0, R8, 0x5410, R0 ;  /* 0x0000541008007816 */ /* 0x000fe40000000000 */
[----:B------:R-:W-:-:S03]  /*daee0*/  PRMT R40, R47, 0x5410, R40 ;  /* 0x000054102f287816 */ /* 0x000fc60000000028 */
[----:B------:R0:W-:Y:S01]  /*daef0*/  STL [R1+0x50c], R0 ;  /* 0x00050c0001007387 */ /* 0x0001e20000100800 */
[----:B------:R-:W-:-:S03]  /*daf00*/  PRMT R42, R49, 0x5410, R42 ;  /* 0x00005410312a7816 */ /* 0x000fc6000000002a */
[----:B------:R-:W2:Y:S01]  /*daf10*/  LDL.LU R61, [R1+0x1c] ;  /* 0x00001c00013d7983 */ /* 0x000ea20000300800 */
[----:B------:R-:W-:-:S03]  /*daf20*/  LOP3.LUT R4, R44, 0xffff, RZ, 0xc0, !PT ;  /* 0x0000ffff2c047812 */ /* 0x000fc600078ec0ff */
[----:B------:R-:W2:Y:S01]  /*daf30*/  LDL.LU R57, [R1+0x2fc] ;  /* 0x0002fc0001397983 */ /* 0x000ea20000300800 */
[----:B------:R-:W-:-:S03]  /*daf40*/  LOP3.LUT R3, R52, 0xffff, RZ, 0xc0, !PT ;  /* 0x0000ffff34037812 */ /* 0x000fc600078ec0ff */
[----:B------:R-:W2:Y:S04]  /*daf50*/  LDL.LU R53, [R1+0x3c] ;  /* 0x00003c0001357983 */ /* 0x000ea80000300800 */
[----:B------:R-:W2:Y:S04]  /*daf60*/  LDL.LU R47, [R1+0x2f0] ;  /* 0x0002f000012f7983 */ /* 0x000ea80000300800 */
[----:B------:R-:W4:Y:S04]  /*daf70*/  LDL.LU R49, [R1+0x2c] ;  /* 0x00002c0001317983 */ /* 0x000f280000300800 */
[----:B------:R-:W4:Y:S04]  /*daf80*/  LDL.LU R44, [R1+0x2f8] ;  /* 0x0002f800012c7983 */ /* 0x000f280000300800 */
[----:B------:R-:W2:Y:S01]  /*daf90*/  LDL.LU R52, [R1+0x51ac] ;  /* 0x0051ac0001347983 */ /* 0x000ea20000300800 */
[----:B------:R-:W-:-:S02]  /*dafa0*/  LOP3.LUT R5, R56, 0xffff, RZ, 0xc0, !PT ;  /* 0x0000ffff38057812 */ /* 0x000fc400078ec0ff */
[----:B0-----:R-:W-:Y:S01]  /*dafb0*/  PRMT R0, R3, 0x3340, R1 ;  /* 0x0000334003007816 */ /* 0x001fe20000000001 */
[----:B------:R-:W2:Y:S01]  /*dafc0*/  LDL.LU R56, [R1+0x4f70] ;  /* 0x004f700001387983 */ /* 0x000ea20000300800 */
[----:B------:R-:W-:Y:S02]  /*dafd0*/  PRMT R8, R4, 0x3340, R5 ;  /* 0x0000334004087816 */ /* 0x000fe40000000005 */
[----:B------:R-:W-:Y:S02]  /*dafe0*/  PRMT R41, R45, 0x5410, R41 ;  /* 0x000054102d297816 */ /* 0x000fe40000000029 */
[----:B------:R-:W-:Y:S01]  /*daff0*/  PRMT R0, R8, 0x5410, R0 ;  /* 0x0000541008007816 */ /* 0x000fe20000000000 */
[----:B------:R-:W2:Y:S01]  /*db000*/  LDL.LU R45, [R1+0x5074] ;  /* 0x00507400012d7983 */ /* 0x000ea20000300800 */
[----:B------:R-:W-:-:S03]  /*db010*/  SHF.R.U32.HI R6, RZ, 0x8, R6 ;  /* 0x00000008ff067819 */ /* 0x000fc60000011606 */
[----:B------:R-:W2:Y:S01]  /*db020*/  LDL.LU R59, [R1+0x206c] ;  /* 0x00206c00013b7983 */ /* 0x000ea20000300800 */
[----:B------:R-:W-:-:S03]  /*db030*/  SHF.R.U32.HI R4, RZ, 0x8, R4 ;  /* 0x00000008ff047819 */ /* 0x000fc60000011604 */
[----:B------:R-:W2:Y:S01]  /*db040*/  LDL.LU R55, [R1+0x1b78] ;  /* 0x001b780001377983 */ /* 0x000ea20000300800 */
[----:B------:R-:W-:-:S03]  /*db050*/  SHF.R.U32.HI R5, RZ, 0x8, R5 ;  /* 0x00000008ff057819 */ /* 0x000fc60000011605 */
[----:B------:R0:W-:Y:S01]  /*db060*/  STL [R1+0x508], R0 ;  /* 0x0005080001007387 */ /* 0x0001e20000100800 */
[----:B------:R-:W-:-:S03]  /*db070*/  LOP3.LUT R6, R6, 0xffff, RZ, 0xc0, !PT ;  /* 0x0000ffff06067812 */ /* 0x000fc600078ec0ff */
[----:B------:R-:W2:Y:S01]  /*db080*/  LDL.LU R51, [R1+0x1d38] ;  /* 0x001d380001337983 */ /* 0x000ea20000300800 */
[----:B------:R-:W-:Y:S02]  /*db090*/  LOP3.LUT R4, R4, 0xffff, RZ, 0xc0, !PT ;  /* 0x0000ffff04047812 */ /* 0x000fe400078ec0ff */
[----:B0-----:R-:W-:Y:S02]  /*db0a0*/  SHF.R.U32.HI R0, RZ, 0x8, R7 ;  /* 0x00000008ff007819 */ /* 0x001fe40000011607 */
[----:B------:R-:W-:Y:S02]  /*db0b0*/  LOP3.LUT R5, R5, 0xffff, RZ, 0xc0, !PT ;  /* 0x0000ffff05057812 */ /* 0x000fe400078ec0ff */
[----:B------:R-:W-:-:S04]  /*db0c0*/  LOP3.LUT R0, R0, 0xffff, RZ, 0xc0, !PT ;  /* 0x0000ffff00007812 */ /* 0x000fc800078ec0ff */
[----:B------:R-:W-:Y:S02]  /*db0d0*/  PRMT R6, R6, 0x3340, R0 ;  /* 0x0000334006067816 */ /* 0x000fe40000000000 */
[----:B------:R-:W-:-:S03]  /*db0e0*/  PRMT R0, R4, 0x3340, R5 ;  /* 0x0000334004007816 */ /* 0x000fc60000000005 */
[----:B------:R-:W-:Y:S04]  /*db0f0*/  STL [R1+0x358], R6 ;  /* 0x0003580601007387 */ /* 0x000fe80000100800 */
[----:B------:R0:W-:Y:S02]  /*db100*/  STL [R1+0x34c], R0 ;  /* 0x00034c0001007387 */ /* 0x0001e40000100800 */
[----:B0-----:R-:W-:-:S04]  /*db110*/  SHF.R.U32.HI R0, RZ, 0x8, R3 ;  /* 0x00000008ff007819 */ /* 0x001fc80000011603 */
[----:B------:R-:W-:Y:S02]  /*db120*/  LOP3.LUT R0, R0, 0xffff, RZ, 0xc0, !PT ;  /* 0x0000ffff00007812 */ /* 0x000fe400078ec0ff */
[----:B---3--:R-:W-:Y:S02]  /*db130*/  PRMT R48, R58, 0x5410, R43 ;  /* 0x000054103a307816 */ /* 0x008fe4000000002b */
[----:B------:R-:W-:-:S04]  /*db140*/  SHF.R.U32.HI R43, RZ, 0x8, R2 ;  /* 0x00000008ff2b7819 */ /* 0x000fc80000011602 */
[----:B------:R-:W-:Y:S02]  /*db150*/  LOP3.LUT R43, R43, 0xffff, RZ, 0xc0, !PT ;  /* 0x0000ffff2b2b7812 */ /* 0x000fe400078ec0ff */
[--C-:B------:R-:W-:Y:S02]  /*db160*/  PRMT R2, R0, 0x3340, R1.reuse ;  /* 0x0000334000027816 */ /* 0x100fe40000000001 */
[----:B------:R-:W-:-:S03]  /*db170*/  PRMT R0, R43, 0x3340, R1 ;  /* 0x000033402b007816 */ /* 0x000fc60000000001 */
[----:B------:R0:W-:Y:S04]  /*db180*/  STL [R1+0x1b4], R2 ;  /* 0x0001b40201007387 */ /* 0x0001e80000100800 */
[----:B------:R1:W-:Y:S01]  /*db190*/  STL [R1+0x1b0], R0 ;  /* 0x0001b00001007387 */ /* 0x0003e20000100800 */
[----:B----4-:R-:W-:-:S03]  /*db1a0*/  PRMT R18, R44, 0x5410, R49 ;  /* 0x000054102c127816 */ /* 0x010fc60000000031 */
[----:B------:R-:W3:Y:S01]  /*db1b0*/  LDL.LU R44, [R1+0x38] ;  /* 0x00003800012c7983 */ /* 0x000ee20000300800 */
[----:B--2---:R-:W-:-:S03]  /*db1c0*/  LOP3.LUT R7, R52, 0xffff, RZ, 0xc0, !PT ;  /* 0x0000ffff34077812 */ /* 0x004fc600078ec0ff */
[----:B------:R-:W3:Y:S01]  /*db1d0*/  LDL.LU R52, [R1+0x2e8] ;  /* 0x0002e80001347983 */ /* 0x000ee20000300800 */
[----:B------:R-:W-:Y:S02]  /*db1e0*/  PRMT R43, R19, 0x5410, R50 ;  /* 0x00005410132b7816 */ /* 0x000fe40000000032 */
[----:B------:R-:W-:Y:S01]  /*db1f0*/  LOP3.LUT R56, R56, 0xffff, RZ, 0xc0, !PT ;  /* 0x0000ffff38387812 */ /* 0x000fe200078ec0ff */
[----:B0-----:R-:W2:Y:S01]  /*db200*/  LDL.LU R2, [R1+0x34] ;  /* 0x0000340001027983 */ /* 0x001ea20000300800 */
[----:B------:R-:W-:Y:S02]  /*db210*/  PRMT R39, R17, 0x5410, R39 ;  /* 0x0000541011277816 */ /* 0x000fe40000000027 */
[----:B------:R-:W-:Y:S01]  /*db220*/  LOP3.LUT R8, R45, 0xffff, RZ, 0xc0, !PT ;  /* 0x0000ffff2d087812 */ /* 0x000fe200078ec0ff */
[----:B------:R-:W2:Y:S01]  /*db230*/  LDL.LU R50, [R1+0x2dc] ;  /* 0x0002dc0001327983 */ /* 0x000ea20000300800 */
[----:B------:R-:W-:-:S03]  /*db240*/  PRMT R46, R57, 0x5410, R61 ;  /* 0x00005410392e7816 */ /* 0x000fc6000000003d */
[----:B------:R-:W4:Y:S01]  /*db250*/  LDL.LU R3, [R1+0x28] ;  /* 0x0000280001037983 */ /* 0x000f220000300800 */
[----:B------:R-:W-:-:S03]  /*db260*/  PRMT R17, R47, 0x5410, R53 ;  /* 0x000054102f117816 */ /* 0x000fc60000000035 */
[----:B------:R-:W4:Y:S01]  /*db270*/  LDL.LU R19, [R1+0x1ac] ;  /* 0x0001ac0001137983 */ /* 0x000f220000300800 */
[----:B-1----:R-:W-:Y:S02]  /*db280*/  PRMT R0, R56, 0x3340, R1 ;  /* 0x0000334038007816 */ /* 0x002fe40000000001 */
[----:B------:R-:W-:Y:S01]  /*db290*/  PRMT R9, R7, 0x3340, R8 ;  /* 0x0000334007097816 */ /* 0x000fe20000000008 */
[----:B------:R-:W4:Y:S01]  /*db2a0*/  LDL.LU R16, [R1+0x2088] ;  /* 0x0020880001107983 */ /* 0x000f220000300800 */
[----:B------:R-:W-:Y:S02]  /*db2b0*/  LOP3.LUT R5, R59, 0xffff, RZ, 0xc0, !PT ;  /* 0x0000ffff3b057812 */ /* 0x000fe400078ec0ff */
[----:B------:R-:W-:Y:S01]  /*db2c0*/  LOP3.LUT R4, R55, 0xffff, RZ, 0xc0, !PT ;  /* 0x0000ffff37047812 */ /* 0x000fe200078ec0ff */
[----:B------:R-:W4:Y:S01]  /*db2d0*/  LDL.LU R61, [R1+0x1b88] ;  /* 0x001b8800013d7983 */ /* 0x000f220000300800 */
[----:B------:R-:W-:-:S03]  /*db2e0*/  LOP3.LUT R6, R51, 0xffff, RZ, 0xc0, !PT ;  /* 0x0000ffff33067812 */ /* 0x000fc600078ec0ff */
[----:B------:R-:W4:Y:S01]  /*db2f0*/  LDL.LU R47, [R1+0x1d48] ;  /* 0x001d4800012f7983 */ /* 0x000f220000300800 */
[----:B------:R-:W-:Y:S02]  /*db300*/  PRMT R10, R9, 0x5410, R0 ;  /* 0x00005410090a7816 */ /* 0x000fe40000000000 */
[----:B------:R-:W-:Y:S02]  /*db310*/  PRMT R0, R4, 0x3340, R1 ;  /* 0x0000334004007816 */ /* 0x000fe40000000001 */
[----:B------:R-:W-:Y:S02]  /*db320*/  PRMT R9, R5, 0x3340, R6 ;  /* 0x0000334005097816 */ /* 0x000fe40000000006 */
[----:B------:R-:W-:Y:S02]  /*db330*/  SHF.R.U32.HI R7, RZ, 0x8, R7 ;  /* 0x00000008ff077819 */ /* 0x000fe40000011607 */
[----:B------:R-:W-:Y:S02]  /*db340*/  PRMT R9, R9, 0x5410, R0 ;  /* 0x0000541009097816 */ /* 0x000fe40000000000 */
[----:B------:R-:W-:-:S02]  /*db350*/  SHF.R.U32.HI R0, RZ, 0x8, R8 ;  /* 0x00000008ff007819 */ /* 0x000fc40000011608 */
[----:B------:R-:W-:Y:S02]  /*db360*/  SHF.R.U32.HI R5, RZ, 0x8, R5 ;  /* 0x00000008ff057819 */ /* 0x000fe40000011605 */
[----:B------:R-:W-:Y:S02]  /*db370*/  SHF.R.U32.HI R6, RZ, 0x8, R6 ;  /* 0x00000008ff067819 */ /* 0x000fe40000011606 */
[----:B------:R-:W-:Y:S02]  /*db380*/  LOP3.LUT R7, R7, 0xffff, RZ, 0xc0, !PT ;  /* 0x0000ffff07077812 */ /* 0x000fe400078ec0ff */
[----:B------:R-:W-:Y:S02]  /*db390*/  LOP3.LUT R0, R0, 0xffff, RZ, 0xc0, !PT ;  /* 0x0000ffff00007812 */ /* 0x000fe400078ec0ff */
[----:B------:R-:W-:Y:S02]  /*db3a0*/  LOP3.LUT R5, R5, 0xffff, RZ, 0xc0, !PT ;  /* 0x0000ffff05057812 */ /* 0x000fe400078ec0ff */
[----:B------:R-:W-:Y:S01]  /*db3b0*/  LOP3.LUT R6, R6, 0xffff, RZ, 0xc0, !PT ;  /* 0x0000ffff06067812 */ /* 0x000fe200078ec0ff */
[----:B------:R-:W-:Y:S01]  /*db3c0*/  STL [R1+0x4fc], R10 ;  /* 0x0004fc0a01007387 */ /* 0x000fe20000100800 */
[----:B------:R-:W-:-:S02]  /*db3d0*/  PRMT R7, R7, 0x3340, R0 ;  /* 0x0000334007077816 */ /* 0x000fc40000000000 */
[----:B------:R-:W-:Y:S01]  /*db3e0*/  PRMT R0, R5, 0x3340, R6 ;  /* 0x0000334005007816 */ /* 0x000fe20000000006 */
[----:B------:R-:W-:Y:S04]  /*db3f0*/  STL [R1+0x4d8], R9 ;  /* 0x0004d80901007387 */ /* 0x000fe80000100800 */
[----:B------:R-:W4:Y:S04]  /*db400*/  LDL.LU R49, [R1+0x30] ;  /* 0x0000300001317983 */ /* 0x000f280000300800 */
[----:B------:R-:W4:Y:S04]  /*db410*/  LDL.LU R45, [R1+0x2d8] ;  /* 0x0002d800012d7983 */ /* 0x000f280000300800 */
[----:B------:R-:W-:Y:S04]  /*db420*/  STL [R1+0x378], R7 ;  /* 0x0003780701007387 */ /* 0x000fe80000100800 */
[----:B------:R-:W4:Y:S04]  /*db430*/  LDL.LU R57, [R1+0x24] ;  /* 0x0000240001397983 */ /* 0x000f280000300800 */
[----:B------:R0:W-:Y:S04]  /*db440*/  STL [R1+0x348], R0 ;  /* 0x0003480001007387 */ /* 0x0001e80000100800 */
[----:B------:R-:W4:Y:S04]  /*db450*/  LDL.LU R53, [R1+0x1a8] ;  /* 0x0001a80001357983 */ /* 0x000f280000300800 */
[----:B------:R-:W4:Y:S04]  /*db460*/  LDL.LU R59, [R1+0x20] ;  /* 0x00002000013b7983 */ /* 0x000f280000300800 */
[----:B------:R-:W4:Y:S04]  /*db470*/  LDL.LU R55, [R1+0x2d4] ;  /* 0x0002d40001377983 */ /* 0x000f280000300800 */
[----:B------:R-:W4:Y:S01]  /*db480*/  LDL.LU R51, [R1+0x1ecc] ;  /* 0x001ecc0001337983 */ /* 0x000f220000300800 */
[----:B---3--:R-:W-:-:S03]  /*db490*/  PRMT R58, R52, 0x5410, R44 ;  /* 0x00005410343a7816 */ /* 0x008fc6000000002c */
[----:B------:R-:W3:Y:S04]  /*db4a0*/  LDL.LU R44, [R1+0x1afc] ;  /* 0x001afc00012c7983 */ /* 0x000ee80000300800 */
[----:B------:R-:W3:Y:S01]  /*db4b0*/  LDL.LU R52, [R1+0x1ce8] ;  /* 0x001ce80001347983 */ /* 0x000ee20000300800 */
[----:B--2---:R-:W-:Y:S02]  /*db4c0*/  PRMT R50, R50, 0x5410, R2 ;  /* 0x0000541032327816 */ /* 0x004fe40000000002 */
[----:B----4-:R-:W-:Y:S02]  /*db4d0*/  PRMT R19, R19, 0x5410, R3 ;  /* 0x0000541013137816 */ /* 0x010fe40000000003 */
[----:B------:R-:W-:Y:S02]  /*db4e0*/  LOP3.LUT R2, R16, 0xffff, RZ, 0xc0, !PT ;  /* 0x0000ffff10027812 */ /* 0x000fe400078ec0ff */
[----:B------:R-:W-:-:S02]  /*db4f0*/  LOP3.LUT R5, R61, 0xffff, RZ, 0xc0, !PT ;  /* 0x0000ffff3d057812 */ /* 0x000fc400078ec0ff */
[----:B------:R-:W-:Y:S02]  /*db500*/  LOP3.LUT R3, R47, 0xffff, RZ, 0xc0, !PT ;  /* 0x0000ffff2f037812 */ /* 0x000fe400078ec0ff */
[----:B0-----:R-:W-:Y:S02]  /*db510*/  PRMT R0, R5, 0x3340, R1 ;  /* 0x0000334005007816 */ /* 0x001fe40000000001 */
        /* <DEDUP_REMOVED lines=8> */
[----:B------:R-:W-:Y:S02]  /*db5a0*/  PRMT R4, R0, 0x3340, R1 ;  /* 0x0000334000047816 */ /* 0x000fe40000000001 */
[----:B------:R-:W-:Y:S01]  /*db5b0*/  PRMT R0, R2, 0x3340, R3 ;  /* 0x0000334002007816 */ /* 0x000fe20000000003 */
[----:B------:R-:W-:Y:S04]  /*db5c0*/  STL [R1+0x4c8], R6 ;  /* 0x0004c80601007387 */ /* 0x000fe80000100800 */
[----:B------:R0:W-:Y:S04]  /*db5d0*/  STL [R1+0x1ac], R4 ;  /* 0x0001ac0401007387 */ /* 0x0001e80000100800 */
[----:B------:R-:W2:Y:S04]  /*db5e0*/  LDL.LU R12, [R1+0x18] ;  /* 0x00001800010c7983 */ /* 0x000ea80000300800 */
[----:B------:R1:W-:Y:S01]  /*db5f0*/  STL [R1+0x344], R0 ;  /* 0x0003440001007387 */ /* 0x0003e20000100800 */
[----:B------:R-:W-:-:S03]  /*db600*/  PRMT R61, R45, 0x5410, R49 ;  /* 0x000054102d3d7816 */ /* 0x000fc60000000031 */
[----:B------:R-:W2:Y:S04]  /*db610*/  LDL.LU R47, [R1+0x1a4] ;  /* 0x0001a400012f7983 */ /* 0x000ea80000300800 */
[----:B------:R-:W4:Y:S04]  /*db620*/  LDL.LU R10, [R1+0x14] ;  /* 0x00001400010a7983 */ /* 0x000f280000300800 */
[----:B------:R-:W4:Y:S04]  /*db630*/  LDL.LU R49, [R1+0x178] ;  /* 0x0001780001317983 */ /* 0x000f280000300800 */
[----:B------:R-:W2:Y:S04]  /*db640*/  LDL.LU R9, [R1+0x10] ;  /* 0x0000100001097983 */ /* 0x000ea80000300800 */
[----:B------:R-:W2:Y:S04]  /*db650*/  LDL.LU R45, [R1+0x180] ;  /* 0x00018000012d7983 */ /* 0x000ea80000300800 */
[----:B------:R-:W2:Y:S01]  /*db660*/  LDL.LU R3, [R1+0x5228] ;  /* 0x0052280001037983 */ /* 0x000ea20000300800 */
[----:B0-----:R-:W-:-:S03]  /*db670*/  LOP3.LUT R4, R51, 0xffff, RZ, 0xc0, !PT ;  /* 0x0000ffff33047812 */ /* 0x001fc600078ec0ff */
[----:B------:R-:W2:Y:S04]  /*db680*/  LDL.LU R7, [R1+0x5040] ;  /* 0x0050400001077983 */ /* 0x000ea80000300800 */
[----:B------:R-:W2:Y:S01]  /*db690*/  LDL.LU R2, [R1+0x510c] ;  /* 0x00510c0001027983 */ /* 0x000ea20000300800 */
[----:B------:R-:W-:Y:S02]  /*db6a0*/  PRMT R53, R53, 0x5410, R57 ;  /* 0x0000541035357816 */ /* 0x000fe40000000039 */
[----:B------:R-:W-:Y:S02]  /*db6b0*/  PRMT R57, R55, 0x5410, R59 ;  /* 0x0000541037397816 */ /* 0x000fe4000000003b */
[----:B---3--:R-:W-:Y:S02]  /*db6c0*/  LOP3.LUT R6, R44, 0xffff, RZ, 0xc0, !PT ;  /* 0x0000ffff2c067812 */ /* 0x008fe400078ec0ff */
[----:B------:R-:W-:-:S02]  /*db6d0*/  LOP3.LUT R8, R52, 0xffff, RZ, 0xc0, !PT ;  /* 0x0000ffff34087812 */ /* 0x000fc400078ec0ff */
[----:B-1----:R-:W-:Y:S02]  /*db6e0*/  PRMT R0, R6, 0x3340, R1 ;  /* 0x0000334006007816 */ /* 0x002fe40000000001 */
[----:B------:R-:W-:Y:S02]  /*db6f0*/  PRMT R14, R4, 0x3340, R8 ;  /* 0x00003340040e7816 */ /* 0x000fe40000000008 */
[----:B------:R-:W-:Y:S02]  /*db700*/  SHF.R.U32.HI R4, RZ, 0x8, R4 ;  /* 0x00000008ff047819 */ /* 0x000fe40000011604 */
[----:B------:R-:W-:Y:S02]  /*db710*/  PRMT R14, R14, 0x5410, R0 ;  /* 0x000054100e0e7816 */ /* 0x000fe40000000000 */
[----:B------:R-:W-:Y:S02]  /*db720*/  SHF.R.U32.HI R0, RZ, 0x8, R8 ;  /* 0x00000008ff007819 */ /* 0x000fe40000011608 */
[----:B------:R-:W-:Y:S01]  /*db730*/  LOP3.LUT R51, R4, 0xffff, RZ, 0xc0, !PT ;  /* 0x0000ffff04337812 */ /* 0x000fe200078ec0ff */
[----:B------:R0:W-:Y:S01]  /*db740*/  STL [R1+0x4b8], R14 ;  /* 0x0004b80e01007387 */ /* 0x0001e20000100800 */
[----:B------:R-:W-:-:S03]  /*db750*/  LOP3.LUT R0, R0, 0xffff, RZ, 0xc0, !PT ;  /* 0x0000ffff00007812 */ /* 0x000fc600078ec0ff */
[----:B------:R-:W3:Y:S01]  /*db760*/  LDL.LU R4, [R1+0x8] ;  /* 0x0000080001047983 */ /* 0x000ee20000300800 */
[----:B------:R-:W-:-:S03]  /*db770*/  PRMT R51, R51, 0x3340, R0 ;  /* 0x0000334033337816 */ /* 0x000fc60000000000 */
[----:B------:R-:W3:Y:S01]  /*db780*/  LDL.LU R59, [R1+0x17c] ;  /* 0x00017c00013b7983 */ /* 0x000ee20000300800 */
[----:B0-----:R-:W-:-:S03]  /*db790*/  SHF.R.U32.HI R14, RZ, 0x8, R6 ;  /* 0x00000008ff0e7819 */ /* 0x001fc60000011606 */
[----:B------:R-:W3:Y:S04]  /*db7a0*/  LDL.LU R6, [R1+0x4] ;  /* 0x0000040001067983 */ /* 0x000ee80000300800 */
[----:B------:R-:W3:Y:S04]  /*db7b0*/  LDL.LU R55, [R1+0x170] ;  /* 0x0001700001377983 */ /* 0x000ee80000300800 */
[----:B------:R-:W3:Y:S04]  /*db7c0*/  LDL.LU R8, [R1] ;  /* 0x0000000001087983 */ /* 0x000ee80000300800 */
[----:B------:R-:W3:Y:S04]  /*db7d0*/  LDL.LU R16, [R1+0x174] ;  /* 0x0001740001107983 */ /* 0x000ee80000300800 */
[----:B------:R-:W3:Y:S04]  /*db7e0*/  LDL.LU R44, [R1+0x1ee8] ;  /* 0x001ee800012c7983 */ /* 0x000ee80000300800 */
[----:B------:R-:W3:Y:S04]  /*db7f0*/  LDL.LU R52, [R1+0x1b3c] ;  /* 0x001b3c0001347983 */ /* 0x000ee80000300800 */
[----:B------:R0:W-:Y:S04]  /*db800*/  STL [R1+0x338], R51 ;  /* 0x0003383301007387 */ /* 0x0001e80000100800 */
[----:B0-----:R-:W3:Y:S01]  /*db810*/  LDL.LU R51, [R1+0x1d1c] ;  /* 0x001d1c0001337983 */ /* 0x001ee20000300800 */
[----:B------:R-:W-:-:S04]  /*db820*/  LOP3.LUT R14, R14, 0xffff, RZ, 0xc0, !PT ;  /* 0x0000ffff0e0e7812 */ /* 0x000fc800078ec0ff */
[----:B------:R-:W-:-:S05]  /*db830*/  PRMT R0, R14, 0x3340, R1 ;  /* 0x000033400e007816 */ /* 0x000fca0000000001 */
[----:B------:R0:W-:Y:S01]  /*db840*/  STL [R1+0x1a8], R0 ;  /* 0x0001a80001007387 */ /* 0x0001e20000100800 */
[----:B----4-:R-:W-:Y:S02]  /*db850*/  PRMT R49, R49, 0x5410, R10 ;  /* 0x0000541031317816 */ /* 0x010fe4000000000a */
[----:B--2---:R-:W-:Y:S02]  /*db860*/  PRMT R45, R45, 0x5410, R9 ;  /* 0x000054102d2d7816 */ /* 0x004fe40000000009 */
[----:B------:R-:W-:Y:S02]  /*db870*/  LOP3.LUT R3, R3, 0xffff, RZ, 0xc0, !PT ;  /* 0x0000ffff03037812 */ /* 0x000fe400078ec0ff */
[----:B------:R-:W-:Y:S02]  /*db880*/  LOP3.LUT R9, R7, 0xffff, RZ, 0xc0, !PT ;  /* 0x0000ffff07097812 */ /* 0x000fe400078ec0ff */
[----:B------:R-:W-:Y:S02]  /*db890*/  LOP3.LUT R2, R2, 0xffff, RZ, 0xc0, !PT ;  /* 0x0000ffff02027812 */ /* 0x000fe400078ec0ff */
[----:B0-----:R-:W-:-:S02]  /*db8a0*/  PRMT R0, R9, 0x3340, R1 ;  /* 0x0000334009007816 */ /* 0x001fc40000000001 */
[----:B------:R-:W-:-:S04]  /*db8b0*/  PRMT R7, R3, 0x3340, R2 ;  /* 0x0000334003077816 */ /* 0x000fc80000000002 */
[----:B------:R-:W-:Y:S02]  /*db8c0*/  PRMT R10, R7, 0x5410, R0 ;  /* 0x00005410070a7816 */ /* 0x000fe40000000000 */
[----:B------:R-:W-:Y:S02]  /*db8d0*/  SHF.R.U32.HI R0, RZ, 0x8, R5 ;  /* 0x00000008ff007819 */ /* 0x000fe40000011605 */
[----:B------:R-:W-:Y:S02]  /*db8e0*/  SHF.R.U32.HI R7, RZ, 0x8, R3 ;  /* 0x00000008ff077819 */ /* 0x000fe40000011603 */
[----:B------:R-:W-:Y:S01]  /*db8f0*/  SHF.R.U32.HI R3, RZ, 0x8, R2 ;  /* 0x00000008ff037819 */ /* 0x000fe20000011602 */
[----:B------:R0:W-:Y:S01]  /*db900*/  STL [R1+0x488], R10 ;  /* 0x0004880a01007387 */ /* 0x0001e20000100800 */
[----:B------:R-:W-:Y:S02]  /*db910*/  LOP3.LUT R0, R0, 0xffff, RZ, 0xc0, !PT ;  /* 0x0000ffff00007812 */ /* 0x000fe400078ec0ff */
[----:B------:R-:W-:Y:S01]  /*db920*/  LOP3.LUT R7, R7, 0xffff, RZ, 0xc0, !PT ;  /* 0x0000ffff07077812 */ /* 0x000fe200078ec0ff */
[----:B------:R-:W2:Y:S01]  /*db930*/  LDL.LU R5, [R1+0x19cc] ;  /* 0x0019cc0001057983 */ /* 0x000ea20000300800 */
[----:B------:R-:W-:-:S02]  /*db940*/  PRMT R47, R47, 0x5410, R12 ;  /* 0x000054102f2f7816 */ /* 0x000fc4000000000c */
[----:B------:R-:W-:Y:S01]  /*db950*/  PRMT R12, R0, 0x3340, R1 ;  /* 0x00003340000c7816 */ /* 0x000fe20000000001 */
[----:B------:R-:W4:Y:S01]  /*db960*/  LDL.LU R2, [R1+0x7fc] ;  /* 0x0007fc0001027983 */ /* 0x000f220000300800 */
[----:B0-----:R-:W-:-:S03]  /*db970*/  LOP3.LUT R10, R3, 0xffff, RZ, 0xc0, !PT ;  /* 0x0000ffff030a7812 */ /* 0x001fc600078ec0ff */
[----:B------:R-:W2:Y:S01]  /*db980*/  LDL.LU R3, [R1+0x1d58] ;  /* 0x001d580001037983 */ /* 0x000ea20000300800 */
[----:B------:R-:W-:-:S03]  /*db990*/  PRMT R0, R7, 0x3340, R10 ;  /* 0x0000334007007816 */ /* 0x000fc6000000000a */
[----:B------:R-:W-:Y:S01]  /*db9a0*/  STL [R1+0x1a4], R12 ;  /* 0x0001a40c01007387 */ /* 0x000fe20000100800 */
[----:B---3--:R-:W-:-:S03]  /*db9b0*/  PRMT R59, R59, 0x5410, R4 ;  /* 0x000054103b3b7816 */ /* 0x008fc60000000004 */
[----:B------:R-:W3:Y:S01]  /*db9c0*/  LDL.LU R4, [R1+0x7f0] ;  /* 0x0007f00001047983 */ /* 0x000ee20000300800 */
[----:B------:R-:W-:-:S03]  /*db9d0*/  PRMT R55, R55, 0x5410, R6 ;  /* 0x0000541037377816 */ /* 0x000fc60000000006 */
[----:B------:R0:W-:Y:S01]  /*db9e0*/  STL [R1+0x330], R0 ;  /* 0x0003300001007387 */ /* 0x0001e20000100800 */
[----:B------:R-:W-:Y:S02]  /*db9f0*/  LOP3.LUT R10, R44, 0xffff, RZ, 0xc0, !PT ;  /* 0x0000ffff2c0a7812 */ /* 0x000fe400078ec0ff */
[----:B------:R-:W-:Y:S02]  /*dba00*/  LOP3.LUT R52, R52, 0xffff, RZ, 0xc0, !PT ;  /* 0x0000ffff34347812 */ /* 0x000fe400078ec0ff */
[----:B------:R-:W-:Y:S02]  /*dba10*/  PRMT R16, R16, 0x5410, R8 ;  /* 0x0000541010107816 */ /* 0x000fe40000000008 */
[----:B0-----:R-:W-:Y:S01]  /*dba20*/  PRMT R0, R52, 0x3340, R1 ;  /* 0x0000334034007816 */ /* 0x001fe20000000001 */
[----:B------:R-:W3:Y:S04]  /*dba30*/  LDL.LU R8, [R1+0x708] ;  /* 0x0007080001087983 */ /* 0x000ee80000300800 */
[----:B------:R-:W3:Y:S04]  /*dba40*/  LDL.LU R44, [R1+0x523c] ;  /* 0x00523c00012c7983 */ /* 0x000ee80000300800 */
[----:B------:R-:W3:Y:S01]  /*dba50*/  LDL.LU R14, [R1+0x5058] ;  /* 0x00505800010e7983 */ /* 0x000ee20000300800 */
[----:B------:R-:W-:-:S03]  /*dba60*/  LOP3.LUT R6, R51, 0xffff, RZ, 0xc0, !PT ;  /* 0x0000ffff33067812 */ /* 0x000fc600078ec0ff */
[----:B------:R-:W3:Y:S01]  /*dba70*/  LDL.LU R7, [R1+0x4fe0] ;  /* 0x004fe00001077983 */ /* 0x000ee20000300800 */
[----:B------:R-:W-:-:S03]  /*dba80*/  PRMT R12, R10, 0x3340, R6 ;  /* 0x000033400a0c7816 */ /* 0x000fc60000000006 */
[----:B------:R-:W3:Y:S01]  /*dba90*/  LDL.LU R51, [R1+0x50c0] ;  /* 0x0050c00001337983 */ /* 0x000ee20000300800 */
[----:B------:R-:W-:-:S03]  /*dbaa0*/  PRMT R0, R12, 0x5410, R0 ;  /* 0x000054100c007816 */ /* 0x000fc60000000000 */
[----:B------:R-:W3:Y:S04]  /*dbab0*/  LDL.LU R12, [R1+0x5724] ;  /* 0x00572400010c7983 */ /* 0x000ee80000300800 */
[----:B------:R0:W-:Y:S02]  /*dbac0*/  STL [R1+0x48c], R0 ;  /* 0x00048c0001007387 */ /* 0x0001e40000100800 */
[----:B0-----:R-:W-:Y:S02]  /*dbad0*/  SHF.R.U32.HI R0, RZ, 0x8, R10 ;  /* 0x00000008ff007819 */ /* 0x001fe4000001160a */
[----:B------:R-:W-:Y:S02]  /*dbae0*/  SHF.R.U32.HI R10, RZ, 0x8, R9 ;  /* 0x00000008ff0a7819 */ /* 0x000fe40000011609 */
[----:B------:R-:W-:-:S02]  /*dbaf0*/  SHF.R.U32.HI R9, RZ, 0x8, R6 ;  /* 0x00000008ff097819 */ /* 0x000fc40000011606 */
[----:B------:R-:W-:Y:S02]  /*dbb00*/  LOP3.LUT R6, R0, 0xffff, RZ, 0xc0, !PT ;  /* 0x0000ffff00067812 */ /* 0x000fe400078ec0ff */
[----:B------:R-:W-:Y:S02]  /*dbb10*/  LOP3.LUT R0, R10, 0xffff, RZ, 0xc0, !PT ;  /* 0x0000ffff0a007812 */ /* 0x000fe400078ec0ff */
[----:B------:R-:W3:Y:S02]  /*dbb20*/  LDL.LU R10, [R1+0x5720] ;  /* 0x00572000010a7983 */ /* 0x000ee40000300800 */
[----:B------:R-:W-:-:S05]  /*dbb30*/  PRMT R0, R0, 0x3340, R1 ;  /* 0x0000334000007816 */ /* 0x000fca0000000001 */
[----:B------:R0:W-:Y:S04]  /*dbb40*/  STL [R1+0x1a0], R0 ;  /* 0x0001a00001007387 */ /* 0x0001e80000100800 */
[----:B0-----:R-:W4:Y:S01]  /*dbb50*/  LDL.LU R0, [R1+0x19d8] ;  /* 0x0019d80001007983 */ /* 0x001f220000300800 */
[----:B------:R-:W-:-:S04]  /*dbb60*/  LOP3.LUT R9, R9, 0xffff, RZ, 0xc0, !PT ;  /* 0x0000ffff09097812 */ /* 0x000fc800078ec0ff */
[----:B------:R-:W-:Y:S02]  /*dbb70*/  PRMT R6, R6, 0x3340, R9 ;  /* 0x0000334006067816 */ /* 0x000fe40000000009 */
[----:B------:R-:W3:Y:S04]  /*dbb80*/  LDL.LU R9, [R1+0x571c] ;  /* 0x00571c0001097983 */ /* 0x000ee80000300800 */
[----:B------:R0:W-:Y:S04]  /*dbb90*/  STL [R1+0x354], R6 ;  /* 0x0003540601007387 */ /* 0x0001e80000100800 */
[----:B0-----:R-:W3:Y:S01]  /*dbba0*/  LDL.LU R6, [R1+0x5718] ;  /* 0x0057180001067983 */ /* 0x001ee20000300800 */
[----:B----4-:R-:W-:-:S04]  /*dbbb0*/  LOP3.LUT R0, R0, 0xffff, RZ, 0xc0, !PT ;  /* 0x0000ffff00007812 */ /* 0x010fc800078ec0ff */
[----:B------:R-:W-:-:S05]  /*dbbc0*/  PRMT R2, R2, 0x4210, R0 ;  /* 0x0000421002027816 */ /* 0x000fca0000000000 */
[----:B------:R0:W-:Y:S04]  /*dbbd0*/  STL [R1+0x740], R2 ;  /* 0x0007400201007387 */ /* 0x0001e80000100800 */
[----:B0-----:R-:W4:Y:S01]  /*dbbe0*/  LDL.LU R2, [R1+0x5714] ;  /* 0x0057140001027983 */ /* 0x001f220000300800 */
[----:B--2---:R-:W-:-:S04]  /*dbbf0*/  LOP3.LUT R5, R5, 0xffff, RZ, 0xc0, !PT ;  /* 0x0000ffff05057812 */ /* 0x004fc800078ec0ff */
[----:B------:R-:W-:Y:S02]  /*dbc00*/  PRMT R3, R3, 0x4210, R5 ;  /* 0x0000421003037816 */ /* 0x000fe40000000005 */
[----:B----4-:R-:W-:Y:S02]  /*dbc10*/  PRMT R2, R2, 0x5210, R0 ;  /* 0x0000521002027816 */ /* 0x010fe40000000000 */
[----:B------:R-:W2:Y:S04]  /*dbc20*/  LDL.LU R0, [R1+0x3a4] ;  /* 0x0003a40001007983 */ /* 0x000ea80000300800 */
[----:B------:R0:W-:Y:S04]  /*dbc30*/  STL [R1+0x6c0], R2 ;  /* 0x0006c00201007387 */ /* 0x0001e80000100800 */
[----:B0-----:R-:W4:Y:S04]  /*dbc40*/  LDL.LU R2, [R1+0x4ef0] ;  /* 0x004ef00001027983 */ /* 0x001f280000300800 */
[----:B------:R0:W-:Y:S04]  /*dbc50*/  STL [R1+0x744], R3 ;  /* 0x0007440301007387 */ /* 0x0001e80000100800 */
[----:B0-----:R-:W4:Y:S01]  /*dbc60*/  LDL.LU R3, [R1+0x5710] ;  /* 0x0057100001037983 */ /* 0x001f220000300800 */
[----:B--2---:R-:W-:-:S04]  /*dbc70*/  LOP3.LUT R0, R0, 0xffff, RZ, 0xc0, !PT ;  /* 0x0000ffff00007812 */ /* 0x004fc800078ec0ff */
[----:B---3--:R-:W-:Y:S02]  /*dbc80*/  PRMT R4, R4, 0x4210, R0 ;  /* 0x0000421004047816 */ /* 0x008fe40000000000 */
[----:B----4-:R-:W-:Y:S02]  /*dbc90*/  PRMT R3, R3, 0x5210, R5 ;  /* 0x0000521003037816 */ /* 0x010fe40000000005 */
[----:B------:R-:W2:Y:S04]  /*dbca0*/  LDL.LU R5, [R1+0x570c] ;  /* 0x00570c0001057983 */ /* 0x000ea80000300800 */
[----:B------:R0:W-:Y:S04]  /*dbcb0*/  STL [R1+0x6c4], R3 ;  /* 0x0006c40301007387 */ /* 0x0001e80000100800 */
[----:B0-----:R-:W3:Y:S04]  /*dbcc0*/  LDL.LU R3, [R1+0x51f0] ;  /* 0x0051f00001037983 */ /* 0x001ee80000300800 */
[----:B------:R0:W-:Y:S04]  /*dbcd0*/  STL [R1+0x748], R4 ;  /* 0x0007480401007387 */ /* 0x0001e80000100800 */
[----:B0-----:R-:W4:Y:S01]  /*dbce0*/  LDL.LU R4, [R1+0x5708] ;  /* 0x0057080001047983 */ /* 0x001f220000300800 */
[----:B------:R-:W-:-:S02]  /*dbcf0*/  LOP3.LUT R2, R2, 0xffff, RZ, 0xc0, !PT ;  /* 0x0000ffff02027812 */ /* 0x000fc400078ec0ff */
[----:B----4-:R-:W-:Y:S02]  /*dbd00*/  PRMT R4, R4, 0x5210, R0 ;  /* 0x0000521004047816 */ /* 0x010fe40000000000 */
[----:B------:R-:W4:Y:S04]  /*dbd10*/  LDL.LU R0, [R1+0x5124] ;  /* 0x0051240001007983 */ /* 0x000f280000300800 */
[----:B------:R0:W-:Y:S01]  /*dbd20*/  STL [R1+0x6c8], R4 ;  /* 0x0006c80401007387 */ /* 0x0001e20000100800 */
[----:B------:R-:W-:Y:S02]  /*dbd30*/  LOP3.LUT R44, R44, 0xffff, RZ, 0xc0, !PT ;  /* 0x0000ffff2c2c7812 */ /* 0x000fe400078ec0ff */
[----:B------:R-:W-:Y:S02]  /*dbd40*/  LOP3.LUT R14, R14, 0xffff, RZ, 0xc0, !PT ;  /* 0x0000ffff0e0e7812 */ /* 0x000fe400078ec0ff */
[----:B0-----:R-:W-:-:S02]  /*dbd50*/  PRMT R4, R8, 0x4210, R2 ;  /* 0x0000421008047816 */ /* 0x001fc40000000002 */
[----:B------:R-:W4:Y:S01]  /*dbd60*/  LDL.LU R8, [R1+0x7e8] ;  /* 0x0007e80001087983 */ /* 0x000f220000300800 */
[----:B--2---:R-:W-:-:S03]  /*dbd70*/  PRMT R2, R5, 0x5210, R2 ;  /* 0x0000521005027816 */ /* 0x004fc60000000002 */
[----:B------:R4:W-:Y:S01]  /*dbd80*/  STL [R1+0x730], R4 ;  /* 0x0007300401007387 */ /* 0x0009e20000100800 */
[----:B---3--:R-:W-:-:S03]  /*dbd90*/  LOP3.LUT R5, R3, 0xffff, RZ, 0xc0, !PT ;  /* 0x0000ffff03057812 */ /* 0x008fc600078ec0ff */
[----:B------:R0:W-:Y:S01]  /*dbda0*/  STL [R1+0x6b0], R2 ;  /* 0x0006b00201007387 */ /* 0x0001e20000100800 */
[----:B------:R-:W-:Y:S02]  /*dbdb0*/  LOP3.LUT R7, R7, 0xffff, RZ, 0xc0, !PT ;  /* 0x0000ffff07077812 */ /* 0x000fe400078ec0ff */
[----:B------:R-:W-:Y:S02]  /*dbdc0*/  LOP3.LUT R3, R51, 0xffff, RZ, 0xc0, !PT ;  /* 0x0000ffff33037812 */ /* 0x000fe400078ec0ff */
[----:B----4-:R-:W-:Y:S02]  /*dbdd0*/  LOP3.LUT R4, R0, 0xffff, RZ, 0xc0, !PT ;  /* 0x0000ffff00047812 */ /* 0x010fe400078ec0ff */
[----:B------:R-:W-:Y:S02]  /*dbde0*/  PRMT R0, R14, 0x3340, R1 ;  /* 0x000033400e007816 */ /* 0x000fe40000000001 */
[----:B0-----:R-:W-:-:S04]  /*dbdf0*/  PRMT R2, R44, 0x3340, R4 ;  /* 0x000033402c027816 */ /* 0x001fc80000000004 */
[----:B------:R-:W-:Y:S02]  /*dbe00*/  PRMT R51, R2, 0x5410, R0 ;  /* 0x0000541002337816 */ /* 0x000fe40000000000 */
[----:B------:R-:W-:Y:S02]  /*dbe10*/  PRMT R0, R7, 0x3340, R1 ;  /* 0x0000334007007816 */ /* 0x000fe40000000001 */
[----:B------:R-:W-:Y:S01]  /*dbe20*/  PRMT R2, R5, 0x3340, R3 ;  /* 0x0000334005027816 */ /* 0x000fe20000000003 */
[----:B------:R0:W-:Y:S03]  /*dbe30*/  STL [R1+0x474], R51 ;  /* 0x0004743301007387 */ /* 0x0001e60000100800 */
[----:B------:R-:W-:Y:S02]  /*dbe40*/  PRMT R0, R2, 0x5410, R0 ;  /* 0x0000541002007816 */ /* 0x000fe40000000000 */
[----:B------:R-:W-:Y:S01]  /*dbe50*/  SHF.R.U32.HI R2, RZ, 0x8, R44 ;  /* 0x00000008ff027819 */ /* 0x000fe2000001162c */
[----:B0-----:R-:W2:Y:S04]  /*dbe60*/  LDL.LU R51, [R1+0x700] ;  /* 0x0007000001337983 */ /* 0x001ea80000300800 */
[----:B------:R0:W-:Y:S01]  /*dbe70*/  STL [R1+0x470], R0 ;  /* 0x0004700001007387 */ /* 0x0001e20000100800 */
[----:B------:R-:W-:-:S02]  /*dbe80*/  SHF.R.U32.HI R5, RZ, 0x8, R5 ;  /* 0x00000008ff057819 */ /* 0x000fc40000011605 */
[----:B------:R-:W-:Y:S01]  /*dbe90*/  LOP3.LUT R2, R2, 0xffff, RZ, 0xc0, !PT ;  /* 0x0000ffff02027812 */ /* 0x000fe200078ec0ff */
[----:B------:R-:W3:Y:S01]  /*dbea0*/  LDL.LU R44, [R1+0x5008] ;  /* 0x00500800012c7983 */ /* 0x000ee20000300800 */
[----:B0-----:R-:W-:-:S04]  /*dbeb0*/  SHF.R.U32.HI R0, RZ, 0x8, R4 ;  /* 0x00000008ff007819 */ /* 0x001fc80000011604 */
[----:B------:R-:W-:Y:S02]  /*dbec0*/  LOP3.LUT R0, R0, 0xffff, RZ, 0xc0, !PT ;  /* 0x0000ffff00007812 */ /* 0x000fe400078ec0ff */
[----:B------:R-:W-:Y:S02]  /*dbed0*/  LOP3.LUT R4, R5, 0xffff, RZ, 0xc0, !PT ;  /* 0x0000ffff05047812 */ /* 0x000fe400078ec0ff */
[----:B------:R-:W4:Y:S01]  /*dbee0*/  LDL.LU R5, [R1+0x1a8c] ;  /* 0x001a8c0001057983 */ /* 0x000f220000300800 */
[----:B------:R-:W-:-:S03]  /*dbef0*/  PRMT R2, R2, 0x3340, R0 ;  /* 0x0000334002027816 */ /* 0x000fc60000000000 */
[----:B------:R-:W2:Y:S01]  /*dbf00*/  LDL.LU R0, [R1+0x4f04] ;  /* 0x004f040001007983 */ /* 0x000ea20000300800 */
[----:B------:R-:W-:-:S04]  /*dbf10*/  SHF.R.U32.HI R3, RZ, 0x8, R3 ;  /* 0x00000008ff037819 */ /* 0x000fc80000011603 */
[----:B------:R-:W-:Y:S01]  /*dbf20*/  LOP3.LUT R3, R3, 0xffff, RZ, 0xc0, !PT ;  /* 0x0000ffff03037812 */ /* 0x000fe200078ec0ff */
[----:B------:R0:W-:Y:S03]  /*dbf30*/  STL [R1+0x328], R2 ;  /* 0x0003280201007387 */ /* 0x0001e60000100800 */
[----:B------:R-:W-:Y:S01]  /*dbf40*/  PRMT R3, R4, 0x3340, R3 ;  /* 0x0000334004037816 */ /* 0x000fe20000000003 */
[----:B0-----:R-:W3:Y:S04]  /*dbf50*/  LDL.LU R2, [R1+0x4ea4] ;  /* 0x004ea40001027983 */ /* 0x001ee80000300800 */
[----:B------:R-:W4:Y:S04]  /*dbf60*/  LDL.LU R4, [R1+0x5208] ;  /* 0x0052080001047983 */ /* 0x000f280000300800 */
[----:B------:R0:W-:Y:S04]  /*dbf70*/  STL [R1+0x324], R3 ;  /* 0x0003240301007387 */ /* 0x0001e80000100800 */
[----:B0-----:R-:W4:Y:S01]  /*dbf80*/  LDL.LU R3, [R1+0x50dc] ;  /* 0x0050dc0001037983 */ /* 0x001f220000300800 */
[----:B--2---:R-:W-:-:S04]  /*dbf90*/  LOP3.LUT R0, R0, 0xffff, RZ, 0xc0, !PT ;  /* 0x0000ffff00007812 */ /* 0x004fc800078ec0ff */
[--C-:B------:R-:W-:Y:S02]  /*dbfa0*/  PRMT R8, R8, 0x4210, R0.reuse ;  /* 0x0000421008087816 */ /* 0x100fe40000000000 */
[----:B------:R-:W-:-:S03]  /*dbfb0*/  PRMT R6, R6, 0x5210, R0 ;  /* 0x0000521006067816 */ /* 0x000fc60000000000 */
[----:B------:R0:W-:Y:S04]  /*dbfc0*/  STL [R1+0x734], R8 ;  /* 0x0007340801007387 */ /* 0x0001e80000100800 */
[----:B0-----:R-:W2:Y:S04]  /*dbfd0*/  LDL.LU R8, [R1+0x5704] ;  /* 0x0057040001087983 */ /* 0x001ea80000300800 */
[----:B------:R-:W4:Y:S01]  /*dbfe0*/  LDL.LU R0, [R1+0x704] ;  /* 0x0007040001007983 */ /* 0x000f220000300800 */
[----:B---3--:R-:W-:-:S03]  /*dbff0*/  LOP3.LUT R2, R2, 0xffff, RZ, 0xc0, !PT ;  /* 0x0000ffff02027812 */ /* 0x008fc600078ec0ff */
[----:B------:R4:W-:Y:S02]  /*dc000*/  STL [R1+0x6b4], R6 ;  /* 0x0006b40601007387 */ /* 0x0009e40000100800 */
[----:B----4-:R-:W-:Y:S02]  /*dc010*/  PRMT R6, R0, 0x4210, R2 ;  /* 0x0000421000067816 */ /* 0x010fe40000000002 */
[----:B------:R-:W-:-:S03]  /*dc020*/  SHF.R.U32.HI R0, RZ, 0x8, R7 ;  /* 0x00000008ff007819 */ /* 0x000fc60000011607 */
[----:B------:R-:W-:Y:S04]  /*dc030*/  STL [R1+0x738], R6 ;  /* 0x0007380601007387 */ /* 0x000fe80000100800 */
[----:B------:R-:W3:Y:S01]  /*dc040*/  LDL.LU R7, [R1+0x5700] ;  /* 0x0057000001077983 */ /* 0x000ee20000300800 */
[----:B--2---:R-:W-:Y:S02]  /*dc050*/  PRMT R2, R8, 0x5210, R2 ;  /* 0x0000521008027816 */ /* 0x004fe40000000002 */
[----:B------:R-:W-:-:S03]  /*dc060*/  LOP3.LUT R0, R0, 0xffff, RZ, 0xc0, !PT ;  /* 0x0000ffff00007812 */ /* 0x000fc600078ec0ff */
[----:B------:R0:W-:Y:S01]  /*dc070*/  STL [R1+0x6b8], R2 ;  /* 0x0006b80201007387 */ /* 0x0001e20000100800 */
[----:B------:R-:W-:-:S03]  /*dc080*/  PRMT R0, R0, 0x3340, R1 ;  /* 0x0000334000007816 */ /* 0x000fc60000000001 */
[----:B------:R-:W2:Y:S01]  /*dc090*/  LDL.LU R8, [R1+0x4f24] ;  /* 0x004f240001087983 */ /* 0x000ea20000300800 */
[----:B0-----:R-:W-:-:S03]  /*dc0a0*/  SHF.R.U32.HI R2, RZ, 0x8, R14 ;  /* 0x00000008ff027819 */ /* 0x001fc6000001160e */
[----:B------:R-:W4:Y:S01]  /*dc0b0*/  LDL.LU R14, [R1+0x6f8] ;  /* 0x0006f800010e7983 */ /* 0x000f220000300800 */
[----:B------:R-:W-:-:S03]  /*dc0c0*/  LOP3.LUT R2, R2, 0xffff, RZ, 0xc0, !PT ;  /* 0x0000ffff02027812 */ /* 0x000fc600078ec0ff */
[----:B------:R-:W2:Y:S04]  /*dc0d0*/  LDL.LU R6, [R1+0x6ec] ;  /* 0x0006ec0001067983 */ /* 0x000ea80000300800 */
[----:B------:R0:W-:Y:S02]  /*dc0e0*/  STL [R1+0x19c], R0 ;  /* 0x00019c0001007387 */ /* 0x0001e40000100800 */
[----:B0-----:R-:W-:Y:S02]  /*dc0f0*/  PRMT R0, R2, 0x3340, R1 ;  /* 0x0000334002007816 */ /* 0x001fe40000000001 */
[----:B------:R-:W4:Y:S04]  /*dc100*/  LDL.LU R2, [R1+0x1a88] ;  /* 0x001a880001027983 */ /* 0x000f280000300800 */
[----:B------:R0:W-:Y:S02]  /*dc110*/  STL [R1+0x198], R0 ;  /* 0x0001980001007387 */ /* 0x0001e40000100800 */
[----:B0-----:R-:W-:-:S02]  /*dc120*/  LOP3.LUT R0, R5, 0xffff, RZ, 0xc0, !PT ;  /* 0x0000ffff05007812 */ /* 0x001fc400078ec0ff */
[----:B------:R-:W2:Y:S02]  /*dc130*/  LDL.LU R5, [R1+0x4e9c] ;  /* 0x004e9c0001057983 */ /* 0x000ea40000300800 */
[----:B------:R-:W-:-:S05]  /*dc140*/  PRMT R51, R51, 0x4210, R0 ;  /* 0x0000421033337816 */ /* 0x000fca0000000000 */
[----:B------:R0:W-:Y:S04]  /*dc150*/  STL [R1+0x720], R51 ;  /* 0x0007203301007387 */ /* 0x0001e80000100800 */
[----:B0-----:R-:W2:Y:S01]  /*dc160*/  LDL.LU R51, [R1+0x1ebc] ;  /* 0x001ebc0001337983 */ /* 0x001ea20000300800 */
[----:B---3--:R-:W-:-:S03]  /*dc170*/  PRMT R7, R7, 0x5210, R0 ;  /* 0x0000521007077816 */ /* 0x008fc60000000000 */
[----:B------:R-:W3:Y:S04]  /*dc180*/  LDL.LU R0, [R1+0x6f4] ;  /* 0x0006f40001007983 */ /* 0x000ee80000300800 */
[----:B------:R0:W-:Y:S01]  /*dc190*/  STL [R1+0x6a0], R7 ;  /* 0x0006a00701007387 */ /* 0x0001e20000100800 */
[----:B------:R-:W-:Y:S02]  /*dc1a0*/  LOP3.LUT R4, R4, 0xffff, RZ, 0xc0, !PT ;  /* 0x0000ffff04047812 */ /* 0x000fe400078ec0ff */
[----:B------:R-:W-:Y:S02]  /*dc1b0*/  LOP3.LUT R44, R44, 0xffff, RZ, 0xc0, !PT ;  /* 0x0000ffff2c2c7812 */ /* 0x000fe400078ec0ff */
[----:B------:R-:W-:Y:S01]  /*dc1c0*/  LOP3.LUT R3, R3, 0xffff, RZ, 0xc0, !PT ;  /* 0x0000ffff03037812 */ /* 0x000fe200078ec0ff */
[----:B0-----:R-:W2:Y:S01]  /*dc1d0*/  LDL.LU R7, [R1+0x1cd8] ;  /* 0x001cd80001077983 */ /* 0x001ea20000300800 */
[----:B----4-:R-:W-:-:S04]  /*dc1e0*/  LOP3.LUT R2, R2, 0xffff, RZ, 0xc0, !PT ;  /* 0x0000ffff02027812 */ /* 0x010fc800078ec0ff */
[----:B---3--:R-:W-:-:S05]  /*dc1f0*/  PRMT R0, R0, 0x4210, R2 ;  /* 0x0000421000007816 */ /* 0x008fca0000000002 */
[----:B------:R0:W-:Y:S02]  /*dc200*/  STL [R1+0x724], R0 ;  /* 0x0007240001007387 */ /* 0x0001e40000100800 */
[----:B0-----:R-:W-:Y:S02]  /*dc210*/  PRMT R0, R9, 0x5210, R2 ;  /* 0x0000521009007816 */ /* 0x001fe40000000002 */
[----:B------:R-:W3:Y:S01]  /*dc220*/  LDL.LU R9, [R1+0x4f28] ;  /* 0x004f280001097983 */ /* 0x000ee20000300800 */
[----:B------:R-:W-:-:S03]  /*dc230*/  PRMT R2, R4, 0x3340, R3 ;  /* 0x0000334004027816 */ /* 0x000fc60000000003 */
[----:B------:R0:W-:Y:S02]  /*dc240*/  STL [R1+0x6a4], R0 ;  /* 0x0006a40001007387 */ /* 0x0001e40000100800 */
[----:B0-----:R-:W-:-:S04]  /*dc250*/  PRMT R0, R44, 0x3340, R1 ;  /* 0x000033402c007816 */ /* 0x001fc80000000001 */
[----:B------:R-:W-:Y:S02]  /*dc260*/  PRMT R0, R2, 0x5410, R0 ;  /* 0x0000541002007816 */ /* 0x000fe40000000000 */
[----:B------:R-:W-:Y:S02]  /*dc270*/  SHF.R.U32.HI R2, RZ, 0x8, R4 ;  /* 0x00000008ff027819 */ /* 0x000fe40000011604 */
[----:B------:R-:W4:Y:S04]  /*dc280*/  LDL.LU R4, [R1+0x6fc] ;  /* 0x0006fc0001047983 */ /* 0x000f280000300800 */
[----:B------:R0:W-:Y:S02]  /*dc290*/  STL [R1+0x46c], R0 ;  /* 0x00046c0001007387 */ /* 0x0001e40000100800 */
[----:B0-----:R-:W-:-:S02]  /*dc2a0*/  SHF.R.U32.HI R0, RZ, 0x8, R3 ;  /* 0x00000008ff007819 */ /* 0x001fc40000011603 */
[----:B------:R-:W4:Y:S01]  /*dc2b0*/  LDL.LU R3, [R1+0x3c8] ;  /* 0x0003c80001037983 */ /* 0x000f220000300800 */
[----:B------:R-:W-:Y:S02]  /*dc2c0*/  LOP3.LUT R2, R2, 0xffff, RZ, 0xc0, !PT ;  /* 0x0000ffff02027812 */ /* 0x000fe400078ec0ff */
[----:B------:R-:W-:-:S04]  /*dc2d0*/  LOP3.LUT R0, R0, 0xffff, RZ, 0xc0, !PT ;  /* 0x0000ffff00007812 */ /* 0x000fc800078ec0ff */
[----:B------:R-:W-:-:S05]  /*dc2e0*/  PRMT R0, R2, 0x3340, R0 ;  /* 0x0000334002007816 */ /* 0x000fca0000000000 */
[----:B------:R3:W-:Y:S01]  /*dc2f0*/  STL [R1+0x33c], R0 ;  /* 0x00033c0001007387 */ /* 0x0007e20000100800 */
[----:B--2---:R-:W-:Y:S02]  /*dc300*/  LOP3.LUT R5, R5, 0xffff, RZ, 0xc0, !PT ;  /* 0x0000ffff05057812 */ /* 0x004fe400078ec0ff */
[----:B---3--:R-:W-:Y:S02]  /*dc310*/  LOP3.LUT R0, R9, 0xffff, RZ, 0xc0, !PT ;  /* 0x0000ffff09007812 */ /* 0x008fe400078ec0ff */
[----:B----4-:R-:W-:-:S04]  /*dc320*/  LOP3.LUT R3, R3, 0xffff, RZ, 0xc0, !PT ;  /* 0x0000ffff03037812 */ /* 0x010fc800078ec0ff */
[--C-:B------:R-:W-:Y:S02]  /*dc330*/  PRMT R2, R4, 0x4210, R3.reuse ;  /* 0x0000421004027816 */ /* 0x100fe40000000003 */
[----:B------:R-:W-:Y:S02]  /*dc340*/  PRMT R3, R10, 0x5210, R3 ;  /* 0x000052100a037816 */ /* 0x000fe40000000003 */
[----:B------:R-:W-:Y:S01]  /*dc350*/  PRMT R4, R14, 0x4210, R0 ;  /* 0x000042100e047816 */ /* 0x000fe20000000000 */
[----:B------:R0:W-:Y:S04]  /*dc360*/  STL [R1+0x728], R2 ;  /* 0x0007280201007387 */ /* 0x0001e80000100800 */
[----:B------:R1:W-:Y:S04]  /*dc370*/  STL [R1+0x6a8], R3 ;  /* 0x0006a80301007387 */ /* 0x0003e80000100800 */
[----:B------:R-:W2:Y:S01]  /*dc380*/  LDL.LU R14, [R1+0x6f0] ;  /* 0x0006f000010e7983 */ /* 0x000ea20000300800 */
[----:B0-----:R-:W-:-:S02]  /*dc390*/  LOP3.LUT R2, R8, 0xffff, RZ, 0xc0, !PT ;  /* 0x0000ffff08027812 */ /* 0x001fc400078ec0ff */
[----:B-1----:R-:W-:Y:S01]  /*dc3a0*/  PRMT R3, R12, 0x5210, R0 ;  /* 0x000052100c037816 */ /* 0x002fe20000000000 */
[----:B------:R0:W-:Y:S01]  /*dc3b0*/  STL [R1+0x710], R4 ;  /* 0x0007100401007387 */ /* 0x0001e20000100800 */
[----:B------:R-:W-:-:S03]  /*dc3c0*/  PRMT R0, R6, 0x4210, R2 ;  /* 0x0000421006007816 */ /* 0x000fc60000000002 */
[----:B------:R-:W3:Y:S04]  /*dc3d0*/  LDL.LU R12, [R1+0x6e0] ;  /* 0x0006e000010c7983 */ /* 0x000ee80000300800 */
[----:B------:R1:W-:Y:S04]  /*dc3e0*/  STL [R1+0x690], R3 ;  /* 0x0006900301007387 */ /* 0x0003e80000100800 */
[----:B------:R-:W4:Y:S01]  /*dc3f0*/  LDL.LU R10, [R1+0x6dc] ;  /* 0x0006dc00010a7983 */ /* 0x000f220000300800 */
[----:B0-----:R-:W-:-:S03]  /*dc400*/  LOP3.LUT R4, R51, 0xffff, RZ, 0xc0, !PT ;  /* 0x0000ffff33047812 */ /* 0x001fc600078ec0ff */
[----:B------:R0:W-:Y:S01]  /*dc410*/  STL [R1+0x714], R0 ;  /* 0x0007140001007387 */ /* 0x0001e20000100800 */
[----:B-1----:R-:W-:-:S03]  /*dc420*/  LOP3.LUT R3, R7, 0xffff, RZ, 0xc0, !PT ;  /* 0x0000ffff07037812 */ /* 0x002fc600078ec0ff */
[----:B------:R-:W3:Y:S01]  /*dc430*/  LDL.LU R6, [R1+0x4ea8] ;  /* 0x004ea80001067983 */ /* 0x000ee20000300800 */
[----:B0-----:R-:W-:Y:S02]  /*dc440*/  PRMT R0, R11, 0x5210, R2 ;  /* 0x000052100b007816 */ /* 0x001fe40000000002 */
[----:B------:R-:W-:-:S03]  /*dc450*/  PRMT R2, R5, 0x3340, R4 ;  /* 0x0000334005027816 */ /* 0x000fc60000000004 */
[----:B------:R0:W-:Y:S04]  /*dc460*/  STL [R1+0x694], R0 ;  /* 0x0006940001007387 */ /* 0x0001e80000100800 */
[----:B------:R-:W4:Y:S04]  /*dc470*/  LDL.LU R8, [R1+0x1cfc] ;  /* 0x001cfc0001087983 */ /* 0x000f280000300800 */
[----:B------:R-:W4:Y:S01]  /*dc480*/  LDL.LU R9, [R1+0x1ed8] ;  /* 0x001ed80001097983 */ /* 0x000f220000300800 */
[----:B0-----:R-:W-:-:S03]  /*dc490*/  PRMT R0, R3, 0x3340, R1 ;  /* 0x0000334003007816 */ /* 0x001fc60000000001 */
[----:B------:R-:W4:Y:S01]  /*dc4a0*/  LDL.LU R11, [R1+0x20c8] ;  /* 0x0020c800010b7983 */ /* 0x000f220000300800 */
[----:B------:R-:W-:-:S03]  /*dc4b0*/  PRMT R0, R2, 0x5410, R0 ;  /* 0x0000541002007816 */ /* 0x000fc60000000000 */
[----:B------:R-:W4:Y:S01]  /*dc4c0*/  LDL.LU R7, [R1+0x1c78] ;  /* 0x001c780001077983 */ /* 0x000f220000300800 */
[----:B------:R-:W-:-:S03]  /*dc4d0*/  SHF.R.U32.HI R2, RZ, 0x8, R5 ;  /* 0x00000008ff027819 */ /* 0x000fc60000011605 */
[----:B------:R-:W4:Y:S04]  /*dc4e0*/  LDL.LU R51, [R1+0x1e5c] ;  /* 0x001e5c0001337983 */ /* 0x000f280000300800 */
[----:B------:R0:W-:Y:S01]  /*dc4f0*/  STL [R1+0x3e8], R0 ;  /* 0x0003e80001007387 */ /* 0x0001e20000100800 */
[----:B------:R-:W-:-:S03]  /*dc500*/  LOP3.LUT R2, R2, 0xffff, RZ, 0xc0, !PT ;  /* 0x0000ffff02027812 */ /* 0x000fc600078ec0ff */
[----:B------:R-:W4:Y:S01]  /*dc510*/  LDL.LU R5, [R1+0x5f0] ;  /* 0x0005f00001057983 */ /* 0x000f220000300800 */
[----:B0-----:R-:W-:-:S03]  /*dc520*/  SHF.R.U32.HI R0, RZ, 0x8, R4 ;  /* 0x00000008ff007819 */ /* 0x001fc60000011604 */
[----:B------:R-:W4:Y:S01]  /*dc530*/  LDL.LU R4, [R1+0x1abc] ;  /* 0x001abc0001047983 */ /* 0x000f220000300800 */
[----:B------:R-:W-:-:S04]  /*dc540*/  LOP3.LUT R0, R0, 0xffff, RZ, 0xc0, !PT ;  /* 0x0000ffff00007812 */ /* 0x000fc800078ec0ff */
[----:B------:R-:W-:Y:S02]  /*dc550*/  PRMT R2, R2, 0x3340, R0 ;  /* 0x0000334002027816 */ /* 0x000fe40000000000 */
[----:B------:R-:W2:Y:S01]  /*dc560*/  LDL.LU R0, [R1+0x4eb4] ;  /* 0x004eb40001007983 */ /* 0x000ea20000300800 */
[----:B------:R-:W-:-:S04]  /*dc570*/  SHF.R.U32.HI R3, RZ, 0x8, R3 ;  /* 0x00000008ff037819 */ /* 0x000fc80000011603 */
[----:B------:R-:W-:Y:S01]  /*dc580*/  LOP3.LUT R3, R3, 0xffff, RZ, 0xc0, !PT ;  /* 0x0000ffff03037812 */ /* 0x000fe200078ec0ff */
[----:B------:R0:W-:Y:S03]  /*dc590*/  STL [R1+0x320], R2 ;  /* 0x0003200201007387 */ /* 0x0001e60000100800 */
[----:B------:R-:W-:Y:S01]  /*dc5a0*/  PRMT R3, R3, 0x3340, R1 ;  /* 0x0000334003037816 */ /* 0x000fe20000000001 */
[----:B0-----:R-:W3:Y:S04]  /*dc5b0*/  LDL.LU R2, [R1+0x1ab8] ;  /* 0x001ab80001027983 */ /* 0x001ee80000300800 */
[----:B------:R0:W-:Y:S04]  /*dc5c0*/  STL [R1+0x194], R3 ;  /* 0x0001940301007387 */ /* 0x0001e80000100800 */
[----:B0-----:R-:W4:Y:S01]  /*dc5d0*/  LDL.LU R3, [R1+0x6e8] ;  /* 0x0006e80001037983 */ /* 0x001f220000300800 */
[----:B--2---:R-:W-:-:S04]  /*dc5e0*/  LOP3.LUT R0, R0, 0xffff, RZ, 0xc0, !PT ;  /* 0x0000ffff00007812 */ /* 0x004fc800078ec0ff */
[----:B------:R-:W-:-:S05]  /*dc5f0*/  PRMT R14, R14, 0x4210, R0 ;  /* 0x000042100e0e7816 */ /* 0x000fca0000000000 */
[----:B------:R0:W-:Y:S04]  /*dc600*/  STL [R1+0x718], R14 ;  /* 0x0007180e01007387 */ /* 0x0001e80000100800 */
[----:B0-----:R-:W2:Y:S01]  /*dc610*/  LDL.LU R14, [R1+0x56fc] ;  /* 0x0056fc00010e7983 */ /* 0x001ea20000300800 */
[----:B---3--:R-:W-:Y:S02]  /*dc620*/  LOP3.LUT R2, R2, 0xffff, RZ, 0xc0, !PT ;  /* 0x0000ffff02027812 */ /* 0x008fe400078ec0ff */
[----:B------:R-:W-:Y:S02]  /*dc630*/  LOP3.LUT R6, R6, 0xffff, RZ, 0xc0, !PT ;  /* 0x0000ffff06067812 */ /* 0x000fe400078ec0ff */
[----:B----4-:R-:W-:Y:S02]  /*dc640*/  LOP3.LUT R8, R8, 0xffff, RZ, 0xc0, !PT ;  /* 0x0000ffff08087812 */ /* 0x010fe400078ec0ff */
[----:B------:R-:W-:-:S02]  /*dc650*/  LOP3.LUT R7, R7, 0xffff, RZ, 0xc0, !PT ;  /* 0x0000ffff07077812 */ /* 0x000fc400078ec0ff */
[----:B--2---:R-:W-:Y:S02]  /*dc660*/  PRMT R0, R14, 0x5210, R0 ;  /* 0x000052100e007816 */ /* 0x004fe40000000000 */
[--C-:B------:R-:W-:Y:S02]  /*dc670*/  PRMT R14, R3, 0x4210, R2.reuse ;  /* 0x00004210030e7816 */ /* 0x100fe40000000002 */
[----:B------:R-:W-:Y:S01]  /*dc680*/  PRMT R3, R13, 0x5210, R2 ;  /* 0x000052100d037816 */ /* 0x000fe20000000002 */
[----:B------:R0:W-:Y:S01]  /*dc690*/  STL [R1+0x698], R0 ;  /* 0x0006980001007387 */ /* 0x0001e20000100800 */
[----:B------:R-:W-:-:S03]  /*dc6a0*/  LOP3.LUT R2, R5, 0xffff, RZ, 0xc0, !PT ;  /* 0x0000ffff05027812 */ /* 0x000fc600078ec0ff */
[----:B------:R-:W-:Y:S01]  /*dc6b0*/  STL [R1+0x700], R14 ;  /* 0x0007000e01007387 */ /* 0x000fe20000100800 */
[----:B0-----:R-:W-:-:S03]  /*dc6c0*/  LOP3.LUT R0, R4, 0xffff, RZ, 0xc0, !PT ;  /* 0x0000ffff04007812 */ /* 0x001fc600078ec0ff */
[----:B------:R0:W-:Y:S01]  /*dc6d0*/  STL [R1+0x680], R3 ;  /* 0x0006800301007387 */ /* 0x0001e20000100800 */
[--C-:B------:R-:W-:Y:S02]  /*dc6e0*/  PRMT R5, R12, 0x4210, R0.reuse ;  /* 0x000042100c057816 */ /* 0x100fe40000000000 */
[----:B------:R-:W-:Y:S02]  /*dc6f0*/  PRMT R4, R15, 0x5210, R0 ;  /* 0x000052100f047816 */ /* 0x000fe40000000000 */
[--C-:B------:R-:W-:Y:S02]  /*dc700*/  PRMT R0, R20, 0x5210, R2.reuse ;  /* 0x0000521014007816 */ /* 0x100fe40000000002 */
[----:B0-----:R-:W-:Y:S01]  /*dc710*/  PRMT R3, R10, 0x4210, R2 ;  /* 0x000042100a037816 */ /* 0x001fe20000000002 */
[----:B------:R-:W-:Y:S04]  /*dc720*/  STL [R1+0x704], R5 ;  /* 0x0007040501007387 */ /* 0x000fe80000100800 */
[----:B------:R0:W-:Y:S04]  /*dc730*/  STL [R1+0x684], R4 ;  /* 0x0006840401007387 */ /* 0x0001e80000100800 */
[----:B------:R-:W-:Y:S04]  /*dc740*/  STL [R1+0x708], R3 ;  /* 0x0007080301007387 */ /* 0x000fe80000100800 */
[----:B------:R1:W-:Y:S04]  /*dc750*/  STL [R1+0x688], R0 ;  /* 0x0006880001007387 */ /* 0x0003e80000100800 */
[----:B------:R-:W2:Y:S04]  /*dc760*/  LDL.LU R13, [R1+0x4f6c] ;  /* 0x004f6c00010d7983 */ /* 0x000ea80000300800 */
[----:B------:R-:W3:Y:S04]  /*dc770*/  LDL.LU R12, [R1+0x4f68] ;  /* 0x004f6800010c7983 */ /* 0x000ee80000300800 */
[----:B------:R-:W4:Y:S01]  /*dc780*/  LDL.LU R10, [R1+0x6e4] ;  /* 0x0006e400010a7983 */ /* 0x000f220000300800 */
[----:B0-----:R-:W-:-:S03]  /*dc790*/  LOP3.LUT R4, R9, 0xffff, RZ, 0xc0, !PT ;  /* 0x0000ffff09047812 */ /* 0x001fc600078ec0ff */
[----:B------:R-:W4:Y:S01]  /*dc7a0*/  LDL.LU R9, [R1+0x6d4] ;  /* 0x0006d40001097983 */ /* 0x000f220000300800 */
[--C-:B-1----:R-:W-:Y:S02]  /*dc7b0*/  PRMT R0, R8, 0x3340, R1.reuse ;  /* 0x0000334008007816 */ /* 0x102fe40000000001 */
[----:B------:R-:W-:Y:S02]  /*dc7c0*/  PRMT R2, R6, 0x3340, R4 ;  /* 0x0000334006027816 */ /* 0x000fe40000000004 */
[----:B------:R-:W-:Y:S02]  /*dc7d0*/  LOP3.LUT R5, R11, 0xffff, RZ, 0xc0, !PT ;  /* 0x0000ffff0b057812 */ /* 0x000fe400078ec0ff */
[----:B------:R-:W-:Y:S02]  /*dc7e0*/  LOP3.LUT R3, R51, 0xffff, RZ, 0xc0, !PT ;  /* 0x0000ffff33037812 */ /* 0x000fe400078ec0ff */
[----:B------:R-:W-:Y:S02]  /*dc7f0*/  PRMT R11, R2, 0x5410, R0 ;  /* 0x00005410020b7816 */ /* 0x000fe40000000000 */
[----:B------:R-:W-:-:S02]  /*dc800*/  PRMT R0, R7, 0x3340, R1 ;  /* 0x0000334007007816 */ /* 0x000fc40000000001 */
[----:B------:R-:W-:Y:S01]  /*dc810*/  PRMT R2, R5, 0x3340, R3 ;  /* 0x0000334005027816 */ /* 0x000fe20000000003 */
[----:B------:R0:W-:Y:S03]  /*dc820*/  STL [R1+0x3e4], R11 ;  /* 0x0003e40b01007387 */ /* 0x0001e60000100800 */
[----:B------:R-:W-:Y:S01]  /*dc830*/  PRMT R0, R2, 0x5410, R0 ;  /* 0x0000541002007816 */ /* 0x000fe20000000000 */
[----:B------:R-:W4:Y:S01]  /*dc840*/  LDL.LU R14, [R1+0x1ad8] ;  /* 0x001ad800010e7983 */ /* 0x000f220000300800 */
[----:B------:R-:W-:-:S03]  /*dc850*/  SHF.R.U32.HI R2, RZ, 0x8, R6 ;  /* 0x00000008ff027819 */ /* 0x000fc60000011606 */
[----:B0-----:R-:W4:Y:S04]  /*dc860*/  LDL.LU R11, [R1+0x6d8] ;  /* 0x0006d800010b7983 */ /* 0x001f280000300800 */
[----:B------:R0:W-:Y:S01]  /*dc870*/  STL [R1+0x3e0], R0 ;  /* 0x0003e00001007387 */ /* 0x0001e20000100800 */
[----:B------:R-:W-:Y:S02]  /*dc880*/  LOP3.LUT R2, R2, 0xffff, RZ, 0xc0, !PT ;  /* 0x0000ffff02027812 */ /* 0x000fe400078ec0ff */
[----:B------:R-:W-:Y:S01]  /*dc890*/  SHF.R.U32.HI R5, RZ, 0x8, R5 ;  /* 0x00000008ff057819 */ /* 0x000fe20000011605 */
[----:B------:R-:W4:Y:S01]  /*dc8a0*/  LDL.LU R51, [R1+0x6d0] ;  /* 0x0006d00001337983 */ /* 0x000f220000300800 */
[----:B0-----:R-:W-:Y:S02]  /*dc8b0*/  SHF.R.U32.HI R0, RZ, 0x8, R4 ;  /* 0x00000008ff007819 */ /* 0x001fe40000011604 */
[----:B------:R-:W-:-:S02]  /*dc8c0*/  SHF.R.U32.HI R3, RZ, 0x8, R3 ;  /* 0x00000008ff037819 */ /* 0x000fc40000011603 */
[----:B------:R-:W-:Y:S02]  /*dc8d0*/  LOP3.LUT R0, R0, 0xffff, RZ, 0xc0, !PT ;  /* 0x0000ffff00007812 */ /* 0x000fe400078ec0ff */
[----:B------:R-:W-:Y:S02]  /*dc8e0*/  LOP3.LUT R4, R5, 0xffff, RZ, 0xc0, !PT ;  /* 0x0000ffff05047812 */ /* 0x000fe400078ec0ff */
[----:B------:R-:W-:Y:S01]  /*dc8f0*/  PRMT R0, R2, 0x3340, R0 ;  /* 0x0000334002007816 */ /* 0x000fe20000000000 */
[----:B------:R-:W4:Y:S01]  /*dc900*/  LDL.LU R5, [R1+0x50b0] ;  /* 0x0050b00001057983 */ /* 0x000f220000300800 */
[----:B------:R-:W-:-:S03]  /*dc910*/  LOP3.LUT R3, R3, 0xffff, RZ, 0xc0, !PT ;  /* 0x0000ffff03037812 */ /* 0x000fc600078ec0ff */
[----:B------:R-:W4:Y:S04]  /*dc920*/  LDL.LU R6, [R1+0x5178] ;  /* 0x0051780001067983 */ /* 0x000f280000300800 */
[----:B------:R0:W-:Y:S02]  /*dc930*/  STL [R1+0x318], R0 ;  /* 0x0003180001007387 */ /* 0x0001e40000100800 */
[----:B0-----:R-:W-:Y:S02]  /*dc940*/  PRMT R0, R4, 0x3340, R3 ;  /* 0x0000334004007816 */ /* 0x001fe40000000003 */
[----:B------:R-:W4:Y:S04]  /*dc950*/  LDL.LU R4, [R1+0x4eec] ;  /* 0x004eec0001047983 */ /* 0x000f280000300800 */
[----:B------:R-:W4:Y:S04]  /*dc960*/  LDL.LU R3, [R1+0x528c] ;  /* 0x00528c0001037983 */ /* 0x000f280000300800 */
[----:B------:R2:W-:Y:S02]  /*dc970*/  STL [R1+0x314], R0 ;  /* 0x0003140001007387 */ /* 0x0005e40000100800 */
[----:B--2---:R-:W-:-:S02]  /*dc980*/  LOP3.LUT R0, R13, 0xffff, RZ, 0xc0, !PT ;  /* 0x0000ffff0d007812 */ /* 0x004fc400078ec0ff */
[----:B---3--:R-:W-:Y:S02]  /*dc990*/  LOP3.LUT R2, R12, 0xffff, RZ, 0xc0, !PT ;  /* 0x0000ffff0c027812 */ /* 0x008fe400078ec0ff */
[--C-:B----4-:R-:W-:Y:S02]  /*dc9a0*/  PRMT R12, R10, 0x4210, R0.reuse ;  /* 0x000042100a0c7816 */ /* 0x110fe40000000000 */
[----:B------:R-:W-:-:S03]  /*dc9b0*/  PRMT R10, R21, 0x5210, R0 ;  /* 0x00005210150a7816 */ /* 0x000fc60000000000 */
[----:B------:R0:W-:Y:S01]  /*dc9c0*/  STL [R1+0x6f0], R12 ;  /* 0x0006f00c01007387 */ /* 0x0001e20000100800 */
[----:B------:R-:W-:-:S03]  /*dc9d0*/  PRMT R0, R9, 0x4210, R2 ;  /* 0x0000421009007816 */ /* 0x000fc60000000002 */
[----:B0-----:R-:W2:Y:S04]  /*dc9e0*/  LDL.LU R12, [R1+0x1ae8] ;  /* 0x001ae800010c7983 */ /* 0x001ea80000300800 */
[----:B------:R0:W-:Y:S04]  /*dc9f0*/  STL [R1+0x70], R10 ;  /* 0x0000700a01007387 */ /* 0x0001e80000100800 */
[----:B0-----:R-:W3:Y:S04]  /*dca00*/  LDL.LU R10, [R1+0x6cc] ;  /* 0x0006cc00010a7983 */ /* 0x001ee80000300800 */
[----:B------:R0:W-:Y:S04]  /*dca10*/  STL [R1+0x6f4], R0 ;  /* 0x0006f40001007387 */ /* 0x0001e80000100800 */
[----:B------:R-:W4:Y:S01]  /*dca20*/  LDL.LU R9, [R1+0x5fc] ;  /* 0x0005fc0001097983 */ /* 0x000f220000300800 */
[----:B------:R-:W-:-:S02]  /*dca30*/  PRMT R13, R22, 0x5210, R2 ;  /* 0x00005210160d7816 */ /* 0x000fc40000000002 */
[----:B0-----:R-:W-:-:S03]  /*dca40*/  SHF.R.U32.HI R0, RZ, 0x8, R7 ;  /* 0x00000008ff007819 */ /* 0x001fc60000011607 */
[----:B------:R0:W-:Y:S01]  /*dca50*/  STL [R1+0x74], R13 ;  /* 0x0000740d01007387 */ /* 0x0001e20000100800 */
[----:B------:R-:W-:-:S03]  /*dca60*/  LOP3.LUT R0, R0, 0xffff, RZ, 0xc0, !PT ;  /* 0x0000ffff00007812 */ /* 0x000fc600078ec0ff */
[----:B------:R-:W4:Y:S01]  /*dca70*/  LDL.LU R20, [R1+0x4f90] ;  /* 0x004f900001147983 */ /* 0x000f220000300800 */
[----:B------:R-:W-:Y:S02]  /*dca80*/  SHF.R.U32.HI R2, RZ, 0x8, R8 ;  /* 0x00000008ff027819 */ /* 0x000fe40000011608 */
[----:B------:R-:W-:Y:S01]  /*dca90*/  PRMT R0, R0, 0x3340, R1 ;  /* 0x0000334000007816 */ /* 0x000fe20000000001 */
[----:B------:R-:W4:Y:S01]  /*dcaa0*/  LDL.LU R15, [R1+0x6bc] ;  /* 0x0006bc00010f7983 */ /* 0x000f220000300800 */
[----:B------:R-:W-:-:S03]  /*dcab0*/  LOP3.LUT R2, R2, 0xffff, RZ, 0xc0, !PT ;  /* 0x0000ffff02027812 */ /* 0x000fc600078ec0ff */
[----:B------:R1:W-:Y:S01]  /*dcac0*/  STL [R1+0x190], R0 ;  /* 0x0001900001007387 */ /* 0x0003e20000100800 */
[----:B------:R-:W-:-:S03]  /*dcad0*/  PRMT R2, R2, 0x3340, R1 ;  /* 0x0000334002027816 */ /* 0x000fc60000000001 */
[----:B0-----:R-:W4:Y:S04]  /*dcae0*/  LDL.LU R13, [R1+0x6ac] ;  /* 0x0006ac00010d7983 */ /* 0x001f280000300800 */
[----:B------:R0:W-:Y:S01]  /*dcaf0*/  STL [R1+0x18c], R2 ;  /* 0x00018c0201007387 */ /* 0x0001e20000100800 */
[----:B-1----:R-:W-:Y:S02]  /*dcb00*/  LOP3.LUT R0, R4, 0xffff, RZ, 0xc0, !PT ;  /* 0x0000ffff04007812 */ /* 0x002fe400078ec0ff */
[----:B0-----:R-:W-:Y:S02]  /*dcb10*/  LOP3.LUT R2, R14, 0xffff, RZ, 0xc0, !PT ;  /* 0x0000ffff0e027812 */ /* 0x001fe400078ec0ff */
[--C-:B------:R-:W-:Y:S01]  /*dcb20*/  PRMT R7, R11, 0x4210, R0.reuse ;  /* 0x000042100b077816 */ /* 0x100fe20000000000 */
[----:B------:R-:W4:Y:S01]  /*dcb30*/  LDL.LU R14, [R1+0x4ca8] ;  /* 0x004ca800010e7983 */ /* 0x000f220000300800 */
[----:B------:R-:W-:-:S02]  /*dcb40*/  PRMT R4, R23, 0x5210, R0 ;  /* 0x0000521017047816 */ /* 0x000fc40000000000 */
[----:B------:R-:W-:Y:S01]  /*dcb50*/  PRMT R0, R51, 0x4210, R2 ;  /* 0x0000421033007816 */ /* 0x000fe20000000002 */
[----:B------:R-:W-:Y:S04]  /*dcb60*/  STL [R1+0x6f8], R7 ;  /* 0x0006f80701007387 */ /* 0x000fe80000100800 */
[----:B------:R-:W4:Y:S04]  /*dcb70*/  LDL.LU R51, [R1+0x1cac] ;  /* 0x001cac0001337983 */ /* 0x000f280000300800 */
[----:B------:R0:W-:Y:S04]  /*dcb80*/  STL [R1+0x78], R4 ;  /* 0x0000780401007387 */ /* 0x0001e80000100800 */
[----:B------:R-:W4:Y:S01]  /*dcb90*/  LDL.LU R11, [R1+0x1e98] ;  /* 0x001e9800010b7983 */ /* 0x000f220000300800 */
[----:B------:R-:W-:-:S03]  /*dcba0*/  LOP3.LUT R5, R5, 0xffff, RZ, 0xc0, !PT ;  /* 0x0000ffff05057812 */ /* 0x000fc600078ec0ff */
[----:B------:R1:W-:Y:S01]  /*dcbb0*/  STL [R1+0x6e0], R0 ;  /* 0x0006e00001007387 */ /* 0x0003e20000100800 */
[----:B0-----:R-:W-:Y:S02]  /*dcbc0*/  LOP3.LUT R4, R3, 0xffff, RZ, 0xc0, !PT ;  /* 0x0000ffff03047812 */ /* 0x001fe400078ec0ff */
[----:B------:R-:W-:Y:S02]  /*dcbd0*/  LOP3.LUT R3, R6, 0xffff, RZ, 0xc0, !PT ;  /* 0x0000ffff06037812 */ /* 0x000fe400078ec0ff */
[----:B-1----:R-:W-:Y:S02]  /*dcbe0*/  PRMT R0, R24, 0x5210, R2 ;  /* 0x0000521018007816 */ /* 0x002fe40000000002 */
[----:B------:R-:W-:-:S03]  /*dcbf0*/  PRMT R2, R4, 0x3340, R3 ;  /* 0x0000334004027816 */ /* 0x000fc60000000003 */
[----:B------:R0:W-:Y:S02]  /*dcc00*/  STL [R1+0x40], R0 ;  /* 0x0000400001007387 */ /* 0x0001e40000100800 */
[----:B0-----:R-:W-:-:S04]  /*dcc10*/  PRMT R0, R5, 0x3340, R1 ;  /* 0x0000334005007816 */ /* 0x001fc80000000001 */
[----:B------:R-:W-:Y:S02]  /*dcc20*/  PRMT R6, R2, 0x5410, R0 ;  /* 0x0000541002067816 */ /* 0x000fe40000000000 */
[----:B------:R-:W-:Y:S02]  /*dcc30*/  SHF.R.U32.HI R2, RZ, 0x8, R4 ;  /* 0x00000008ff027819 */ /* 0x000fe40000011604 */
[----:B------:R-:W-:Y:S02]  /*dcc40*/  SHF.R.U32.HI R0, RZ, 0x8, R3 ;  /* 0x00000008ff007819 */ /* 0x000fe40000011603 */
[----:B------:R-:W-:Y:S02]  /*dcc50*/  LOP3.LUT R2, R2, 0xffff, RZ, 0xc0, !PT ;  /* 0x0000ffff02027812 */ /* 0x000fe400078ec0ff */
[----:B------:R-:W-:Y:S01]  /*dcc60*/  LOP3.LUT R0, R0, 0xffff, RZ, 0xc0, !PT ;  /* 0x0000ffff00007812 */ /* 0x000fe200078ec0ff */
[----:B------:R-:W-:Y:S03]  /*dcc70*/  STL [R1+0x3c4], R6 ;  /* 0x0003c40601007387 */ /* 0x000fe60000100800 */
[----:B------:R-:W-:-:S02]  /*dcc80*/  PRMT R0, R2, 0x3340, R0 ;  /* 0x0000334002007816 */ /* 0x000fc40000000000 */
[----:B--2---:R-:W-:Y:S02]  /*dcc90*/  LOP3.LUT R3, R12, 0xffff, RZ, 0xc0, !PT ;  /* 0x0000ffff0c037812 */ /* 0x004fe400078ec0ff */
[----:B------:R-:W2:Y:S02]  /*dcca0*/  LDL.LU R12, [R1+0x4fa4] ;  /* 0x004fa400010c7983 */ /* 0x000ea40000300800 */
[--C-:B------:R-:W-:Y:S02]  /*dccb0*/  PRMT R2, R25, 0x5210, R3.reuse ;  /* 0x0000521019027816 */ /* 0x100fe40000000003 */
[----:B------:R4:W-:Y:S01]  /*dccc0*/  STL [R1+0x30c], R0 ;  /* 0x00030c0001007387 */ /* 0x0009e20000100800 */
[----:B---3--:R-:W-:-:S05]  /*dccd0*/  PRMT R4, R10, 0x4210, R3 ;  /* 0x000042100a047816 */ /* 0x008fca0000000003 */
[----:B------:R0:W-:Y:S01]  /*dcce0*/  STL [R1+0x6e4], R4 ;  /* 0x0006e40401007387 */ /* 0x0001e20000100800 */
[----:B----4-:R-:W-:-:S03]  /*dccf0*/  LOP3.LUT R0, R9, 0xffff, RZ, 0xc0, !PT ;  /* 0x0000ffff09007812 */ /* 0x010fc600078ec0ff */
[----:B------:R-:W3:Y:S04]  /*dcd00*/  LDL.LU R10, [R1+0x4f18] ;  /* 0x004f1800010a7983 */ /* 0x000ee80000300800 */
[----:B------:R1:W-:Y:S04]  /*dcd10*/  STL [R1+0x44], R2 ;  /* 0x0000440201007387 */ /* 0x0003e80000100800 */
[----:B------:R-:W4:Y:S01]  /*dcd20*/  LDL.LU R9, [R1+0x69c] ;  /* 0x00069c0001097983 */ /* 0x000f220000300800 */
[----:B0-----:R-:W-:Y:S02]  /*dcd30*/  PRMT R4, R15, 0x4210, R0 ;  /* 0x000042100f047816 */ /* 0x001fe40000000000 */
[----:B-1----:R-:W-:-:S02]  /*dcd40*/  LOP3.LUT R2, R20, 0xffff, RZ, 0xc0, !PT ;  /* 0x0000ffff14027812 */ /* 0x002fc400078ec0ff */
[----:B------:R-:W-:Y:S01]  /*dcd50*/  PRMT R0, R26, 0x5210, R0 ;  /* 0x000052101a007816 */ /* 0x000fe20000000000 */
[----:B------:R-:W-:Y:S01]  /*dcd60*/  STL [R1+0x6e8], R4 ;  /* 0x0006e80401007387 */ /* 0x000fe20000100800 */
[----:B------:R-:W-:-:S03]  /*dcd70*/  PRMT R3, R13, 0x4210, R2 ;  /* 0x000042100d037816 */ /* 0x000fc60000000002 */
[----:B------:R-:W4:Y:S04]  /*dcd80*/  LDL.LU R21, [R1+0x68c] ;  /* 0x00068c0001157983 */ /* 0x000f280000300800 */
[----:B------:R0:W-:Y:S04]  /*dcd90*/  STL [R1+0x48], R0 ;  /* 0x0000480001007387 */ /* 0x0001e80000100800 */
[----:B------:R1:W-:Y:S04]  /*dcda0*/  STL [R1+0x6d0], R3 ;  /* 0x0006d00301007387 */ /* 0x0003e80000100800 */
[----:B------:R-:W4:Y:S01]  /*dcdb0*/  LDL.LU R6, [R1+0x52a0] ;  /* 0x0052a00001067983 */ /* 0x000f220000300800 */
[----:B0-----:R-:W-:-:S05]  /*dcdc0*/  PRMT R0, R27, 0x5210, R2 ;  /* 0x000052101b007816 */ /* 0x001fca0000000002 */
[----:B------:R0:W-:Y:S04]  /*dcdd0*/  STL [R1+0x30], R0 ;  /* 0x0000300001007387 */ /* 0x0001e80000100800 */
[----:B------:R-:W4:Y:S04]  /*dcde0*/  LDL.LU R20, [R1+0x50cc] ;  /* 0x0050cc0001147983 */ /* 0x000f280000300800 */
[----:B------:R-:W4:Y:S01]  /*dcdf0*/  LDL.LU R15, [R1+0x519c] ;  /* 0x00519c00010f7983 */ /* 0x000f220000300800 */
[----:B------:R-:W-:Y:S02]  /*dce00*/  LOP3.LUT R4, R14, 0xffff, RZ, 0xc0, !PT ;  /* 0x0000ffff0e047812 */ /* 0x000fe400078ec0ff */
[----:B------:R-:W-:Y:S01]  /*dce10*/  LOP3.LUT R51, R51, 0xffff, RZ, 0xc0, !PT ;  /* 0x0000ffff33337812 */ /* 0x000fe200078ec0ff */
[----:B------:R-:W4:Y:S01]  /*dce20*/  LDL.LU R13, [R1+0x1b2c] ;  /* 0x001b2c00010d7983 */ /* 0x000f220000300800 */
[----:B-1----:R-:W-:-:S02]  /*dce30*/  LOP3.LUT R3, R11, 0xffff, RZ, 0xc0, !PT ;  /* 0x0000ffff0b037812 */ /* 0x002fc400078ec0ff */
[----:B0-----:R-:W-:Y:S01]  /*dce40*/  PRMT R0, R51, 0x3340, R1 ;  /* 0x0000334033007816 */ /* 0x001fe20000000001 */
[----:B------:R-:W4:Y:S01]  /*dce50*/  LDL.LU R14, [R1+0x67c] ;  /* 0x00067c00010e7983 */ /* 0x000f220000300800 */
[----:B------:R-:W-:-:S04]  /*dce60*/  PRMT R2, R4, 0x3340, R3 ;  /* 0x0000334004027816 */ /* 0x000fc80000000003 */
[----:B------:R-:W-:-:S05]  /*dce70*/  PRMT R0, R2, 0x5410, R0 ;  /* 0x0000541002007816 */ /* 0x000fca0000000000 */
[----:B------:R0:W-:Y:S01]  /*dce80*/  STL [R1+0x3c8], R0 ;  /* 0x0003c80001007387 */ /* 0x0001e20000100800 */
[----:B------:R-:W-:Y:S02]  /*dce90*/  SHF.R.U32.HI R4, RZ, 0x8, R4 ;  /* 0x00000008ff047819 */ /* 0x000fe40000011604 */
[----:B------:R-:W-:Y:S02]  /*dcea0*/  SHF.R.U32.HI R2, RZ, 0x8, R3 ;  /* 0x00000008ff027819 */ /* 0x000fe40000011603 */
[----:B0-----:R-:W-:-:S04]  /*dceb0*/  SHF.R.U32.HI R0, RZ, 0x8, R5 ;  /* 0x00000008ff007819 */ /* 0x001fc80000011605 */
[----:B------:R-:W-:Y:S02]  /*dcec0*/  LOP3.LUT R0, R0, 0xffff, RZ, 0xc0, !PT ;  /* 0x0000ffff00007812 */ /* 0x000fe400078ec0ff */
        /* <DEDUP_REMOVED lines=9> */
[----:B------:R-:W4:Y:S01]  /*dcf60*/  LDL.LU R22, [R1+0x668] ;  /* 0x0006680001167983 */ /* 0x000f220000300800 */
[----:B--2---:R-:W-:-:S03]  /*dcf70*/  LOP3.LUT R0, R12, 0xffff, RZ, 0xc0, !PT ;  /* 0x0000ffff0c007812 */ /* 0x004fc600078ec0ff */
[----:B------:R-:W2:Y:S01]  /*dcf80*/  LDL.LU R12, [R1+0x5264] ;  /* 0x00526400010c7983 */ /* 0x000ea20000300800 */
[----:B---3--:R-:W-:Y:S02]  /*dcf90*/  LOP3.LUT R2, R10, 0xffff, RZ, 0xc0, !PT ;  /* 0x0000ffff0a027812 */ /* 0x008fe400078ec0ff */
[----:B----4-:R-:W-:-:S05]  /*dcfa0*/  PRMT R3, R9, 0x4210, R0 ;  /* 0x0000421009037816 */ /* 0x010fca0000000000 */
[----:B------:R0:W-:Y:S04]  /*dcfb0*/  STL [R1+0x6d4], R3 ;  /* 0x0006d40301007387 */ /* 0x0001e80000100800 */
[----:B------:R-:W3:Y:S04]  /*dcfc0*/  LDL.LU R10, [R1+0x5088] ;  /* 0x00508800010a7983 */ /* 0x000ee80000300800 */
[----:B------:R-:W4:Y:S01]  /*dcfd0*/  LDL.LU R9, [R1+0x5154] ;  /* 0x0051540001097983 */ /* 0x000f220000300800 */
[----:B------:R-:W-:Y:S02]  /*dcfe0*/  PRMT R4, R28, 0x5210, R0 ;  /* 0x000052101c047816 */ /* 0x000fe40000000000 */
[----:B0-----:R-:W-:-:S02]  /*dcff0*/  PRMT R3, R21, 0x4210, R2 ;  /* 0x0000421015037816 */ /* 0x001fc40000000002 */
[----:B------:R-:W-:Y:S01]  /*dd000*/  PRMT R0, R29, 0x5210, R2 ;  /* 0x000052101d007816 */ /* 0x000fe20000000002 */
[----:B------:R0:W-:Y:S04]  /*dd010*/  STL [R1+0x34], R4 ;  /* 0x0000340401007387 */ /* 0x0001e80000100800 */
[----:B------:R1:W-:Y:S01]  /*dd020*/  STL [R1+0x6d8], R3 ;  /* 0x0006d80301007387 */ /* 0x0003e20000100800 */
[----:B0-----:R-:W-:-:S03]  /*dd030*/  LOP3.LUT R4, R6, 0xffff, RZ, 0xc0, !PT ;  /* 0x0000ffff06047812 */ /* 0x001fc600078ec0ff */
[----:B------:R0:W-:Y:S01]  /*dd040*/  STL [R1+0x38], R0 ;  /* 0x0000380001007387 */ /* 0x0001e20000100800 */
[----:B------:R-:W-:Y:S02]  /*dd050*/  LOP3.LUT R6, R20, 0xffff, RZ, 0xc0, !PT ;  /* 0x0000ffff14067812 */ /* 0x000fe400078ec0ff */
[----:B-1----:R-:W-:Y:S02]  /*dd060*/  LOP3.LUT R3, R15, 0xffff, RZ, 0xc0, !PT ;  /* 0x0000ffff0f037812 */ /* 0x002fe400078ec0ff */
[----:B0-----:R-:W-:Y:S02]  /*dd070*/  PRMT R0, R6, 0x3340, R1 ;  /* 0x0000334006007816 */ /* 0x001fe40000000001 */
        /* <DEDUP_REMOVED lines=8> */
[----:B------:R-:W-:Y:S01]  /*dd100*/  PRMT R2, R2, 0x3340, R0 ;  /* 0x0000334002027816 */ /* 0x000fe20000000000 */
[----:B------:R-:W4:Y:S01]  /*dd110*/  LDL.LU R21, [R1+0x4fcc] ;  /* 0x004fcc0001157983 */ /* 0x000f220000300800 */
[----:B------:R-:W-:-:S03]  /*dd120*/  PRMT R0, R14, 0x4210, R3 ;  /* 0x000042100e007816 */ /* 0x000fc60000000003 */
[----:B------:R-:W4:Y:S04]  /*dd130*/  LDL.LU R20, [R1+0x678] ;  /* 0x0006780001147983 */ /* 0x000f280000300800 */
[----:B------:R-:W-:Y:S04]  /*dd140*/  STL [R1+0x300], R2 ;  /* 0x0003000201007387 */ /* 0x000fe80000100800 */
[----:B------:R-:W4:Y:S04]  /*dd150*/  LDL.LU R15, [R1+0x4fd0] ;  /* 0x004fd000010f7983 */ /* 0x000f280000300800 */
[----:B------:R-:W4:Y:S04]  /*dd160*/  LDL.LU R13, [R1+0x4f48] ;  /* 0x004f4800010d7983 */ /* 0x000f280000300800 */
[----:B------:R0:W-:Y:S04]  /*dd170*/  STL [R1+0xf0], R0 ;  /* 0x0000f00001007387 */ /* 0x0001e80000100800 */
[----:B------:R-:W4:Y:S01]  /*dd180*/  LDL.LU R14, [R1+0x660] ;  /* 0x00066000010e7983 */ /* 0x000f220000300800 */
[----:B------:R-:W-:-:S02]  /*dd190*/  PRMT R3, R30, 0x5210, R3 ;  /* 0x000052101e037816 */ /* 0x000fc40000000003 */
[----:B0-----:R-:W-:-:S03]  /*dd1a0*/  LOP3.LUT R0, R8, 0xffff, RZ, 0xc0, !PT ;  /* 0x0000ffff08007812 */ /* 0x001fc600078ec0ff */
[----:B------:R0:W-:Y:S02]  /*dd1b0*/  STL [R1+0x20], R3 ;  /* 0x0000200301007387 */ /* 0x0001e40000100800 */
[--C-:B0-----:R-:W-:Y:S02]  /*dd1c0*/  PRMT R3, R11, 0x4210, R0.reuse ;  /* 0x000042100b037816 */ /* 0x101fe40000000000 */
[----:B------:R-:W4:Y:S01]  /*dd1d0*/  LDL.LU R11, [R1+0x658] ;  /* 0x00065800010b7983 */ /* 0x000f220000300800 */
[----:B------:R-:W-:Y:S02]  /*dd1e0*/  LOP3.LUT R2, R7, 0xffff, RZ, 0xc0, !PT ;  /* 0x0000ffff07027812 */ /* 0x000fe400078ec0ff */
[----:B------:R-:W-:Y:S01]  /*dd1f0*/  PRMT R4, R31, 0x5210, R0 ;  /* 0x000052101f047816 */ /* 0x000fe20000000000 */
[----:B------:R0:W-:Y:S01]  /*dd200*/  STL [R1+0xf4], R3 ;  /* 0x0000f40301007387 */ /* 0x0001e20000100800 */
[----:B------:R-:W-:-:S03]  /*dd210*/  PRMT R0, R32, 0x5210, R2 ;  /* 0x0000521020007816 */ /* 0x000fc60000000002 */
[----:B------:R2:W-:Y:S01]  /*dd220*/  STL [R1+0x24], R4 ;  /* 0x0000240401007387 */ /* 0x0005e20000100800 */
[----:B0-----:R-:W-:-:S05]  /*dd230*/  PRMT R3, R22, 0x4210, R2 ;  /* 0x0000421016037816 */ /* 0x001fca0000000002 */
[----:B------:R4:W-:Y:S04]  /*dd240*/  STL [R1+0xf8], R3 ;  /* 0x0000f80301007387 */ /* 0x0009e80000100800 */
[----:B------:R0:W-:Y:S01]  /*dd250*/  STL [R1+0x28], R0 ;  /* 0x0000280001007387 */ /* 0x0001e20000100800 */
[----:B--2---:R-:W-:-:S03]  /*dd260*/  LOP3.LUT R4, R12, 0xffff, RZ, 0xc0, !PT ;  /* 0x0000ffff0c047812 */ /* 0x004fc600078ec0ff */
[----:B------:R-:W2:Y:S01]  /*dd270*/  LDL.LU R12, [R1+0x5270] ;  /* 0x00527000010c7983 */ /* 0x000ea20000300800 */
[----:B---3--:R-:W-:-:S03]  /*dd280*/  LOP3.LUT R5, R10, 0xffff, RZ, 0xc0, !PT ;  /* 0x0000ffff0a057812 */ /* 0x008fc600078ec0ff */
[----:B------:R-:W3:Y:S01]  /*dd290*/  LDL.LU R10, [R1+0x5098] ;  /* 0x00509800010a7983 */ /* 0x000ee20000300800 */
[----:B----4-:R-:W-:-:S03]  /*dd2a0*/  LOP3.LUT R3, R9, 0xffff, RZ, 0xc0, !PT ;  /* 0x0000ffff09037812 */ /* 0x010fc600078ec0ff */
[----:B------:R-:W4:Y:S01]  /*dd2b0*/  LDL.LU R9, [R1+0x5160] ;  /* 0x0051600001097983 */ /* 0x000f220000300800 */
[----:B0-----:R-:W-:Y:S02]  /*dd2c0*/  PRMT R0, R5, 0x3340, R1 ;  /* 0x0000334005007816 */ /* 0x001fe40000000001 */
[----:B------:R-:W-:-:S04]  /*dd2d0*/  PRMT R2, R4, 0x3340, R3 ;  /* 0x0000334004027816 */ /* 0x000fc80000000003 */
[----:B------:R-:W-:Y:S02]  /*dd2e0*/  PRMT R7, R2, 0x5410, R0 ;  /* 0x0000541002077816 */ /* 0x000fe40000000000 */
[----:B------:R-:W-:Y:S02]  /*dd2f0*/  SHF.R.U32.HI R2, RZ, 0x8, R4 ;  /* 0x00000008ff027819 */ /* 0x000fe40000011604 */
[----:B------:R-:W-:Y:S02]  /*dd300*/  SHF.R.U32.HI R0, RZ, 0x8, R3 ;  /* 0x00000008ff007819 */ /* 0x000fe40000011603 */
[----:B------:R-:W-:Y:S02]  /*dd310*/  LOP3.LUT R2, R2, 0xffff, RZ, 0xc0, !PT ;  /* 0x0000ffff02027812 */ /* 0x000fe400078ec0ff */
[----:B------:R-:W-:Y:S02]  /*dd320*/  LOP3.LUT R0, R0, 0xffff, RZ, 0xc0, !PT ;  /* 0x0000ffff00007812 */ /* 0x000fe400078ec0ff */
[----:B------:R-:W-:-:S02]  /*dd330*/  SHF.R.U32.HI R5, RZ, 0x8, R5 ;  /* 0x00000008ff057819 */ /* 0x000fc40000011605 */
[----:B------:R-:W-:Y:S02]  /*dd340*/  PRMT R3, R2, 0x3340, R0 ;  /* 0x0000334002037816 */ /* 0x000fe40000000000 */
[----:B------:R-:W-:Y:S01]  /*dd350*/  LOP3.LUT R0, R5, 0xffff, RZ, 0xc0, !PT ;  /* 0x0000ffff05007812 */ /* 0x000fe200078ec0ff */
[----:B------:R-:W-:Y:S03]  /*dd360*/  STL [R1+0x3a4], R7 ;  /* 0x0003a40701007387 */ /* 0x000fe60000100800 */
[----:B------:R-:W-:Y:S01]  /*dd370*/  PRMT R0, R0, 0x3340, R1 ;  /* 0x0000334000007816 */ /* 0x000fe20000000001 */
[----:B------:R0:W-:Y:S04]  /*dd380*/  STL [R1+0x2fc], R3 ;  /* 0x0002fc0301007387 */ /* 0x0001e80000100800 */
[----:B------:R1:W-:Y:S01]  /*dd390*/  STL [R1+0x184], R0 ;  /* 0x0001840001007387 */ /* 0x0003e20000100800 */
[----:B------:R-:W-:-:S04]  /*dd3a0*/  LOP3.LUT R2, R21, 0xffff, RZ, 0xc0, !PT ;  /* 0x0000ffff15027812 */ /* 0x000fc800078ec0ff */
[--C-:B------:R-:W-:Y:S02]  /*dd3b0*/  PRMT R4, R20, 0x4210, R2.reuse ;  /* 0x0000421014047816 */ /* 0x100fe40000000002 */
[----:B0-----:R-:W-:-:S03]  /*dd3c0*/  PRMT R3, R33, 0x5210, R2 ;  /* 0x0000521021037816 */ /* 0x001fc60000000002 */
[----:B------:R-:W-:Y:S01]  /*dd3d0*/  STL [R1+0xe0], R4 ;  /* 0x0000e00401007387 */ /* 0x000fe20000100800 */
[----:B-1----:R-:W-:-:S03]  /*dd3e0*/  LOP3.LUT R0, R15, 0xffff, RZ, 0xc0, !PT ;  /* 0x0000ffff0f007812 */ /* 0x002fc600078ec0ff */
[----:B------:R0:W-:Y:S04]  /*dd3f0*/  STL [R1+0x10], R3 ;  /* 0x0000100301007387 */ /* 0x0001e80000100800 */
[----:B------:R-:W3:Y:S01]  /*dd400*/  LDL.LU R24, [R1+0x1b68] ;  /* 0x001b680001187983 */ /* 0x000ee20000300800 */
[----:B------:R-:W-:-:S03]  /*dd410*/  LOP3.LUT R2, R13, 0xffff, RZ, 0xc0, !PT ;  /* 0x0000ffff0d027812 */ /* 0x000fc600078ec0ff */
[----:B------:R-:W3:Y:S01]  /*dd420*/  LDL.LU R23, [R1+0x1b5c] ;  /* 0x001b5c0001177983 */ /* 0x000ee20000300800 */
[----:B0-----:R-:W-:-:S05]  /*dd430*/  PRMT R3, R14, 0x4210, R0 ;  /* 0x000042100e037816 */ /* 0x001fca0000000000 */
[----:B------:R0:W-:Y:S04]  /*dd440*/  STL [R1+0xe4], R3 ;  /* 0x0000e40301007387 */ /* 0x0001e80000100800 */
[----:B------:R-:W3:Y:S04]  /*dd450*/  LDL.LU R8, [R1+0x650] ;  /* 0x0006500001087983 */ /* 0x000ee80000300800 */
[----:B------:R-:W3:Y:S01]  /*dd460*/  LDL.LU R7, [R1+0x644] ;  /* 0x0006440001077983 */ /* 0x000ee20000300800 */
[----:B0-----:R-:W-:-:S03]  /*dd470*/  PRMT R3, R34, 0x5210, R0 ;  /* 0x0000521022037816 */ /* 0x001fc60000000000 */
[----:B------:R-:W3:Y:S01]  /*dd480*/  LDL.LU R22, [R1+0x628] ;  /* 0x0006280001167983 */ /* 0x000ee20000300800 */
[----:B------:R-:W-:-:S03]  /*dd490*/  PRMT R0, R11, 0x4210, R2 ;  /* 0x000042100b007816 */ /* 0x000fc60000000002 */
[----:B------:R-:W-:Y:S04]  /*dd4a0*/  STL [R1+0x14], R3 ;  /* 0x0000140301007387 */ /* 0x000fe80000100800 */
[----:B------:R-:W3:Y:S04]  /*dd4b0*/  LDL.LU R21, [R1+0x5000] ;  /* 0x0050000001157983 */ /* 0x000ee80000300800 */
[----:B------:R0:W-:Y:S04]  /*dd4c0*/  STL [R1+0xe8], R0 ;  /* 0x0000e80001007387 */ /* 0x0001e80000100800 */
[----:B------:R-:W3:Y:S04]  /*dd4d0*/  LDL.LU R20, [R1+0x630] ;  /* 0x0006300001147983 */ /* 0x000ee80000300800 */
[----:B------:R-:W3:Y:S01]  /*dd4e0*/  LDL.LU R15, [R1+0x618] ;  /* 0x00061800010f7983 */ /* 0x000ee20000300800 */
[----:B0-----:R-:W-:-:S05]  /*dd4f0*/  PRMT R0, R35, 0x5210, R2 ;  /* 0x0000521023007816 */ /* 0x001fca0000000002 */
[----:B------:R0:W-:Y:S04]  /*dd500*/  STL [R1+0x18], R0 ;  /* 0x0000180001007387 */ /* 0x0001e80000100800 */
[----:B------:R-:W3:Y:S04]  /*dd510*/  LDL.LU R13, [R1+0x4f30] ;  /* 0x004f3000010d7983 */ /* 0x000ee80000300800 */
[----:B------:R-:W3:Y:S04]  /*dd520*/  LDL.LU R14, [R1+0x1e6c] ;  /* 0x001e6c00010e7983 */ /* 0x000ee80000300800 */
[----:B------:R-:W3:Y:S01]  /*dd530*/  LDL.LU R11, [R1+0x20dc] ;  /* 0x0020dc00010b7983 */ /* 0x000ee20000300800 */
[----:B----4-:R-:W-:-:S03]  /*dd540*/  LOP3.LUT R3, R9, 0xffff, RZ, 0xc0, !PT ;  /* 0x0000ffff09037812 */ /* 0x010fc600078ec0ff */
[----:B------:R-:W4:Y:S01]  /*dd550*/  LDL.LU R9, [R1+0x4f38] ;  /* 0x004f380001097983 */ /* 0x000f220000300800 */
[----:B--2---:R-:W-:Y:S02]  /*dd560*/  LOP3.LUT R4, R12, 0xffff, RZ, 0xc0, !PT ;  /* 0x0000ffff0c047812 */ /* 0x004fe400078ec0ff */
[----:B---3--:R-:W-:Y:S01]  /*dd570*/  LOP3.LUT R31, R10, 0xffff, RZ, 0xc0, !PT ;  /* 0x0000ffff0a1f7812 */ /* 0x008fe200078ec0ff */
[----:B------:R-:W2:Y:S04]  /*dd580*/  LDL.LU R12, [R1+0x1e7c] ;  /* 0x001e7c00010c7983 */ /* 0x000ea80000300800 */
[----:B------:R-:W3:Y:S01]  /*dd590*/  LDL.LU R10, [R1+0x4ca4] ;  /* 0x004ca400010a7983 */ /* 0x000ee20000300800 */
        /* <DEDUP_REMOVED lines=9> */
[----:B------:R-:W-:Y:S02]  /*dd630*/  LOP3.LUT R0, R0, 0xffff, RZ, 0xc0, !PT ;  /* 0x0000ffff00007812 */ /* 0x000fe400078ec0ff */
[----:B------:R-:W-:Y:S02]  /*dd640*/  PRMT R3, R3, 0x3340, R2 ;  /* 0x0000334003037816 */ /* 0x000fe40000000002 */
[----:B------:R-:W-:-:S05]  /*dd650*/  PRMT R4, R0, 0x3340, R1 ;  /* 0x0000334000047816 */ /* 0x000fca0000000001 */
[----:B------:R-:W-:Y:S04]  /*dd660*/  STL [R1+0x17c], R4 ;  /* 0x00017c0401007387 */ /* 0x000fe80000100800 */
[----:B------:R0:W-:Y:S01]  /*dd670*/  STL [R1+0x304], R3 ;  /* 0x0003040301007387 */ /* 0x0001e20000100800 */
[----:B------:R-:W-:Y:S02]  /*dd680*/  LOP3.LUT R0, R24, 0xffff, RZ, 0xc0, !PT ;  /* 0x0000ffff18007812 */ /* 0x000fe400078ec0ff */
[----:B------:R-:W-:Y:S02]  /*dd690*/  LOP3.LUT R2, R23, 0xffff, RZ, 0xc0, !PT ;  /* 0x0000ffff17027812 */ /* 0x000fe400078ec0ff */
[--C-:B0-----:R-:W-:Y:S02]  /*dd6a0*/  PRMT R3, R8, 0x4210, R0.reuse ;  /* 0x0000421008037816 */ /* 0x101fe40000000000 */
[----:B------:R-:W-:-:S02]  /*dd6b0*/  PRMT R0, R36, 0x5210, R0 ;  /* 0x0000521024007816 */ /* 0x000fc40000000000 */
[--C-:B------:R-:W-:Y:S01]  /*dd6c0*/  PRMT R4, R7, 0x4210, R2.reuse ;  /* 0x0000421007047816 */ /* 0x100fe20000000002 */
[----:B------:R0:W-:Y:S04]  /*dd6d0*/  STL [R1+0xd0], R3 ;  /* 0x0000d00301007387 */ /* 0x0001e80000100800 */
[----:B------:R1:W-:Y:S01]  /*dd6e0*/  STL [R1], R0 ;  /* 0x0000000001007387 */ /* 0x0003e20000100800 */
[----:B0-----:R-:W-:-:S03]  /*dd6f0*/  PRMT R3, R37, 0x5210, R2 ;  /* 0x0000521025037816 */ /* 0x001fc60000000002 */
[----:B------:R0:W-:Y:S01]  /*dd700*/  STL [R1+0xd4], R4 ;  /* 0x0000d40401007387 */ /* 0x0001e20000100800 */
[----:B-1----:R-:W-:-:S03]  /*dd710*/  LOP3.LUT R0, R22, 0xffff, RZ, 0xc0, !PT ;  /* 0x0000ffff16007812 */ /* 0x002fc600078ec0ff */
[----:B------:R1:W-:Y:S01]  /*dd720*/  STL [R1+0x4], R3 ;  /* 0x0000040301007387 */ /* 0x0003e20000100800 */
[----:B------:R-:W-:Y:S02]  /*dd730*/  LOP3.LUT R2, R21, 0xffff, RZ, 0xc0, !PT ;  /* 0x0000ffff15027812 */ /* 0x000fe400078ec0ff */
[--C-:B0-----:R-:W-:Y:S02]  /*dd740*/  PRMT R4, R20, 0x4210, R0.reuse ;  /* 0x0000421014047816 */ /* 0x101fe40000000000 */
[----:B-1----:R-:W-:-:S03]  /*dd750*/  PRMT R3, R38, 0x5210, R0 ;  /* 0x0000521026037816 */ /* 0x002fc60000000000 */
[----:B------:R0:W-:Y:S01]  /*dd760*/  STL [R1+0xd8], R4 ;  /* 0x0000d80401007387 */ /* 0x0001e20000100800 */
[----:B------:R-:W-:-:S03]  /*dd770*/  PRMT R0, R15, 0x4210, R2 ;  /* 0x000042100f007816 */ /* 0x000fc60000000002 */
[----:B------:R-:W3:Y:S04]  /*dd780*/  LDL.LU R21, [R1+0x5014] ;  /* 0x0050140001157983 */ /* 0x000ee80000300800 */
[----:B------:R-:W-:Y:S04]  /*dd790*/  STL [R1+0x8], R3 ;  /* 0x0000080301007387 */ /* 0x000fe80000100800 */
[----:B------:R-:W3:Y:S04]  /*dd7a0*/  LDL.LU R20, [R1+0x4f8c] ;  /* 0x004f8c0001147983 */ /* 0x000ee80000300800 */
[----:B------:R1:W-:Y:S04]  /*dd7b0*/  STL [R1+0xc0], R0 ;  /* 0x0000c00001007387 */ /* 0x0003e80000100800 */
[----:B------:R-:W3:Y:S01]  /*dd7c0*/  LDL.LU R15, [R1+0x624] ;  /* 0x00062400010f7983 */ /* 0x000ee20000300800 */
[----:B------:R-:W-:-:S05]  /*dd7d0*/  PRMT R40, R40, 0x5210, R2 ;  /* 0x0000521028287816 */ /* 0x000fca0000000002 */
[----:B------:R-:W-:Y:S01]  /*dd7e0*/  STL [R1+0x554c], R40 ;  /* 0x00554c2801007387 */ /* 0x000fe20000100800 */
[----:B----4-:R-:W-:-:S03]  /*dd7f0*/  LOP3.LUT R5, R9, 0xffff, RZ, 0xc0, !PT ;  /* 0x0000ffff09057812 */ /* 0x010fc600078ec0ff */
[----:B------:R-:W4:Y:S01]  /*dd800*/  LDL.LU R9, [R1+0x620] ;  /* 0x0006200001097983 */ /* 0x000f220000300800 */
[----:B------:R-:W-:Y:S02]  /*dd810*/  LOP3.LUT R6, R13, 0xffff, RZ, 0xc0, !PT ;  /* 0x0000ffff0d067812 */ /* 0x000fe400078ec0ff */
[----:B------:R-:W-:Y:S02]  /*dd820*/  LOP3.LUT R8, R14, 0xffff, RZ, 0xc0, !PT ;  /* 0x0000ffff0e087812 */ /* 0x000fe400078ec0ff */
[----:B0-----:R-:W-:Y:S02]  /*dd830*/  LOP3.LUT R4, R11, 0xffff, RZ, 0xc0, !PT ;  /* 0x0000ffff0b047812 */ /* 0x001fe400078ec0ff */
[----:B-1----:R-:W-:Y:S02]  /*dd840*/  PRMT R0, R8, 0x3340, R1 ;  /* 0x0000334008007816 */ /* 0x002fe40000000001 */
[----:B------:R-:W-:Y:S02]  /*dd850*/  PRMT R2, R6, 0x3340, R4 ;  /* 0x0000334006027816 */ /* 0x000fe40000000004 */
[----:B--2---:R-:W-:-:S02]  /*dd860*/  LOP3.LUT R7, R12, 0xffff, RZ, 0xc0, !PT ;  /* 0x0000ffff0c077812 */ /* 0x004fc400078ec0ff */
[----:B---3--:R-:W-:Y:S02]  /*dd870*/  LOP3.LUT R3, R10, 0xffff, RZ, 0xc0, !PT ;  /* 0x0000ffff0a037812 */ /* 0x008fe400078ec0ff */
        /* <DEDUP_REMOVED lines=8> */
[----:B------:R-:W3:Y:S01]  /*dd900*/  LDL.LU R11, [R1+0x614] ;  /* 0x00061400010b7983 */ /* 0x000ee20000300800 */
[----:B------:R-:W-:-:S02]  /*dd910*/  SHF.R.U32.HI R2, RZ, 0x8, R6 ;  /* 0x00000008ff027819 */ /* 0x000fc40000011606 */
[----:B------:R-:W-:Y:S01]  /*dd920*/  SHF.R.U32.HI R5, RZ, 0x8, R5 ;  /* 0x00000008ff057819 */ /* 0x000fe20000011605 */
[----:B------:R-:W3:Y:S01]  /*dd930*/  LDL.LU R12, [R1+0x350] ;  /* 0x00035000010c7983 */ /* 0x000ee20000300800 */
[----:B------:R-:W-:Y:S02]  /*dd940*/  SHF.R.U32.HI R3, RZ, 0x8, R3 ;  /* 0x00000008ff037819 */ /* 0x000fe40000011603 */
[----:B0-----:R-:W-:Y:S01]  /*dd950*/  SHF.R.U32.HI R0, RZ, 0x8, R4 ;  /* 0x00000008ff007819 */ /* 0x001fe20000011604 */
[----:B------:R-:W3:Y:S01]  /*dd960*/  LDL.LU R10, [R1+0x51e4] ;  /* 0x0051e400010a7983 */ /* 0x000ee20000300800 */
[----:B------:R-:W-:Y:S02]  /*dd970*/  LOP3.LUT R2, R2, 0xffff, RZ, 0xc0, !PT ;  /* 0x0000ffff02027812 */ /* 0x000fe400078ec0ff */
[----:B------:R-:W-:Y:S02]  /*dd980*/  LOP3.LUT R0, R0, 0xffff, RZ, 0xc0, !PT ;  /* 0x0000ffff00007812 */ /* 0x000fe400078ec0ff */
[----:B------:R-:W-:-:S02]  /*dd990*/  LOP3.LUT R4, R5, 0xffff, RZ, 0xc0, !PT ;  /* 0x0000ffff05047812 */ /* 0x000fc400078ec0ff */
[----:B------:R-:W-:Y:S02]  /*dd9a0*/  LOP3.LUT R3, R3, 0xffff, RZ, 0xc0, !PT ;  /* 0x0000ffff03037812 */ /* 0x000fe400078ec0ff */
[----:B------:R-:W-:Y:S02]  /*dd9b0*/  PRMT R0, R2, 0x3340, R0 ;  /* 0x0000334002007816 */ /* 0x000fe40000000000 */
[----:B------:R-:W-:-:S03]  /*dd9c0*/  PRMT R2, R4, 0x3340, R3 ;  /* 0x0000334004027816 */ /* 0x000fc60000000003 */
[----:B------:R0:W-:Y:S04]  /*dd9d0*/  STL [R1+0x2f0], R0 ;  /* 0x0002f00001007387 */ /* 0x0001e80000100800 */
[----:B------:R1:W-:Y:S04]  /*dd9e0*/  STL [R1+0x2ec], R2 ;  /* 0x0002ec0201007387 */ /* 0x0003e80000100800 */
[----:B------:R-:W3:Y:S04]  /*dd9f0*/  LDL.LU R23, [R1+0x5134] ;  /* 0x0051340001177983 */ /* 0x000ee80000300800 */
[----:B------:R-:W3:Y:S01]  /*dda00*/  LDL.LU R22, [R1+0x638] ;  /* 0x0006380001167983 */ /* 0x000ee20000300800 */
[----:B0-----:R-:W-:-:S04]  /*dda10*/  LOP3.LUT R0, R21, 0xffff, RZ, 0xc0, !PT ;  /* 0x0000ffff15007812 */ /* 0x001fc800078ec0ff */
[--C-:B------:R-:W-:Y:S02]  /*dda20*/  PRMT R41, R41, 0x5210, R0.reuse ;  /* 0x0000521029297816 */ /* 0x100fe40000000000 */
[----:B-1----:R-:W-:Y:S02]  /*dda30*/  LOP3.LUT R2, R20, 0xffff, RZ, 0xc0, !PT ;  /* 0x0000ffff14027812 */ /* 0x002fe400078ec0ff */
[----:B------:R-:W-:-:S05]  /*dda40*/  PRMT R3, R15, 0x4210, R0 ;  /* 0x000042100f037816 */ /* 0x000fca0000000000 */
[----:B------:R-:W-:Y:S04]  /*dda50*/  STL [R1+0xc4], R3 ;  /* 0x0000c40301007387 */ /* 0x000fe80000100800 */
[----:B------:R-:W-:Y:S04]  /*dda60*/  STL [R1+0x5554], R41 ;  /* 0x0055542901007387 */ /* 0x000fe80000100800 */
[----:B------:R-:W3:Y:S01]  /*dda70*/  LDL.LU R21, [R1+0x648] ;  /* 0x0006480001157983 */ /* 0x000ee20000300800 */
[----:B----4-:R-:W-:-:S03]  /*dda80*/  PRMT R0, R9, 0x4210, R2 ;  /* 0x0000421009007816 */ /* 0x010fc60000000002 */
[----:B------:R-:W4:Y:S01]  /*dda90*/  LDL.LU R9, [R1+0x610] ;  /* 0x0006100001097983 */ /* 0x000f220000300800 */
[----:B------:R-:W-:-:S03]  /*ddaa0*/  PRMT R42, R42, 0x5210, R2 ;  /* 0x000052102a2a7816 */ /* 0x000fc60000000002 */
[----:B------:R0:W-:Y:S01]  /*ddab0*/  STL [R1+0xc8], R0 ;  /* 0x0000c80001007387 */ /* 0x0001e20000100800 */
[----:B------:R-:W-:Y:S02]  /*ddac0*/  SHF.R.U32.HI R2, RZ, 0x8, R8 ;  /* 0x00000008ff027819 */ /* 0x000fe40000011608 */
[----:B0-----:R-:W-:-:S04]  /*ddad0*/  SHF.R.U32.HI R0, RZ, 0x8, R7 ;  /* 0x00000008ff007819 */ /* 0x001fc80000011607 */
[----:B------:R-:W-:Y:S02]  /*ddae0*/  LOP3.LUT R0, R0, 0xffff, RZ, 0xc0, !PT ;  /* 0x0000ffff00007812 */ /* 0x000fe400078ec0ff */
[----:B------:R-:W-:Y:S02]  /*ddaf0*/  LOP3.LUT R2, R2, 0xffff, RZ, 0xc0, !PT ;  /* 0x0000ffff02027812 */ /* 0x000fe400078ec0ff */
[--C-:B------:R-:W-:Y:S01]  /*ddb00*/  PRMT R3, R0, 0x3340, R1.reuse ;  /* 0x0000334000037816 */ /* 0x100fe20000000001 */
[----:B------:R-:W-:Y:S01]  /*ddb10*/  STL [R1+0x555c], R42 ;  /* 0x00555c2a01007387 */ /* 0x000fe20000100800 */
[----:B------:R-:W-:-:S03]  /*ddb20*/  PRMT R0, R2, 0x3340, R1 ;  /* 0x0000334002007816 */ /* 0x000fc60000000001 */
[----:B------:R-:W-:Y:S01]  /*ddb30*/  STL [R1+0x178], R3 ;  /* 0x0001780301007387 */ /* 0x000fe20000100800 */
[----:B--2---:R-:W-:-:S03]  /*ddb40*/  LOP3.LUT R36, R13, 0xffff, RZ, 0xc0, !PT ;  /* 0x0000ffff0d247812 */ /* 0x004fc600078ec0ff */
[----:B------:R-:W2:Y:S04]  /*ddb50*/  LDL.LU R20, [R1+0x5038] ;  /* 0x0050380001147983 */ /* 0x000ea80000300800 */
[----:B------:R3:W-:Y:S04]  /*ddb60*/  STL [R1+0x180], R0 ;  /* 0x0001800001007387 */ /* 0x0007e80000100800 */
[----:B------:R-:W2:Y:S04]  /*ddb70*/  LDL.LU R15, [R1+0x5034] ;  /* 0x00503400010f7983 */ /* 0x000ea80000300800 */
[----:B------:R-:W2:Y:S01]  /*ddb80*/  LDL.LU R13, [R1+0x604] ;  /* 0x00060400010d7983 */ /* 0x000ea20000300800 */
[----:B---3--:R-:W-:-:S02]  /*ddb90*/  PRMT R0, R11, 0x4210, R36 ;  /* 0x000042100b007816 */ /* 0x008fc40000000024 */
[----:B------:R-:W-:Y:S02]  /*ddba0*/  PRMT R36, R39, 0x5210, R36 ;  /* 0x0000521027247816 */ /* 0x000fe40000000024 */
[----:B------:R-:W-:-:S03]  /*ddbb0*/  LOP3.LUT R37, R14, 0xffff, RZ, 0xc0, !PT ;  /* 0x0000ffff0e257812 */ /* 0x000fc600078ec0ff */
[----:B------:R-:W-:Y:S04]  /*ddbc0*/  STL [R1+0x5560], R36 ;  /* 0x0055602401007387 */ /* 0x000fe80000100800 */
[----:B------:R0:W-:Y:S04]  /*ddbd0*/  STL [R1+0xb0], R0 ;  /* 0x0000b00001007387 */ /* 0x0001e80000100800 */
[----:B------:R-:W3:Y:S01]  /*ddbe0*/  LDL.LU R14, [R1+0x5f4] ;  /* 0x0005f400010e7983 */ /* 0x000ee20000300800 */
[----:B------:R-:W-:Y:S02]  /*ddbf0*/  LOP3.LUT R3, R10, 0xffff, RZ, 0xc0, !PT ;  /* 0x0000ffff0a037812 */ /* 0x000fe400078ec0ff */
[----:B0-----:R-:W-:-:S02]  /*ddc00*/  PRMT R0, R12, 0x4210, R37 ;  /* 0x000042100c007816 */ /* 0x001fc40000000025 */
[----:B------:R-:W-:Y:S02]  /*ddc10*/  PRMT R37, R43, 0x5210, R37 ;  /* 0x000052102b257816 */ /* 0x000fe40000000025 */
[----:B------:R-:W-:Y:S01]  /*ddc20*/  LOP3.LUT R6, R23, 0xffff, RZ, 0xc0, !PT ;  /* 0x0000ffff17067812 */ /* 0x000fe200078ec0ff */
[----:B------:R0:W-:Y:S01]  /*ddc30*/  STL [R1+0xb4], R0 ;  /* 0x0000b40001007387 */ /* 0x0001e20000100800 */
[----:B------:R-:W-:-:S03]  /*ddc40*/  LOP3.LUT R4, R22, 0xffff, RZ, 0xc0, !PT ;  /* 0x0000ffff16047812 */ /* 0x000fc600078ec0ff */
[----:B------:R-:W-:Y:S01]  /*ddc50*/  STL [R1+0x5564], R37 ;  /* 0x0055642501007387 */ /* 0x000fe20000100800 */
[----:B------:R-:W-:-:S03]  /*ddc60*/  PRMT R2, R4, 0x3340, R3 ;  /* 0x0000334004027816 */ /* 0x000fc60000000003 */
[----:B------:R-:W3:Y:S01]  /*ddc70*/  LDL.LU R11, [R1+0x4ee0] ;  /* 0x004ee000010b7983 */ /* 0x000ee20000300800 */
[----:B0-----:R-:W-:-:S03]  /*ddc80*/  PRMT R0, R6, 0x3340, R1 ;  /* 0x0000334006007816 */ /* 0x001fc60000000001 */
[----:B------:R-:W3:Y:S04]  /*ddc90*/  LDL.LU R12, [R1+0x1d2c] ;  /* 0x001d2c00010c7983 */ /* 0x000ee80000300800 */
[----:B------:R-:W3:Y:S01]  /*ddca0*/  LDL.LU R10, [R1+0x2068] ;  /* 0x00206800010a7983 */ /* 0x000ee20000300800 */
[----:B------:R-:W-:Y:S02]  /*ddcb0*/  PRMT R5, R2, 0x5410, R0 ;  /* 0x0000541002057816 */ /* 0x000fe40000000000 */
[----:B------:R-:W-:Y:S02]  /*ddcc0*/  SHF.R.U32.HI R2, RZ, 0x8, R4 ;  /* 0x00000008ff027819 */ /* 0x000fe40000011604 */
[----:B------:R-:W-:Y:S02]  /*ddcd0*/  SHF.R.U32.HI R0, RZ, 0x8, R3 ;  /* 0x00000008ff007819 */ /* 0x000fe40000011603 */
[----:B------:R-:W-:-:S02]  /*ddce0*/  LOP3.LUT R2, R2, 0xffff, RZ, 0xc0, !PT ;  /* 0x0000ffff02027812 */ /* 0x000fc400078ec0ff */
[----:B------:R-:W-:-:S04]  /*ddcf0*/  LOP3.LUT R0, R0, 0xffff, RZ, 0xc0, !PT ;  /* 0x0000ffff00007812 */ /* 0x000fc800078ec0ff */
[----:B------:R-:W-:Y:S01]  /*ddd00*/  PRMT R2, R2, 0x3340, R0 ;  /* 0x0000334002027816 */ /* 0x000fe20000000000 */
[----:B------:R-:W-:Y:S04]  /*ddd10*/  STL [R1+0x350], R5 ;  /* 0x0003500501007387 */ /* 0x000fe80000100800 */
[----:B------:R-:W-:Y:S01]  /*ddd20*/  STL [R1+0x2e8], R2 ;  /* 0x0002e80201007387 */ /* 0x000fe20000100800 */
[----:B------:R-:W-:-:S04]  /*ddd30*/  LOP3.LUT R38, R21, 0xffff, RZ, 0xc0, !PT ;  /* 0x0000ffff15267812 */ /* 0x000fc800078ec0ff */
[--C-:B----4-:R-:W-:Y:S02]  /*ddd40*/  PRMT R0, R9, 0x4210, R38.reuse ;  /* 0x0000421009007816 */ /* 0x110fe40000000026 */
[----:B------:R-:W-:Y:S02]  /*ddd50*/  PRMT R38, R48, 0x5210, R38 ;  /* 0x0000521030267816 */ /* 0x000fe40000000026 */
[----:B------:R-:W4:Y:S04]  /*ddd60*/  LDL.LU R48, [R1+0x56f8] ;  /* 0x0056f80001307983 */ /* 0x000f280000300800 */
[----:B------:R0:W-:Y:S04]  /*ddd70*/  STL [R1+0xb8], R0 ;  /* 0x0000b80001007387 */ /* 0x0001e80000100800 */
[----:B------:R-:W4:Y:S04]  /*ddd80*/  LDL.LU R21, [R1+0x4fb8] ;  /* 0x004fb80001157983 */ /* 0x000f280000300800 */
[----:B------:R-:W4:Y:S04]  /*ddd90*/  LDL.LU R9, [R1+0x600] ;  /* 0x0006000001097983 */ /* 0x000f280000300800 */
[----:B------:R-:W-:Y:S01]  /*ddda0*/  STL [R1+0x5568], R38 ;  /* 0x0055682601007387 */ /* 0x000fe20000100800 */
[----:B--2---:R-:W-:-:S03]  /*dddb0*/  LOP3.LUT R32, R20, 0xffff, RZ, 0xc0, !PT ;  /* 0x0000ffff14207812 */ /* 0x004fc600078ec0ff */
[----:B------:R-:W2:Y:S01]  /*dddc0*/  LDL.LU R20, [R1+0x1c9c] ;  /* 0x001c9c0001147983 */ /* 0x000ea20000300800 */
[----:B------:R-:W-:-:S03]  /*dddd0*/  LOP3.LUT R33, R15, 0xffff, RZ, 0xc0, !PT ;  /* 0x0000ffff0f217812 */ /* 0x000fc600078ec0ff */
[----:B------:R-:W2:Y:S01]  /*ddde0*/  LDL.LU R15, [R1+0x1c98] ;  /* 0x001c9800010f7983 */ /* 0x000ea20000300800 */
[--C-:B0-----:R-:W-:Y:S02]  /*dddf0*/  PRMT R0, R13, 0x4210, R32.reuse ;  /* 0x000042100d007816 */ /* 0x101fe40000000020 */
[----:B------:R-:W-:-:S03]  /*dde00*/  PRMT R32, R46, 0x5210, R32 ;  /* 0x000052102e207816 */ /* 0x000fc60000000020 */
[----:B------:R3:W-:Y:S04]  /*dde10*/  STL [R1+0xa0], R0 ;  /* 0x0000a00001007387 */ /* 0x0007e80000100800 */
[----:B------:R-:W2:Y:S04]  /*dde20*/  LDL.LU R46, [R1+0x56f4] ;  /* 0x0056f400012e7983 */ /* 0x000ea80000300800 */
[----:B------:R-:W2:Y:S01]  /*dde30*/  LDL.LU R13, [R1+0x5e8] ;  /* 0x0005e800010d7983 */ /* 0x000ea20000300800 */
[----:B---3--:R-:W-:-:S03]  /*dde40*/  PRMT R0, R14, 0x4210, R33 ;  /* 0x000042100e007816 */ /* 0x008fc60000000021 */
[----:B------:R-:W-:Y:S01]  /*dde50*/  STL [R1+0x556c], R32 ;  /* 0x00556c2001007387 */ /* 0x000fe20000100800 */
[----:B------:R-:W-:-:S03]  /*dde60*/  PRMT R33, R18, 0x5210, R33 ;  /* 0x0000521012217816 */ /* 0x000fc60000000021 */
[----:B------:R-:W3:Y:S04]  /*dde70*/  LDL.LU R18, [R1+0x56f0] ;  /* 0x0056f00001127983 */ /* 0x000ee80000300800 */
[----:B------:R0:W-:Y:S04]  /*dde80*/  STL [R1+0xa4], R0 ;  /* 0x0000a40001007387 */ /* 0x0001e80000100800 */
[----:B------:R-:W3:Y:S04]  /*dde90*/  LDL.LU R14, [R1+0x5d8] ;  /* 0x0005d800010e7983 */ /* 0x000ee80000300800 */
[----:B------:R-:W-:Y:S01]  /*ddea0*/  STL [R1+0x5570], R33 ;  /* 0x0055702101007387 */ /* 0x000fe20000100800 */
[----:B------:R-:W-:-:S03]  /*ddeb0*/  LOP3.LUT R4, R11, 0xffff, RZ, 0xc0, !PT ;  /* 0x0000ffff0b047812 */ /* 0x000fc600078ec0ff */
[----:B------:R-:W3:Y:S01]  /*ddec0*/  LDL.LU R11, [R1+0x4ef8] ;  /* 0x004ef800010b7983 */ /* 0x000ee20000300800 */
[----:B------:R-:W-:-:S03]  /*dded0*/  LOP3.LUT R5, R12, 0xffff, RZ, 0xc0, !PT ;  /* 0x0000ffff0c057812 */ /* 0x000fc600078ec0ff */
[----:B------:R-:W3:Y:S01]  /*ddee0*/  LDL.LU R12, [R1+0x1d3c] ;  /* 0x001d3c00010c7983 */ /* 0x000ee20000300800 */
[----:B------:R-:W-:-:S03]  /*ddef0*/  LOP3.LUT R3, R10, 0xffff, RZ, 0xc0, !PT ;  /* 0x0000ffff0a037812 */ /* 0x000fc600078ec0ff */
[----:B------:R-:W3:Y:S01]  /*ddf00*/  LDL.LU R10, [R1+0x2078] ;  /* 0x00207800010a7983 */ /* 0x000ee20000300800 */
        /* <DEDUP_REMOVED lines=10> */
[----:B------:R-:W-:Y:S04]  /*ddfb0*/  STL [R1+0x360], R7 ;  /* 0x0003600701007387 */ /* 0x000fe80000100800 */
[----:B------:R0:W-:Y:S02]  /*ddfc0*/  STL [R1+0x2dc], R2 ;  /* 0x0002dc0201007387 */ /* 0x0001e40000100800 */
[----:B0-----:R-:W-:-:S05]  /*ddfd0*/  PRMT R2, R0, 0x3340, R1 ;  /* 0x0000334000027816 */ /* 0x001fca0000000001 */
[----:B------:R-:W-:Y:S01]  /*ddfe0*/  STL [R1+0x174], R2 ;  /* 0x0001740201007387 */ /* 0x000fe20000100800 */
[----:B----4-:R-:W-:-:S04]  /*ddff0*/  LOP3.LUT R34, R21, 0xffff, RZ, 0xc0, !PT ;  /* 0x0000ffff15227812 */ /* 0x010fc800078ec0ff */
[--C-:B------:R-:W-:Y:S02]  /*de000*/  PRMT R0, R9, 0x4210, R34.reuse ;  /* 0x0000421009007816 */ /* 0x100fe40000000022 */
[----:B------:R-:W-:Y:S02]  /*de010*/  PRMT R34, R17, 0x5210, R34 ;  /* 0x0000521011227816 */ /* 0x000fe40000000022 */
[----:B------:R-:W4:Y:S04]  /*de020*/  LDL.LU R17, [R1+0x56ec] ;  /* 0x0056ec0001117983 */ /* 0x000f280000300800 */
[----:B------:R0:W-:Y:S04]  /*de030*/  STL [R1+0xa8], R0 ;  /* 0x0000a80001007387 */ /* 0x0001e80000100800 */
[----:B------:R-:W4:Y:S04]  /*de040*/  LDL.LU R9, [R1+0x664] ;  /* 0x0006640001097983 */ /* 0x000f280000300800 */
[----:B------:R-:W-:Y:S01]  /*de050*/  STL [R1+0x5574], R34 ;  /* 0x0055742201007387 */ /* 0x000fe20000100800 */
[----:B--2---:R-:W-:-:S03]  /*de060*/  LOP3.LUT R28, R20, 0xffff, RZ, 0xc0, !PT ;  /* 0x0000ffff141c7812 */ /* 0x004fc600078ec0ff */
[----:B------:R-:W2:Y:S01]  /*de070*/  LDL.LU R22, [R1+0x505c] ;  /* 0x00505c0001167983 */ /* 0x000ea20000300800 */
[----:B------:R-:W-:-:S03]  /*de080*/  LOP3.LUT R29, R15, 0xffff, RZ, 0xc0, !PT ;  /* 0x0000ffff0f1d7812 */ /* 0x000fc600078ec0ff */
[----:B------:R-:W2:Y:S01]  /*de090*/  LDL.LU R15, [R1+0x5d4] ;  /* 0x0005d400010f7983 */ /* 0x000ea20000300800 */
[--C-:B0-----:R-:W-:Y:S02]  /*de0a0*/  PRMT R0, R13, 0x4210, R28.reuse ;  /* 0x000042100d007816 */ /* 0x101fe4000000001c */
[----:B------:R-:W-:Y:S02]  /*de0b0*/  PRMT R28, R58, 0x5210, R28 ;  /* 0x000052103a1c7816 */ /* 0x000fe4000000001c */
[----:B------:R-:W2:Y:S04]  /*de0c0*/  LDL.LU R58, [R1+0x56e8] ;  /* 0x0056e800013a7983 */ /* 0x000ea80000300800 */
[----:B------:R3:W-:Y:S04]  /*de0d0*/  STL [R1+0x90], R0 ;  /* 0x0000900001007387 */ /* 0x0007e80000100800 */
[----:B------:R-:W2:Y:S01]  /*de0e0*/  LDL.LU R13, [R1+0x5e4] ;  /* 0x0005e400010d7983 */ /* 0x000ea20000300800 */
[----:B---3--:R-:W-:-:S03]  /*de0f0*/  PRMT R0, R14, 0x4210, R29 ;  /* 0x000042100e007816 */ /* 0x008fc6000000001d */
[----:B------:R-:W-:Y:S01]  /*de100*/  STL [R1+0x5578], R28 ;  /* 0x0055781c01007387 */ /* 0x000fe20000100800 */
[----:B------:R-:W-:-:S03]  /*de110*/  PRMT R29, R50, 0x5210, R29 ;  /* 0x00005210321d7816 */ /* 0x000fc6000000001d */
[----:B------:R-:W3:Y:S04]  /*de120*/  LDL.LU R50, [R1+0x56e4] ;  /* 0x0056e40001327983 */ /* 0x000ee80000300800 */
[----:B------:R0:W-:Y:S04]  /*de130*/  STL [R1+0x94], R0 ;  /* 0x0000940001007387 */ /* 0x0001e80000100800 */
[----:B------:R-:W3:Y:S04]  /*de140*/  LDL.LU R14, [R1+0x52c0] ;  /* 0x0052c000010e7983 */ /* 0x000ee80000300800 */
[----:B------:R-:W-:Y:S04]  /*de150*/  STL [R1+0x557c], R29 ;  /* 0x00557c1d01007387 */ /* 0x000fe80000100800 */
[----:B------:R-:W3:Y:S04]  /*de160*/  LDL.LU R21, [R1+0x50fc] ;  /* 0x0050fc0001157983 */ /* 0x000ee80000300800 */
[----:B------:R-:W3:Y:S01]  /*de170*/  LDL.LU R20, [R1+0x51b8] ;  /* 0x0051b80001147983 */ /* 0x000ee20000300800 */
[----:B------:R-:W-:-:S02]  /*de180*/  LOP3.LUT R4, R11, 0xffff, RZ, 0xc0, !PT ;  /* 0x0000ffff0b047812 */ /* 0x000fc400078ec0ff */
[----:B------:R-:W-:Y:S01]  /*de190*/  LOP3.LUT R7, R12, 0xffff, RZ, 0xc0, !PT ;  /* 0x0000ffff0c077812 */ /* 0x000fe200078ec0ff */
[----:B------:R-:W3:Y:S01]  /*de1a0*/  LDL.LU R11, [R1+0x506c] ;  /* 0x00506c00010b7983 */ /* 0x000ee20000300800 */
[----:B------:R-:W-:Y:S02]  /*de1b0*/  LOP3.LUT R3, R10, 0xffff, RZ, 0xc0, !PT ;  /* 0x0000ffff0a037812 */ /* 0x000fe400078ec0ff */
[----:B0-----:R-:W-:Y:S01]  /*de1c0*/  PRMT R0, R7, 0x3340, R1 ;  /* 0x0000334007007816 */ /* 0x001fe20000000001 */
[----:B------:R-:W3:Y:S01]  /*de1d0*/  LDL.LU R12, [R1+0x5cc] ;  /* 0x0005cc00010c7983 */ /* 0x000ee20000300800 */
[----:B------:R-:W-:-:S04]  /*de1e0*/  PRMT R2, R4, 0x3340, R3 ;  /* 0x0000334004027816 */ /* 0x000fc80000000003 */
[----:B------:R-:W-:Y:S02]  /*de1f0*/  PRMT R0, R2, 0x5410, R0 ;  /* 0x0000541002007816 */ /* 0x000fe40000000000 */
[----:B------:R-:W-:-:S03]  /*de200*/  SHF.R.U32.HI R4, RZ, 0x8, R4 ;  /* 0x00000008ff047819 */ /* 0x000fc60000011604 */
[----:B------:R0:W-:Y:S01]  /*de210*/  STL [R1+0x35c], R0 ;  /* 0x00035c0001007387 */ /* 0x0001e20000100800 */
[----:B------:R-:W-:Y:S02]  /*de220*/  SHF.R.U32.HI R2, RZ, 0x8, R3 ;  /* 0x00000008ff027819 */ /* 0x000fe40000011603 */
[----:B------:R-:W-:Y:S02]  /*de230*/  LOP3.LUT R3, R4, 0xffff, RZ, 0xc0, !PT ;  /* 0x0000ffff04037812 */ /* 0x000fe400078ec0ff */
[----:B0-----:R-:W-:Y:S02]  /*de240*/  SHF.R.U32.HI R0, RZ, 0x8, R6 ;  /* 0x00000008ff007819 */ /* 0x001fe40000011606 */
[----:B------:R-:W-:Y:S02]  /*de250*/  LOP3.LUT R2, R2, 0xffff, RZ, 0xc0, !PT ;  /* 0x0000ffff02027812 */ /* 0x000fe400078ec0ff */
[----:B------:R-:W-:-:S04]  /*de260*/  LOP3.LUT R0, R0, 0xffff, RZ, 0xc0, !PT ;  /* 0x0000ffff00007812 */ /* 0x000fc800078ec0ff */
[----:B------:R-:W-:Y:S02]  /*de270*/  PRMT R4, R0, 0x3340, R1 ;  /* 0x0000334000047816 */ /* 0x000fe40000000001 */
[----:B------:R-:W-:-:S03]  /*de280*/  PRMT R0, R3, 0x3340, R2 ;  /* 0x0000334003007816 */ /* 0x000fc60000000002 */
[----:B------:R-:W-:Y:S04]  /*de290*/  STL [R1+0x170], R4 ;  /* 0x0001700401007387 */ /* 0x000fe80000100800 */
[----:B------:R-:W3:Y:S04]  /*de2a0*/  LDL.LU R10, [R1+0x4ffc] ;  /* 0x004ffc00010a7983 */ /* 0x000ee80000300800 */
[----:B------:R0:W-:Y:S01]  /*de2b0*/  STL [R1+0x2e0], R0 ;  /* 0x0002e00001007387 */ /* 0x0001e20000100800 */
[----:B----4-:R-:W-:-:S03]  /*de2c0*/  LOP3.LUT R30, R9, 0xffff, RZ, 0xc0, !PT ;  /* 0x0000ffff091e7812 */ /* 0x010fc600078ec0ff */
[----:B------:R-:W4:Y:S01]  /*de2d0*/  LDL.LU R9, [R1+0x1cb8] ;  /* 0x001cb80001097983 */ /* 0x000f220000300800 */
[----:B--2---:R-:W-:Y:S02]  /*de2e0*/  LOP3.LUT R24, R22, 0xffff, RZ, 0xc0, !PT ;  /* 0x0000ffff16187812 */ /* 0x004fe400078ec0ff */
[--C-:B0-----:R-:W-:Y:S02]  /*de2f0*/  PRMT R0, R15, 0x4210, R30.reuse ;  /* 0x000042100f007816 */ /* 0x101fe4000000001e */
[----:B------:R-:W-:Y:S02]  /*de300*/  PRMT R30, R19, 0x5210, R30 ;  /* 0x00005210131e7816 */ /* 0x000fe4000000001e */
[----:B------:R-:W2:Y:S04]  /*de310*/  LDL.LU R19, [R1+0x56e0] ;  /* 0x0056e00001137983 */ /* 0x000ea80000300800 */
[----:B------:R0:W-:Y:S04]  /*de320*/  STL [R1+0x98], R0 ;  /* 0x0000980001007387 */ /* 0x0001e80000100800 */
[----:B------:R-:W2:Y:S04]  /*de330*/  LDL.LU R15, [R1+0x5c8] ;  /* 0x0005c800010f7983 */ /* 0x000ea80000300800 */
[----:B------:R-:W-:Y:S01]  /*de340*/  STL [R1+0x5580], R30 ;  /* 0x0055801e01007387 */ /* 0x000fe20000100800 */
[----:B0-----:R-:W-:-:S03]  /*de350*/  PRMT R0, R13, 0x4210, R24 ;  /* 0x000042100d007816 */ /* 0x001fc60000000018 */
[----:B------:R-:W2:Y:S01]  /*de360*/  LDL.LU R13, [R1+0x5b8] ;  /* 0x0005b800010d7983 */ /* 0x000ea20000300800 */
[----:B------:R-:W-:-:S03]  /*de370*/  PRMT R24, R61, 0x5210, R24 ;  /* 0x000052103d187816 */ /* 0x000fc60000000018 */
[----:B------:R0:W-:Y:S04]  /*de380*/  STL [R1+0x80], R0 ;  /* 0x0000800001007387 */ /* 0x0001e80000100800 */
[----:B------:R-:W2:Y:S04]  /*de390*/  LDL.LU R61, [R1+0x56dc] ;  /* 0x0056dc00013d7983 */ /* 0x000ea80000300800 */
[----:B------:R-:W-:Y:S01]  /*de3a0*/  STL [R1+0x5584], R24 ;  /* 0x0055841801007387 */ /* 0x000fe20000100800 */
[----:B---3--:R-:W-:-:S03]  /*de3b0*/  LOP3.LUT R4, R14, 0xffff, RZ, 0xc0, !PT ;  /* 0x0000ffff0e047812 */ /* 0x008fc600078ec0ff */
[----:B------:R-:W3:Y:S04]  /*de3c0*/  LDL.LU R14, [R1+0x5318] ;  /* 0x00531800010e7983 */ /* 0x000ee80000300800 */
        /* <DEDUP_REMOVED lines=8> */
[----:B------:R-:W-:Y:S02]  /*de450*/  SHF.R.U32.HI R0, RZ, 0x8, R3 ;  /* 0x00000008ff007819 */ /* 0x000fe40000011603 */
[----:B------:R-:W-:Y:S02]  /*de460*/  LOP3.LUT R2, R2, 0xffff, RZ, 0xc0, !PT ;  /* 0x0000ffff02027812 */ /* 0x000fe400078ec0ff */
[----:B------:R-:W-:Y:S02]  /*de470*/  LOP3.LUT R0, R0, 0xffff, RZ, 0xc0, !PT ;  /* 0x0000ffff00007812 */ /* 0x000fe400078ec0ff */
[----:B------:R-:W-:-:S02]  /*de480*/  LOP3.LUT R25, R11, 0xffff, RZ, 0xc0, !PT ;  /* 0x0000ffff0b197812 */ /* 0x000fc400078ec0ff */
[----:B------:R-:W-:Y:S02]  /*de490*/  PRMT R2, R2, 0x3340, R0 ;  /* 0x0000334002027816 */ /* 0x000fe40000000000 */
[--C-:B------:R-:W-:Y:S01]  /*de4a0*/  PRMT R0, R12, 0x4210, R25.reuse ;  /* 0x000042100c007816 */ /* 0x100fe20000000019 */
[----:B------:R-:W-:Y:S01]  /*de4b0*/  STL [R1+0x340], R5 ;  /* 0x0003400501007387 */ /* 0x000fe20000100800 */
[----:B------:R-:W-:-:S03]  /*de4c0*/  PRMT R25, R57, 0x5210, R25 ;  /* 0x0000521039197816 */ /* 0x000fc60000000019 */
[----:B------:R-:W-:Y:S04]  /*de4d0*/  STL [R1+0x2d4], R2 ;  /* 0x0002d40201007387 */ /* 0x000fe80000100800 */
[----:B------:R-:W3:Y:S04]  /*de4e0*/  LDL.LU R57, [R1+0x56d8] ;  /* 0x0056d80001397983 */ /* 0x000ee80000300800 */
[----:B------:R2:W-:Y:S04]  /*de4f0*/  STL [R1+0x84], R0 ;  /* 0x0000840001007387 */ /* 0x0005e80000100800 */
[----:B------:R-:W3:Y:S04]  /*de500*/  LDL.LU R21, [R1+0x1cbc] ;  /* 0x001cbc0001157983 */ /* 0x000ee80000300800 */
[----:B------:R-:W3:Y:S04]  /*de510*/  LDL.LU R11, [R1+0x56c] ;  /* 0x00056c00010b7983 */ /* 0x000ee80000300800 */
[----:B------:R-:W-:Y:S01]  /*de520*/  STL [R1+0x5588], R25 ;  /* 0x0055881901007387 */ /* 0x000fe20000100800 */
[----:B------:R-:W-:-:S03]  /*de530*/  LOP3.LUT R26, R10, 0xffff, RZ, 0xc0, !PT ;  /* 0x0000ffff0a1a7812 */ /* 0x000fc600078ec0ff */
[----:B------:R-:W3:Y:S04]  /*de540*/  LDL.LU R12, [R1+0x674] ;  /* 0x00067400010c7983 */ /* 0x000ee80000300800 */
[----:B------:R-:W3:Y:S01]  /*de550*/  LDL.LU R10, [R1+0x5084] ;  /* 0x00508400010a7983 */ /* 0x000ee20000300800 */
[----:B----4-:R-:W-:-:S03]  /*de560*/  LOP3.LUT R20, R9, 0xffff, RZ, 0xc0, !PT ;  /* 0x0000ffff09147812 */ /* 0x010fc600078ec0ff */
[----:B------:R-:W4:Y:S01]  /*de570*/  LDL.LU R9, [R1+0x5b4] ;  /* 0x0005b40001097983 */ /* 0x000f220000300800 */
[--C-:B--2---:R-:W-:Y:S02]  /*de580*/  PRMT R0, R15, 0x4210, R26.reuse ;  /* 0x000042100f007816 */ /* 0x104fe4000000001a */
[----:B------:R-:W-:Y:S02]  /*de590*/  PRMT R26, R53, 0x5210, R26 ;  /* 0x00005210351a7816 */ /* 0x000fe4000000001a */
[----:B------:R-:W2:Y:S04]  /*de5a0*/  LDL.LU R53, [R1+0x56d4] ;  /* 0x0056d40001357983 */ /* 0x000ea80000300800 */
[----:B------:R0:W-:Y:S04]  /*de5b0*/  STL [R1+0x88], R0 ;  /* 0x0000880001007387 */ /* 0x0001e80000100800 */
[----:B------:R-:W-:Y:S01]  /*de5c0*/  STL [R1+0x558c], R26 ;  /* 0x00558c1a01007387 */ /* 0x000fe20000100800 */
[----:B0-----:R-:W-:-:S02]  /*de5d0*/  PRMT R0, R13, 0x4210, R20 ;  /* 0x000042100d007816 */ /* 0x001fc40000000014 */
[----:B------:R-:W-:Y:S02]  /*de5e0*/  PRMT R20, R47, 0x5210, R20 ;  /* 0x000052102f147816 */ /* 0x000fe40000000014 */
[----:B------:R-:W2:Y:S04]  /*de5f0*/  LDL.LU R47, [R1+0x56d0] ;  /* 0x0056d000012f7983 */ /* 0x000ea80000300800 */
[----:B------:R0:W-:Y:S04]  /*de600*/  STL [R1+0x60], R0 ;  /* 0x0000600001007387 */ /* 0x0001e80000100800 */
[----:B------:R-:W2:Y:S04]  /*de610*/  LDL.LU R23, [R1+0x564] ;  /* 0x0005640001177983 */ /* 0x000ea80000300800 */
[----:B------:R-:W-:Y:S01]  /*de620*/  STL [R1+0x5590], R20 ;  /* 0x0055901401007387 */ /* 0x000fe20000100800 */
[----:B---3--:R-:W-:-:S03]  /*de630*/  LOP3.LUT R4, R14, 0xffff, RZ, 0xc0, !PT ;  /* 0x0000ffff0e047812 */ /* 0x008fc600078ec0ff */
[----:B------:R-:W3:Y:S04]  /*de640*/  LDL.LU R15, [R1+0x52d8] ;  /* 0x0052d800010f7983 */ /* 0x000ee80000300800 */
[----:B------:R-:W3:Y:S04]  /*de650*/  LDL.LU R13, [R1+0x5120] ;  /* 0x00512000010d7983 */ /* 0x000ee80000300800 */
[----:B------:R-:W3:Y:S01]  /*de660*/  LDL.LU R14, [R1+0x51d0] ;  /* 0x0051d000010e7983 */ /* 0x000ee20000300800 */
[----:B------:R-:W-:Y:S02]  /*de670*/  LOP3.LUT R5, R27, 0xffff, RZ, 0xc0, !PT ;  /* 0x0000ffff1b057812 */ /* 0x000fe400078ec0ff */
[----:B------:R-:W-:-:S02]  /*de680*/  LOP3.LUT R3, R22, 0xffff, RZ, 0xc0, !PT ;  /* 0x0000ffff16037812 */ /* 0x000fc400078ec0ff */
        /* <DEDUP_REMOVED lines=11> */
[----:B------:R0:W-:Y:S01]  /*de740*/  STL [R1+0x2d0], R2 ;  /* 0x0002d00201007387 */ /* 0x0001e20000100800 */
[----:B------:R-:W-:Y:S02]  /*de750*/  LOP3.LUT R21, R21, 0xffff, RZ, 0xc0, !PT ;  /* 0x0000ffff15157812 */ /* 0x000fe400078ec0ff */
[----:B0-----:R-:W-:-:S02]  /*de760*/  PRMT R2, R0, 0x3340, R1 ;  /* 0x0000334000027816 */ /* 0x001fc40000000001 */
[--C-:B------:R-:W-:Y:S02]  /*de770*/  PRMT R0, R11, 0x4210, R21.reuse ;  /* 0x000042100b007816 */ /* 0x100fe40000000015 */
[----:B------:R-:W-:Y:S01]  /*de780*/  PRMT R21, R49, 0x5210, R21 ;  /* 0x0000521031157816 */ /* 0x000fe20000000015 */
[----:B------:R-:W-:Y:S01]  /*de790*/  STL [R1+0x16c], R2 ;  /* 0x00016c0201007387 */ /* 0x000fe20000100800 */
[----:B------:R-:W-:-:S03]  /*de7a0*/  LOP3.LUT R22, R12, 0xffff, RZ, 0xc0, !PT ;  /* 0x0000ffff0c167812 */ /* 0x000fc600078ec0ff */
[----:B------:R-:W3:Y:S04]  /*de7b0*/  LDL.LU R49, [R1+0x56cc] ;  /* 0x0056cc0001317983 */ /* 0x000ee80000300800 */
[----:B------:R4:W-:Y:S04]  /*de7c0*/  STL [R1+0x64], R0 ;  /* 0x0000640001007387 */ /* 0x0009e80000100800 */
[----:B------:R-:W-:Y:S01]  /*de7d0*/  STL [R1+0x5594], R21 ;  /* 0x0055941501007387 */ /* 0x000fe20000100800 */
[----:B------:R-:W-:Y:S02]  /*de7e0*/  LOP3.LUT R12, R10, 0xffff, RZ, 0xc0, !PT ;  /* 0x0000ffff0a0c7812 */ /* 0x000fe400078ec0ff */
[----:B----4-:R-:W-:-:S02]  /*de7f0*/  PRMT R0, R9, 0x4210, R22 ;  /* 0x0000421009007816 */ /* 0x010fc40000000016 */
[----:B------:R-:W-:Y:S02]  /*de800*/  PRMT R22, R45, 0x5210, R22 ;  /* 0x000052102d167816 */ /* 0x000fe40000000016 */
[----:B------:R-:W4:Y:S04]  /*de810*/  LDL.LU R45, [R1+0x56c8] ;  /* 0x0056c800012d7983 */ /* 0x000f280000300800 */
[----:B------:R2:W-:Y:S04]  /*de820*/  STL [R1+0x68], R0 ;  /* 0x0000680001007387 */ /* 0x0005e80000100800 */
[----:B------:R-:W4:Y:S04]  /*de830*/  LDL.LU R11, [R1+0x508c] ;  /* 0x00508c00010b7983 */ /* 0x000f280000300800 */
[----:B------:R-:W4:Y:S04]  /*de840*/  LDL.LU R10, [R1+0x501c] ;  /* 0x00501c00010a7983 */ /* 0x000f280000300800 */
[----:B------:R-:W4:Y:S04]  /*de850*/  LDL.LU R9, [R1+0x568] ;  /* 0x0005680001097983 */ /* 0x000f280000300800 */
[----:B------:R-:W-:Y:S01]  /*de860*/  STL [R1+0x5598], R22 ;  /* 0x0055981601007387 */ /* 0x000fe20000100800 */
[----:B--2---:R-:W-:-:S02]  /*de870*/  PRMT R0, R23, 0x4210, R12 ;  /* 0x0000421017007816 */ /* 0x004fc4000000000c */
[----:B------:R-:W-:Y:S02]  /*de880*/  PRMT R12, R59, 0x5210, R12 ;  /* 0x000052103b0c7816 */ /* 0x000fe4000000000c */
[----:B------:R-:W2:Y:S01]  /*de890*/  LDL.LU R59, [R1+0x56c4] ;  /* 0x0056c400013b7983 */ /* 0x000ea20000300800 */
[----:B---3--:R-:W-:-:S03]  /*de8a0*/  LOP3.LUT R4, R15, 0xffff, RZ, 0xc0, !PT ;  /* 0x0000ffff0f047812 */ /* 0x008fc600078ec0ff */
[----:B------:R0:W-:Y:S01]  /*de8b0*/  STL [R1+0x50], R0 ;  /* 0x0000500001007387 */ /* 0x0001e20000100800 */
[----:B------:R-:W-:Y:S02]  /*de8c0*/  LOP3.LUT R5, R13, 0xffff, RZ, 0xc0, !PT ;  /* 0x0000ffff0d057812 */ /* 0x000fe400078ec0ff */
[----:B------:R-:W-:Y:S01]  /*de8d0*/  LOP3.LUT R3, R14, 0xffff, RZ, 0xc0, !PT ;  /* 0x0000ffff0e037812 */ /* 0x000fe200078ec0ff */
[----:B------:R-:W-:Y:S01]  /*de8e0*/  STL [R1+0x559c], R12 ;  /* 0x00559c0c01007387 */ /* 0x000fe20000100800 */
[----:B0-----:R-:W-:Y:S02]  /*de8f0*/  PRMT R0, R5, 0x3340, R1 ;  /* 0x0000334005007816 */ /* 0x001fe40000000001 */
[----:B------:R-:W-:Y:S01]  /*de900*/  PRMT R2, R4, 0x3340, R3 ;  /* 0x0000334004027816 */ /* 0x000fe20000000003 */
[----:B------:R-:W3:Y:S03]  /*de910*/  LDL.LU R37, [R1+0x308] ;  /* 0x0003080001257983 */ /* 0x000ee60000300800 */
[----:B------:R-:W-:Y:S01]  /*de920*/  PRMT R0, R2, 0x5410, R0 ;  /* 0x0000541002007816 */ /* 0x000fe20000000000 */
        /* <DEDUP_REMOVED lines=10> */
[----:B0-----:R-:W-:-:S02]  /*de9d0*/  SHF.R.U32.HI R0, RZ, 0x8, R6 ;  /* 0x00000008ff007819 */ /* 0x001fc40000011606 */
[----:B------:R-:W-:Y:S02]  /*de9e0*/  SHF.R.U32.HI R4, RZ, 0x8, R4 ;  /* 0x00000008ff047819 */ /* 0x000fe40000011604 */
[----:B------:R-:W-:Y:S02]  /*de9f0*/  SHF.R.U32.HI R2, RZ, 0x8, R3 ;  /* 0x00000008ff027819 */ /* 0x000fe40000011603 */
[----:B------:R-:W-:Y:S02]  /*dea00*/  LOP3.LUT R0, R0, 0xffff, RZ, 0xc0, !PT ;  /* 0x0000ffff00007812 */ /* 0x000fe400078ec0ff */
[----:B------:R-:W-:Y:S02]  /*dea10*/  LOP3.LUT R3, R4, 0xffff, RZ, 0xc0, !PT ;  /* 0x0000ffff04037812 */ /* 0x000fe400078ec0ff */
[----:B------:R-:W-:Y:S02]  /*dea20*/  LOP3.LUT R2, R2, 0xffff, RZ, 0xc0, !PT ;  /* 0x0000ffff02027812 */ /* 0x000fe400078ec0ff */
[----:B------:R-:W-:-:S02]  /*dea30*/  PRMT R4, R0, 0x3340, R1 ;  /* 0x0000334000047816 */ /* 0x000fc40000000001 */
[----:B------:R-:W-:-:S03]  /*dea40*/  PRMT R0, R3, 0x3340, R2 ;  /* 0x0000334003007816 */ /* 0x000fc60000000002 */
[----:B------:R-:W-:Y:S04]  /*dea50*/  STL [R1+0x168], R4 ;  /* 0x0001680401007387 */ /* 0x000fe80000100800 */
[----:B------:R-:W2:Y:S04]  /*dea60*/  LDL.LU R15, [R1+0x52bc] ;  /* 0x0052bc00010f7983 */ /* 0x000ea80000300800 */
[----:B------:R0:W-:Y:S01]  /*dea70*/  STL [R1+0x2c8], R0 ;  /* 0x0002c80001007387 */ /* 0x0001e20000100800 */
[----:B----4-:R-:W-:Y:S02]  /*dea80*/  LOP3.LUT R13, R11, 0xffff, RZ, 0xc0, !PT ;  /* 0x0000ffff0b0d7812 */ /* 0x010fe400078ec0ff */
[----:B------:R-:W-:-:S02]  /*dea90*/  LOP3.LUT R14, R10, 0xffff, RZ, 0xc0, !PT ;  /* 0x0000ffff0a0e7812 */ /* 0x000fc400078ec0ff */
[----:B------:R-:W4:Y:S01]  /*deaa0*/  LDL.LU R10, [R1+0x50ec] ;  /* 0x0050ec00010a7983 */ /* 0x000f220000300800 */
[----:B0-----:R-:W-:-:S03]  /*deab0*/  PRMT R0, R9, 0x4210, R13 ;  /* 0x0000421009007816 */ /* 0x001fc6000000000d */
[----:B------:R-:W4:Y:S01]  /*deac0*/  LDL.LU R11, [R1+0x51b4] ;  /* 0x0051b400010b7983 */ /* 0x000f220000300800 */
[----:B------:R-:W-:-:S03]  /*dead0*/  PRMT R13, R16, 0x5210, R13 ;  /* 0x00005210100d7816 */ /* 0x000fc6000000000d */
[----:B------:R3:W-:Y:S04]  /*deae0*/  STL [R1+0x54], R0 ;  /* 0x0000540001007387 */ /* 0x0007e80000100800 */
[----:B------:R-:W4:Y:S04]  /*deaf0*/  LDL.LU R35, [R1+0x52cc] ;  /* 0x0052cc0001237983 */ /* 0x000f280000300800 */
[----:B------:R-:W4:Y:S04]  /*deb00*/  LDL.LU R9, [R1+0x5108] ;  /* 0x0051080001097983 */ /* 0x000f280000300800 */
[----:B------:R-:W4:Y:S04]  /*deb10*/  LDL.LU R16, [R1+0x51c4] ;  /* 0x0051c40001107983 */ /* 0x000f280000300800 */
[----:B------:R0:W-:Y:S01]  /*deb20*/  STL [R1+0x55a0], R13 ;  /* 0x0055a00d01007387 */ /* 0x0001e20000100800 */
[----:B---3--:R-:W-:-:S02]  /*deb30*/  PRMT R0, R37, 0x4210, R14 ;  /* 0x0000421025007816 */ /* 0x008fc4000000000e */
[----:B------:R-:W-:Y:S02]  /*deb40*/  PRMT R14, R55, 0x5210, R14 ;  /* 0x00005210370e7816 */ /* 0x000fe4000000000e */
[----:B------:R-:W3:Y:S01]  /*deb50*/  LDL.LU R55, [R1+0x56c0] ;  /* 0x0056c00001377983 */ /* 0x000ee20000300800 */
[----:B--2---:R-:W-:-:S03]  /*deb60*/  LOP3.LUT R20, R43, 0xffff, RZ, 0xc0, !PT ;  /* 0x0000ffff2b147812 */ /* 0x004fc600078ec0ff */
[----:B------:R1:W-:Y:S04]  /*deb70*/  STL [R1+0x58], R0 ;  /* 0x0000580001007387 */ /* 0x0003e80000100800 */
[----:B------:R-:W-:Y:S01]  /*deb80*/  STL [R1+0x55a4], R14 ;  /* 0x0055a40e01007387 */ /* 0x000fe20000100800 */
[----:B0-----:R-:W-:Y:S02]  /*deb90*/  LOP3.LUT R13, R39, 0xffff, RZ, 0xc0, !PT ;  /* 0x0000ffff270d7812 */ /* 0x001fe400078ec0ff */
[----:B-1----:R-:W-:Y:S02]  /*deba0*/  LOP3.LUT R0, R36, 0xffff, RZ, 0xc0, !PT ;  /* 0x0000ffff24007812 */ /* 0x002fe400078ec0ff */
[----:B------:R-:W-:-:S03]  /*debb0*/  PRMT R2, R20, 0x3340, R13 ;  /* 0x0000334014027816 */ /* 0x000fc6000000000d */
[----:B------:R0:W-:Y:S01]  /*debc0*/  STL [R1+0x56c], R0 ;  /* 0x00056c0001007387 */ /* 0x0001e20000100800 */
[----:B------:R-:W-:Y:S02]  /*debd0*/  LOP3.LUT R30, R8, 0xffff, RZ, 0xc0, !PT ;  /* 0x0000ffff081e7812 */ /* 0x000fe400078ec0ff */
[----:B------:R-:W-:Y:S02]  /*debe0*/  LOP3.LUT R25, R42, 0xffff, RZ, 0xc0, !PT ;  /* 0x0000ffff2a197812 */ /* 0x000fe400078ec0ff */
[----:B0-----:R-:W-:Y:S02]  /*debf0*/  PRMT R0, R0, 0x3340, R1 ;  /* 0x0000334000007816 */ /* 0x001fe40000000001 */
[----:B------:R-:W-:Y:S02]  /*dec00*/  LOP3.LUT R28, R41, 0xffff, RZ, 0xc0, !PT ;  /* 0x0000ffff291c7812 */ /* 0x000fe400078ec0ff */
[----:B------:R-:W-:Y:S02]  /*dec10*/  PRMT R0, R2, 0x5410, R0 ;  /* 0x0000541002007816 */ /* 0x000fe40000000000 */
        /* <DEDUP_REMOVED lines=9> */
[----:B------:R-:W-:Y:S03]  /*decb0*/  STL [R1+0x19dc], R3 ;  /* 0x0019dc0301007387 */ /* 0x000fe60000100800 */
[----:B------:R-:W-:Y:S01]  /*decc0*/  PRMT R0, R2, 0x5410, R0 ;  /* 0x0000541002007816 */ /* 0x000fe20000000000 */
[----:B------:R-:W2:Y:S04]  /*decd0*/  LDL.LU R42, [R1+0xfc] ;  /* 0x0000fc00012a7983 */ /* 0x000ea80000300800 */
[----:B------:R0:W-:Y:S04]  /*dece0*/  STL [R1+0x19d8], R0 ;  /* 0x0019d80001007387 */ /* 0x0001e80000100800 */
[----:B------:R-:W2:Y:S01]  /*decf0*/  LDL.LU R41, [R1+0x5a8] ;  /* 0x0005a80001297983 */ /* 0x000ea20000300800 */
[----:B------:R-:W-:-:S02]  /*ded00*/  LOP3.LUT R15, R15, 0xffff, RZ, 0xc0, !PT ;  /* 0x0000ffff0f0f7812 */ /* 0x000fc400078ec0ff */
[----:B----4-:R-:W-:Y:S02]  /*ded10*/  LOP3.LUT R10, R10, 0xffff, RZ, 0xc0, !PT ;  /* 0x0000ffff0a0a7812 */ /* 0x010fe400078ec0ff */
[----:B------:R-:W-:Y:S02]  /*ded20*/  LOP3.LUT R11, R11, 0xffff, RZ, 0xc0, !PT ;  /* 0x0000ffff0b0b7812 */ /* 0x000fe400078ec0ff */
[----:B0-----:R-:W-:Y:S02]  /*ded30*/  PRMT R0, R10, 0x3340, R1 ;  /* 0x000033400a007816 */ /* 0x001fe40000000001 */
[----:B------:R-:W-:Y:S02]  /*ded40*/  PRMT R2, R15, 0x3340, R11 ;  /* 0x000033400f027816 */ /* 0x000fe4000000000b */
        /* <DEDUP_REMOVED lines=8> */
[----:B------:R-:W4:Y:S04]  /*dedd0*/  LDL.LU R37, [R1+0xec] ;  /* 0x0000ec0001257983 */ /* 0x000f280000300800 */
[----:B------:R-:W4:Y:S04]  /*dede0*/  LDL.LU R43, [R1+0x41c] ;  /* 0x00041c00012b7983 */ /* 0x000f280000300800 */
[----:B------:R0:W-:Y:S04]  /*dedf0*/  STL [R1+0x19c8], R0 ;  /* 0x0019c80001007387 */ /* 0x0001e80000100800 */
[----:B------:R-:W3:Y:S04]  /*dee00*/  LDL.LU R36, [R1+0xcc] ;  /* 0x0000cc0001247983 */ /* 0x000ee80000300800 */
[----:B------:R-:W3:Y:S04]  /*dee10*/  LDL.LU R39, [R1+0x5a0] ;  /* 0x0005a00001277983 */ /* 0x000ee80000300800 */
[----:B------:R-:W3:Y:S04]  /*dee20*/  LDL.LU R40, [R1+0x52f8] ;  /* 0x0052f80001287983 */ /* 0x000ee80000300800 */
[----:B------:R-:W3:Y:S04]  /*dee30*/  LDL.LU R35, [R1+0x5148] ;  /* 0x0051480001237983 */ /* 0x000ee80000300800 */
[----:B------:R-:W3:Y:S01]  /*dee40*/  LDL.LU R16, [R1+0x51f4] ;  /* 0x0051f40001107983 */ /* 0x000ee20000300800 */
[----:B0-----:R-:W-:-:S02]  /*dee50*/  SHF.R.U32.HI R0, RZ, 0x8, R5 ;  /* 0x00000008ff007819 */ /* 0x001fc40000011605 */
[----:B------:R-:W-:Y:S02]  /*dee60*/  SHF.R.U32.HI R2, RZ, 0x8, R7 ;  /* 0x00000008ff027819 */ /* 0x000fe40000011607 */
[----:B------:R-:W-:Y:S02]  /*dee70*/  LOP3.LUT R0, R0, 0xffff, RZ, 0xc0, !PT ;  /* 0x0000ffff00007812 */ /* 0x000fe400078ec0ff */
[----:B------:R-:W-:Y:S02]  /*dee80*/  LOP3.LUT R2, R2, 0xffff, RZ, 0xc0, !PT ;  /* 0x0000ffff02027812 */ /* 0x000fe400078ec0ff */
[--C-:B------:R-:W-:Y:S02]  /*dee90*/  PRMT R4, R0, 0x3340, R1.reuse ;  /* 0x0000334000047816 */ /* 0x100fe40000000001 */
[----:B------:R-:W-:Y:S02]  /*deea0*/  PRMT R3, R2, 0x3340, R1 ;  /* 0x0000334002037816 */ /* 0x000fe40000000001 */
[----:B------:R-:W-:-:S02]  /*deeb0*/  SHF.R.U32.HI R0, RZ, 0x8, R31 ;  /* 0x00000008ff007819 */ /* 0x000fc4000001161f */
[----:B------:R-:W-:Y:S02]  /*deec0*/  SHF.R.U32.HI R2, RZ, 0x8, R51 ;  /* 0x00000008ff027819 */ /* 0x000fe40000011633 */
[----:B------:R-:W-:Y:S02]  /*deed0*/  LOP3.LUT R0, R0, 0xffff, RZ, 0xc0, !PT ;  /* 0x0000ffff00007812 */ /* 0x000fe400078ec0ff */
[----:B------:R-:W-:Y:S01]  /*deee0*/  LOP3.LUT R2, R2, 0xffff, RZ, 0xc0, !PT ;  /* 0x0000ffff02027812 */ /* 0x000fe200078ec0ff */
[----:B------:R-:W-:Y:S01]  /*deef0*/  STL [R1+0x158], R4 ;  /* 0x0001580401007387 */ /* 0x000fe20000100800 */
[----:B------:R-:W-:-:S03]  /*def00*/  PRMT R0, R0, 0x3340, R1 ;  /* 0x0000334000007816 */ /* 0x000fc60000000001 */
[----:B------:R0:W-:Y:S04]  /*def10*/  STL [R1+0x154], R3 ;  /* 0x0001540301007387 */ /* 0x0001e80000100800 */
[----:B------:R-:W3:Y:S01]  /*def20*/  LDL.LU R51, [R1+0x56bc] ;  /* 0x0056bc0001337983 */ /* 0x000ee20000300800 */
[----:B0-----:R-:W-:-:S03]  /*def30*/  PRMT R3, R2, 0x3340, R1 ;  /* 0x0000334002037816 */ /* 0x001fc60000000001 */
[----:B------:R0:W-:Y:S04]  /*def40*/  STL [R1+0x150], R0 ;  /* 0x0001500001007387 */ /* 0x0001e80000100800 */
[----:B------:R1:W-:Y:S01]  /*def50*/  STL [R1+0x14c], R3 ;  /* 0x00014c0301007387 */ /* 0x0003e20000100800 */
[----:B0-----:R-:W-:-:S03]  /*def60*/  SHF.R.U32.HI R0, RZ, 0x8, R44 ;  /* 0x00000008ff007819 */ /* 0x001fc6000001162c */
[----:B------:R-:W3:Y:S01]  /*def70*/  LDL.LU R44, [R1+0x56b8] ;  /* 0x0056b800012c7983 */ /* 0x000ee20000300800 */
[----:B------:R-:W-:-:S04]  /*def80*/  LOP3.LUT R0, R0, 0xffff, RZ, 0xc0, !PT ;  /* 0x0000ffff00007812 */ /* 0x000fc800078ec0ff */
[----:B-1----:R-:W-:Y:S02]  /*def90*/  PRMT R3, R0, 0x3340, R1 ;  /* 0x0000334000037816 */ /* 0x002fe40000000001 */
[----:B--2---:R-:W-:-:S05]  /*defa0*/  PRMT R2, R41, 0x5410, R42 ;  /* 0x0000541029027816 */ /* 0x004fca000000002a */
[----:B------:R0:W-:Y:S02]  /*defb0*/  STL [R1+0x754], R2 ;  /* 0x0007540201007387 */ /* 0x0001e40000100800 */
[----:B0-----:R-:W-:Y:S02]  /*defc0*/  SHF.R.U32.HI R2, RZ, 0x8, R52 ;  /* 0x00000008ff027819 */ /* 0x001fe40000011634 */
[----:B------:R-:W2:Y:S02]  /*defd0*/  LDL.LU R52, [R1+0x56b4] ;  /* 0x0056b40001347983 */ /* 0x000ea40000300800 */
[----:B------:R-:W-:-:S04]  /*defe0*/  LOP3.LUT R2, R2, 0xffff, RZ, 0xc0, !PT ;  /* 0x0000ffff02027812 */ /* 0x000fc800078ec0ff */
[----:B------:R-:W-:Y:S01]  /*deff0*/  PRMT R2, R2, 0x3340, R1 ;  /* 0x0000334002027816 */ /* 0x000fe20000000001 */
[----:B------:R-:W-:Y:S01]  /*df000*/  STL [R1+0x148], R3 ;  /* 0x0001480301007387 */ /* 0x000fe20000100800 */
[----:B------:R-:W-:-:S03]  /*df010*/  SHF.R.U32.HI R0, RZ, 0x8, R56 ;  /* 0x00000008ff007819 */ /* 0x000fc60000011638 */
[----:B------:R-:W2:Y:S04]  /*df020*/  LDL.LU R56, [R1+0x56b0] ;  /* 0x0056b00001387983 */ /* 0x000ea80000300800 */
[----:B------:R0:W-:Y:S01]  /*df030*/  STL [R1+0x144], R2 ;  /* 0x0001440201007387 */ /* 0x0001e20000100800 */
[----:B------:R-:W-:Y:S02]  /*df040*/  LOP3.LUT R0, R0, 0xffff, RZ, 0xc0, !PT ;  /* 0x0000ffff00007812 */ /* 0x000fe400078ec0ff */
[----:B0-----:R-:W-:Y:S02]  /*df050*/  SHF.R.U32.HI R2, RZ, 0x8, R54 ;  /* 0x00000008ff027819 */ /* 0x001fe40000011636 */
[----:B------:R-:W2:Y:S04]  /*df060*/  LDL.LU R54, [R1+0x56ac] ;  /* 0x0056ac0001367983 */ /* 0x000ea80000300800 */
[----:B------:R-:W2:Y:S04]  /*df070*/  LDL.LU R42, [R1+0xdc] ;  /* 0x0000dc00012a7983 */ /* 0x000ea80000300800 */
[----:B------:R-:W2:Y:S01]  /*df080*/  LDL.LU R41, [R1+0x59c] ;  /* 0x00059c0001297983 */ /* 0x000ea20000300800 */
[----:B------:R-:W-:-:S02]  /*df090*/  LOP3.LUT R2, R2, 0xffff, RZ, 0xc0, !PT ;  /* 0x0000ffff02027812 */ /* 0x000fc400078ec0ff */
[--C-:B------:R-:W-:Y:S02]  /*df0a0*/  PRMT R0, R0, 0x3340, R1.reuse ;  /* 0x0000334000007816 */ /* 0x100fe40000000001 */
[----:B------:R-:W-:-:S03]  /*df0b0*/  PRMT R14, R2, 0x3340, R1 ;  /* 0x00003340020e7816 */ /* 0x000fc60000000001 */
[----:B------:R3:W-:Y:S04]  /*df0c0*/  STL [R1+0x140], R0 ;  /* 0x0001400001007387 */ /* 0x0007e80000100800 */
[----:B------:R-:W-:Y:S01]  /*df0d0*/  STL [R1+0x55a8], R14 ;  /* 0x0055a80e01007387 */ /* 0x000fe20000100800 */
[----:B----4-:R-:W-:-:S05]  /*df0e0*/  PRMT R2, R43, 0x5410, R37 ;  /* 0x000054102b027816 */ /* 0x010fca0000000025 */
[----:B------:R-:W-:Y:S01]  /*df0f0*/  STL [R1+0x750], R2 ;  /* 0x0007500201007387 */ /* 0x000fe20000100800 */
[----:B---3--:R-:W-:Y:S02]  /*df100*/  PRMT R0, R39, 0x5410, R36 ;  /* 0x0000541027007816 */ /* 0x008fe40000000024 */
[----:B------:R-:W-:-:S03]  /*df110*/  LOP3.LUT R5, R40, 0xffff, RZ, 0xc0, !PT ;  /* 0x0000ffff28057812 */ /* 0x000fc600078ec0ff */
[----:B------:R0:W-:Y:S01]  /*df120*/  STL [R1+0x74c], R0 ;  /* 0x00074c0001007387 */ /* 0x0001e20000100800 */
[----:B------:R-:W-:-:S03]  /*df130*/  LOP3.LUT R3, R35, 0xffff, RZ, 0xc0, !PT ;  /* 0x0000ffff23037812 */ /* 0x000fc600078ec0ff */
[----:B------:R-:W3:Y:S01]  /*df140*/  LDL.LU R40, [R1+0x5300] ;  /* 0x0053000001287983 */ /* 0x000ee20000300800 */
[----:B------:R-:W-:-:S03]  /*df150*/  LOP3.LUT R4, R16, 0xffff, RZ, 0xc0, !PT ;  /* 0x0000ffff10047812 */ /* 0x000fc600078ec0ff */
[----:B------:R-:W4:Y:S01]  /*df160*/  LDL.LU R35, [R1+0x5158] ;  /* 0x0051580001237983 */ /* 0x000f220000300800 */
[----:B0-----:R-:W-:Y:S02]  /*df170*/  PRMT R0, R3, 0x3340, R1 ;  /* 0x0000334003007816 */ /* 0x001fe40000000001 */
[----:B------:R-:W-:-:S04]  /*df180*/  PRMT R2, R5, 0x3340, R4 ;  /* 0x0000334005027816 */ /* 0x000fc80000000004 */
[----:B------:R-:W-:-:S05]  /*df190*/  PRMT R0, R2, 0x5410, R0 ;  /* 0x0000541002007816 */ /* 0x000fca0000000000 */
[----:B------:R0:W-:Y:S04]  /*df1a0*/  STL [R1+0x41c], R0 ;  /* 0x00041c0001007387 */ /* 0x0001e80000100800 */
[----:B------:R-:W4:Y:S01]  /*df1b0*/  LDL.LU R16, [R1+0x520c] ;  /* 0x00520c0001107983 */ /* 0x000f220000300800 */
[----:B------:R-:W-:Y:S02]  /*df1c0*/  SHF.R.U32.HI R2, RZ, 0x8, R5 ;  /* 0x00000008ff027819 */ /* 0x000fe40000011605 */
[----:B------:R-:W-:Y:S02]  /*df1d0*/  SHF.R.U32.HI R3, RZ, 0x8, R3 ;  /* 0x00000008ff037819 */ /* 0x000fe40000011603 */
[----:B0-----:R-:W-:Y:S02]  /*df1e0*/  SHF.R.U32.HI R0, RZ, 0x8, R4 ;  /* 0x00000008ff007819 */ /* 0x001fe40000011604 */
[----:B------:R-:W-:-:S02]  /*df1f0*/  LOP3.LUT R2, R2, 0xffff, RZ, 0xc0, !PT ;  /* 0x0000ffff02027812 */ /* 0x000fc400078ec0ff */
[----:B------:R-:W-:Y:S02]  /*df200*/  LOP3.LUT R0, R0, 0xffff, RZ, 0xc0, !PT ;  /* 0x0000ffff00007812 */ /* 0x000fe400078ec0ff */
[----:B------:R-:W-:Y:S02]  /*df210*/  LOP3.LUT R3, R3, 0xffff, RZ, 0xc0, !PT ;  /* 0x0000ffff03037812 */ /* 0x000fe400078ec0ff */
[----:B------:R-:W-:Y:S02]  /*df220*/  PRMT R22, R2, 0x3340, R0 ;  /* 0x0000334002167816 */ /* 0x000fe40000000000 */
[----:B------:R-:W-:Y:S02]  /*df230*/  PRMT R12, R3, 0x3340, R1 ;  /* 0x00003340030c7816 */ /* 0x000fe40000000001 */
[----:B------:R-:W-:Y:S01]  /*df240*/  SHF.R.U32.HI R0, RZ, 0x8, R60 ;  /* 0x00000008ff007819 */ /* 0x000fe2000001163c */
[----:B------:R-:W-:Y:S04]  /*df250*/  STL [R1+0x55ac], R22 ;  /* 0x0055ac1601007387 */ /* 0x000fe80000100800 */
[----:B------:R-:W-:Y:S04]  /*df260*/  STL [R1+0x55b0], R12 ;  /* 0x0055b00c01007387 */ /* 0x000fe80000100800 */
[----:B------:R-:W4:Y:S01]  /*df270*/  LDL.LU R60, [R1+0x56a8] ;  /* 0x0056a800013c7983 */ /* 0x000f220000300800 */
[----:B------:R-:W-:-:S02]  /*df280*/  SHF.R.U32.HI R2, RZ, 0x8, R48 ;  /* 0x00000008ff027819 */ /* 0x000fc40000011630 */
[----:B------:R-:W-:Y:S01]  /*df290*/  LOP3.LUT R0, R0, 0xffff, RZ, 0xc0, !PT ;  /* 0x0000ffff00007812 */ /* 0x000fe200078ec0ff */
[----:B------:R-:W4:Y:S01]  /*df2a0*/  LDL.LU R48, [R1+0x56a4] ;  /* 0x0056a40001307983 */ /* 0x000f220000300800 */
[----:B------:R-:W-:Y:S02]  /*df2b0*/  LOP3.LUT R2, R2, 0xffff, RZ, 0xc0, !PT ;  /* 0x0000ffff02027812 */ /* 0x000fe400078ec0ff */
[--C-:B------:R-:W-:Y:S02]  /*df2c0*/  PRMT R21, R0, 0x3340, R1.reuse ;  /* 0x0000334000157816 */ /* 0x100fe40000000001 */
[----:B------:R-:W-:Y:S02]  /*df2d0*/  PRMT R26, R2, 0x3340, R1 ;  /* 0x00003340021a7816 */ /* 0x000fe40000000001 */
[----:B------:R-:W-:Y:S01]  /*df2e0*/  SHF.R.U32.HI R0, RZ, 0x8, R46 ;  /* 0x00000008ff007819 */ /* 0x000fe2000001162e */
[----:B------:R-:W-:Y:S04]  /*df2f0*/  STL [R1+0x55b4], R21 ;  /* 0x0055b41501007387 */ /* 0x000fe80000100800 */
[----:B------:R-:W-:Y:S04]  /*df300*/  STL [R1+0x55b8], R26 ;  /* 0x0055b81a01007387 */ /* 0x000fe80000100800 */
[----:B------:R-:W4:Y:S01]  /*df310*/  LDL.LU R46, [R1+0x56a0] ;  /* 0x0056a000012e7983 */ /* 0x000f220000300800 */
[----:B------:R-:W-:-:S04]  /*df320*/  LOP3.LUT R0, R0, 0xffff, RZ, 0xc0, !PT ;  /* 0x0000ffff00007812 */ /* 0x000fc800078ec0ff */
[----:B------:R-:W-:Y:S02]  /*df330*/  PRMT R24, R0, 0x3340, R1 ;  /* 0x0000334000187816 */ /* 0x000fe40000000001 */
[----:B------:R-:W-:-:S04]  /*df340*/  SHF.R.U32.HI R0, RZ, 0x8, R17 ;  /* 0x00000008ff007819 */ /* 0x000fc80000011611 */
[----:B------:R-:W-:-:S04]  /*df350*/  LOP3.LUT R0, R0, 0xffff, RZ, 0xc0, !PT ;  /* 0x0000ffff00007812 */ /* 0x000fc800078ec0ff */
[----:B------:R-:W-:Y:S02]  /*df360*/  PRMT R34, R0, 0x3340, R1 ;  /* 0x0000334000227816 */ /* 0x000fe40000000001 */
[----:B--2---:R-:W-:-:S05]  /*df370*/  PRMT R2, R41, 0x5410, R42 ;  /* 0x0000541029027816 */ /* 0x004fca000000002a */
[----:B------:R0:W-:Y:S02]  /*df380*/  STL [R1+0x71c], R2 ;  /* 0x00071c0201007387 */ /* 0x0001e40000100800 */
[----:B0-----:R-:W-:Y:S02]  /*df390*/  SHF.R.U32.HI R2, RZ, 0x8, R18 ;  /* 0x00000008ff027819 */ /* 0x001fe40000011612 */
[----:B------:R-:W2:Y:S02]  /*df3a0*/  LDL.LU R18, [R1+0x569c] ;  /* 0x00569c0001127983 */ /* 0x000ea40000300800 */
[----:B------:R-:W-:-:S04]  /*df3b0*/  LOP3.LUT R2, R2, 0xffff, RZ, 0xc0, !PT ;  /* 0x0000ffff02027812 */ /* 0x000fc800078ec0ff */
[----:B------:R-:W-:Y:S02]  /*df3c0*/  PRMT R29, R2, 0x3340, R1 ;  /* 0x00003340021d7816 */ /* 0x000fe40000000001 */
[----:B------:R-:W-:-:S04]  /*df3d0*/  SHF.R.U32.HI R2, RZ, 0x8, R58 ;  /* 0x00000008ff027819 */ /* 0x000fc8000001163a */
[----:B------:R-:W-:Y:S01]  /*df3e0*/  LOP3.LUT R2, R2, 0xffff, RZ, 0xc0, !PT ;  /* 0x0000ffff02027812 */ /* 0x000fe200078ec0ff */
[----:B------:R-:W-:Y:S03]  /*df3f0*/  STL [R1+0x55bc], R24 ;  /* 0x0055bc1801007387 */ /* 0x000fe60000100800 */
[----:B------:R-:W-:Y:S01]  /*df400*/  PRMT R32, R2, 0x3340, R1 ;  /* 0x0000334002207816 */ /* 0x000fe20000000001 */
[----:B------:R-:W-:Y:S01]  /*df410*/  STL [R1+0x55c0], R29 ;  /* 0x0055c01d01007387 */ /* 0x000fe20000100800 */
[----:B------:R-:W-:-:S03]  /*df420*/  PRMT R0, R54, 0x5410, R56 ;  /* 0x0000541036007816 */ /* 0x000fc60000000038 */
[----:B------:R-:W2:Y:S04]  /*df430*/  LDL.LU R17, [R1+0x5698] ;  /* 0x0056980001117983 */ /* 0x000ea80000300800 */
[----:B------:R-:W2:Y:S04]  /*df440*/  LDL.LU R58, [R1+0x5694] ;  /* 0x00569400013a7983 */ /* 0x000ea80000300800 */
[----:B------:R-:W-:Y:S04]  /*df450*/  STL [R1+0x55c4], R34 ;  /* 0x0055c42201007387 */ /* 0x000fe80000100800 */
[----:B------:R-:W-:Y:S04]  /*df460*/  STL [R1+0x55c8], R32 ;  /* 0x0055c82001007387 */ /* 0x000fe80000100800 */
[----:B------:R-:W2:Y:S04]  /*df470*/  LDL.LU R56, [R1+0x5690] ;  /* 0x0056900001387983 */ /* 0x000ea80000300800 */
[----:B------:R-:W2:Y:S04]  /*df480*/  LDL.LU R54, [R1+0x568c] ;  /* 0x00568c0001367983 */ /* 0x000ea80000300800 */
[----:B------:R0:W-:Y:S01]  /*df490*/  STL [R1+0x72c], R0 ;  /* 0x00072c0001007387 */ /* 0x0001e20000100800 */
[----:B---3--:R-:W-:-:S02]  /*df4a0*/  LOP3.LUT R4, R40, 0xffff, RZ, 0xc0, !PT ;  /* 0x0000ffff28047812 */ /* 0x008fc400078ec0ff */
[----:B----4-:R-:W-:-:S04]  /*df4b0*/  LOP3.LUT R5, R35, 0xffff, RZ, 0xc0, !PT ;  /* 0x0000ffff23057812 */ /* 0x010fc800078ec0ff */
[----:B0-----:R-:W-:Y:S02]  /*df4c0*/  PRMT R0, R5, 0x3340, R1 ;  /* 0x0000334005007816 */ /* 0x001fe40000000001 */
[----:B------:R-:W-:-:S04]  /*df4d0*/  LOP3.LUT R3, R16, 0xffff, RZ, 0xc0, !PT ;  /* 0x0000ffff10037812 */ /* 0x000fc800078ec0ff */
[----:B------:R-:W-:-:S04]  /*df4e0*/  PRMT R2, R4, 0x3340, R3 ;  /* 0x0000334004027816 */ /* 0x000fc80000000003 */
[----:B------:R-:W-:Y:S02]  /*df4f0*/  PRMT R2, R2, 0x5410, R0 ;  /* 0x0000541002027816 */ /* 0x000fe40000000000 */
[----:B------:R-:W-:Y:S02]  /*df500*/  SHF.R.U32.HI R0, RZ, 0x8, R50 ;  /* 0x00000008ff007819 */ /* 0x000fe40000011632 */
[----:B------:R-:W-:Y:S01]  /*df510*/  SHF.R.U32.HI R4, RZ, 0x8, R4 ;  /* 0x00000008ff047819 */ /* 0x000fe20000011604 */
[----:B------:R0:W-:Y:S01]  /*df520*/  STL [R1+0x1938], R2 ;  /* 0x0019380201007387 */ /* 0x0001e20000100800 */
[----:B------:R-:W-:Y:S02]  /*df530*/  LOP3.LUT R0, R0, 0xffff, RZ, 0xc0, !PT ;  /* 0x0000ffff00007812 */ /* 0x000fe400078ec0ff */
[----:B0-----:R-:W-:Y:S02]  /*df540*/  SHF.R.U32.HI R2, RZ, 0x8, R3 ;  /* 0x00000008ff027819 */ /* 0x001fe40000011603 */
[----:B------:R-:W-:-:S02]  /*df550*/  LOP3.LUT R3, R4, 0xffff, RZ, 0xc0, !PT ;  /* 0x0000ffff04037812 */ /* 0x000fc400078ec0ff */
[----:B------:R-:W-:Y:S02]  /*df560*/  LOP3.LUT R2, R2, 0xffff, RZ, 0xc0, !PT ;  /* 0x0000ffff02027812 */ /* 0x000fe400078ec0ff */
[----:B------:R-:W-:Y:S02]  /*df570*/  PRMT R37, R0, 0x3340, R1 ;  /* 0x0000334000257816 */ /* 0x000fe40000000001 */
[----:B------:R-:W-:Y:S02]  /*df580*/  PRMT R50, R3, 0x3340, R2 ;  /* 0x0000334003327816 */ /* 0x000fe40000000002 */
[----:B------:R-:W-:Y:S02]  /*df590*/  SHF.R.U32.HI R0, RZ, 0x8, R5 ;  /* 0x00000008ff007819 */ /* 0x000fe40000011605 */
[----:B------:R-:W-:Y:S02]  /*df5a0*/  SHF.R.U32.HI R2, RZ, 0x8, R19 ;  /* 0x00000008ff027819 */ /* 0x000fe40000011613 */
[----:B------:R-:W-:-:S02]  /*df5b0*/  LOP3.LUT R0, R0, 0xffff, RZ, 0xc0, !PT ;  /* 0x0000ffff00007812 */ /* 0x000fc400078ec0ff */
[----:B------:R-:W-:Y:S02]  /*df5c0*/  PRMT R3, R60, 0x5410, R52 ;  /* 0x000054103c037816 */ /* 0x000fe40000000034 */
[----:B------:R-:W-:Y:S01]  /*df5d0*/  LOP3.LUT R2, R2, 0xffff, RZ, 0xc0, !PT ;  /* 0x0000ffff02027812 */ /* 0x000fe200078ec0ff */
[----:B------:R-:W-:Y:S01]  /*df5e0*/  STL [R1+0x55cc], R37 ;  /* 0x0055cc2501007387 */ /* 0x000fe20000100800 */
[--C-:B------:R-:W-:Y:S02]  /*df5f0*/  PRMT R42, R0, 0x3340, R1.reuse ;  /* 0x00003340002a7816 */ /* 0x100fe40000000001 */
[----:B------:R-:W-:Y:S01]  /*df600*/  PRMT R41, R2, 0x3340, R1 ;  /* 0x0000334002297816 */ /* 0x000fe20000000001 */
[----:B------:R-:W-:Y:S04]  /*df610*/  STL [R1+0x55d0], R50 ;  /* 0x0055d03201007387 */ /* 0x000fe80000100800 */
[----:B------:R-:W3:Y:S04]  /*df620*/  LDL.LU R52, [R1+0x5688] ;  /* 0x0056880001347983 */ /* 0x000ee80000300800 */
[----:B------:R0:W-:Y:S01]  /*df630*/  STL [R1+0x6fc], R3 ;  /* 0x0006fc0301007387 */ /* 0x0001e20000100800 */
[----:B------:R-:W-:-:S03]  /*df640*/  SHF.R.U32.HI R0, RZ, 0x8, R61 ;  /* 0x00000008ff007819 */ /* 0x000fc6000001163d */
[----:B------:R-:W4:Y:S04]  /*df650*/  LDL.LU R19, [R1+0x5314] ;  /* 0x0053140001137983 */ /* 0x000f280000300800 */
[----:B------:R-:W0:Y:S04]  /*df660*/  LDL.LU R60, [R1+0x5168] ;  /* 0x00516800013c7983 */ /* 0x000e280000300800 */
[----:B------:R-:W-:Y:S04]  /*df670*/  STL [R1+0x55d4], R42 ;  /* 0x0055d42a01007387 */ /* 0x000fe80000100800 */
[----:B------:R-:W-:Y:S04]  /*df680*/  STL [R1+0x55d8], R41 ;  /* 0x0055d82901007387 */ /* 0x000fe80000100800 */
[----:B------:R-:W2:Y:S01]  /*df690*/  LDL.LU R61, [R1+0x5684] ;  /* 0x00568400013d7983 */ /* 0x000ea20000300800 */
[----:B------:R-:W-:-:S02]  /*df6a0*/  SHF.R.U32.HI R2, RZ, 0x8, R57 ;  /* 0x00000008ff027819 */ /* 0x000fc40000011639 */
[----:B------:R-:W-:Y:S02]  /*df6b0*/  LOP3.LUT R0, R0, 0xffff, RZ, 0xc0, !PT ;  /* 0x0000ffff00007812 */ /* 0x000fe400078ec0ff */
[----:B------:R-:W-:Y:S02]  /*df6c0*/  LOP3.LUT R2, R2, 0xffff, RZ, 0xc0, !PT ;  /* 0x0000ffff02027812 */ /* 0x000fe400078ec0ff */
[--C-:B------:R-:W-:Y:S02]  /*df6d0*/  PRMT R40, R0, 0x3340, R1.reuse ;  /* 0x0000334000287816 */ /* 0x100fe40000000001 */
[----:B------:R-:W-:Y:S02]  /*df6e0*/  PRMT R16, R2, 0x3340, R1 ;  /* 0x0000334002107816 */ /* 0x000fe40000000001 */
[----:B------:R-:W-:Y:S02]  /*df6f0*/  SHF.R.U32.HI R0, RZ, 0x8, R53 ;  /* 0x00000008ff007819 */ /* 0x000fe40000011635 */
        /* <DEDUP_REMOVED lines=10> */
[----:B------:R-:W-:Y:S01]  /*df7a0*/  PRMT R45, R2, 0x3340, R1 ;  /* 0x00003340022d7816 */ /* 0x000fe20000000001 */
[----:B------:R-:W-:Y:S04]  /*df7b0*/  STL [R1+0x55dc], R40 ;  /* 0x0055dc2801007387 */ /* 0x000fe80000100800 */
[----:B------:R-:W-:Y:S04]  /*df7c0*/  STL [R1+0x55e0], R16 ;  /* 0x0055e01001007387 */ /* 0x000fe80000100800 */
[----:B------:R-:W-:Y:S04]  /*df7d0*/  STL [R1+0x55e4], R57 ;  /* 0x0055e43901007387 */ /* 0x000fe80000100800 */
[----:B------:R-:W-:Y:S04]  /*df7e0*/  STL [R1+0x55e8], R47 ;  /* 0x0055e82f01007387 */ /* 0x000fe80000100800 */
[----:B------:R-:W-:Y:S04]  /*df7f0*/  STL [R1+0x55ec], R53 ;  /* 0x0055ec3501007387 */ /* 0x000fe80000100800 */
[----:B------:R-:W-:Y:S01]  /*df800*/  STL [R1+0x55f0], R45 ;  /* 0x0055f02d01007387 */ /* 0x000fe20000100800 */
[----:B----4-:R-:W-:-:S02]  /*df810*/  LOP3.LUT R5, R19, 0xffff, RZ, 0xc0, !PT ;  /* 0x0000ffff13057812 */ /* 0x010fc400078ec0ff */
[----:B0-----:R-:W-:-:S04]  /*df820*/  LOP3.LUT R3, R60, 0xffff, RZ, 0xc0, !PT ;  /* 0x0000ffff3c037812 */ /* 0x001fc800078ec0ff */
[----:B------:R-:W-:Y:S02]  /*df830*/  PRMT R0, R3, 0x3340, R1 ;  /* 0x0000334003007816 */ /* 0x000fe40000000001 */
[----:B--2---:R-:W-:-:S04]  /*df840*/  LOP3.LUT R4, R61, 0xffff, RZ, 0xc0, !PT ;  /* 0x0000ffff3d047812 */ /* 0x004fc800078ec0ff */
[----:B------:R-:W-:-:S04]  /*df850*/  PRMT R2, R5, 0x3340, R4 ;  /* 0x0000334005027816 */ /* 0x000fc80000000004 */
[----:B------:R-:W-:Y:S02]  /*df860*/  PRMT R7, R2, 0x5410, R0 ;  /* 0x0000541002077816 */ /* 0x000fe40000000000 */
[----:B------:R-:W-:Y:S02]  /*df870*/  SHF.R.U32.HI R2, RZ, 0x8, R5 ;  /* 0x00000008ff027819 */ /* 0x000fe40000011605 */
[----:B------:R-:W-:Y:S02]  /*df880*/  SHF.R.U32.HI R0, RZ, 0x8, R4 ;  /* 0x00000008ff007819 */ /* 0x000fe40000011604 */
[----:B------:R-:W-:Y:S02]  /*df890*/  LOP3.LUT R2, R2, 0xffff, RZ, 0xc0, !PT ;  /* 0x0000ffff02027812 */ /* 0x000fe400078ec0ff */
[----:B------:R-:W-:-:S04]  /*df8a0*/  LOP3.LUT R0, R0, 0xffff, RZ, 0xc0, !PT ;  /* 0x0000ffff00007812 */ /* 0x000fc800078ec0ff */
[----:B------:R-:W-:Y:S02]  /*df8b0*/  PRMT R19, R2, 0x3340, R0 ;  /* 0x0000334002137816 */ /* 0x000fe40000000000 */
[----:B------:R-:W-:Y:S02]  /*df8c0*/  SHF.R.U32.HI R0, RZ, 0x8, R59 ;  /* 0x00000008ff007819 */ /* 0x000fe4000001163b */
[----:B------:R-:W-:Y:S02]  /*df8d0*/  SHF.R.U32.HI R2, RZ, 0x8, R55 ;  /* 0x00000008ff027819 */ /* 0x000fe40000011637 */
[----:B------:R-:W-:Y:S02]  /*df8e0*/  LOP3.LUT R0, R0, 0xffff, RZ, 0xc0, !PT ;  /* 0x0000ffff00007812 */ /* 0x000fe400078ec0ff */
[----:B------:R-:W-:Y:S02]  /*df8f0*/  LOP3.LUT R2, R2, 0xffff, RZ, 0xc0, !PT ;  /* 0x0000ffff02027812 */ /* 0x000fe400078ec0ff */
[----:B------:R-:W-:-:S02]  /*df900*/  PRMT R60, R0, 0x3340, R1 ;  /* 0x00003340003c7816 */ /* 0x000fc40000000001 */
[----:B------:R-:W-:Y:S02]  /*df910*/  PRMT R55, R2, 0x3340, R1 ;  /* 0x0000334002377816 */ /* 0x000fe40000000001 */
[----:B------:R-:W-:Y:S02]  /*df920*/  SHF.R.U32.HI R0, RZ, 0x8, R51 ;  /* 0x00000008ff007819 */ /* 0x000fe40000011633 */
[----:B------:R-:W-:Y:S02]  /*df930*/  SHF.R.U32.HI R2, RZ, 0x8, R44 ;  /* 0x00000008ff027819 */ /* 0x000fe4000001162c */
[----:B------:R-:W-:Y:S02]  /*df940*/  SHF.R.U32.HI R3, RZ, 0x8, R3 ;  /* 0x00000008ff037819 */ /* 0x000fe40000011603 */
[----:B------:R-:W-:Y:S02]  /*df950*/  LOP3.LUT R0, R0, 0xffff, RZ, 0xc0, !PT ;  /* 0x0000ffff00007812 */ /* 0x000fe400078ec0ff */
[----:B------:R-:W-:-:S02]  /*df960*/  LOP3.LUT R2, R2, 0xffff, RZ, 0xc0, !PT ;  /* 0x0000ffff02027812 */ /* 0x000fc400078ec0ff */
[----:B------:R-:W-:Y:S02]  /*df970*/  LOP3.LUT R3, R3, 0xffff, RZ, 0xc0, !PT ;  /* 0x0000ffff03037812 */ /* 0x000fe400078ec0ff */
[--C-:B------:R-:W-:Y:S02]  /*df980*/  PRMT R51, R0, 0x3340, R1.reuse ;  /* 0x0000334000337816 */ /* 0x100fe40000000001 */
[--C-:B------:R-:W-:Y:S02]  /*df990*/  PRMT R44, R2, 0x3340, R1.reuse ;  /* 0x00003340022c7816 */ /* 0x100fe40000000001 */
[----:B------:R-:W-:Y:S02]  /*df9a0*/  SHF.R.U32.HI R0, RZ, 0x8, R48 ;  /* 0x00000008ff007819 */ /* 0x000fe40000011630 */
[----:B------:R-:W-:Y:S02]  /*df9b0*/  SHF.R.U32.HI R2, RZ, 0x8, R46 ;  /* 0x00000008ff027819 */ /* 0x000fe4000001162e */
[----:B------:R-:W-:-:S02]  /*df9c0*/  PRMT R49, R3, 0x3340, R1 ;  /* 0x0000334003317816 */ /* 0x000fc40000000001 */
[----:B------:R-:W-:Y:S01]  /*df9d0*/  LOP3.LUT R0, R0, 0xffff, RZ, 0xc0, !PT ;  /* 0x0000ffff00007812 */ /* 0x000fe200078ec0ff */
[----:B------:R-:W-:Y:S01]  /*df9e0*/  STL [R1+0x197c], R7 ;  /* 0x00197c0701007387 */ /* 0x000fe20000100800 */
[----:B------:R-:W-:Y:S02]  /*df9f0*/  LOP3.LUT R2, R2, 0xffff, RZ, 0xc0, !PT ;  /* 0x0000ffff02027812 */ /* 0x000fe400078ec0ff */
[--C-:B------:R-:W-:Y:S01]  /*dfa00*/  PRMT R46, R0, 0x3340, R1.reuse ;  /* 0x00003340002e7816 */ /* 0x100fe20000000001 */
[----:B------:R-:W-:Y:S01]  /*dfa10*/  STL [R1+0x55f4], R19 ;  /* 0x0055f41301007387 */ /* 0x000fe20000100800 */
[----:B------:R-:W-:-:S03]  /*dfa20*/  PRMT R48, R2, 0x3340, R1 ;  /* 0x0000334002307816 */ /* 0x000fc60000000001 */
[----:B------:R-:W-:Y:S04]  /*dfa30*/  STL [R1+0x55f8], R49 ;  /* 0x0055f83101007387 */ /* 0x000fe80000100800 */
[----:B------:R-:W-:Y:S04]  /*dfa40*/  STL [R1+0x55fc], R60 ;  /* 0x0055fc3c01007387 */ /* 0x000fe80000100800 */
[----:B------:R-:W-:Y:S04]  /*dfa50*/  STL [R1+0x5600], R55 ;  /* 0x0056003701007387 */ /* 0x000fe80000100800 */
[----:B------:R-:W-:Y:S01]  /*dfa60*/  STL [R1+0x5604], R51 ;  /* 0x0056043301007387 */ /* 0x000fe20000100800 */
[----:B------:R-:W-:-:S03]  /*dfa70*/  SHF.R.U32.HI R0, RZ, 0x8, R18 ;  /* 0x00000008ff007819 */ /* 0x000fc60000011612 */
[----:B------:R-:W-:Y:S01]  /*dfa80*/  STL [R1+0x5608], R44 ;  /* 0x0056082c01007387 */ /* 0x000fe20000100800 */
[----:B------:R-:W-:-:S03]  /*dfa90*/  SHF.R.U32.HI R3, RZ, 0x8, R8 ;  /* 0x00000008ff037819 */ /* 0x000fc60000011608 */
[----:B------:R-:W-:Y:S01]  /*dfaa0*/  STL [R1+0x560c], R46 ;  /* 0x00560c2e01007387 */ /* 0x000fe20000100800 */
[----:B------:R-:W-:-:S03]  /*dfab0*/  SHF.R.U32.HI R2, RZ, 0x8, R6 ;  /* 0x00000008ff027819 */ /* 0x000fc60000011606 */
[----:B------:R-:W-:Y:S04]  /*dfac0*/  STL [R1+0x5610], R48 ;  /* 0x0056103001007387 */ /* 0x000fe80000100800 */
[----:B------:R-:W2:Y:S01]  /*dfad0*/  LDL.LU R36, [R1+0x4d14] ;  /* 0x004d140001247983 */ /* 0x000ea20000300800 */
[----:B------:R-:W-:Y:S02]  /*dfae0*/  LOP3.LUT R0, R0, 0xffff, RZ, 0xc0, !PT ;  /* 0x0000ffff00007812 */ /* 0x000fe400078ec0ff */
[----:B------:R-:W-:Y:S01]  /*dfaf0*/  LOP3.LUT R3, R3, 0xffff, RZ, 0xc0, !PT ;  /* 0x0000ffff03037812 */ /* 0x000fe200078ec0ff */
[----:B------:R-:W4:Y:S01]  /*dfb00*/  LDL.LU R39, [R1+0x4d18] ;  /* 0x004d180001277983 */ /* 0x000f220000300800 */
[----:B------:R-:W-:Y:S02]  /*dfb10*/  LOP3.LUT R2, R2, 0xffff, RZ, 0xc0, !PT ;  /* 0x0000ffff02027812 */ /* 0x000fe400078ec0ff */
[----:B------:R-:W-:-:S02]  /*dfb20*/  PRMT R59, R0, 0x3340, R1 ;  /* 0x00003340003b7816 */ /* 0x000fc40000000001 */
[----:B------:R-:W-:Y:S02]  /*dfb30*/  PRMT R18, R3, 0x3340, R2 ;  /* 0x0000334003127816 */ /* 0x000fe40000000002 */
[----:B------:R-:W-:Y:S02]  /*dfb40*/  SHF.R.U32.HI R0, RZ, 0x8, R9 ;  /* 0x00000008ff007819 */ /* 0x000fe40000011609 */
[----:B------:R-:W-:Y:S02]  /*dfb50*/  SHF.R.U32.HI R2, RZ, 0x8, R17 ;  /* 0x00000008ff027819 */ /* 0x000fe40000011611 */
[----:B------:R-:W-:Y:S02]  /*dfb60*/  LOP3.LUT R0, R0, 0xffff, RZ, 0xc0, !PT ;  /* 0x0000ffff00007812 */ /* 0x000fe400078ec0ff */
[----:B------:R-:W-:Y:S02]  /*dfb70*/  LOP3.LUT R2, R2, 0xffff, RZ, 0xc0, !PT ;  /* 0x0000ffff02027812 */ /* 0x000fe400078ec0ff */
[----:B------:R-:W-:-:S02]  /*dfb80*/  PRMT R17, R0, 0x3340, R1 ;  /* 0x0000334000117816 */ /* 0x000fc40000000001 */
[--C-:B------:R-:W-:Y:S02]  /*dfb90*/  PRMT R61, R2, 0x3340, R1.reuse ;  /* 0x00003340023d7816 */ /* 0x100fe40000000001 */
[----:B------:R-:W-:Y:S02]  /*dfba0*/  SHF.R.U32.HI R0, RZ, 0x8, R58 ;  /* 0x00000008ff007819 */ /* 0x000fe4000001163a */
[----:B------:R-:W-:Y:S01]  /*dfbb0*/  SHF.R.U32.HI R2, RZ, 0x8, R56 ;  /* 0x00000008ff027819 */ /* 0x000fe20000011638 */
[----:B------:R-:W-:Y:S01]  /*dfbc0*/  STL [R1+0x5614], R59 ;  /* 0x0056143b01007387 */ /* 0x000fe20000100800 */
[----:B------:R-:W-:Y:S02]  /*dfbd0*/  LOP3.LUT R0, R0, 0xffff, RZ, 0xc0, !PT ;  /* 0x0000ffff00007812 */ /* 0x000fe400078ec0ff */
[----:B------:R-:W-:Y:S01]  /*dfbe0*/  LOP3.LUT R2, R2, 0xffff, RZ, 0xc0, !PT ;  /* 0x0000ffff02027812 */ /* 0x000fe200078ec0ff */
[----:B------:R-:W-:Y:S01]  /*dfbf0*/  STL [R1+0x5618], R18 ;  /* 0x0056181201007387 */ /* 0x000fe20000100800 */
[----:B------:R-:W-:-:S03]  /*dfc00*/  PRMT R58, R0, 0x3340, R1 ;  /* 0x00003340003a7816 */ /* 0x000fc60000000001 */
[----:B------:R-:W-:Y:S01]  /*dfc10*/  STL [R1+0x561c], R17 ;  /* 0x00561c1101007387 */ /* 0x000fe20000100800 */
[----:B------:R-:W-:Y:S02]  /*dfc20*/  PRMT R56, R2, 0x3340, R1 ;  /* 0x0000334002387816 */ /* 0x000fe40000000001 */
[----:B------:R-:W-:Y:S01]  /*dfc30*/  SHF.R.U32.HI R0, RZ, 0x8, R54 ;  /* 0x00000008ff007819 */ /* 0x000fe20000011636 */
[----:B------:R-:W-:Y:S01]  /*dfc40*/  STL [R1+0x5620], R61 ;  /* 0x0056203d01007387 */ /* 0x000fe20000100800 */
[----:B---3--:R-:W-:-:S03]  /*dfc50*/  SHF.R.U32.HI R2, RZ, 0x8, R52 ;  /* 0x00000008ff027819 */ /* 0x008fc60000011634 */
[----:B------:R-:W3:Y:S01]  /*dfc60*/  LDL.LU R35, [R1+0x4d1c] ;  /* 0x004d1c0001237983 */ /* 0x000ee20000300800 */
        /* <DEDUP_REMOVED lines=8> */
[----:B------:R-:W3:Y:S01]  /*dfcf0*/  LDL.LU R38, [R1+0x4d20] ;  /* 0x004d200001267983 */ /* 0x000ee20000300800 */
[----:B------:R-:W-:-:S03]  /*dfd00*/  SHF.R.U32.HI R2, RZ, 0x8, R15 ;  /* 0x00000008ff027819 */ /* 0x000fc6000001160f */
[----:B------:R-:W3:Y:S04]  /*dfd10*/  LDL.LU R21, [R1+0x4d24] ;  /* 0x004d240001157983 */ /* 0x000ee80000300800 */
[----:B------:R-:W3:Y:S01]  /*dfd20*/  LDL.LU R12, [R1+0x4d28] ;  /* 0x004d2800010c7983 */ /* 0x000ee20000300800 */
[----:B------:R-:W-:Y:S02]  /*dfd30*/  LOP3.LUT R2, R2, 0xffff, RZ, 0xc0, !PT ;  /* 0x0000ffff02027812 */ /* 0x000fe400078ec0ff */
[----:B------:R-:W-:Y:S02]  /*dfd40*/  SHF.R.U32.HI R31, RZ, 0x8, R33 ;  /* 0x00000008ff1f7819 */ /* 0x000fe40000011621 */
[----:B--2---:R-:W-:-:S04]  /*dfd50*/  SHF.R.U32.HI R0, RZ, 0x8, R36 ;  /* 0x00000008ff007819 */ /* 0x004fc80000011624 */
[----:B------:R-:W-:-:S04]  /*dfd60*/  LOP3.LUT R0, R0, 0xffff, RZ, 0xc0, !PT ;  /* 0x0000ffff00007812 */ /* 0x000fc800078ec0ff */
[----:B------:R-:W-:Y:S02]  /*dfd70*/  PRMT R0, R0, 0x3340, R1 ;  /* 0x0000334000007816 */ /* 0x000fe40000000001 */
[----:B----4-:R-:W-:-:S03]  /*dfd80*/  SHF.R.U32.HI R43, RZ, 0x8, R39 ;  /* 0x00000008ff2b7819 */ /* 0x010fc60000011627 */
[----:B------:R0:W-:Y:S01]  /*dfd90*/  STL [R1+0xc], R0 ;  /* 0x00000c0001007387 */ /* 0x0001e20000100800 */
[----:B------:R-:W-:-:S04]  /*dfda0*/  LOP3.LUT R43, R43, 0xffff, RZ, 0xc0, !PT ;  /* 0x0000ffff2b2b7812 */ /* 0x000fc800078ec0ff */
[----:B------:R-:W-:Y:S02]  /*dfdb0*/  PRMT R43, R43, 0x3340, R1 ;  /* 0x000033402b2b7816 */ /* 0x000fe40000000001 */
[----:B0-----:R-:W-:-:S04]  /*dfdc0*/  SHF.R.U32.HI R0, RZ, 0x8, R11 ;  /* 0x00000008ff007819 */ /* 0x001fc8000001160b */
[----:B------:R-:W-:Y:S01]  /*dfdd0*/  LOP3.LUT R0, R0, 0xffff, RZ, 0xc0, !PT ;  /* 0x0000ffff00007812 */ /* 0x000fe200078ec0ff */
[----:B------:R-:W-:Y:S01]  /*dfde0*/  STL [R1+0x5634], R43 ;  /* 0x0056342b01007387 */ /* 0x000fe20000100800 */
[----:B------:R-:W-:Y:S02]  /*dfdf0*/  SHF.R.U32.HI R39, RZ, 0x8, R10 ;  /* 0x00000008ff277819 */ /* 0x000fe4000001160a */
[----:B------:R-:W-:Y:S01]  /*dfe00*/  PRMT R0, R2, 0x3340, R0 ;  /* 0x0000334002007816 */ /* 0x000fe20000000000 */
[----:B------:R-:W2:Y:S01]  /*dfe10*/  LDL.LU R22, [R1+0x4d30] ;  /* 0x004d300001167983 */ /* 0x000ea20000300800 */
[----:B------:R-:W-:-:S03]  /*dfe20*/  LOP3.LUT R39, R39, 0xffff, RZ, 0xc0, !PT ;  /* 0x0000ffff27277812 */ /* 0x000fc600078ec0ff */
[----:B------:R-:W4:Y:S01]  /*dfe30*/  LDL.LU R36, [R1+0x548c] ;  /* 0x00548c0001247983 */ /* 0x000f220000300800 */
[----:B------:R-:W-:-:S03]  /*dfe40*/  SHF.R.U32.HI R2, RZ, 0x8, R27 ;  /* 0x00000008ff027819 */ /* 0x000fc6000001161b */
[----:B------:R0:W-:Y:S01]  /*dfe50*/  STL [R1+0x2f4], R0 ;  /* 0x0002f40001007387 */ /* 0x0001e20000100800 */
[----:B---3--:R-:W-:Y:S02]  /*dfe60*/  SHF.R.U32.HI R35, RZ, 0x8, R35 ;  /* 0x00000008ff237819 */ /* 0x008fe40000011623 */
[----:B------:R-:W-:Y:S02]  /*dfe70*/  PRMT R39, R39, 0x3340, R1 ;  /* 0x0000334027277816 */ /* 0x000fe40000000001 */
[----:B------:R-:W-:Y:S02]  /*dfe80*/  LOP3.LUT R35, R35, 0xffff, RZ, 0xc0, !PT ;  /* 0x0000ffff23237812 */ /* 0x000fe400078ec0ff */
[----:B0-----:R-:W-:Y:S02]  /*dfe90*/  SHF.R.U32.HI R0, RZ, 0x8, R23 ;  /* 0x00000008ff007819 */ /* 0x001fe40000011617 */
[----:B------:R-:W-:Y:S02]  /*dfea0*/  LOP3.LUT R2, R2, 0xffff, RZ, 0xc0, !PT ;  /* 0x0000ffff02027812 */ /* 0x000fe400078ec0ff */
[----:B------:R-:W-:-:S02]  /*dfeb0*/  LOP3.LUT R0, R0, 0xffff, RZ, 0xc0, !PT ;  /* 0x0000ffff00007812 */ /* 0x000fc400078ec0ff */
[----:B------:R-:W-:Y:S01]  /*dfec0*/  PRMT R35, R35, 0x3340, R1 ;  /* 0x0000334023237816 */ /* 0x000fe20000000001 */
[----:B------:R-:W-:Y:S01]  /*dfed0*/  STL [R1+0x5638], R39 ;  /* 0x0056382701007387 */ /* 0x000fe20000100800 */
[----:B------:R-:W-:-:S03]  /*dfee0*/  PRMT R0, R2, 0x3340, R0 ;  /* 0x0000334002007816 */ /* 0x000fc60000000000 */
[----:B------:R-:W3:Y:S04]  /*dfef0*/  LDL.LU R14, [R1+0x5490] ;  /* 0x00549000010e7983 */ /* 0x000ee80000300800 */
[----:B------:R-:W3:Y:S01]  /*dff00*/  LDL.LU R7, [R1+0x5494] ;  /* 0x0054940001077983 */ /* 0x000ee20000300800 */
[----:B------:R-:W-:-:S03]  /*dff10*/  SHF.R.U32.HI R27, RZ, 0x8, R38 ;  /* 0x00000008ff1b7819 */ /* 0x000fc60000011626 */
[----:B------:R-:W-:Y:S04]  /*dff20*/  STL [R1+0x563c], R35 ;  /* 0x00563c2301007387 */ /* 0x000fe80000100800 */
[----:B------:R0:W-:Y:S04]  /*dff30*/  STL [R1+0x2f8], R0 ;  /* 0x0002f80001007387 */ /* 0x0001e80000100800 */
[----:B------:R-:W3:Y:S04]  /*dff40*/  LDL.LU R33, [R1+0x5498] ;  /* 0x0054980001217983 */ /* 0x000ee80000300800 */
[----:B------:R-:W3:Y:S01]  /*dff50*/  LDL.LU R38, [R1+0x549c] ;  /* 0x00549c0001267983 */ /* 0x000ee20000300800 */
[----:B------:R-:W-:-:S02]  /*dff60*/  SHF.R.U32.HI R23, RZ, 0x8, R21 ;  /* 0x00000008ff177819 */ /* 0x000fc40000011615 */
[----:B------:R-:W-:Y:S02]  /*dff70*/  SHF.R.U32.HI R15, RZ, 0x8, R12 ;  /* 0x00000008ff0f7819 */ /* 0x000fe4000001160c */
[----:B------:R-:W-:Y:S02]  /*dff80*/  LOP3.LUT R31, R31, 0xffff, RZ, 0xc0, !PT ;  /* 0x0000ffff1f1f7812 */ /* 0x000fe400078ec0ff */
[----:B------:R-:W-:Y:S02]  /*dff90*/  LOP3.LUT R27, R27, 0xffff, RZ, 0xc0, !PT ;  /* 0x0000ffff1b1b7812 */ /* 0x000fe400078ec0ff */
[----:B------:R-:W-:Y:S02]  /*dffa0*/  LOP3.LUT R23, R23, 0xffff, RZ, 0xc0, !PT ;  /* 0x0000ffff17177812 */ /* 0x000fe400078ec0ff */
[----:B------:R-:W-:Y:S02]  /*dffb0*/  LOP3.LUT R15, R15, 0xffff, RZ, 0xc0, !PT ;  /* 0x0000ffff0f0f7812 */ /* 0x000fe400078ec0ff */
[----:B------:R-:W-:-:S02]  /*dffc0*/  PRMT R31, R31, 0x3340, R1 ;  /* 0x000033401f1f7816 */ /* 0x000fc40000000001 */
[--C-:B------:R-:W-:Y:S02]  /*dffd0*/  PRMT R27, R27, 0x3340, R1.reuse ;  /* 0x000033401b1b7816 */ /* 0x100fe40000000001 */
[--C-:B------:R-:W-:Y:S02]  /*dffe0*/  PRMT R23, R23, 0x3340, R1.reuse ;  /* 0x0000334017177816 */ /* 0x100fe40000000001 */
[----:B------:R-:W-:Y:S01]  /*dfff0*/  PRMT R15, R15, 0x3340, R1 ;  /* 0x000033400f0f7816 */ /* 0x000fe20000000001 */
[----:B------:R-:W-:Y:S04]  /*e0000*/  STL [R1+0x5640], R31 ;  /* 0x0056401f01007387 */ /* 0x000fe80000100800 */
[----:B------:R-:W-:Y:S01]  /*e0010*/  STL [R1+0x5644], R27 ;  /* 0x0056441b01007387 */ /* 0x000fe20000100800 */
[----:B------:R-:W-:-:S03]  /*e0020*/  SHF.R.U32.HI R5, RZ, 0x8, R25 ;  /* 0x00000008ff057819 */ /* 0x000fc60000011619 */
[----:B------:R-:W-:Y:S01]  /*e0030*/  STL [R1+0x5648], R23 ;  /* 0x0056481701007387 */ /* 0x000fe20000100800 */
[----:B------:R-:W-:-:S03]  /*e0040*/  SHF.R.U32.HI R2, RZ, 0x8, R30 ;  /* 0x00000008ff027819 */ /* 0x000fc6000001161e */
[----:B------:R-:W-:Y:S01]  /*e0050*/  STL [R1+0x564c], R15 ;  /* 0x00564c0f01007387 */ /* 0x000fe20000100800 */
[----:B0-----:R-:W-:Y:S02]  /*e0060*/  SHF.R.U32.HI R0, RZ, 0x8, R28 ;  /* 0x00000008ff007819 */ /* 0x001fe4000001161c */
[----:B------:R-:W-:Y:S02]  /*e0070*/  LOP3.LUT R5, R5, 0xffff, RZ, 0xc0, !PT ;  /* 0x0000ffff05057812 */ /* 0x000fe400078ec0ff */
[----:B------:R-:W-:Y:S02]  /*e0080*/  LOP3.LUT R2, R2, 0xffff, RZ, 0xc0, !PT ;  /* 0x0000ffff02027812 */ /* 0x000fe400078ec0ff */
[----:B------:R-:W-:Y:S02]  /*e0090*/  LOP3.LUT R0, R0, 0xffff, RZ, 0xc0, !PT ;  /* 0x0000ffff00007812 */ /* 0x000fe400078ec0ff */
[----:B------:R-:W-:Y:S02]  /*e00a0*/  PRMT R5, R5, 0x3340, R1 ;  /* 0x0000334005057816 */ /* 0x000fe40000000001 */
[----:B------:R-:W-:-:S02]  /*e00b0*/  PRMT R0, R2, 0x3340, R0 ;  /* 0x0000334002007816 */ /* 0x000fc40000000000 */
[----:B------:R-:W-:Y:S02]  /*e00c0*/  SHF.R.U32.HI R2, RZ, 0x8, R20 ;  /* 0x00000008ff027819 */ /* 0x000fe40000011614 */
[----:B--2---:R-:W-:Y:S02]  /*e00d0*/  SHF.R.U32.HI R11, RZ, 0x8, R22 ;  /* 0x00000008ff0b7819 */ /* 0x004fe40000011616 */
[----:B----4-:R-:W-:Y:S02]  /*e00e0*/  SHF.R.U32.HI R10, RZ, 0x8, R36 ;  /* 0x00000008ff0a7819 */ /* 0x010fe40000011624 */
[----:B------:R-:W-:Y:S01]  /*e00f0*/  LOP3.LUT R11, R11, 0xffff, RZ, 0xc0, !PT ;  /* 0x0000ffff0b0b7812 */ /* 0x000fe200078ec0ff */
[----:B------:R-:W2:Y:S01]  /*e0100*/  LDL.LU R36, [R1+0x54a0] ;  /* 0x0054a00001247983 */ /* 0x000ea20000300800 */
[----:B------:R-:W-:Y:S02]  /*e0110*/  LOP3.LUT R10, R10, 0xffff, RZ, 0xc0, !PT ;  /* 0x0000ffff0a0a7812 */ /* 0x000fe400078ec0ff */
[----:B------:R-:W-:-:S02]  /*e0120*/  PRMT R11, R11, 0x3340, R1 ;  /* 0x000033400b0b7816 */ /* 0x000fc40000000001 */
[----:B------:R-:W-:-:S03]  /*e0130*/  PRMT R10, R10, 0x3340, R1 ;  /* 0x000033400a0a7816 */ /* 0x000fc60000000001 */
[----:B------:R-:W-:Y:S01]  /*e0140*/  STL [R1+0x5650], R11 ;  /* 0x0056500b01007387 */ /* 0x000fe20000100800 */
[----:B---3--:R-:W-:Y:S02]  /*e0150*/  SHF.R.U32.HI R9, RZ, 0x8, R14 ;  /* 0x00000008ff097819 */ /* 0x008fe4000001160e */
[----:B------:R-:W-:Y:S02]  /*e0160*/  SHF.R.U32.HI R8, RZ, 0x8, R7 ;  /* 0x00000008ff087819 */ /* 0x000fe40000011607 */
[----:B------:R-:W-:Y:S02]  /*e0170*/  LOP3.LUT R9, R9, 0xffff, RZ, 0xc0, !PT ;  /* 0x0000ffff09097812 */ /* 0x000fe400078ec0ff */
[----:B------:R-:W-:Y:S02]  /*e0180*/  LOP3.LUT R8, R8, 0xffff, RZ, 0xc0, !PT ;  /* 0x0000ffff08087812 */ /* 0x000fe400078ec0ff */
[----:B------:R-:W-:Y:S02]  /*e0190*/  PRMT R9, R9, 0x3340, R1 ;  /* 0x0000334009097816 */ /* 0x000fe40000000001 */
[----:B------:R-:W-:-:S02]  /*e01a0*/  SHF.R.U32.HI R7, RZ, 0x8, R33 ;  /* 0x00000008ff077819 */ /* 0x000fc40000011621 */
[----:B------:R-:W-:Y:S02]  /*e01b0*/  SHF.R.U32.HI R6, RZ, 0x8, R38 ;  /* 0x00000008ff067819 */ /* 0x000fe40000011626 */
[----:B------:R-:W-:Y:S02]  /*e01c0*/  LOP3.LUT R7, R7, 0xffff, RZ, 0xc0, !PT ;  /* 0x0000ffff07077812 */ /* 0x000fe400078ec0ff */
[----:B------:R-:W-:Y:S02]  /*e01d0*/  LOP3.LUT R6, R6, 0xffff, RZ, 0xc0, !PT ;  /* 0x0000ffff06067812 */ /* 0x000fe400078ec0ff */
[--C-:B------:R-:W-:Y:S02]  /*e01e0*/  PRMT R8, R8, 0x3340, R1.reuse ;  /* 0x0000334008087816 */ /* 0x100fe40000000001 */
[--C-:B------:R-:W-:Y:S01]  /*e01f0*/  PRMT R7, R7, 0x3340, R1.reuse ;  /* 0x0000334007077816 */ /* 0x100fe20000000001 */
[----:B------:R-:W-:Y:S01]  /*e0200*/  STL [R1+0x5654], R10 ;  /* 0x0056540a01007387 */ /* 0x000fe20000100800 */
[----:B------:R-:W-:-:S03]  /*e0210*/  PRMT R6, R6, 0x3340, R1 ;  /* 0x0000334006067816 */ /* 0x000fc60000000001 */
[----:B------:R-:W-:Y:S04]  /*e0220*/  STL [R1+0x5658], R9 ;  /* 0x0056580901007387 */ /* 0x000fe80000100800 */
[----:B------:R-:W-:Y:S04]  /*e0230*/  STL [R1+0x565c], R8 ;  /* 0x00565c0801007387 */ /* 0x000fe80000100800 */
[----:B------:R-:W-:Y:S04]  /*e0240*/  STL [R1+0x5660], R7 ;  /* 0x0056600701007387 */ /* 0x000fe80000100800 */
[----:B------:R-:W-:Y:S04]  /*e0250*/  STL [R1+0x5664], R6 ;  /* 0x0056640601007387 */ /* 0x000fe80000100800 */
[----:B------:R-:W3:Y:S04]  /*e0260*/  LDL.LU R37, [R1+0x56c] ;  /* 0x00056c0001257983 */ /* 0x000ee80000300800 */
[----:B------:R-:W4:Y:S04]  /*e0270*/  LDL.LU R32, [R1+0x54a4] ;  /* 0x0054a40001207983 */ /* 0x000f280000300800 */
[----:B------:R-:W-:Y:S04]  /*e0280*/  STL [R1+0x5668], R5 ;  /* 0x0056680501007387 */ /* 0x000fe80000100800 */
[----:B------:R0:W-:Y:S04]  /*e0290*/  STL [R1+0x308], R0 ;  /* 0x0003080001007387 */ /* 0x0001e80000100800 */
[----:B------:R-:W4:Y:S04]  /*e02a0*/  LDL.LU R34, [R1+0x73c] ;  /* 0x00073c0001227983 */ /* 0x000f280000300800 */
[----:B------:R-:W4:Y:S04]  /*e02b0*/  LDL.LU R29, [R1+0x54a8] ;  /* 0x0054a800011d7983 */ /* 0x000f280000300800 */
[----:B------:R-:W4:Y:S04]  /*e02c0*/  LDL.LU R24, [R1+0x15c] ;  /* 0x00015c0001187983 */ /* 0x000f280000300800 */
[----:B------:R-:W4:Y:S04]  /*e02d0*/  LDL.LU R26, [R1+0x5ec] ;  /* 0x0005ec00011a7983 */ /* 0x000f280000300800 */
[----:B------:R-:W4:Y:S04]  /*e02e0*/  LDL.LU R21, [R1+0x758] ;  /* 0x0007580001157983 */ /* 0x000f280000300800 */
[----:B------:R-:W4:Y:S01]  /*e02f0*/  LDL.LU R12, [R1+0x54ac] ;  /* 0x0054ac00010c7983 */ /* 0x000f220000300800 */
[----:B0-----:R-:W-:-:S03]  /*e0300*/  SHF.R.U32.HI R0, RZ, 0x8, R13 ;  /* 0x00000008ff007819 */ /* 0x001fc6000001160d */
        /* <DEDUP_REMOVED lines=8> */
[----:B------:R-:W-:-:S02]  /*e0390*/  LOP3.LUT R2, R2, 0xffff, RZ, 0xc0, !PT ;  /* 0x0000ffff02027812 */ /* 0x000fc400078ec0ff */
[----:B------:R-:W-:Y:S01]  /*e03a0*/  LOP3.LUT R0, R0, 0xffff, RZ, 0xc0, !PT ;  /* 0x0000ffff00007812 */ /* 0x000fe200078ec0ff */
[----:B------:R-:W4:Y:S03]  /*e03b0*/  LDL.LU R38, [R1+0x2b0] ;  /* 0x0002b00001267983 */ /* 0x000f260000300800 */
[----:B------:R-:W-:Y:S02]  /*e03c0*/  PRMT R0, R2, 0x3340, R0 ;  /* 0x0000334002007816 */ /* 0x000fe40000000000 */
[----:B--2---:R-:W-:Y:S02]  /*e03d0*/  SHF.R.U32.HI R4, RZ, 0x8, R36 ;  /* 0x00000008ff047819 */ /* 0x004fe40000011624 */
[----:B------:R-:W2:Y:S02]  /*e03e0*/  LDL.LU R36, [R1+0x5bc] ;  /* 0x0005bc0001247983 */ /* 0x000ea40000300800 */
[----:B------:R-:W-:-:S04]  /*e03f0*/  LOP3.LUT R4, R4, 0xffff, RZ, 0xc0, !PT ;  /* 0x0000ffff04047812 */ /* 0x000fc800078ec0ff */
[----:B------:R-:W-:-:S05]  /*e0400*/  PRMT R4, R4, 0x3340, R1 ;  /* 0x0000334004047816 */ /* 0x000fca0000000001 */
[----:B------:R-:W-:Y:S04]  /*e0410*/  STL [R1+0x566c], R4 ;  /* 0x00566c0401007387 */ /* 0x000fe80000100800 */
[----:B------:R0:W-:Y:S01]  /*e0420*/  STL [R1+0x310], R0 ;  /* 0x0003100001007387 */ /* 0x0001e20000100800 */
[----:B---3--:R-:W-:Y:S02]  /*e0430*/  SHF.R.U32.HI R3, RZ, 0x8, R37 ;  /* 0x00000008ff037819 */ /* 0x008fe40000011625 */
[----:B----4-:R-:W-:Y:S02]  /*e0440*/  SHF.R.U32.HI R2, RZ, 0x8, R32 ;  /* 0x00000008ff027819 */ /* 0x010fe40000011620 */
[----:B------:R-:W-:Y:S02]  /*e0450*/  LOP3.LUT R3, R3, 0xffff, RZ, 0xc0, !PT ;  /* 0x0000ffff03037812 */ /* 0x000fe400078ec0ff */
[----:B------:R-:W-:-:S02]  /*e0460*/  LOP3.LUT R2, R2, 0xffff, RZ, 0xc0, !PT ;  /* 0x0000ffff02027812 */ /* 0x000fc400078ec0ff */
[--C-:B------:R-:W-:Y:S02]  /*e0470*/  PRMT R3, R3, 0x3340, R1.reuse ;  /* 0x0000334003037816 */ /* 0x100fe40000000001 */
[--C-:B------:R-:W-:Y:S02]  /*e0480*/  PRMT R2, R2, 0x3340, R1.reuse ;  /* 0x0000334002027816 */ /* 0x100fe40000000001 */
[----:B0-----:R-:W-:Y:S01]  /*e0490*/  SHF.R.U32.HI R0, RZ, 0x8, R34 ;  /* 0x00000008ff007819 */ /* 0x001fe20000011622 */
[----:B------:R-:W-:Y:S03]  /*e04a0*/  STL [R1+0x5670], R3 ;  /* 0x0056700301007387 */ /* 0x000fe60000100800 */
[----:B------:R-:W-:Y:S01]  /*e04b0*/  LOP3.LUT R0, R0, 0xffff, RZ, 0xc0, !PT ;  /* 0x0000ffff00007812 */ /* 0x000fe200078ec0ff */
[----:B------:R0:W-:Y:S03]  /*e04c0*/  STL [R1+0x5674], R2 ;  /* 0x0056740201007387 */ /* 0x0001e60000100800 */
[----:B------:R-:W-:-:S02]  /*e04d0*/  PRMT R0, R0, 0x3340, R1 ;  /* 0x0000334000007816 */ /* 0x000fc40000000001 */
[----:B0-----:R-:W-:-:S03]  /*e04e0*/  SHF.R.U32.HI R2, RZ, 0x8, R29 ;  /* 0x00000008ff027819 */ /* 0x001fc6000001161d */
[----:B------:R0:W-:Y:S01]  /*e04f0*/  STL [R1+0x5678], R0 ;  /* 0x0056780001007387 */ /* 0x0001e20000100800 */
[----:B------:R-:W-:-:S04]  /*e0500*/  LOP3.LUT R2, R2, 0xffff, RZ, 0xc0, !PT ;  /* 0x0000ffff02027812 */ /* 0x000fc800078ec0ff */
[----:B0-----:R-:W-:Y:S02]  /*e0510*/  PRMT R0, R2, 0x3340, R1 ;  /* 0x0000334002007816 */ /* 0x001fe40000000001 */
[----:B------:R-:W-:-:S03]  /*e0520*/  SHF.R.U32.HI R2, RZ, 0x8, R21 ;  /* 0x00000008ff027819 */ /* 0x000fc60000011615 */
[----:B------:R0:W-:Y:S01]  /*e0530*/  STL [R1+0x164], R0 ;  /* 0x0001640001007387 */ /* 0x0001e20000100800 */
[----:B------:R-:W-:Y:S02]  /*e0540*/  PRMT R3, R26, 0x5410, R24 ;  /* 0x000054101a037816 */ /* 0x000fe40000000018 */
[----:B------:R-:W-:Y:S02]  /*e0550*/  LOP3.LUT R2, R2, 0xffff, RZ, 0xc0, !PT ;  /* 0x0000ffff02027812 */ /* 0x000fe400078ec0ff */
[----:B0-----:R-:W-:Y:S01]  /*e0560*/  SHF.R.U32.HI R0, RZ, 0x8, R12 ;  /* 0x00000008ff007819 */ /* 0x001fe2000001160c */
[----:B------:R0:W-:Y:S03]  /*e0570*/  STL [R1+0x6dc], R3 ;  /* 0x0006dc0301007387 */ /* 0x0001e60000100800 */
[----:B------:R-:W-:-:S04]  /*e0580*/  LOP3.LUT R0, R0, 0xffff, RZ, 0xc0, !PT ;  /* 0x0000ffff00007812 */ /* 0x000fc800078ec0ff */
[--C-:B------:R-:W-:Y:S02]  /*e0590*/  PRMT R0, R0, 0x3340, R1.reuse ;  /* 0x0000334000007816 */ /* 0x100fe40000000001 */
[----:B0-----:R-:W-:Y:S02]  /*e05a0*/  PRMT R3, R2, 0x3340, R1 ;  /* 0x0000334002037816 */ /* 0x001fe40000000001 */
[----:B------:R-:W-:-:S03]  /*e05b0*/  PRMT R2, R14, 0x5410, R22 ;  /* 0x000054100e027816 */ /* 0x000fc60000000016 */
[----:B------:R0:W-:Y:S04]  /*e05c0*/  STL [R1+0x160], R3 ;  /* 0x0001600301007387 */ /* 0x0001e80000100800 */
[----:B------:R1:W-:Y:S04]  /*e05d0*/  STL [R1+0x15c], R0 ;  /* 0x00015c0001007387 */ /* 0x0003e80000100800 */
[----:B------:R3:W-:Y:S01]  /*e05e0*/  STL [R1+0x6ec], R2 ;  /* 0x0006ec0201007387 */ /* 0x0007e20000100800 */
[----:B0-----:R-:W-:Y:S02]  /*e05f0*/  PRMT R3, R20, 0x5410, R13 ;  /* 0x0000541014037816 */ /* 0x001fe4000000000d */
[----:B-1----:R-:W-:-:S03]  /*e0600*/  PRMT R0, R30, 0x5410, R25 ;  /* 0x000054101e007816 */ /* 0x002fc60000000019 */
[----:B------:R-:W-:Y:S01]  /*e0610*/  STL [R1+0x6cc], R3 ;  /* 0x0006cc0301007387 */ /* 0x000fe20000100800 */
[----:B---3--:R-:W-:-:S03]  /*e0620*/  PRMT R2, R33, 0x5410, R28 ;  /* 0x0000541021027816 */ /* 0x008fc6000000001c */
[----:B------:R0:W-:Y:S04]  /*e0630*/  STL [R1+0x6ac], R0 ;  /* 0x0006ac0001007387 */ /* 0x0001e80000100800 */
[----:B0-----:R-:W3:Y:S04]  /*e0640*/  LDL.LU R0, [R1+0x5b0] ;  /* 0x0005b00001007983 */ /* 0x001ee80000300800 */
[----:B------:R0:W-:Y:S04]  /*e0650*/  STL [R1+0x6bc], R2 ;  /* 0x0006bc0201007387 */ /* 0x0001e80000100800 */
[----:B0-----:R-:W4:Y:S01]  /*e0660*/  LDL.LU R2, [R1+0x2a8] ;  /* 0x0002a80001027983 */ /* 0x001f220000300800 */
[----:B--2---:R-:W-:-:S05]  /*e0670*/  PRMT R3, R36, 0x5410, R38 ;  /* 0x0000541024037816 */ /* 0x004fca0000000026 */
[----:B------:R-:W-:Y:S04]  /*e0680*/  STL [R1+0x69c], R3 ;  /* 0x00069c0301007387 */ /* 0x000fe80000100800 */
[----:B----4-:R0:W-:Y:S04]  /*e0690*/  STL [R1+0x5680], R2 ;  /* 0x0056800201007387 */ /* 0x0101e80000100800 */
[----:B0-----:R-:W3:Y:S04]  /*e06a0*/  LDL.LU R2, [R1+0x2ac] ;  /* 0x0002ac0001027983 */ /* 0x001ee80000300800 */
        /* <DEDUP_REMOVED lines=59> */
[----:B---3--:R-:W-:-:S03]  /*e0a60*/  PRMT R0, R0, 0x5410, R2 ;  /* 0x0000541000007816 */ /* 0x008fc60000000002 */
[----:B------:R-:W2:Y:S04]  /*e0a70*/  LDL.LU R2, [R1+0x5680] ;  /* 0x0056800001027983 */ /* 0x000ea80000300800 */
[----:B------:R2:W-:Y:S02]  /*e0a80*/  STL [R1+0x2b0], R0 ;  /* 0x0002b00001007387 */ /* 0x0005e40000100800 */
[----:B--2---:R-:W-:Y:S02]  /*e0a90*/  PRMT R0, R3, 0x5410, R2 ;  /* 0x0000541003007816 */ /* 0x004fe40000000002 */
[----:B----4-:R-:W-:Y:S02]  /*e0aa0*/  PRMT R2, R5, 0x5410, R4 ;  /* 0x0000541005027816 */ /* 0x010fe40000000004 */
[----:B------:R-:W-:Y:S01]  /*e0ab0*/  PRMT R3, R7, 0x5410, R6 ;  /* 0x0000541007037816 */ /* 0x000fe20000000006 */
[----:B------:R0:W-:Y:S04]  /*e0ac0*/  STL [R1+0x2ac], R0 ;  /* 0x0002ac0001007387 */ /* 0x0001e80000100800 */
[----:B------:R1:W-:Y:S01]  /*e0ad0*/  STL [R1+0x2a8], R2 ;  /* 0x0002a80201007387 */ /* 0x0003e20000100800 */
[----:B0-----:R-:W-:-:S03]  /*e0ae0*/  PRMT R0, R9, 0x5410, R8 ;  /* 0x0000541009007816 */ /* 0x001fc60000000008 */
[----:B------:R0:W-:Y:S01]  /*e0af0*/  STL [R1+0x2a0], R3 ;  /* 0x0002a00301007387 */ /* 0x0001e20000100800 */
[----:B-1----:R-:W-:-:S03]  /*e0b00*/  PRMT R2, R11, 0x5410, R10 ;  /* 0x000054100b027816 */ /* 0x002fc6000000000a */
[----:B------:R1:W-:Y:S04]  /*e0b10*/  STL [R1+0x2a4], R0 ;  /* 0x0002a40001007387 */ /* 0x0003e80000100800 */
[----:B------:R2:W-:Y:S01]  /*e0b20*/  STL [R1+0x29c], R2 ;  /* 0x00029c0201007387 */ /* 0x0005e20000100800 */
[----:B0-----:R-:W-:Y:S02]  /*e0b30*/  PRMT R3, R23, 0x5410, R15 ;  /* 0x0000541017037816 */ /* 0x001fe4000000000f */
[----:B-1----:R-:W-:-:S03]  /*e0b40*/  PRMT R0, R31, 0x5410, R27 ;  /* 0x000054101f007816 */ /* 0x002fc6000000001b */
[----:B------:R0:W-:Y:S01]  /*e0b50*/  STL [R1+0x298], R3 ;  /* 0x0002980301007387 */ /* 0x0001e20000100800 */
[----:B--2---:R-:W-:-:S03]  /*e0b60*/  PRMT R2, R39, 0x5410, R35 ;  /* 0x0000541027027816 */ /* 0x004fc60000000023 */
        /* <DEDUP_REMOVED lines=40> */
[----:B------:R-:W-:Y:S01]  /*e0df0*/  STL [R1+0x240], R3 ;  /* 0x0002400301007387 */ /* 0x000fe20000100800 */
[----:B--2---:R-:W-:-:S03]  /*e0e00*/  PRMT R2, R33, 0x5410, R28 ;  /* 0x0000541021027816 */ /* 0x004fc6000000001c */
[----:B------:R0:W-:Y:S04]  /*e0e10*/  STL [R1+0x244], R0 ;  /* 0x0002440001007387 */ /* 0x0001e80000100800 */
[----:B0-----:R-:W2:Y:S04]  /*e0e20*/  LDL.LU R0, [R1+0x4a4] ;  /* 0x0004a40001007983 */ /* 0x001ea80000300800 */
[----:B------:R0:W-:Y:S04]  /*e0e30*/  STL [R1+0x23c], R2 ;  /* 0x00023c0201007387 */ /* 0x0001e80000100800 */
[----:B0-----:R-:W3:Y:S01]  /*e0e40*/  LDL.LU R2, [R1+0x22c] ;  /* 0x00022c0001027983 */ /* 0x001ee20000300800 */
[----:B------:R-:W-:-:S05]  /*e0e50*/  PRMT R3, R36, 0x5410, R38 ;  /* 0x0000541024037816 */ /* 0x000fca0000000026 */
[----:B------:R-:W-:Y:S04]  /*e0e60*/  STL [R1+0x238], R3 ;  /* 0x0002380301007387 */ /* 0x000fe80000100800 */
[----:B---3--:R0:W-:Y:S04]  /*e0e70*/  STL [R1+0x567c], R2 ;  /* 0x00567c0201007387 */ /* 0x0081e80000100800 */
[----:B0-----:R-:W2:Y:S04]  /*e0e80*/  LDL.LU R2, [R1+0x230] ;  /* 0x0002300001027983 */ /* 0x001ea80000300800 */
[----:B------:R-:W3:Y:S04]  /*e0e90*/  LDL.LU R3, [R1+0x49c] ;  /* 0x00049c0001037983 */ /* 0x000ee80000300800 */
        /* <DEDUP_REMOVED lines=58> */
[----:B--2---:R-:W-:-:S03]  /*e1240*/  PRMT R0, R0, 0x5410, R2 ;  /* 0x0000541000007816 */ /* 0x004fc60000000002 */
[----:B------:R-:W2:Y:S04]  /*e1250*/  LDL.LU R2, [R1+0x567c] ;  /* 0x00567c0001027983 */ /* 0x000ea80000300800 */
[----:B------:R0:W-:Y:S01]  /*e1260*/  STL [R1+0x230], R0 ;  /* 0x0002300001007387 */ /* 0x0001e20000100800 */
[----:B----4-:R-:W-:-:S03]  /*e1270*/  PRMT R5, R5, 0x5410, R4 ;  /* 0x0000541005057816 */ /* 0x010fc60000000004 */
[----:B0-----:R-:W4:Y:S01]  /*e1280*/  LDL.LU R0, [R1+0x5678] ;  /* 0x0056780001007983 */ /* 0x001f220000300800 */
[----:B---3--:R-:W-:Y:S02]  /*e1290*/  PRMT R7, R7, 0x5410, R6 ;  /* 0x0000541007077816 */ /* 0x008fe40000000006 */
[----:B------:R-:W-:Y:S02]  /*e12a0*/  PRMT R9, R9, 0x5410, R8 ;  /* 0x0000541009097816 */ /* 0x000fe40000000008 */
[----:B------:R-:W-:Y:S02]  /*e12b0*/  PRMT R11, R11, 0x5410, R10 ;  /* 0x000054100b0b7816 */ /* 0x000fe4000000000a */
[----:B------:R-:W-:Y:S02]  /*e12c0*/  PRMT R10, R23, 0x5410, R15 ;  /* 0x00005410170a7816 */ /* 0x000fe4000000000f */
[----:B------:R-:W-:Y:S02]  /*e12d0*/  PRMT R15, R31, 0x5410, R27 ;  /* 0x000054101f0f7816 */ /* 0x000fe4000000001b */
[----:B------:R-:W-:-:S02]  /*e12e0*/  PRMT R12, R12, 0x5410, R21 ;  /* 0x000054100c0c7816 */ /* 0x000fc40000000015 */
[----:B--2---:R-:W-:Y:S02]  /*e12f0*/  PRMT R3, R3, 0x5410, R2 ;  /* 0x0000541003037816 */ /* 0x004fe40000000002 */
[----:B------:R-:W2:Y:S04]  /*e1300*/  LDL.LU R2, [R1+0x5674] ;  /* 0x0056740001027983 */ /* 0x000ea80000300800 */
[----:B------:R0:W-:Y:S04]  /*e1310*/  STL [R1+0x234], R3 ;  /* 0x0002340301007387 */ /* 0x0001e80000100800 */
[----:B0-----:R-:W3:Y:S04]  /*e1320*/  LDL.LU R3, [R1+0x5670] ;  /* 0x0056700001037983 */ /* 0x001ee80000300800 */
[----:B------:R-:W4:Y:S04]  /*e1330*/  LDL.LU R4, [R1+0x566c] ;  /* 0x00566c0001047983 */ /* 0x000f280000300800 */
[----:B------:R0:W-:Y:S04]  /*e1340*/  STL [R1+0x22c], R5 ;  /* 0x00022c0501007387 */ /* 0x0001e80000100800 */
[----:B0-----:R-:W2:Y:S04]  /*e1350*/  LDL.LU R5, [R1+0x5668] ;  /* 0x0056680001057983 */ /* 0x001ea80000300800 */
[----:B------:R-:W3:Y:S04]  /*e1360*/  LDL.LU R6, [R1+0x5664] ;  /* 0x0056640001067983 */ /* 0x000ee80000300800 */
[----:B------:R0:W-:Y:S04]  /*e1370*/  STL [R1+0x224], R7 ;  /* 0x0002240701007387 */ /* 0x0001e80000100800 */
[----:B0-----:R-:W4:Y:S04]  /*e1380*/  LDL.LU R7, [R1+0x5660] ;  /* 0x0056600001077983 */ /* 0x001f280000300800 */
[----:B------:R-:W2:Y:S04]  /*e1390*/  LDL.LU R8, [R1+0x565c] ;  /* 0x00565c0001087983 */ /* 0x000ea80000300800 */
[----:B------:R0:W-:Y:S04]  /*e13a0*/  STL [R1+0x228], R9 ;  /* 0x0002280901007387 */ /* 0x0001e80000100800 */
[----:B0-----:R-:W3:Y:S04]  /*e13b0*/  LDL.LU R9, [R1+0x5658] ;  /* 0x0056580001097983 */ /* 0x001ee80000300800 */
[----:B------:R0:W-:Y:S04]  /*e13c0*/  STL [R1+0x220], R11 ;  /* 0x0002200b01007387 */ /* 0x0001e80000100800 */
[----:B------:R1:W-:Y:S01]  /*e13d0*/  STL [R1+0x218], R10 ;  /* 0x0002180a01007387 */ /* 0x0003e20000100800 */
[----:B0-----:R-:W-:-:S03]  /*e13e0*/  PRMT R11, R39, 0x5410, R35 ;  /* 0x00005410270b7816 */ /* 0x001fc60000000023 */
[----:B------:R0:W-:Y:S01]  /*e13f0*/  STL [R1+0x21c], R15 ;  /* 0x00021c0f01007387 */ /* 0x0001e20000100800 */
[----:B-1----:R-:W-:-:S03]  /*e1400*/  PRMT R10, R52, 0x5410, R43 ;  /* 0x00005410340a7816 */ /* 0x002fc6000000002b */
        /* <DEDUP_REMOVED lines=9> */
[----:B------:R-:W-:-:S03]  /*e14a0*/  PRMT R11, R44, 0x5410, R46 ;  /* 0x000054102c0b7816 */ /* 0x000fc6000000002e */
        /* <DEDUP_REMOVED lines=18> */
[----:B------:R-:W-:Y:S04]  /*e15d0*/  STL [R1+0x1cc], R15 ;  /* 0x0001cc0f01007387 */ /* 0x000fe80000100800 */
[----:B------:R1:W-:Y:S01]  /*e15e0*/  STL [R1+0x1c8], R11 ;  /* 0x0001c80b01007387 */ /* 0x0003e20000100800 */
[----:B0-----:R-:W-:-:S05]  /*e15f0*/  PRMT R10, R26, 0x5410, R24 ;  /* 0x000054101a0a7816 */ /* 0x001fca0000000018 */
        /* <DEDUP_REMOVED lines=8> */
[----:B------:R-:W-:Y:S01]  /*e1680*/  STL [R1+0x1b4], R12 ;  /* 0x0001b40c01007387 */ /* 0x000fe20000100800 */
[----:B0-----:R-:W-:-:S03]  /*e1690*/  PRMT R10, R36, 0x5410, R38 ;  /* 0x00005410240a7816 */ /* 0x001fc60000000026 */
[----:B------:R-:W4:Y:S04]  /*e16a0*/  LDL.LU R38, [R1+0x1a4] ;  /* 0x0001a40001267983 */ /* 0x000f280000300800 */
[----:B------:R-:W-:Y:S04]  /*e16b0*/  STL [R1+0x1ac], R11 ;  /* 0x0001ac0b01007387 */ /* 0x000fe80000100800 */
[----:B------:R-:W4:Y:S04]  /*e16c0*/  LDL.LU R36, [R1+0x344] ;  /* 0x0003440001247983 */ /* 0x000f280000300800 */
[----:B------:R0:W-:Y:S04]  /*e16d0*/  STL [R1+0x1b0], R10 ;  /* 0x0001b00a01007387 */ /* 0x0001e80000100800 */
[----:B0-----:R-:W2:Y:S04]  /*e16e0*/  LDL.LU R10, [R1+0x1a0] ;  /* 0x0001a000010a7983 */ /* 0x001ea80000300800 */
        /* <DEDUP_REMOVED lines=46> */
[----:B----4-:R-:W-:-:S05]  /*e19d0*/  PRMT R28, R36, 0x5410, R38 ;  /* 0x00005410241c7816 */ /* 0x010fca0000000026 */
[----:B------:R0:W-:Y:S04]  /*e19e0*/  STL [R1+0x1a8], R28 ;  /* 0x0001a81c01007387 */ /* 0x0001e80000100800 */
[----:B------:R-:W4:Y:S04]  /*e19f0*/  LDL.LU R30, [R1+0x478] ;  /* 0x00047800011e7983 */ /* 0x000f280000300800 */
[----:B0-----:R-:W4:Y:S01]  /*e1a00*/  LDL.LU R28, [R1+0x4d4] ;  /* 0x0004d400011c7983 */ /* 0x001f220000300800 */
[----:B--2---:R-:W-:-:S03]  /*e1a10*/  PRMT R11, R11, 0x5410, R10 ;  /* 0x000054100b0b7816 */ /* 0x004fc6000000000a */
[----:B------:R-:W2:Y:S04]  /*e1a20*/  LDL.LU R33, [R1+0x4f0] ;  /* 0x0004f00001217983 */ /* 0x000ea80000300800 */
[----:B------:R-:W4:Y:S01]  /*e1a30*/  LDL.LU R38, [R1+0x510] ;  /* 0x0005100001267983 */ /* 0x000f220000300800 */
[----:B---3--:R-:W-:-:S03]  /*e1a40*/  PRMT R23, R23, 0x5410, R15 ;  /* 0x0000541017177816 */ /* 0x008fc6000000000f */
[----:B------:R-:W3:Y:S04]  /*e1a50*/  LDL.LU R36, [R1+0x520] ;  /* 0x0005200001247983 */ /* 0x000ee80000300800 */
[----:B------:R-:W2:Y:S01]  /*e1a60*/  LDL.LU R10, [R1+0x5654] ;  /* 0x00565400010a7983 */ /* 0x000ea20000300800 */
[----:B------:R-:W-:-:S03]  /*e1a70*/  PRMT R31, R31, 0x5410, R27 ;  /* 0x000054101f1f7816 */ /* 0x000fc6000000001b */
[----:B------:R0:W-:Y:S01]  /*e1a80*/  STL [R1+0x1a0], R11 ;  /* 0x0001a00b01007387 */ /* 0x0001e20000100800 */
[----:B------:R-:W-:-:S03]  /*e1a90*/  PRMT R39, R39, 0x5410, R35 ;  /* 0x0000541027277816 */ /* 0x000fc60000000023 */
[----:B0-----:R-:W2:Y:S04]  /*e1aa0*/  LDL.LU R11, [R1+0x5650] ;  /* 0x00565000010b7983 */ /* 0x001ea80000300800 */
[----:B------:R-:W2:Y:S04]  /*e1ab0*/  LDL.LU R15, [R1+0x564c] ;  /* 0x00564c00010f7983 */ /* 0x000ea80000300800 */
[----:B------:R0:W-:Y:S01]  /*e1ac0*/  STL [R1+0x1a4], R23 ;  /* 0x0001a41701007387 */ /* 0x0001e20000100800 */
[----:B------:R-:W-:-:S03]  /*e1ad0*/  PRMT R52, R52, 0x5410, R43 ;  /* 0x0000541034347816 */ /* 0x000fc6000000002b */
[----:B0-----:R-:W2:Y:S04]  /*e1ae0*/  LDL.LU R23, [R1+0x5648] ;  /* 0x0056480001177983 */ /* 0x001ea80000300800 */
[----:B------:R-:W2:Y:S04]  /*e1af0*/  LDL.LU R27, [R1+0x5644] ;  /* 0x00564400011b7983 */ /* 0x000ea80000300800 */
[----:B------:R0:W-:Y:S01]  /*e1b00*/  STL [R1+0x19c], R31 ;  /* 0x00019c1f01007387 */ /* 0x0001e20000100800 */
[----:B------:R-:W-:Y:S02]  /*e1b10*/  PRMT R56, R56, 0x5410, R54 ;  /* 0x0000541038387816 */ /* 0x000fe40000000036 */
[----:B------:R-:W-:Y:S01]  /*e1b20*/  PRMT R61, R61, 0x5410, R58 ;  /* 0x000054103d3d7816 */ /* 0x000fe2000000003a */
[----:B0-----:R-:W2:Y:S04]  /*e1b30*/  LDL.LU R31, [R1+0x5640] ;  /* 0x00564000011f7983 */ /* 0x001ea80000300800 */
[----:B------:R-:W2:Y:S04]  /*e1b40*/  LDL.LU R35, [R1+0x563c] ;  /* 0x00563c0001237983 */ /* 0x000ea80000300800 */
        /* <DEDUP_REMOVED lines=51> */
[----:B------:R-:W4:Y:S04]  /*e1e80*/  LDL.LU R42, [R1+0x55d4] ;  /* 0x0055d400012a7983 */ /* 0x000f280000300800 */
[----:B------:R0:W-:Y:S01]  /*e1e90*/  STL [R1+0x154], R50 ;  /* 0x0001543201007387 */ /* 0x0001e20000100800 */
[----:B------:R-:W-:-:S03]  /*e1ea0*/  PRMT R12, R12, 0x5410, R21 ;  /* 0x000054100c0c7816 */ /* 0x000fc60000000015 */
[----:B0-----:R-:W4:Y:S04]  /*e1eb0*/  LDL.LU R50, [R1+0x55d0] ;  /* 0x0055d00001327983 */ /* 0x001f280000300800 */
[----:B------:R-:W3:Y:S04]  /*e1ec0*/  LDL.LU R37, [R1+0x55cc] ;  /* 0x0055cc0001257983 */ /* 0x000ee80000300800 */
[----:B------:R0:W-:Y:S01]  /*e1ed0*/  STL [R1+0x150], R32 ;  /* 0x0001502001007387 */ /* 0x0001e20000100800 */
[----:B------:R-:W-:-:S03]  /*e1ee0*/  PRMT R14, R14, 0x5410, R22 ;  /* 0x000054100e0e7816 */ /* 0x000fc60000000016 */
[----:B0-----:R-:W2:Y:S04]  /*e1ef0*/  LDL.LU R32, [R1+0x55c8] ;  /* 0x0055c80001207983 */ /* 0x001ea80000300800 */
[----:B------:R-:W2:Y:S04]  /*e1f00*/  LDL.LU R34, [R1+0x55c4] ;  /* 0x0055c40001227983 */ /* 0x000ea80000300800 */
[----:B------:R0:W-:Y:S04]  /*e1f10*/  STL [R1+0x14c], R29 ;  /* 0x00014c1d01007387 */ /* 0x0001e80000100800 */
        /* <DEDUP_REMOVED lines=9> */
[----:B0-----:R-:W2:Y:S01]  /*e1fb0*/  LDL.LU R14, [R1+0x55a8] ;  /* 0x0055a800010e7983 */ /* 0x001ea20000300800 */
[----:B----4-:R-:W-:-:S02]  /*e1fc0*/  PRMT R50, R50, 0x5410, R42 ;  /* 0x0000541032327816 */ /* 0x010fc4000000002a */
[----:B---3--:R-:W-:Y:S02]  /*e1fd0*/  PRMT R36, R36, 0x5410, R37 ;  /* 0x0000541024247816 */ /* 0x008fe40000000025 */
[----:B--2---:R-:W-:Y:S02]  /*e1fe0*/  PRMT R38, R38, 0x5410, R32 ;  /* 0x0000541026267816 */ /* 0x004fe40000000020 */
[----:B------:R-:W-:Y:S02]  /*e1ff0*/  PRMT R33, R33, 0x5410, R34 ;  /* 0x0000541021217816 */ /* 0x000fe40000000022 */
[----:B------:R-:W-:Y:S02]  /*e2000*/  PRMT R28, R28, 0x5410, R29 ;  /* 0x000054101c1c7816 */ /* 0x000fe4000000001d */
[----:B------:R-:W-:Y:S02]  /*e2010*/  PRMT R30, R30, 0x5410, R24 ;  /* 0x000054101e1e7816 */ /* 0x000fe40000000018 */
[----:B------:R-:W-:-:S02]  /*e2020*/  PRMT R25, R25, 0x5410, R26 ;  /* 0x0000541019197816 */ /* 0x000fc4000000001a */
[----:B------:R-:W-:Y:S02]  /*e2030*/  PRMT R20, R20, 0x5410, R21 ;  /* 0x0000541014147816 */ /* 0x000fe40000000015 */
[----:B------:R-:W-:Y:S02]  /*e2040*/  PRMT R22, R22, 0x5410, R12 ;  /* 0x0000541016167816 */ /* 0x000fe4000000000c */
[----:B------:R-:W-:Y:S02]  /*e2050*/  PRMT R13, R13, 0x5410, R14 ;  /* 0x000054100d0d7816 */ /* 0x000fe4000000000e */
[----:B------:R-:W2:Y:S04]  /*e2060*/  LDL.LU R14, [R1+0x55a4] ;  /* 0x0055a400010e7983 */ /* 0x000ea80000300800 */
[----:B------:R0:W-:Y:S04]  /*e2070*/  STL [R1+0x13c], R13 ;  /* 0x00013c0d01007387 */ /* 0x0001e80000100800 */
[----:B0-----:R-:W2:Y:S04]  /*e2080*/  LDL.LU R13, [R1+0x55a0] ;  /* 0x0055a000010d7983 */ /* 0x001ea80000300800 */
[----:B------:R-:W2:Y:S04]  /*e2090*/  LDL.LU R12, [R1+0x559c] ;  /* 0x00559c00010c7983 */ /* 0x000ea80000300800 */
[----:B------:R0:W-:Y:S04]  /*e20a0*/  STL [R1+0x138], R22 ;  /* 0x0001381601007387 */ /* 0x0001e80000100800 */
[----:B0-----:R-:W3:Y:S04]  /*e20b0*/  LDL.LU R22, [R1+0x5598] ;  /* 0x0055980001167983 */ /* 0x001ee80000300800 */
[----:B------:R-:W3:Y:S04]  /*e20c0*/  LDL.LU R21, [R1+0x5594] ;  /* 0x0055940001157983 */ /* 0x000ee80000300800 */
[----:B------:R0:W-:Y:S04]  /*e20d0*/  STL [R1+0x134], R20 ;  /* 0x0001341401007387 */ /* 0x0001e80000100800 */
[----:B0-----:R-:W3:Y:S04]  /*e20e0*/  LDL.LU R20, [R1+0x5590] ;  /* 0x0055900001147983 */ /* 0x001ee80000300800 */
[----:B------:R-:W4:Y:S04]  /*e20f0*/  LDL.LU R26, [R1+0x558c] ;  /* 0x00558c00011a7983 */ /* 0x000f280000300800 */
[----:B------:R0:W-:Y:S04]  /*e2100*/  STL [R1+0x130], R25 ;  /* 0x0001301901007387 */ /* 0x0001e80000100800 */
[----:B0-----:R-:W4:Y:S04]  /*e2110*/  LDL.LU R25, [R1+0x5588] ;  /* 0x0055880001197983 */ /* 0x001f280000300800 */
        /* <DEDUP_REMOVED lines=17> */
[----:B0-----:R-:W2:Y:S02]  /*e2230*/  LDL.LU R50, [R1+0x5558] ;  /* 0x0055580001327983 */ /* 0x001ea40000300800 */
[----:B--2---:R-:W-:-:S02]  /*e2240*/  PRMT R50, R50, 0x5410, R41 ;  /* 0x0000541032327816 */ /* 0x004fc40000000029 */
[----:B------:R-:W2:Y:S04]  /*e2250*/  LDL.LU R41, [R1+0x5554] ;  /* 0x0055540001297983 */ /* 0x000ea80000300800 */
[----:B------:R0:W-:Y:S04]  /*e2260*/  STL [R1+0x114], R50 ;  /* 0x0001143201007387 */ /* 0x0001e80000100800 */
[----:B0-----:R-:W3:Y:S02]  /*e2270*/  LDL.LU R50, [R1+0x5550] ;  /* 0x0055500001327983 */ /* 0x001ee40000300800 */
[----:B---3--:R-:W-:-:S02]  /*e2280*/  PRMT R50, R50, 0x5410, R40 ;  /* 0x0000541032327816 */ /* 0x008fc40000000028 */
[----:B------:R-:W2:Y:S04]  /*e2290*/  LDL.LU R40, [R1+0x554c] ;  /* 0x00554c0001287983 */ /* 0x000ea80000300800 */
[----:B------:R0:W-:Y:S04]  /*e22a0*/  STL [R1+0x110], R50 ;  /* 0x0001103201007387 */ /* 0x0001e80000100800 */
[----:B0-----:R-:W3:Y:S02]  /*e22b0*/  LDL.LU R50, [R1+0x5548] ;  /* 0x0055480001327983 */ /* 0x001ee40000300800 */
[----:B---3--:R-:W-:-:S02]  /*e22c0*/  PRMT R50, R50, 0x5410, R16 ;  /* 0x0000541032327816 */ /* 0x008fc40000000010 */
[----:B------:R-:W3:Y:S04]  /*e22d0*/  LDL.LU R16, [R1+0x5544] ;  /* 0x0055440001107983 */ /* 0x000ee80000300800 */
[----:B------:R0:W-:Y:S04]  /*e22e0*/  STL [R1+0x10c], R50 ;  /* 0x00010c3201007387 */ /* 0x0001e80000100800 */
[----:B0-----:R-:W4:Y:S02]  /*e22f0*/  LDL.LU R50, [R1+0x5540] ;  /* 0x0055400001327983 */ /* 0x001f240000300800 */
[----:B----4-:R-:W-:-:S02]  /*e2300*/  PRMT R50, R50, 0x5410, R57 ;  /* 0x0000541032327816 */ /* 0x010fc40000000039 */
[----:B------:R-:W4:Y:S04]  /*e2310*/  LDL.LU R57, [R1+0x553c] ;  /* 0x00553c0001397983 */ /* 0x000f280000300800 */
[----:B------:R0:W-:Y:S04]  /*e2320*/  STL [R1+0x108], R50 ;  /* 0x0001083201007387 */ /* 0x0001e80000100800 */
[----:B0-----:R-:W2:Y:S01]  /*e2330*/  LDL.LU R50, [R1+0x5538] ;  /* 0x0055380001327983 */ /* 0x001ea20000300800 */
[----:B----4-:R-:W-:-:S03]  /*e2340*/  PRMT R57, R57, 0x5410, R47 ;  /* 0x0000541039397816 */ /* 0x010fc6000000002f */
[----:B------:R-:W4:Y:S04]  /*e2350*/  LDL.LU R47, [R1+0x5534] ;  /* 0x00553400012f7983 */ /* 0x000f280000300800 */
[----:B------:R0:W-:Y:S01]  /*e2360*/  STL [R1+0x104], R57 ;  /* 0x0001043901007387 */ /* 0x0001e20000100800 */
[----:B--2---:R-:W-:-:S03]  /*e2370*/  PRMT R50, R50, 0x5410, R53 ;  /* 0x0000541032327816 */ /* 0x004fc60000000035 */
[----:B0-----:R-:W2:Y:S04]  /*e2380*/  LDL.LU R57, [R1+0x5530] ;  /* 0x0055300001397983 */ /* 0x001ea80000300800 */
[----:B------:R-:W3:Y:S04]  /*e2390*/  LDL.LU R53, [R1+0x552c] ;  /* 0x00552c0001357983 */ /* 0x000ee80000300800 */
[----:B------:R0:W-:Y:S04]  /*e23a0*/  STL [R1+0x100], R50 ;  /* 0x0001003201007387 */ /* 0x0001e80000100800 */
[----:B0-----:R-:W3:Y:S01]  /*e23b0*/  LDL.LU R50, [R1+0x5528] ;  /* 0x0055280001327983 */ /* 0x001ee20000300800 */
[----:B------:R-:W-:-:S02]  /*e23c0*/  PRMT R19, R19, 0x5410, R49 ;  /* 0x0000541013137816 */ /* 0x000fc40000000031 */
[----:B----4-:R-:W-:Y:S02]  /*e23d0*/  PRMT R47, R47, 0x5410, R45 ;  /* 0x000054102f2f7816 */ /* 0x010fe4000000002d */
[----:B------:R-:W4:Y:S04]  /*e23e0*/  LDL.LU R45, [R1+0x5524] ;  /* 0x00552400012d7983 */ /* 0x000f280000300800 */
[----:B------:R0:W-:Y:S04]  /*e23f0*/  STL [R1+0xfc], R47 ;  /* 0x0000fc2f01007387 */ /* 0x0001e80000100800 */
[----:B0-----:R-:W4:Y:S01]  /*e2400*/  LDL.LU R47, [R1+0x5520] ;  /* 0x00552000012f7983 */ /* 0x001f220000300800 */
[----:B--2---:R-:W-:-:S03]  /*e2410*/  PRMT R57, R57, 0x5410, R60 ;  /* 0x0000541039397816 */ /* 0x004fc6000000003c */
[----:B------:R-:W2:Y:S04]  /*e2420*/  LDL.LU R49, [R1+0x551c] ;  /* 0x00551c0001317983 */ /* 0x000ea80000300800 */
[----:B------:R0:W-:Y:S01]  /*e2430*/  STL [R1+0xec], R19 ;  /* 0x0000ec1301007387 */ /* 0x0001e20000100800 */
[----:B---3--:R-:W-:-:S03]  /*e2440*/  PRMT R53, R53, 0x5410, R55 ;  /* 0x0000541035357816 */ /* 0x008fc60000000037 */
[----:B0-----:R-:W3:Y:S04]  /*e2450*/  LDL.LU R19, [R1+0x5518] ;  /* 0x0055180001137983 */ /* 0x001ee80000300800 */
[----:B------:R-:W3:Y:S04]  /*e2460*/  LDL.LU R60, [R1+0x5514] ;  /* 0x00551400013c7983 */ /* 0x000ee80000300800 */
[----:B------:R0:W-:Y:S01]  /*e2470*/  STL [R1+0xdc], R57 ;  /* 0x0000dc3901007387 */ /* 0x0001e20000100800 */
[----:B------:R-:W-:-:S03]  /*e2480*/  PRMT R50, R50, 0x5410, R51 ;  /* 0x0000541032327816 */ /* 0x000fc60000000033 */
[----:B0-----:R-:W3:Y:S04]  /*e2490*/  LDL.LU R57, [R1+0x5510] ;  /* 0x0055100001397983 */ /* 0x001ee80000300800 */
[----:B------:R-:W3:Y:S04]  /*e24a0*/  LDL.LU R55, [R1+0x550c] ;  /* 0x00550c0001377983 */ /* 0x000ee80000300800 */
[----:B------:R0:W-:Y:S04]  /*e24b0*/  STL [R1+0xcc], R53 ;  /* 0x0000cc3501007387 */ /* 0x0001e80000100800 */
[----:B0-----:R-:W3:Y:S04]  /*e24c0*/  LDL.LU R53, [R1+0x5508] ;  /* 0x0055080001357983 */ /* 0x001ee80000300800 */
[----:B------:R-:W3:Y:S04]  /*e24d0*/  LDL.LU R51, [R1+0x5504] ;  /* 0x0055040001337983 */ /* 0x000ee80000300800 */
[----:B------:R0:W-:Y:S01]  /*e24e0*/  STL [R1+0xbc], R50 ;  /* 0x0000bc3201007387 */ /* 0x0001e20000100800 */
[----:B------:R-:W-:-:S03]  /*e24f0*/  PRMT R18, R18, 0x5410, R17 ;  /* 0x0000541012127816 */ /* 0x000fc60000000011 */
[----:B0-----:R-:W3:Y:S01]  /*e2500*/  LDL.LU R50, [R1+0x5500] ;  /* 0x0055000001327983 */ /* 0x001ee20000300800 */
[----:B----4-:R-:W-:-:S03]  /*e2510*/  PRMT R45, R45, 0x5410, R44 ;  /* 0x000054102d2d7816 */ /* 0x010fc6000000002c */
[----:B------:R-:W4:Y:S04]  /*e2520*/  LDL.LU R44, [R1+0x54fc] ;  /* 0x0054fc00012c7983 */ /* 0x000f280000300800 */
[----:B------:R0:W-:Y:S01]  /*e2530*/  STL [R1+0xac], R45 ;  /* 0x0000ac2d01007387 */ /* 0x0001e20000100800 */
[----:B------:R-:W-:-:S03]  /*e2540*/  PRMT R47, R47, 0x5410, R46 ;  /* 0x000054102f2f7816 */ /* 0x000fc6000000002e */
[----:B0-----:R-:W4:Y:S01]  /*e2550*/  LDL.LU R45, [R1+0x54f8] ;  /* 0x0054f800012d7983 */ /* 0x001f220000300800 */
[----:B--2---:R-:W-:-:S03]  /*e2560*/  PRMT R49, R49, 0x5410, R48 ;  /* 0x0000541031317816 */ /* 0x004fc60000000030 */
[----:B------:R-:W2:Y:S04]  /*e2570*/  LDL.LU R46, [R1+0x54f4] ;  /* 0x0054f400012e7983 */ /* 0x000ea80000300800 */
[----:B------:R0:W-:Y:S01]  /*e2580*/  STL [R1+0x9c], R47 ;  /* 0x00009c2f01007387 */ /* 0x0001e20000100800 */
[----:B---3--:R-:W-:-:S03]  /*e2590*/  PRMT R19, R19, 0x5410, R59 ;  /* 0x0000541013137816 */ /* 0x008fc6000000003b */
[----:B0-----:R-:W3:Y:S04]  /*e25a0*/  LDL.LU R47, [R1+0x54f0] ;  /* 0x0054f000012f7983 */ /* 0x001ee80000300800 */
[----:B------:R-:W3:Y:S01]  /*e25b0*/  LDL.LU R48, [R1+0x54ec] ;  /* 0x0054ec0001307983 */ /* 0x000ee20000300800 */
[----:B------:R-:W-:-:S03]  /*e25c0*/  PRMT R60, R60, 0x5410, R61 ;  /* 0x000054103c3c7816 */ /* 0x000fc6000000003d */
[----:B------:R0:W-:Y:S04]  /*e25d0*/  STL [R1+0x8c], R49 ;  /* 0x00008c3101007387 */ /* 0x0001e80000100800 */
[----:B0-----:R-:W3:Y:S01]  /*e25e0*/  LDL.LU R49, [R1+0x54e8] ;  /* 0x0054e80001317983 */ /* 0x001ee20000300800 */
[----:B------:R-:W-:-:S03]  /*e25f0*/  PRMT R57, R57, 0x5410, R58 ;  /* 0x0000541039397816 */ /* 0x000fc6000000003a */
        /* <DEDUP_REMOVED lines=8> */
[----:B0-----:R-:W3:Y:S04]  /*e2680*/  LDL.LU R18, [R1+0x54d8] ;  /* 0x0054d80001127983 */ /* 0x001ee80000300800 */
[----:B------:R-:W-:Y:S04]  /*e2690*/  STL [R1+0x68c], R60 ;  /* 0x00068c3c01007387 */ /* 0x000fe80000100800 */
[----:B------:R-:W-:Y:S04]  /*e26a0*/  STL [R1+0x4c], R57 ;  /* 0x00004c3901007387 */ /* 0x000fe80000100800 */
[----:B------:R-:W-:Y:S04]  /*e26b0*/  STL [R1+0x3c], R55 ;  /* 0x00003c3701007387 */ /* 0x000fe80000100800 */
[----:B------:R-:W4:Y:S04]  /*e26c0*/  LDL.LU R61, [R1+0x4dc0] ;  /* 0x004dc000013d7983 */ /* 0x000f280000300800 */
[----:B------:R0:W-:Y:S04]  /*e26d0*/  STL [R1+0x2c], R53 ;  /* 0x00002c3501007387 */ /* 0x0001e80000100800 */
[----:B------:R-:W2:Y:S04]  /*e26e0*/  LDL.LU R58, [R1+0x4dc4] ;  /* 0x004dc400013a7983 */ /* 0x000ea80000300800 */
[----:B------:R1:W-:Y:S04]  /*e26f0*/  STL [R1+0x1c], R51 ;  /* 0x00001c3301007387 */ /* 0x0003e80000100800 */
[----:B0-----:R-:W3:Y:S04]  /*e2700*/  LDL R53, [R1+0x2154] ;  /* 0x0021540001357983 */ /* 0x001ee80000100800 */
[----:B------:R-:W4:Y:S04]  /*e2710*/  LDL R54, [R1+0x2150] ;  /* 0x0021500001367983 */ /* 0x000f280000100800 */
[----:B------:R-:W2:Y:S04]  /*e2720*/  LDL R52, [R1+0x2158] ;  /* 0x0021580001347983 */ /* 0x000ea80000100800 */
[----:B-1----:R-:W2:Y:S04]  /*e2730*/  LDL R51, [R1+0x215c] ;  /* 0x00215c0001337983 */ /* 0x002ea80000100800 */
[----:B------:R-:W2:Y:S04]  /*e2740*/  LDL R60, [R1+0x2140] ;  /* 0x00214000013c7983 */ /* 0x000ea80000100800 */
[----:B------:R-:W2:Y:S04]  /*e2750*/  LDL R57, [R1+0x2144] ;  /* 0x0021440001397983 */ /* 0x000ea80000100800 */
[----:B------:R-:W2:Y:S04]  /*e2760*/  LDL R56, [R1+0x2148] ;  /* 0x0021480001387983 */ /* 0x000ea80000100800 */
[----:B------:R-:W2:Y:S01]  /*e2770*/  LDL R55, [R1+0x214c] ;  /* 0x00214c0001377983 */ /* 0x000ea20000100800 */
[----:B------:R-:W-:-:S02]  /*e2780*/  LOP3.LUT R50, R50, 0xffffdfff, RZ, 0xc0, !PT ;  /* 0xffffdfff32327812 */ /* 0x000fc400078ec0ff */
[----:B---3--:R-:W-:Y:S02]  /*e2790*/  ISETP.LT.AND P1, PT, R53, UR6, !P0 ;  /* 0x0000000635007c0c */ /* 0x008fe4000c721270 */
[----:B----4-:R-:W-:Y:S02]  /*e27a0*/  ISETP.LT.AND P3, PT, R54, UR10, !P0 ;  /* 0x0000000a36007c0c */ /* 0x010fe4000c761270 */
[----:B--2---:R-:W-:Y:S01]  /*e27b0*/  ISETP.LT.AND P2, PT, R52, UR32, !P0 ;  /* 0x0000002034007c0c */ /* 0x004fe2000c741270 */
        /* <DEDUP_REMOVED lines=14> */
[----:B------:R-:W-:Y:S01]  /*e28a0*/  ISETP.GE.AND P0, PT, R61, UR47, PT ;  /* 0x0000002f3d007c0c */ /* 0x000fe2000bf06270 */
[----:B------:R-:W-:-:S03]  /*e28b0*/  ULDC UR47, c[0x0][0x228] ;  /* 0x00008a00002f7ab9 */ /* 0x000fc60000000800 */
        /* <DEDUP_REMOVED lines=30> */
[----:B------:R-:W-:Y:S01]  /*e2aa0*/  ISETP.GE.AND P0, PT, R58, UR7, PT ;  /* 0x000000073a007c0c */ /* 0x000fe2000bf06270 */
[----:B------:R-:W-:Y:S01]  /*e2ab0*/  ULDC.64 UR6, c[0x0][0x228] ;  /* 0x00008a0000067ab9 */ /* 0x000fe20000000a00 */
[----:B------:R-:W2:Y:S02]  /*e2ac0*/  LDL.LU R58, [R1+0x4dc8] ;  /* 0x004dc800013a7983 */ /* 0x000ea40000300800 */
[----:B------:R-:W-:Y:S02]  /*e2ad0*/  ISETP.LT.AND P1, PT, R53, UR8, !P0 ;  /* 0x0000000835007c0c */ /* 0x000fe4000c721270 */
[----:B------:R-:W-:Y:S01]  /*e2ae0*/  ISETP.LT.AND P3, PT, R57, UR40, !P0 ;  /* 0x0000002839007c0c */ /* 0x000fe2000c761270 */
[----:B------:R-:W-:Y:S01]  /*e2af0*/  ULDC UR40, c[0x0][0x228] ;  /* 0x00008a0000287ab9 */ /* 0x000fe20000000800 */
[----:B------:R-:W-:-:S02]  /*e2b00*/  LOP3.LUT R44, R44, 0xdfffffff, RZ, 0xc0, !PT ;  /* 0xdfffffff2c2c7812 */ /* 0x000fc400078ec0ff */
        /* <DEDUP_REMOVED lines=27> */
[----:B--2---:R-:W-:Y:S01]  /*e2cc0*/  ISETP.GE.AND P0, PT, R58, UR11, PT ;  /* 0x0000000b3a007c0c */ /* 0x004fe2000bf06270 */
[----:B------:R-:W-:Y:S01]  /*e2cd0*/  ULDC.64 UR10, c[0x0][0x228] ;  /* 0x00008a00000a7ab9 */ /* 0x000fe20000000a00 */
[----:B------:R-:W2:Y:S02]  /*e2ce0*/  LDL.LU R58, [R1+0x4dcc] ;  /* 0x004dcc00013a7983 */ /* 0x000ea40000300800 */
[----:B------:R-:W-:Y:S02]  /*e2cf0*/  ISETP.LT.AND P1, PT, R53, UR6, !P0 ;  /* 0x0000000635007c0c */ /* 0x000fe4000c721270 */
[----:B------:R-:W-:Y:S01]  /*e2d00*/  ISETP.LT.AND P3, PT, R57, UR26, !P0 ;  /* 0x0000001a39007c0c */ /* 0x000fe2000c761270 */
[----:B------:R-:W-:Y:S01]  /*e2d10*/  ULDC UR26, c[0x0][0x228] ;  /* 0x00008a00001a7ab9 */ /* 0x000fe20000000800 */
[----:B------:R-:W-:-:S02]  /*e2d20*/  LOP3.LUT R44, R44, 0xffdfffff, RZ, 0xc0, !PT ;  /* 0xffdfffff2c2c7812 */ /* 0x000fc400078ec0ff */
        /* <DEDUP_REMOVED lines=98> */
[----:B------:R-:W-:Y:S01]  /*e3350*/  ISETP.LT.AND P1, PT, R53, UR6, !P0 ;  /* 0x0000000635007c0c */ /* 0x000fe2000c721270 */
[----:B------:R-:W-:Y:S01]  /*e3360*/  ULDC UR6, c[0x0][0x228] ;  /* 0x00008a0000067ab9 */ /* 0x000fe20000000800 */
        /* <DEDUP_REMOVED lines=65> */
[----:B--2---:R-:W-:Y:S02]  /*e3780*/  ISETP.GE.AND P0, PT, R58, UR7, PT ;  /* 0x000000073a007c0c */ /* 0x004fe4000bf06270 */
[----:B------:R-:W2:Y:S02]  /*e3790*/  LDL.LU R58, [R1+0x4de0] ;  /* 0x004de000013a7983 */ /* 0x000ea40000300800 */
        /* <DEDUP_REMOVED lines=33> */
[----:B------:R-:W2:Y:S04]  /*e39b0*/  LDL.LU R58, [R1+0x4de4] ;  /* 0x004de400013a7983 */ /* 0x000ea80000300800 */
[----:B------:R-:W3:Y:S01]  /*e39c0*/  LDL.LU R61, [R1+0x4de8] ;  /* 0x004de800013d7983 */ /* 0x000ee20000300800 */
[----:B------:R-:W-:Y:S01]  /*e39d0*/  ISETP.LT.AND P1, PT, R53, UR6, !P0 ;  /* 0x0000000635007c0c */ /* 0x000fe2000c721270 */
[----:B------:R-:W-:Y:S01]  /*e39e0*/  ULDC UR6, c[0x0][0x228] ;  /* 0x00008a0000067ab9 */ /* 0x000fe20000000800 */
[----:B------:R-:W-:Y:S01]  /*e39f0*/  ISETP.LT.AND P3, PT, R57, UR8, !P0 ;  /* 0x0000000839007c0c */ /* 0x000fe2000c761270 */
[----:B------:R-:W-:Y:S01]  /*e3a00*/  ULDC UR8, c[0x0][0x228] ;  /* 0x00008a0000087ab9 */ /* 0x000fe20000000800 */
[----:B------:R-:W-:-:S02]  /*e3a10*/  LOP3.LUT R45, R45, 0xffffffdf, RZ, 0xc0, !PT ;  /* 0xffffffdf2d2d7812 */ /* 0x000fc400078ec0ff */
[----:B------:R-:W-:Y:S01]  /*e3a20*/  ISETP.LT.AND P2, PT, R56, UR10, !P0 ;  /* 0x0000000a38007c0c */ /* 0x000fe2000c741270 */
[----:B------:R-:W-:-:S06]  /*e3a30*/  ULDC.64 UR10, c[0x0][0x228] ;  /* 0x00008a00000a7ab9 */ /* 0x000fcc0000000a00 */
        /* <DEDUP_REMOVED lines=25> */
[----:B------:R-:W-:Y:S02]  /*e3bd0*/  LOP3.LUT R46, R46, 0xdfffffff, RZ, 0xc0, !PT ;  /* 0xdfffffff2e2e7812 */ /* 0x000fe400078ec0ff */
[----:B------:R-:W-:Y:S02]  /*e3be0*/  LOP3.LUT R45, R45, 0xfffffffd, RZ, 0xc0, !PT ;  /* 0xfffffffd2d2d7812 */ /* 0x000fe400078ec0ff */
[----:B--2---:R-:W-:Y:S02]  /*e3bf0*/  ISETP.GE.AND P0, PT, R58, UR9, PT ;  /* 0x000000093a007c0c */ /* 0x004fe4000bf06270 */
[----:B------:R-:W2:Y:S02]  /*e3c00*/  LDL.LU R58, [R1+0x4dec] ;  /* 0x004dec00013a7983 */ /* 0x000ea40000300800 */
[----:B------:R-:W-:-:S02]  /*e3c10*/  ISETP.LT.AND P1, PT, R53, UR10, !P0 ;  /* 0x0000000a35007c0c */ /* 0x000fc4000c721270 */
[----:B------:R-:W-:Y:S02]  /*e3c20*/  ISETP.LT.AND P3, PT, R57, UR6, !P0 ;  /* 0x0000000639007c0c */ /* 0x000fe4000c761270 */
[----:B------:R-:W-:Y:S01]  /*e3c30*/  ISETP.LT.AND P2, PT, R56, UR8, !P0 ;  /* 0x0000000838007c0c */ /* 0x000fe2000c741270 */
[----:B------:R-:W-:-:S08]  /*e3c40*/  ULDC.64 UR8, c[0x0][0x228] ;  /* 0x00008a0000087ab9 */ /* 0x000fd00000000a00 */
        /* <DEDUP_REMOVED lines=24> */
[----:B---3--:R-:W-:Y:S01]  /*e3dd0*/  ISETP.GE.AND P0, PT, R61, UR7, PT ;  /* 0x000000073d007c0c */ /* 0x008fe2000bf06270 */
[----:B------:R-:W-:-:S03]  /*e3de0*/  ULDC.64 UR6, c[0x0][0x228] ;  /* 0x00008a0000067ab9 */ /* 0x000fc60000000a00 */
        /* <DEDUP_REMOVED lines=67> */
[----:B------:R-:W-:Y:S01]  /*e4220*/  ULDC UR9, c[0x0][0x228] ;  /* 0x00008a0000097ab9 */ /* 0x000fe20000000800 */
        /* <DEDUP_REMOVED lines=308> */
[----:B------:R-:W-:Y:S01]  /*e5570*/  ISETP.LT.AND P1, PT, R53, UR10, !P0 ;  /* 0x0000000a35007c0c */ /* 0x000fe2000c721270 */
[----:B------:R-:W-:Y:S01]  /*e5580*/  ULDC UR10, c[0x0][0x228] ;  /* 0x00008a00000a7ab9 */ /* 0x000fe20000000800 */
[----:B------:R-:W-:Y:S01]  /*e5590*/  ISETP.LT.AND P3, PT, R57, UR17, !P0 ;  /* 0x0000001139007c0c */ /* 0x000fe2000c761270 */
[----:B------:R-:W-:Y:S01]  /*e55a0*/  ULDC UR17, c[0x0][0x228] ;  /* 0x00008a0000117ab9 */ /* 0x000fe20000000800 */
[----:B------:R-:W-:-:S02]  /*e55b0*/  LOP3.LUT R16, R16, 0xdfffffff, RZ, 0xc0, !PT ;  /* 0xdfffffff10107812 */ /* 0x000fc400078ec0ff */
[----:B------:R-:W-:Y:S02]  /*e55c0*/  ISETP.LT.AND P2, PT, R56, UR22, !P0 ;  /* 0x0000001638007c0c */ /* 0x000fe4000c741270 */
[----:B------:R-:W-:-:S05]  /*e55d0*/  LOP3.LUT R48, R48, 0xfffffffd, RZ, 0xc0, !PT ;  /* 0xfffffffd30307812 */ /* 0x000fca00078ec0ff */
[----:B------:R-:W-:Y:S02]  /*e55e0*/  @P1 LOP3.LUT R16, R16, 0x20000000, RZ, 0xfc, !PT ;  /* 0x2000000010101812 */ /* 0x000fe400078efcff */
[----:B------:R-:W-:Y:S01]  /*e55f0*/  ISETP.LT.AND P1, PT, R55, UR23, !P0 ;  /* 0x0000001737007c0c */ /* 0x000fe2000c721270 */
[----:B------:R-:W-:Y:S01]  /*e5600*/  ULDC.64 UR22, c[0x0][0x228] ;  /* 0x00008a0000167ab9 */ /* 0x000fe20000000a00 */
        /* <DEDUP_REMOVED lines=26> */
[----:B------:R-:W-:Y:S02]  /*e57b0*/  ISETP.LT.AND P3, PT, R57, UR35, !P0 ;  /* 0x0000002339007c0c */ /* 0x000fe4000c761270 */
        /* <DEDUP_REMOVED lines=69> */
[----:B------:R-:W-:-:S07]  /*e5c10*/  ISETP.LT.AND P2, PT, R56, UR33, !P0 ;  /* 0x0000002138007c0c */ /* 0x000fce000c741270 */
        /* <DEDUP_REMOVED lines=65> */
[----:B------:R-:W-:Y:S01]  /*e6030*/  ULDC.64 UR36, c[0x0][0x228] ;  /* 0x00008a0000247ab9 */ /* 0x000fe20000000a00 */
        /* <DEDUP_REMOVED lines=62> */
[----:B------:R-:W-:-:S04]  /*e6420*/  @P0 LOP3.LUT R49, R49, 0x400, RZ, 0xfc, !PT ;  /* 0x0000040031310812 */ /* 0x000fc800078efcff */
[----:B------:R-:W-:Y:S02]  /*e6430*/  LOP3.LUT R49, R49, 0xffffffdf, RZ, 0xc0, !PT ;  /* 0xffffffdf31317812 */ /* 0x000fe400078ec0ff */
[----:B--2---:R-:W-:Y:S01]  /*e6440*/  ISETP.GE.AND P0, PT, R58, UR35, PT ;  /* 0x000000233a007c0c */ /* 0x004fe2000bf06270 */
[----:B------:R-:W-:Y:S01]  /*e6450*/  ULDC UR35, c[0x0][0x228] ;  /* 0x00008a0000237ab9 */ /* 0x000fe20000000800 */
[----:B------:R-:W2:Y:S02]  /*e6460*/  LDL.LU R58, [R1+0x4e38] ;  /* 0x004e3800013a7983 */ /* 0x000ea40000300800 */
[----:B------:R-:W-:Y:S01]  /*e6470*/  ISETP.LT.AND P1, PT, R53, UR32, !P0 ;  /* 0x0000002035007c0c */ /* 0x000fe2000c721270 */
[----:B------:R-:W-:Y:S02]  /*e6480*/  ULDC UR32, c[0x0][0x228] ;  /* 0x00008a0000207ab9 */ /* 0x000fe40000000800 */
[----:B------:R-:W-:Y:S01]  /*e6490*/  ISETP.LT.AND P2, PT, R56, UR32, !P0 ;  /* 0x0000002038007c0c */ /* 0x000fe2000c741270 */
[----:B------:R-:W-:-:S09]  /*e64a0*/  ULDC UR32, c[0x0][0x228] ;  /* 0x00008a0000207ab9 */ /* 0x000fd20000000800 */
        /* <DEDUP_REMOVED lines=27> */
[----:B------:R-:W-:Y:S01]  /*e6660*/  ULDC UR37, c[0x0][0x228] ;  /* 0x00008a0000257ab9 */ /* 0x000fe20000000800 */
[----:B------:R-:W3:Y:S02]  /*e6670*/  LDL.LU R61, [R1+0x4e3c] ;  /* 0x004e3c00013d7983 */ /* 0x000ee40000300800 */
        /* <DEDUP_REMOVED lines=63> */
[----:B---3--:R-:W-:-:S04]  /*e6a70*/  ISETP.GE.AND P0, PT, R61, UR35, PT ;  /* 0x000000233d007c0c */ /* 0x008fc8000bf06270 */
[----:B------:R-:W-:Y:S01]  /*e6a80*/  ISETP.LT.AND P1, PT, R53, UR18, !P0 ;  /* 0x0000001235007c0c */ /* 0x000fe2000c721270 */
[----:B------:R-:W-:Y:S01]  /*e6a90*/  ULDC UR18, c[0x0][0x228] ;  /* 0x00008a0000127ab9 */ /* 0x000fe20000000800 */
[----:B------:R-:W-:Y:S02]  /*e6aa0*/  ISETP.LT.AND P3, PT, R57, UR7, !P0 ;  /* 0x0000000739007c0c */ /* 0x000fe4000c761270 */
[----:B------:R-:W-:Y:S02]  /*e6ab0*/  LOP3.LUT R59, R59, 0xffffdfff, RZ, 0xc0, !PT ;  /* 0xffffdfff3b3b7812 */ /* 0x000fe400078ec0ff */
        /* <DEDUP_REMOVED lines=32> */
[----:B------:R-:W-:Y:S02]  /*e6cc0*/  ISETP.LT.AND P3, PT, R57, UR12, !P0 ;  /* 0x0000000c39007c0c */ /* 0x000fe4000c761270 */
        /* <DEDUP_REMOVED lines=203> */
[----:B------:R-:W3:Y:S01]  /*e7980*/  LDL.LU R61, [R1+0x4e60] ;  /* 0x004e6000013d7983 */ /* 0x000ee20000300800 */
[----:B------:R-:W-:Y:S01]  /*e7990*/  ISETP.LT.AND P3, PT, R57, UR40, !P0 ;  /* 0x0000002839007c0c */ /* 0x000fe2000c761270 */
[----:B------:R-:W-:Y:S01]  /*e79a0*/  ULDC UR40, c[0x0][0x228] ;  /* 0x00008a0000287ab9 */ /* 0x000fe20000000800 */
[----:B------:R-:W-:-:S02]  /*e79b0*/  LOP3.LUT R17, R17, 0xffefffff, RZ, 0xc0, !PT ;  /* 0xffefffff11117812 */ /* 0x000fc400078ec0ff */
[----:B------:R-:W-:Y:S01]  /*e79c0*/  ISETP.LT.AND P2, PT, R56, UR38, !P0 ;  /* 0x0000002638007c0c */ /* 0x000fe2000c741270 */
[----:B------:R-:W-:-:S05]  /*e79d0*/  ULDC UR38, c[0x0][0x228] ;  /* 0x00008a0000267ab9 */ /* 0x000fca0000000800 */
[----:B------:R-:W-:-:S04]  /*e79e0*/  @P1 LOP3.LUT R17, R17, 0x100000, RZ, 0xfc, !PT ;  /* 0x0010000011111812 */ /* 0x000fc800078efcff */
        /* <DEDUP_REMOVED lines=29> */
[----:B------:R-:W-:Y:S01]  /*e7bc0*/  ULDC UR36, c[0x0][0x228] ;  /* 0x00008a0000247ab9 */ /* 0x000fe20000000800 */
[----:B------:R-:W-:Y:S01]  /*e7bd0*/  ISETP.LT.AND P2, PT, R56, UR33, !P0 ;  /* 0x0000002138007c0c */ /* 0x000fe2000c741270 */
[----:B------:R-:W-:-:S07]  /*e7be0*/  ULDC UR33, c[0x0][0x228] ;  /* 0x00008a0000217ab9 */ /* 0x000fce0000000800 */
[----:B------:R-:W-:-:S04]  /*e7bf0*/  @P1 LOP3.LUT R17, R17, 0x1000, RZ, 0xfc, !PT ;  /* 0x0000100011111812 */ /* 0x000fc800078efcff */
        /* <DEDUP_REMOVED lines=12> */
[----:B------:R-:W-:-:S07]  /*e7cc0*/  ISETP.LT.AND P2, PT, R51, UR33, !P0 ;  /* 0x0000002133007c0c */ /* 0x000fce000c741270 */
[----:B------:R-:W-:Y:S02]  /*e7cd0*/  @P1 LOP3.LUT R17, R17, 0x2000, RZ, 0xfc, !PT ;  /* 0x0000200011111812 */ /* 0x000fe400078efcff */
[----:B------:R-:W-:Y:S02]  /*e7ce0*/  ISETP.LT.AND P1, PT, R60, UR28, !P0 ;  /* 0x0000001c3c007c0c */ /* 0x000fe4000c721270 */
[----:B---3--:R-:W-:Y:S02]  /*e7cf0*/  ISETP.GE.AND P0, PT, R61, UR29, PT ;  /* 0x0000001d3d007c0c */ /* 0x008fe4000bf06270 */
[----:B------:R-:W3:Y:S01]  /*e7d00*/  LDL.LU R61, [R1+0x4e68] ;  /* 0x004e6800013d7983 */ /* 0x000ee20000300800 */
        /* <DEDUP_REMOVED lines=24> */
[----:B--2---:R-:W-:-:S02]  /*e7e90*/  ISETP.GE.AND P0, PT, R58, UR37, PT ;  /* 0x000000253a007c0c */ /* 0x004fc4000bf06270 */
[----:B------:R-:W2:Y:S01]  /*e7ea0*/  LDL.LU R58, [R1+0x4e6c] ;  /* 0x004e6c00013a7983 */ /* 0x000ea20000300800 */
[----:B------:R-:W-:-:S04]  /*e7eb0*/  LOP3.LUT R17, R17, 0xfffffff7, RZ, 0xc0, !PT ;  /* 0xfffffff711117812 */ /* 0x000fc800078ec0ff */
[----:B------:R-:W-:-:S04]  /*e7ec0*/  @P3 LOP3.LUT R17, R17, 0x8, RZ, 0xfc, !PT ;  /* 0x0000000811113812 */ /* 0x000fc800078efcff */
[----:B------:R-:W-:-:S04]  /*e7ed0*/  LOP3.LUT R17, R17, 0xfffffffb, RZ, 0xc0, !PT ;  /* 0xfffffffb11117812 */ /* 0x000fc800078ec0ff */
[----:B------:R-:W-:Y:S02]  /*e7ee0*/  @P2 LOP3.LUT R17, R17, 0x4, RZ, 0xfc, !PT ;  /* 0x0000000411112812 */ /* 0x000fe400078efcff */
[----:B------:R-:W-:Y:S02]  /*e7ef0*/  ISETP.LT.AND P2, PT, R53, UR38, !P0 ;  /* 0x0000002635007c0c */ /* 0x000fe4000c741270 */
[----:B------:R-:W-:Y:S02]  /*e7f00*/  LOP3.LUT R17, R17, 0xfffffffd, RZ, 0xc0, !PT ;  /* 0xfffffffd11117812 */ /* 0x000fe400078ec0ff */
[----:B------:R-:W-:Y:S02]  /*e7f10*/  ISETP.LT.AND P3, PT, R56, UR14, !P0 ;  /* 0x0000000e38007c0c */ /* 0x000fe4000c761270 */
[----:B------:R-:W-:Y:S02]  /*e7f20*/  @P1 LOP3.LUT R17, R17, 0x2, RZ, 0xfc, !PT ;  /* 0x0000000211111812 */ /* 0x000fe400078efcff */
[----:B------:R-:W-:-:S02]  /*e7f30*/  LOP3.LUT R18, R18, 0xefffffff, RZ, 0xc0, !PT ;  /* 0xefffffff12127812 */ /* 0x000fc400078ec0ff */
[----:B------:R-:W-:-:S03]  /*e7f40*/  ISETP.LT.AND P1, PT, R57, UR15, !P0 ;  /* 0x0000000f39007c0c */ /* 0x000fc6000c721270 */
[----:B------:R-:W-:Y:S02]  /*e7f50*/  @P2 LOP3.LUT R18, R18, 0x10000000, RZ, 0xfc, !PT ;  /* 0x1000000012122812 */ /* 0x000fe400078efcff */
[----:B------:R-:W-:Y:S02]  /*e7f60*/  ISETP.LT.AND P2, PT, R55, UR11, !P0 ;  /* 0x0000000b37007c0c */ /* 0x000fe4000c741270 */
[----:B------:R-:W-:Y:S02]  /*e7f70*/  LOP3.LUT R18, R18, 0x7fffffff, RZ, 0xc0, !PT ;  /* 0x7fffffff12127812 */ /* 0x000fe400078ec0ff */
[----:B------:R-:W-:Y:S02]  /*e7f80*/  LOP3.LUT R17, R17, 0xfffffffe, RZ, 0xc0, !PT ;  /* 0xfffffffe11117812 */ /* 0x000fe400078ec0ff */
[----:B------:R-:W-:Y:S02]  /*e7f90*/  @P3 LOP3.LUT R18, R18, 0x80000000, RZ, 0xfc, !PT ;  /* 0x8000000012123812 */ /* 0x000fe400078efcff */
[----:B------:R-:W-:-:S02]  /*e7fa0*/  @P1 LOP3.LUT R17, R17, 0x1, RZ, 0xfc, !PT ;  /* 0x0000000111111812 */ /* 0x000fc400078efcff */
        /* <DEDUP_REMOVED lines=34> */
[----:B------:R-:W-:-:S05]  /*e81d0*/  LOP3.LUT R18, R18, 0xfff7ffff, RZ, 0xc0, !PT ;  /* 0xfff7ffff12127812 */ /* 0x000fca00078ec0ff */
[----:B------:R-:W-:Y:S02]  /*e81e0*/  @P3 LOP3.LUT R18, R18, 0x80000, RZ, 0xfc, !PT ;  /* 0x0008000012123812 */ /* 0x000fe400078efcff */
[----:B--2---:R-:W-:Y:S02]  /*e81f0*/  ISETP.GE.AND P0, PT, R58, UR39, PT ;  /* 0x000000273a007c0c */ /* 0x004fe4000bf06270 */
[----:B------:R-:W2:Y:S01]  /*e8200*/  LDL R58, [R1+0x1d0] ;  /* 0x0001d000013a7983 */ /* 0x000ea20000100800 */
        /* <DEDUP_REMOVED lines=25> */
[----:B---3--:R-:W-:Y:S02]  /*e83a0*/  ISETP.GE.AND P0, PT, R61, UR41, PT ;  /* 0x000000293d007c0c */ /* 0x008fe4000bf06270 */
[----:B------:R-:W-:Y:S01]  /*e83b0*/  @P2 LOP3.LUT R18, R18, 0x400, RZ, 0xfc, !PT ;  /* 0x0000040012122812 */ /* 0x000fe200078efcff */
[----:B------:R-:W3:Y:S01]  /*e83c0*/  LDL.LU R61, [R1+0x54d4] ;  /* 0x0054d400013d7983 */ /* 0x000ee20000300800 */
        /* <DEDUP_REMOVED lines=22> */
[----:B------:R-:W-:Y:S01]  /*e8530*/  LOP3.LUT R18, R18, 0xfffffffb, RZ, 0xc0, !PT ;  /* 0xfffffffb12127812 */ /* 0x000fe200078ec0ff */
[----:B------:R-:W4:Y:S03]  /*e8540*/  LDL.LU R60, [R1+0x54d0] ;  /* 0x0054d000013c7983 */ /* 0x000f260000300800 */
[----:B------:R-:W-:-:S04]  /*e8550*/  @P2 LOP3.LUT R18, R18, 0x4, RZ, 0xfc, !PT ;  /* 0x0000000412122812 */ /* 0x000fc800078efcff */
[----:B------:R-:W-:-:S04]  /*e8560*/  LOP3.LUT R18, R18, 0xfffffffd, RZ, 0xc0, !PT ;  /* 0xfffffffd12127812 */ /* 0x000fc800078ec0ff */
[----:B------:R-:W-:Y:S02]  /*e8570*/  @P1 LOP3.LUT R18, R18, 0x2, RZ, 0xfc, !PT ;  /* 0x0000000212121812 */ /* 0x000fe400078efcff */
[----:B--2---:R-:W-:Y:S02]  /*e8580*/  ISETP.GE.AND P6, PT, R58, UR43, PT ;  /* 0x0000002b3a007c0c */ /* 0x004fe4000bfc6270 */
[----:B------:R-:W2:Y:S02]  /*e8590*/  LDL.LU R58, [R1+0x54cc] ;  /* 0x0054cc00013a7983 */ /* 0x000ea40000300800 */
[----:B------:R-:W-:Y:S02]  /*e85a0*/  ISETP.LT.AND P0, PT, R57, UR53, !P6 ;  /* 0x0000003539007c0c */ /* 0x000fe4000f701270 */
[----:B------:R-:W3:Y:S01]  /*e85b0*/  LDL.LU R57, [R1+0x54c8] ;  /* 0x0054c80001397983 */ /* 0x000ee20000300800 */
[----:B------:R-:W-:Y:S02]  /*e85c0*/  ISETP.LT.AND P1, PT, R56, UR52, !P6 ;  /* 0x0000003438007c0c */ /* 0x000fe4000f721270 */
[----:B------:R-:W-:Y:S01]  /*e85d0*/  ISETP.LT.AND P2, PT, R55, UR21, !P6 ;  /* 0x0000001537007c0c */ /* 0x000fe2000f741270 */
[----:B------:R-:W2:Y:S01]  /*e85e0*/  LDL.LU R56, [R1+0x54c4] ;  /* 0x0054c40001387983 */ /* 0x000ea20000300800 */
[----:B------:R-:W-:-:S02]  /*e85f0*/  ISETP.LT.AND P3, PT, R54, UR32, !P6 ;  /* 0x0000002036007c0c */ /* 0x000fc4000f761270 */
[----:B------:R-:W-:Y:S01]  /*e8600*/  ISETP.LT.AND P4, PT, R53, UR58, !P6 ;  /* 0x0000003a35007c0c */ /* 0x000fe2000f781270 */
[----:B------:R-:W3:Y:S01]  /*e8610*/  LDL.LU R55, [R1+0x54c0] ;  /* 0x0054c00001377983 */ /* 0x000ee20000300800 */
[----:B------:R-:W-:-:S03]  /*e8620*/  ISETP.LT.AND P5, PT, R52, UR59, !P6 ;  /* 0x0000003b34007c0c */ /* 0x000fc6000f7a1270 */
[----:B------:R-:W2:Y:S01]  /*e8630*/  LDL.LU R54, [R1+0x54bc] ;  /* 0x0054bc0001367983 */ /* 0x000ea20000300800 */
[----:B------:R-:W-:-:S03]  /*e8640*/  ISETP.LT.AND P6, PT, R51, UR60, !P6 ;  /* 0x0000003c33007c0c */ /* 0x000fc6000f7c1270 */
[----:B------:R-:W3:Y:S04]  /*e8650*/  LDL.LU R53, [R1+0x54b8] ;  /* 0x0054b80001357983 */ /* 0x000ee80000300800 */
[----:B------:R-:W2:Y:S04]  /*e8660*/  LDL.LU R52, [R1+0x54b4] ;  /* 0x0054b40001347983 */ /* 0x000ea80000300800 */
[----:B------:R-:W3:Y:S04]  /*e8670*/  LDL.LU R51, [R1+0x54b0] ;  /* 0x0054b00001337983 */ /* 0x000ee80000300800 */
[----:B------:R0:W-:Y:S01]  /*e8680*/  STL [R1+0x55cc], R18 ;  /* 0x0055cc1201007387 */ /* 0x0001e20000100800 */
[----:B----4-:R-:W-:Y:S01]  /*e8690*/  LOP3.LUT R60, R60, 0xfbffffff, RZ, 0xc0, !PT ;  /* 0xfbffffff3c3c7812 */ /* 0x010fe200078ec0ff */
[----:B------:R-:W1:Y:S01]  /*e86a0*/  S2UR UR7, SR_CgaCtaId ;  /* 0x00000000000779c3 */ /* 0x000e620000008800 */
[----:B------:R-:W-:Y:S01]  /*e86b0*/  UMOV UR6, 0x400 ;  /* 0x0000040000067882 */ /* 0x000fe20000000000 */
[----:B------:R-:W-:Y:S01]  /*e86c0*/  ULDC.64 UR26, c[0x0][0x228] ;  /* 0x00008a00001a7ab9 */ /* 0x000fe20000000a00 */
[----:B------:R-:W-:Y:S01]  /*e86d0*/  ULDC.64 UR8, c[0x0][0x228] ;  /* 0x00008a0000087ab9 */ /* 0x000fe20000000a00 */
[----:B------:R-:W-:Y:S01]  /*e86e0*/  ULDC.64 UR24, c[0x0][0x228] ;  /* 0x00008a0000187ab9 */ /* 0x000fe20000000a00 */
[----:B------:R-:W-:Y:S01]  /*e86f0*/  ULDC UR10, c[0x0][0x22c] ;  /* 0x00008b00000a7ab9 */ /* 0x000fe20000000800 */
[----:B------:R-:W-:Y:S01]  /*e8700*/  ULDC.64 UR22, c[0x0][0x228] ;  /* 0x00008a0000167ab9 */ /* 0x000fe20000000a00 */
[----:B------:R-:W-:Y:S01]  /*e8710*/  ULDC.64 UR20, c[0x0][0x228] ;  /* 0x00008a0000147ab9 */ /* 0x000fe20000000a00 */
[----:B0-----:R-:W4:Y:S01]  /*e8720*/  LDL.LU R18, [R1+0x4cc4] ;  /* 0x004cc40001127983 */ /* 0x001f220000300800 */
[----:B------:R-:W-:Y:S01]  /*e8730*/  ULDC.64 UR18, c[0x0][0x228] ;  /* 0x00008a0000127ab9 */ /* 0x000fe20000000a00 */
[----:B------:R-:W-:Y:S01]  /*e8740*/  ULDC.64 UR16, c[0x0][0x228] ;  /* 0x00008a0000107ab9 */ /* 0x000fe20000000a00 */
[----:B------:R-:W-:Y:S01]  /*e8750*/  ULDC.64 UR14, c[0x0][0x228] ;  /* 0x00008a00000e7ab9 */ /* 0x000fe20000000a00 */
[----:B------:R0:W-:Y:S01]  /*e8760*/  STL [R1+0x55c4], R17 ;  /* 0x0055c41101007387 */ /* 0x0001e20000100800 */
[----:B------:R-:W-:-:S03]  /*e8770*/  ULDC.64 UR12, c[0x0][0x228] ;  /* 0x00008a00000c7ab9 */ /* 0x000fc60000000a00 */
        /* <DEDUP_REMOVED lines=21> */
[----:B---3--:R0:W-:Y:S04]  /*e88d0*/  STL [R1+0x5550], R51 ;  /* 0x0055503301007387 */ /* 0x0081e80000100800 */
[----:B0-----:R-:W3:Y:S04]  /*e88e0*/  LDL.LU R51, [R1+0x2f8] ;  /* 0x0002f80001337983 */ /* 0x001ee80000300800 */
[----:B--2---:R0:W-:Y:S04]  /*e88f0*/  STL [R1+0x5548], R52 ;  /* 0x0055483401007387 */ /* 0x0041e80000100800 */
[----:B0-----:R-:W2:Y:S04]  /*e8900*/  LDL.LU R52, [R1+0x1f38] ;  /* 0x001f380001347983 */ /* 0x001ea80000300800 */
[----:B------:R0:W-:Y:S04]  /*e8910*/  STL [R1+0x5540], R53 ;  /* 0x0055403501007387 */ /* 0x0001e80000100800 */
[----:B0-----:R-:W2:Y:S04]  /*e8920*/  LDL.LU R53, [R1+0x2f4] ;  /* 0x0002f40001357983 */ /* 0x001ea80000300800 */
[----:B------:R0:W-:Y:S04]  /*e8930*/  STL [R1+0x5538], R54 ;  /* 0x0055383601007387 */ /* 0x0001e80000100800 */
[----:B0-----:R-:W2:Y:S04]  /*e8940*/  LDL.LU R54, [R1+0x1f18] ;  /* 0x001f180001367983 */ /* 0x001ea80000300800 */
[----:B------:R0:W-:Y:S04]  /*e8950*/  STL [R1+0x5530], R55 ;  /* 0x0055303701007387 */ /* 0x0001e80000100800 */
[----:B0-----:R-:W2:Y:S01]  /*e8960*/  LDL.LU R55, [R1+0xc] ;  /* 0x00000c0001377983 */ /* 0x001ea20000300800 */
[----:B------:R-:W-:-:S03]  /*e8970*/  @P0 LOP3.LUT R60, R60, 0x4000000, RZ, 0xfc, !PT ;  /* 0x040000003c3c0812 */ /* 0x000fc600078efcff */
[----:B------:R0:W-:Y:S04]  /*e8980*/  STL [R1+0x5520], R56 ;  /* 0x0055203801007387 */ /* 0x0001e80000100800 */
[----:B0-----:R-:W2:Y:S04]  /*e8990*/  LDL R56, [R1+0x440] ;  /* 0x0004400001387983 */ /* 0x001ea80000100800 */
[----:B------:R-:W-:Y:S04]  /*e89a0*/  STL [R1+0x551c], R57 ;  /* 0x00551c3901007387 */ /* 0x000fe80000100800 */
[----:B------:R-:W-:Y:S04]  /*e89b0*/  STL [R1+0x5518], R58 ;  /* 0x0055183a01007387 */ /* 0x000fe80000100800 */
[----:B------:R-:W-:Y:S04]  /*e89c0*/  STL [R1+0x5510], R61 ;  /* 0x0055103d01007387 */ /* 0x000fe80000100800 */
[----:B------:R-:W-:Y:S01]  /*e89d0*/  STL [R1+0x55d0], R60 ;  /* 0x0055d03c01007387 */ /* 0x000fe20000100800 */
[----:B----4-:R-:W-:-:S03]  /*e89e0*/  PRMT R43, R19, 0x5410, R43 ;  /* 0x00005410132b7816 */ /* 0x010fc6000000002b */
[----:B------:R-:W4:Y:S01]  /*e89f0*/  LDL.LU R19, [R1+0x310] ;  /* 0x0003100001137983 */ /* 0x000f220000300800 */
[----:B------:R-:W-:Y:S02]  /*e8a00*/  PRMT R8, R59, 0x5410, R8 ;  /* 0x000054103b087816 */ /* 0x000fe40000000008 */
[----:B------:R-:W-:Y:S02]  /*e8a10*/  PRMT R11, R49, 0x5410, R11 ;  /* 0x00005410310b7816 */ /* 0x000fe4000000000b */
[----:B------:R-:W-:Y:S02]  /*e8a20*/  PRMT R15, R47, 0x5410, R15 ;  /* 0x000054102f0f7816 */ /* 0x000fe4000000000f */
[----:B------:R-:W-:Y:S02]  /*e8a30*/  PRMT R23, R45, 0x5410, R23 ;  /* 0x000054102d177816 */ /* 0x000fe40000000017 */
[----:B------:R-:W-:Y:S02]  /*e8a40*/  PRMT R10, R44, 0x5410, R10 ;  /* 0x000054102c0a7816 */ /* 0x000fe4000000000a */
[----:B------:R-:W-:-:S02]  /*e8a50*/  PRMT R27, R50, 0x5410, R27 ;  /* 0x00005410321b7816 */ /* 0x000fc4000000001b */
[----:B---3--:R-:W-:Y:S02]  /*e8a60*/  PRMT R31, R51, 0x5410, R31 ;  /* 0x00005410331f7816 */ /* 0x008fe4000000001f */
[----:B--2---:R-:W-:Y:S02]  /*e8a70*/  PRMT R35, R52, 0x5410, R35 ;  /* 0x0000541034237816 */ /* 0x004fe40000000023 */
[----:B------:R-:W-:Y:S02]  /*e8a80*/  PRMT R39, R53, 0x5410, R39 ;  /* 0x0000541035277816 */ /* 0x000fe40000000027 */
[----:B------:R-:W-:-:S05]  /*e8a90*/  PRMT R54, R54, 0x5410, R55 ;  /* 0x0000541036367816 */ /* 0x000fca0000000037 */
[----:B------:R-:W-:Y:S04]  /*e8aa0*/  STL [R1+0x70c], R54 ;  /* 0x00070c3601007387 */ /* 0x000fe80000100800 */
[----:B------:R-:W-:Y:S04]  /*e8ab0*/  STL [R1+0x73c], R43 ;  /* 0x00073c2b01007387 */ /* 0x000fe80000100800 */
[----:B------:R-:W-:Y:S01]  /*e8ac0*/  STL [R1+0x758], R39 ;  /* 0x0007582701007387 */ /* 0x000fe20000100800 */
[----:B------:R-:W-:Y:S02]  /*e8ad0*/  PRMT R9, R46, 0x5410, R9 ;  /* 0x000054102e097816 */ /* 0x000fe40000000009 */
[----:B------:R-:W-:Y:S01]  /*e8ae0*/  PRMT R7, R17, 0x5410, R7 ;  /* 0x0000541011077816 */ /* 0x000fe20000000007 */
[----:B------:R-:W-:Y:S01]  /*e8af0*/  STL [R1+0x75c], R35 ;  /* 0x00075c2301007387 */ /* 0x000fe20000100800 */
[----:B------:R-:W-:-:S02]  /*e8b00*/  PRMT R6, R48, 0x5410, R6 ;  /* 0x0000541030067816 */ /* 0x000fc40000000006 */
[----:B------:R-:W-:Y:S01]  /*e8b10*/  PRMT R5, R16, 0x5410, R5 ;  /* 0x0000541010057816 */ /* 0x000fe20000000005 */
[----:B------:R-:W-:Y:S01]  /*e8b20*/  STL [R1+0x760], R31 ;  /* 0x0007601f01007387 */ /* 0x000fe20000100800 */
[----:B------:R-:W-:Y:S01]  /*e8b30*/  PRMT R4, R18, 0x5410, R4 ;  /* 0x0000541012047816 */ /* 0x000fe20000000004 */
[----:B------:R-:W-:Y:S01]  /*e8b40*/  BAR.SYNC.DEFER_BLOCKING 0x0 ;  /* 0x0000000000007b1d */ /* 0x000fe20000010000 */
[----:B------:R-:W-:-:S05]  /*e8b50*/  LOP3.LUT P0, RZ, R56, 0x2, RZ, 0xc0, !PT ;  /* 0x0000000238ff7812 */ /* 0x000fca000780c0ff */
[----:B------:R0:W-:Y:S04]  /*e8b60*/  STL [R1+0x764], R27 ;  /* 0x0007641b01007387 */ /* 0x0001e80000100800 */
[----:B------:R-:W2:Y:S04]  /*e8b70*/  LDL.LU R45, [R1+0x4ccc] ;  /* 0x004ccc00012d7983 */ /* 0x000ea80000300800 */
[----:B------:R-:W-:Y:S04]  /*e8b80*/  STL [R1+0x768], R23 ;  /* 0x0007681701007387 */ /* 0x000fe80000100800 */
[----:B------:R-:W-:Y:S04]  /*e8b90*/  STL [R1+0x76c], R15 ;  /* 0x00076c0f01007387 */ /* 0x000fe80000100800 */
[----:B------:R-:W3:Y:S04]  /*e8ba0*/  LDL.LU R47, [R1+0x5370] ;  /* 0x00537000012f7983 */ /* 0x000ee80000300800 */
[----:B------:R-:W3:Y:S04]  /*e8bb0*/  LDL.LU R49, [R1+0x51e0] ;  /* 0x0051e00001317983 */ /* 0x000ee80000300800 */
[----:B------:R-:W-:Y:S04]  /*e8bc0*/  STL [R1+0x770], R11 ;  /* 0x0007700b01007387 */ /* 0x000fe80000100800 */
[----:B------:R-:W-:Y:S04]  /*e8bd0*/  STL [R1+0x774], R10 ;  /* 0x0007740a01007387 */ /* 0x000fe80000100800 */
[----:B------:R-:W3:Y:S04]  /*e8be0*/  LDL.LU R59, [R1+0x51dc] ;  /* 0x0051dc00013b7983 */ /* 0x000ee80000300800 */
[----:B------:R-:W-:Y:S04]  /*e8bf0*/  STL [R1+0x778], R9 ;  /* 0x0007780901007387 */ /* 0x000fe80000100800 */
[----:B------:R-:W-:Y:S04]  /*e8c00*/  STL [R1+0x77c], R8 ;  /* 0x00077c0801007387 */ /* 0x000fe80000100800 */
[----:B------:R-:W3:Y:S04]  /*e8c10*/  LDL.LU R17, [R1+0x5184] ;  /* 0x0051840001117983 */ /* 0x000ee80000300800 */
[----:B------:R-:W-:Y:S04]  /*e8c20*/  STL [R1+0x780], R7 ;  /* 0x0007800701007387 */ /* 0x000fe80000100800 */
[----:B------:R-:W-:Y:S04]  /*e8c30*/  STL [R1+0x784], R6 ;  /* 0x0007840601007387 */ /* 0x000fe80000100800 */
[----:B0-----:R-:W3:Y:S04]  /*e8c40*/  LDL.LU R27, [R1+0x5180] ;  /* 0x00518000011b7983 */ /* 0x001ee80000300800 */
[----:B------:R-:W-:Y:S04]  /*e8c50*/  STL [R1+0x788], R5 ;  /* 0x0007880501007387 */ /* 0x000fe80000100800 */
[----:B------:R-:W3:Y:S04]  /*e8c60*/  LDL.LU R31, [R1+0x350] ;  /* 0x00035000011f7983 */ /* 0x000ee80000300800 */
[----:B------:R4:W-:Y:S04]  /*e8c70*/  STL [R1+0x78c], R4 ;  /* 0x00078c0401007387 */ /* 0x0009e80000100800 */
[----:B------:R-:W3:Y:S04]  /*e8c80*/  LDL.LU R60, [R1+0x334] ;  /* 0x00033400013c7983 */ /* 0x000ee80000300800 */
[----:B------:R-:W3:Y:S04]  /*e8c90*/  LDL.LU R61, [R1+0x340] ;  /* 0x00034000013d7983 */ /* 0x000ee80000300800 */
[----:B------:R-:W3:Y:S01]  /*e8ca0*/  LDL.LU R58, [R1+0x32c] ;  /* 0x00032c00013a7983 */ /* 0x000ee20000300800 */
[----:B----4-:R-:W-:-:S03]  /*e8cb0*/  PRMT R4, R19, 0x5410, R3 ;  /* 0x0000541013047816 */ /* 0x010fc60000000003 */
        /* <DEDUP_REMOVED lines=12> */
[----:B------:R2:W-:Y:S04]  /*e8d80*/  STL [R1+0x5594], R3 ;  /* 0x0055940301007387 */ /* 0x0005e80000100800 */
[----:B------:R0:W-:Y:S01]  /*e8d90*/  STL [R1+0x55b0], R2 ;  /* 0x0055b00201007387 */ /* 0x0001e20000100800 */
[----:B--2---:R-:W-:-:S05]  /*e8da0*/  PRMT R3, R45, 0x5410, R2 ;  /* 0x000054102d037816 */ /* 0x004fca0000000002 */
[----:B------:R4:W-:Y:S04]  /*e8db0*/  STL [R1+0x7e4], R3 ;  /* 0x0007e40301007387 */ /* 0x0009e80000100800 */
[----:B------:R-:W2:Y:S01]  /*e8dc0*/  LDL.LU R50, [R1+0x370] ;  /* 0x0003700001327983 */ /* 0x000ea20000300800 */
[----:B---3--:R-:W-:-:S05]  /*e8dd0*/  PRMT R0, R47, 0x5410, R0 ;  /* 0x000054102f007816 */ /* 0x008fca0000000000 */
[----:B------:R3:W-:Y:S01]  /*e8de0*/  STL [R1+0x7e8], R0 ;  /* 0x0007e80001007387 */ /* 0x0007e20000100800 */
[----:B------:R-:W-:-:S03]  /*e8df0*/  LOP3.LUT R35, R49, 0xffff, RZ, 0xc0, !PT ;  /* 0x0000ffff31237812 */ /* 0x000fc600078ec0ff */
[----:B------:R-:W2:Y:S04]  /*e8e00*/  LDL.LU R44, [R1+0x360] ;  /* 0x00036000012c7983 */ /* 0x000ea80000300800 */
[----:B------:R-:W2:Y:S01]  /*e8e10*/  LDL.LU R45, [R1+0x35c] ;  /* 0x00035c00012d7983 */ /* 0x000ea20000300800 */
[----:B------:R-:W-:-:S03]  /*e8e20*/  LOP3.LUT R39, R59, 0xffff, RZ, 0xc0, !PT ;  /* 0x0000ffff3b277812 */ /* 0x000fc600078ec0ff */
[----:B------:R-:W2:Y:S04]  /*e8e30*/  LDL.LU R47, [R1+0x170] ;  /* 0x00017000012f7983 */ /* 0x000ea80000300800 */
[----:B------:R-:W2:Y:S04]  /*e8e40*/  LDL.LU R49, [R1+0x16c] ;  /* 0x00016c0001317983 */ /* 0x000ea80000300800 */
[----:B------:R-:W2:Y:S01]  /*e8e50*/  LDL.LU R59, [R1+0x168] ;  /* 0x00016800013b7983 */ /* 0x000ea20000300800 */
[----:B------:R-:W-:-:S03]  /*e8e60*/  LOP3.LUT R43, R17, 0xffff, RZ, 0xc0, !PT ;  /* 0x0000ffff112b7812 */ /* 0x000fc600078ec0ff */
[----:B------:R-:W2:Y:S01]  /*e8e70*/  LDL.LU R17, [R1+0x158] ;  /* 0x0001580001117983 */ /* 0x000ea20000300800 */
[----:B------:R-:W3:Y:S01]  /*e8e80*/  S2R R57, SR_TID.X ;  /* 0x0000000000397919 */ /* 0x000ee20000002100 */
[----:B0-----:R-:W-:Y:S02]  /*e8e90*/  LOP3.LUT R2, R27, 0xffff, RZ, 0xc0, !PT ;  /* 0x0000ffff1b027812 */ /* 0x001fe400078ec0ff */
[----:B------:R-:W-:Y:S02]  /*e8ea0*/  PRMT R4, R31, 0x4210, R35 ;  /* 0x000042101f047816 */ /* 0x000fe40000000023 */
[----:B----4-:R-:W-:-:S05]  /*e8eb0*/  PRMT R3, R55, 0x5410, R56 ;  /* 0x0000541037037816 */ /* 0x010fca0000000038 */
[----:B------:R-:W-:Y:S01]  /*e8ec0*/  STL [R1+0x7ec], R3 ;  /* 0x0007ec0301007387 */ /* 0x000fe20000100800 */
[----:B------:R-:W-:-:S03]  /*e8ed0*/  LOP3.LUT R23, R46, 0xffff, RZ, 0xc0, !PT ;  /* 0x0000ffff2e177812 */ /* 0x000fc600078ec0ff */
[----:B------:R-:W4:Y:S01]  /*e8ee0*/  LDL.LU R46, [R1+0x178] ;  /* 0x00017800012e7983 */ /* 0x000f220000300800 */
[----:B------:R-:W-:-:S03]  /*e8ef0*/  LOP3.LUT R27, R48, 0xffff, RZ, 0xc0, !PT ;  /* 0x0000ffff301b7812 */ /* 0x000fc600078ec0ff */
[----:B------:R-:W4:Y:S01]  /*e8f00*/  LDL.LU R48, [R1+0x17c] ;  /* 0x00017c0001307983 */ /* 0x000f220000300800 */
[----:B------:R-:W-:-:S03]  /*e8f10*/  LOP3.LUT R31, R16, 0xffff, RZ, 0xc0, !PT ;  /* 0x0000ffff101f7812 */ /* 0x000fc600078ec0ff */
[----:B------:R-:W4:Y:S01]  /*e8f20*/  LDL.LU R16, [R1+0x174] ;  /* 0x0001740001107983 */ /* 0x000f220000300800 */
[----:B-1----:R-:W-:Y:S01]  /*e8f30*/  ULEA UR6, UR7, UR6, 0x18 ;  /* 0x0000000607067291 */ /* 0x002fe2000f8ec03f */
[----:B---3--:R-:W-:Y:S02]  /*e8f40*/  LOP3.LUT R57, R57, 0x1f, RZ, 0xc0, !PT ;  /* 0x0000001f39397812 */ /* 0x008fe400078ec0ff */
[----:B------:R-:W-:Y:S02]  /*e8f50*/  PRMT R5, R60, 0x4210, R39 ;  /* 0x000042103c057816 */ /* 0x000fe40000000027 */
[----:B------:R-:W-:Y:S02]  /*e8f60*/  PRMT R6, R61, 0x4210, R43 ;  /* 0x000042103d067816 */ /* 0x000fe4000000002b */
[----:B------:R-:W-:Y:S02]  /*e8f70*/  PRMT R7, R58, 0x4210, R2 ;  /* 0x000042103a077816 */ /* 0x000fe40000000002 */
[----:B------:R-:W-:Y:S01]  /*e8f80*/  LEA R0, R57, UR6, 0x4 ;  /* 0x0000000639007c11 */ /* 0x000fe2000f8e20ff */
[----:B------:R-:W-:-:S04]  /*e8f90*/  ULDC UR6, c[0x0][0x22c] ;  /* 0x00008b0000067ab9 */ /* 0x000fc80000000800 */
[----:B------:R-:W-:Y:S01]  /*e8fa0*/  STSM.16.M88.4 [R0], R4 ;  /* 0x0000000400007844 */ /* 0x000fe20000000200 */
[----:B------:R-:W-:-:S03]  /*e8fb0*/  NOP ;  /* 0x0000000000007918 */ /* 0x000fc60000000000 */
[----:B------:R-:W0:Y:S01]  /*e8fc0*/  LDS.128 R4, [R0] ;  /* 0x0000000000047984 */ /* 0x000e220000000c00 */
[----:B------:R-:W-:-:S04]  /*e8fd0*/  LOP3.LUT R15, R51, 0xffff, RZ, 0xc0, !PT ;  /* 0x0000ffff330f7812 */ /* 0x000fc800078ec0ff */
[----:B------:R-:W-:Y:S02]  /*e8fe0*/  PRMT R8, R19, 0x4210, R15 ;  /* 0x0000421013087816 */ /* 0x000fe4000000000f */
[----:B------:R-:W3:Y:S01]  /*e8ff0*/  LDL.LU R19, [R1+0x154] ;  /* 0x0001540001137983 */ /* 0x000ee20000300800 */
[----:B------:R-:W-:-:S03]  /*e9000*/  PRMT R60, R53, 0x5410, R54 ;  /* 0x00005410353c7816 */ /* 0x000fc60000000036 */
[----:B0-----:R-:W-:Y:S04]  /*e9010*/  STL.64 [R1+0x670], R4 ;  /* 0x0006700401007387 */ /* 0x001fe80000100a00 */
[----:B------:R0:W-:Y:S01]  /*e9020*/  STL.64 [R1+0x678], R6 ;  /* 0x0006780601007387 */ /* 0x0001e20000100a00 */
[----:B--2---:R-:W-:-:S03]  /*e9030*/  PRMT R9, R50, 0x4210, R23 ;  /* 0x0000421032097816 */ /* 0x004fc60000000017 */
[----:B------:R-:W2:Y:S01]  /*e9040*/  LDL.LU R50, [R1+0x51fc] ;  /* 0x0051fc0001327983 */ /* 0x000ea20000300800 */
[----:B------:R-:W-:Y:S02]  /*e9050*/  PRMT R10, R44, 0x4210, R27 ;  /* 0x000042102c0a7816 */ /* 0x000fe4000000001b */
[----:B------:R-:W-:Y:S01]  /*e9060*/  PRMT R11, R45, 0x4210, R31 ;  /* 0x000042102d0b7816 */ /* 0x000fe2000000001f */
[----:B------:R-:W-:Y:S01]  /*e9070*/  NOP ;  /* 0x0000000000007918 */ /* 0x000fe20000000000 */
[----:B0-----:R-:W-:Y:S02]  /*e9080*/  PRMT R6, R59, 0x5210, R43 ;  /* 0x000052103b067816 */ /* 0x001fe4000000002b */
[----:B------:R-:W2:Y:S01]  /*e9090*/  LDL.LU R59, [R1+0x51f8] ;  /* 0x0051f800013b7983 */ /* 0x000ea20000300800 */
[----:B------:R-:W-:-:S03]  /*e90a0*/  PRMT R4, R47, 0x5210, R35 ;  /* 0x000052102f047816 */ /* 0x000fc60000000023 */
[----:B------:R-:W2:Y:S04]  /*e90b0*/  LDL.LU R55, [R1+0x51a8] ;  /* 0x0051a80001377983 */ /* 0x000ea80000300800 */
[----:B------:R-:W2:Y:S04]  /*e90c0*/  LDL.LU R54, [R1+0x51a4] ;  /* 0x0051a40001367983 */ /* 0x000ea80000300800 */
[----:B------:R-:W2:Y:S04]  /*e90d0*/  LDL.LU R44, [R1+0x3c4] ;  /* 0x0003c400012c7983 */ /* 0x000ea80000300800 */
[----:B------:R-:W2:Y:S04]  /*e90e0*/  LDL.LU R45, [R1+0x3ac] ;  /* 0x0003ac00012d7983 */ /* 0x000ea80000300800 */
[----:B------:R-:W2:Y:S04]  /*e90f0*/  LDL.LU R47, [R1+0x3a4] ;  /* 0x0003a400012f7983 */ /* 0x000ea80000300800 */
[----:B------:R-:W-:Y:S01]  /*e9100*/  STSM.16.M88.4 [R0], R8 ;  /* 0x0000000800007844 */ /* 0x000fe20000000200 */
[----:B------:R-:W-:-:S03]  /*e9110*/  NOP ;  /* 0x0000000000007918 */ /* 0x000fc60000000000 */
[----:B------:R-:W0:Y:S01]  /*e9120*/  LDS.128 R8, [R0] ;  /* 0x0000000000087984 */ /* 0x000e220000000c00 */
[----:B------:R-:W-:Y:S02]  /*e9130*/  PRMT R5, R49, 0x5210, R39 ;  /* 0x0000521031057816 */ /* 0x000fe40000000027 */
[----:B------:R-:W-:Y:S01]  /*e9140*/  PRMT R7, R17, 0x5210, R2 ;  /* 0x0000521011077816 */ /* 0x000fe20000000002 */
[----:B------:R-:W2:Y:S01]  /*e9150*/  LDL.LU R49, [R1+0x3a0] ;  /* 0x0003a00001317983 */ /* 0x000ea20000300800 */
[----:B------:R-:W-:-:S03]  /*e9160*/  NOP ;  /* 0x0000000000007918 */ /* 0x000fc60000000000 */
[----:B------:R4:W-:Y:S04]  /*e9170*/  STSM.16.M88.4 [R0], R4 ;  /* 0x0000000400007844 */ /* 0x0009e80000000200 */
[----:B0-----:R-:W-:Y:S01]  /*e9180*/  STL [R1+0x660], R8 ;  /* 0x0006600801007387 */ /* 0x001fe20000100800 */
[----:B------:R-:W-:Y:S02]  /*e9190*/  IMAD.MOV.U32 R17, RZ, RZ, R9 ;  /* 0x000000ffff117224 */ /* 0x000fe400078e0009 */
[----:B------:R-:W-:Y:S01]  /*e91a0*/  IMAD.MOV.U32 R2, RZ, RZ, R11 ;  /* 0x000000ffff027224 */ /* 0x000fe200078e000b */
[----:B------:R-:W-:Y:S01]  /*e91b0*/  STL [R1+0x668], R10 ;  /* 0x0006680a01007387 */ /* 0x000fe20000100800 */
[----:B------:R-:W-:-:S03]  /*e91c0*/  NOP ;  /* 0x0000000000007918 */ /* 0x000fc60000000000 */
[----:B------:R-:W0:Y:S04]  /*e91d0*/  LDS.128 R8, [R0] ;  /* 0x0000000000087984 */ /* 0x000e280000000c00 */
[----:B------:R-:W-:Y:S01]  /*e91e0*/  STL [R1+0x55c8], R17 ;  /* 0x0055c81101007387 */ /* 0x000fe20000100800 */
[----:B------:R-:W-:-:S03]  /*e91f0*/  PRMT R18, R18, 0x5410, R52 ;  /* 0x0000541012127816 */ /* 0x000fc60000000034 */
[----:B------:R-:W-:Y:S01]  /*e9200*/  STL [R1+0x55b4], R2 ;  /* 0x0055b40201007387 */ /* 0x000fe20000100800 */
[----:B----4-:R-:W-:Y:S02]  /*e9210*/  PRMT R4, R46, 0x5210, R15 ;  /* 0x000052102e047816 */ /* 0x010fe4000000000f */
[----:B------:R-:W-:Y:S02]  /*e9220*/  PRMT R5, R48, 0x5210, R23 ;  /* 0x0000521030057816 */ /* 0x000fe40000000017 */
[----:B------:R-:W-:Y:S01]  /*e9230*/  PRMT R6, R16, 0x5210, R27 ;  /* 0x0000521010067816 */ /* 0x000fe2000000001b */
[----:B0-----:R-:W-:Y:S04]  /*e9240*/  STL.64 [R1+0x650], R8 ;  /* 0x0006500801007387 */ /* 0x001fe80000100a00 */
[----:B------:R-:W-:Y:S04]  /*e9250*/  STL [R1+0x658], R10 ;  /* 0x0006580a01007387 */ /* 0x000fe80000100800 */
[----:B------:R-:W4:Y:S04]  /*e9260*/  LDL.LU R53, [R1+0x212c] ;  /* 0x00212c0001357983 */ /* 0x000f280000300800 */
[----:B------:R-:W4:Y:S04]  /*e9270*/  LDL.LU R52, [R1+0x2128] ;  /* 0x0021280001347983 */ /* 0x000f280000300800 */
[----:B------:R-:W4:Y:S04]  /*e9280*/  LDL.LU R46, [R1+0x208c] ;  /* 0x00208c00012e7983 */ /* 0x000f280000300800 */
[----:B------:R-:W4:Y:S04]  /*e9290*/  LDL.LU R48, [R1+0x207c] ;  /* 0x00207c0001307983 */ /* 0x000f280000300800 */
[----:B------:R-:W4:Y:S01]  /*e92a0*/  LDL.LU R16, [R1+0x3e8] ;  /* 0x0003e80001107983 */ /* 0x000f220000300800 */
[----:B---3--:R-:W-:Y:S01]  /*e92b0*/  PRMT R7, R19, 0x5210, R31 ;  /* 0x0000521013077816 */ /* 0x008fe2000000001f */
[----:B------:R-:W-:Y:S01]  /*e92c0*/  IMAD.MOV.U32 R19, RZ, RZ, R11 ;  /* 0x000000ffff137224 */ /* 0x000fe200078e000b */
[----:B------:R-:W-:-:S04]  /*e92d0*/  NOP ;  /* 0x0000000000007918 */ /* 0x000fc80000000000 */
[----:B------:R-:W-:Y:S04]  /*e92e0*/  STL [R1+0x55c0], R19 ;  /* 0x0055c01301007387 */ /* 0x000fe80000100800 */
[----:B------:R-:W3:Y:S04]  /*e92f0*/  LDL.LU R51, [R1+0x3e4] ;  /* 0x0003e40001337983 */ /* 0x000ee80000300800 */
[----:B------:R0:W-:Y:S01]  /*e9300*/  STSM.16.M88.4 [R0], R4 ;  /* 0x0000000400007844 */ /* 0x0001e20000000200 */
[----:B------:R-:W-:-:S03]  /*e9310*/  NOP ;  /* 0x0000000000007918 */ /* 0x000fc60000000000 */
[----:B------:R-:W1:Y:S01]  /*e9320*/  LDS.128 R8, [R0] ;  /* 0x0000000000087984 */ /* 0x000e620000000c00 */
[----:B--2---:R-:W-:-:S03]  /*e9330*/  LOP3.LUT R23, R50, 0xffff, RZ, 0xc0, !PT ;  /* 0x0000ffff32177812 */ /* 0x004fc600078ec0ff */
[----:B------:R-:W2:Y:S01]  /*e9340*/  LDL.LU R50, [R1+0x3e0] ;  /* 0x0003e00001327983 */ /* 0x000ea20000300800 */
[----:B------:R-:W-:-:S03]  /*e9350*/  LOP3.LUT R31, R59, 0xffff, RZ, 0xc0, !PT ;  /* 0x0000ffff3b1f7812 */ /* 0x000fc600078ec0ff */
[----:B------:R-:W2:Y:S01]  /*e9360*/  LDL.LU R59, [R1+0x3c8] ;  /* 0x0003c800013b7983 */ /* 0x000ea20000300800 */
[----:B------:R-:W-:Y:S02]  /*e9370*/  LOP3.LUT R39, R55, 0xffff, RZ, 0xc0, !PT ;  /* 0x0000ffff37277812 */ /* 0x000fe400078ec0ff */
[----:B0-----:R-:W-:Y:S02]  /*e9380*/  PRMT R4, R44, 0x4210, R23 ;  /* 0x000042102c047816 */ /* 0x001fe40000000017 */
[----:B------:R-:W2:Y:S01]  /*e9390*/  LDL.LU R44, [R1+0x188] ;  /* 0x00018800012c7983 */ /* 0x000ea20000300800 */
[----:B------:R-:W-:-:S03]  /*e93a0*/  PRMT R5, R45, 0x4210, R31 ;  /* 0x000042102d057816 */ /* 0x000fc6000000001f */
[----:B------:R-:W2:Y:S01]  /*e93b0*/  LDL.LU R45, [R1+0x184] ;  /* 0x00018400012d7983 */ /* 0x000ea20000300800 */
[----:B------:R-:W-:-:S03]  /*e93c0*/  PRMT R6, R47, 0x4210, R39 ;  /* 0x000042102f067816 */ /* 0x000fc60000000027 */
[----:B------:R-:W2:Y:S01]  /*e93d0*/  LDL.LU R47, [R1+0x18c] ;  /* 0x00018c00012f7983 */ /* 0x000ea20000300800 */
[----:B------:R-:W-:Y:S01]  /*e93e0*/  LOP3.LUT R3, R54, 0xffff, RZ, 0xc0, !PT ;  /* 0x0000ffff36037812 */ /* 0x000fe200078ec0ff */
[----:B-1----:R-:W-:Y:S02]  /*e93f0*/  IMAD.MOV.U32 R19, RZ, RZ, R9 ;  /* 0x000000ffff137224 */ /* 0x002fe400078e0009 */
[----:B------:R-:W-:Y:S01]  /*e9400*/  IMAD.MOV.U32 R17, RZ, RZ, R8 ;  /* 0x000000ffff117224 */ /* 0x000fe200078e0008 */
[----:B------:R-:W-:Y:S01]  /*e9410*/  PRMT R7, R49, 0x4210, R3 ;  /* 0x0000421031077816 */ /* 0x000fe20000000003 */
[----:B------:R-:W-:Y:S01]  /*e9420*/  NOP ;  /* 0x0000000000007918 */ /* 0x000fe20000000000 */
[----:B------:R-:W2:Y:S04]  /*e9430*/  LDL.LU R49, [R1+0x150] ;  /* 0x0001500001317983 */ /* 0x000ea80000300800 */
[----:B------:R-:W-:Y:S04]  /*e9440*/  STL [R1+0x64c], R11 ;  /* 0x00064c0b01007387 */ /* 0x000fe80000100800 */
[----:B------:R-:W-:Y:S04]  /*e9450*/  STL.64 [R1+0x5618], R18 ;  /* 0x0056181201007387 */ /* 0x000fe80000100a00 */
[----:B------:R-:W-:Y:S04]  /*e9460*/  STL [R1+0x5610], R17 ;  /* 0x0056101101007387 */ /* 0x000fe80000100800 */
[----:B------:R-:W-:Y:S01]  /*e9470*/  STSM.16.M88.4 [R0], R4 ;  /* 0x0000000400007844 */ /* 0x000fe20000000200 */
[----:B------:R-:W-:-:S03]  /*e9480*/  NOP ;  /* 0x0000000000007918 */ /* 0x000fc60000000000 */
[----:B------:R-:W0:Y:S01]  /*e9490*/  LDS.128 R4, [R0] ;  /* 0x0000000000047984 */ /* 0x000e220000000c00 */
[----:B----4-:R-:W-:Y:S02]  /*e94a0*/  LOP3.LUT R15, R53, 0xffff, RZ, 0xc0, !PT ;  /* 0x0000ffff350f7812 */ /* 0x010fe400078ec0ff */
[----:B------:R-:W-:Y:S02]  /*e94b0*/  LOP3.LUT R27, R52, 0xffff, RZ, 0xc0, !PT ;  /* 0x0000ffff341b7812 */ /* 0x000fe400078ec0ff */
[----:B------:R-:W4:Y:S01]  /*e94c0*/  LDL.LU R52, [R1+0x194] ;  /* 0x0001940001347983 */ /* 0x000f220000300800 */
[----:B------:R-:W-:-:S03]  /*e94d0*/  LOP3.LUT R35, R46, 0xffff, RZ, 0xc0, !PT ;  /* 0x0000ffff2e237812 */ /* 0x000fc600078ec0ff */
[----:B------:R-:W4:Y:S01]  /*e94e0*/  LDL.LU R46, [R1+0x190] ;  /* 0x00019000012e7983 */ /* 0x000f220000300800 */
[----:B------:R-:W-:-:S03]  /*e94f0*/  LOP3.LUT R43, R48, 0xffff, RZ, 0xc0, !PT ;  /* 0x0000ffff302b7812 */ /* 0x000fc600078ec0ff */
[----:B------:R-:W4:Y:S01]  /*e9500*/  LDL.LU R48, [R1+0x198] ;  /* 0x0001980001307983 */ /* 0x000f220000300800 */
[----:B------:R-:W-:-:S03]  /*e9510*/  PRMT R8, R16, 0x4210, R15 ;  /* 0x0000421010087816 */ /* 0x000fc6000000000f */
[----:B------:R-:W4:Y:S01]  /*e9520*/  LDL.LU R16, [R1+0x14c] ;  /* 0x00014c0001107983 */ /* 0x000f220000300800 */
[----:B------:R-:W-:-:S03]  /*e9530*/  IMAD.MOV.U32 R2, RZ, RZ, R10 ;  /* 0x000000ffff027224 */ /* 0x000fc600078e000a */
[----:B0-----:R0:W-:Y:S04]  /*e9540*/  STL.64 [R1+0x630], R4 ;  /* 0x0006300401007387 */ /* 0x0011e80000100a00 */
[----:B------:R1:W-:Y:S01]  /*e9550*/  STL [R1+0x63c], R7 ;  /* 0x00063c0701007387 */ /* 0x0003e20000100800 */
[----:B---3--:R-:W-:Y:S02]  /*e9560*/  PRMT R9, R51, 0x4210, R27 ;  /* 0x0000421033097816 */ /* 0x008fe4000000001b */
[----:B--2---:R-:W-:Y:S02]  /*e9570*/  PRMT R10, R50, 0x4210, R35 ;  /* 0x00004210320a7816 */ /* 0x004fe40000000023 */
[----:B------:R-:W-:Y:S01]  /*e9580*/  PRMT R11, R59, 0x4210, R43 ;  /* 0x000042103b0b7816 */ /* 0x000fe2000000002b */
[----:B------:R-:W-:Y:S01]  /*e9590*/  IMAD.MOV.U32 R59, RZ, RZ, R6 ;  /* 0x000000ffff3b7224 */ /* 0x000fe200078e0006 */
[----:B------:R-:W-:-:S04]  /*e95a0*/  NOP ;  /* 0x0000000000007918 */ /* 0x000fc80000000000 */
[----:B------:R-:W-:Y:S04]  /*e95b0*/  STL [R1+0x55a4], R59 ;  /* 0x0055a43b01007387 */ /* 0x000fe80000100800 */
[----:B------:R-:W2:Y:S01]  /*e95c0*/  LDL.LU R51, [R1+0x5214] ;  /* 0x0052140001337983 */ /* 0x000ea20000300800 */
[----:B0-----:R-:W-:-:S03]  /*e95d0*/  PRMT R5, R45, 0x5210, R31 ;  /* 0x000052102d057816 */ /* 0x001fc6000000001f */
[----:B------:R-:W3:Y:S01]  /*e95e0*/  LDL.LU R50, [R1+0x5210] ;  /* 0x0052100001327983 */ /* 0x000ee20000300800 */
[----:B------:R-:W-:-:S03]  /*e95f0*/  PRMT R6, R47, 0x5210, R39 ;  /* 0x000052102f067816 */ /* 0x000fc60000000027 */
[----:B------:R-:W3:Y:S04]  /*e9600*/  LDL.LU R45, [R1+0x51c0] ;  /* 0x0051c000012d7983 */ /* 0x000ee80000300800 */
[----:B------:R-:W3:Y:S04]  /*e9610*/  LDL.LU R47, [R1+0x51bc] ;  /* 0x0051bc00012f7983 */ /* 0x000ee80000300800 */
[----:B------:R-:W-:Y:S01]  /*e9620*/  STSM.16.M88.4 [R0], R8 ;  /* 0x0000000800007844 */ /* 0x000fe20000000200 */
[----:B------:R-:W-:-:S03]  /*e9630*/  NOP ;  /* 0x0000000000007918 */ /* 0x000fc60000000000 */
[----:B------:R-:W0:Y:S01]  /*e9640*/  LDS.128 R8, [R0] ;  /* 0x0000000000087984 */ /* 0x000e220000000c00 */
[----:B------:R-:W-:Y:S02]  /*e9650*/  PRMT R4, R44, 0x5210, R23 ;  /* 0x000052102c047816 */ /* 0x000fe40000000017 */
[----:B-1----:R-:W-:Y:S01]  /*e9660*/  PRMT R7, R49, 0x5210, R3 ;  /* 0x0000521031077816 */ /* 0x002fe20000000003 */
[----:B------:R-:W-:-:S04]  /*e9670*/  NOP ;  /* 0x0000000000007918 */ /* 0x000fc80000000000 */
[----:B------:R4:W-:Y:S04]  /*e9680*/  STSM.16.M88.4 [R0], R4 ;  /* 0x0000000400007844 */ /* 0x0009e80000000200 */
[----:B0-----:R-:W-:Y:S01]  /*e9690*/  STL.64 [R1+0x620], R8 ;  /* 0x0006200801007387 */ /* 0x001fe20000100a00 */
[----:B------:R-:W-:-:S03]  /*e96a0*/  IMAD.MOV.U32 R49, RZ, RZ, R11 ;  /* 0x000000ffff317224 */ /* 0x000fc600078e000b */
[----:B------:R-:W-:Y:S01]  /*e96b0*/  STL [R1+0x628], R10 ;  /* 0x0006280a01007387 */ /* 0x000fe20000100800 */
[----:B------:R-:W-:-:S03]  /*e96c0*/  NOP ;  /* 0x0000000000007918 */ /* 0x000fc60000000000 */
[----:B------:R-:W3:Y:S04]  /*e96d0*/  LDL.LU R61, [R1+0x488] ;  /* 0x00048800013d7983 */ /* 0x000ee80000300800 */
[----:B------:R-:W3:Y:S04]  /*e96e0*/  LDL.LU R58, [R1+0x474] ;  /* 0x00047400013a7983 */ /* 0x000ee80000300800 */
[----:B------:R-:W3:Y:S04]  /*e96f0*/  LDL.LU R57, [R1+0x470] ;  /* 0x0004700001397983 */ /* 0x000ee80000300800 */
[----:B------:R-:W3:Y:S04]  /*e9700*/  LDL.LU R44, [R1+0x46c] ;  /* 0x00046c00012c7983 */ /* 0x000ee80000300800 */
[----:B------:R-:W-:Y:S04]  /*e9710*/  STL [R1+0x559c], R49 ;  /* 0x00559c3101007387 */ /* 0x000fe80000100800 */
[----:B------:R-:W0:Y:S01]  /*e9720*/  LDS.128 R8, [R0] ;  /* 0x0000000000087984 */ /* 0x000e220000000c00 */
[----:B----4-:R-:W-:-:S03]  /*e9730*/  PRMT R5, R46, 0x5210, R27 ;  /* 0x000052102e057816 */ /* 0x010fc6000000001b */
[----:B------:R-:W4:Y:S01]  /*e9740*/  LDL.LU R46, [R1+0x2134] ;  /* 0x00213400012e7983 */ /* 0x000f220000300800 */
[----:B------:R-:W-:-:S03]  /*e9750*/  PRMT R6, R48, 0x5210, R35 ;  /* 0x0000521030067816 */ /* 0x000fc60000000023 */
[----:B------:R-:W4:Y:S01]  /*e9760*/  LDL.LU R48, [R1+0x2130] ;  /* 0x0021300001307983 */ /* 0x000f220000300800 */
[----:B------:R-:W-:-:S03]  /*e9770*/  PRMT R7, R16, 0x5210, R43 ;  /* 0x0000521010077816 */ /* 0x000fc6000000002b */
[----:B------:R-:W4:Y:S04]  /*e9780*/  LDL.LU R16, [R1+0x20cc] ;  /* 0x0020cc0001107983 */ /* 0x000f280000300800 */
[----:B0-----:R-:W-:Y:S04]  /*e9790*/  STL [R1+0x610], R8 ;  /* 0x0006100801007387 */ /* 0x001fe80000100800 */
[----:B------:R-:W-:Y:S01]  /*e97a0*/  STL.64 [R1+0x618], R10 ;  /* 0x0006180a01007387 */ /* 0x000fe20000100a00 */
[----:B------:R-:W-:Y:S01]  /*e97b0*/  PRMT R4, R52, 0x5210, R15 ;  /* 0x0000521034047816 */ /* 0x000fe2000000000f */
[----:B------:R-:W-:-:S02]  /*e97c0*/  NOP ;  /* 0x0000000000007918 */ /* 0x000fc40000000000 */
[----:B------:R-:W4:Y:S01]  /*e97d0*/  LDL.LU R56, [R1+0x20bc] ;  /* 0x0020bc0001387983 */ /* 0x000f220000300800 */
[----:B------:R-:W-:-:S03]  /*e97e0*/  IMAD.MOV.U32 R59, RZ, RZ, R9 ;  /* 0x000000ffff3b7224 */ /* 0x000fc600078e0009 */
[----:B------:R-:W4:Y:S04]  /*e97f0*/  LDL.LU R55, [R1+0x4d8] ;  /* 0x0004d80001377983 */ /* 0x000f280000300800 */
[----:B------:R-:W4:Y:S04]  /*e9800*/  LDL.LU R54, [R1+0x4c8] ;  /* 0x0004c80001367983 */ /* 0x000f280000300800 */
[----:B------:R-:W4:Y:S04]  /*e9810*/  LDL.LU R53, [R1+0x4b8] ;  /* 0x0004b80001357983 */ /* 0x000f280000300800 */
[----:B------:R-:W4:Y:S04]  /*e9820*/  LDL.LU R52, [R1+0x48c] ;  /* 0x00048c0001347983 */ /* 0x000f280000300800 */
[----:B------:R-:W-:Y:S01]  /*e9830*/  STL [R1+0x55a8], R59 ;  /* 0x0055a83b01007387 */ /* 0x000fe20000100800 */
[----:B--2---:R-:W-:-:S03]  /*e9840*/  LOP3.LUT R23, R51, 0xffff, RZ, 0xc0, !PT ;  /* 0x0000ffff33177812 */ /* 0x004fc600078ec0ff */
[----:B------:R-:W2:Y:S01]  /*e9850*/  LDL.LU R51, [R1+0x1a0] ;  /* 0x0001a00001337983 */ /* 0x000ea20000300800 */
[----:B---3--:R-:W-:-:S03]  /*e9860*/  LOP3.LUT R31, R50, 0xffff, RZ, 0xc0, !PT ;  /* 0x0000ffff321f7812 */ /* 0x008fc600078ec0ff */
[----:B------:R-:W3:Y:S01]  /*e9870*/  LDL.LU R50, [R1+0x19c] ;  /* 0x00019c0001327983 */ /* 0x000ee20000300800 */
[----:B------:R-:W-:-:S03]  /*e9880*/  LOP3.LUT R39, R45, 0xffff, RZ, 0xc0, !PT ;  /* 0x0000ffff2d277812 */ /* 0x000fc600078ec0ff */
[----:B------:R-:W3:Y:S01]  /*e9890*/  LDL.LU R45, [R1+0x1a4] ;  /* 0x0001a400012d7983 */ /* 0x000ee20000300800 */
[----:B------:R-:W-:-:S03]  /*e98a0*/  LOP3.LUT R3, R47, 0xffff, RZ, 0xc0, !PT ;  /* 0x0000ffff2f037812 */ /* 0x000fc600078ec0ff */
[----:B------:R-:W3:Y:S04]  /*e98b0*/  LDL.LU R47, [R1+0x148] ;  /* 0x00014800012f7983 */ /* 0x000ee80000300800 */
[----:B------:R-:W-:Y:S01]  /*e98c0*/  STSM.16.M88.4 [R0], R4 ;  /* 0x0000000400007844 */ /* 0x000fe20000000200 */
[----:B------:R-:W-:-:S03]  /*e98d0*/  NOP ;  /* 0x0000000000007918 */ /* 0x000fc60000000000 */
[----:B------:R-:W0:Y:S02]  /*e98e0*/  LDS.128 R8, [R0] ;  /* 0x0000000000087984 */ /* 0x000e240000000c00 */
[----:B0-----:R-:W-:Y:S02]  /*e98f0*/  IMAD.MOV.U32 R59, RZ, RZ, R8 ;  /* 0x000000ffff3b7224 */ /* 0x001fe400078e0008 */
[----:B------:R0:W-:Y:S04]  /*e9900*/  STL [R1+0x604], R9 ;  /* 0x0006040901007387 */ /* 0x0001e80000100800 */
[----:B------:R1:W-:Y:S04]  /*e9910*/  STL [R1+0x60c], R11 ;  /* 0x00060c0b01007387 */ /* 0x0003e80000100800 */
[----:B------:R-:W-:Y:S01]  /*e9920*/  STL [R1+0x5620], R59 ;  /* 0x0056203b01007387 */ /* 0x000fe20000100800 */
[----:B------:R-:W-:-:S03]  /*e9930*/  PRMT R7, R44, 0x4210, R3 ;  /* 0x000042102c077816 */ /* 0x000fc60000000003 */
[----:B------:R-:W3:Y:S01]  /*e9940*/  LDL.LU R44, [R1+0x1ac] ;  /* 0x0001ac00012c7983 */ /* 0x000ee20000300800 */
[----:B----4-:R-:W-:-:S03]  /*e9950*/  LOP3.LUT R15, R46, 0xffff, RZ, 0xc0, !PT ;  /* 0x0000ffff2e0f7812 */ /* 0x010fc600078ec0ff */
[----:B------:R-:W4:Y:S01]  /*e9960*/  LDL.LU R46, [R1+0x1a8] ;  /* 0x0001a800012e7983 */ /* 0x000f220000300800 */
[----:B------:R-:W-:-:S03]  /*e9970*/  LOP3.LUT R27, R48, 0xffff, RZ, 0xc0, !PT ;  /* 0x0000ffff301b7812 */ /* 0x000fc600078ec0ff */
[----:B------:R-:W4:Y:S01]  /*e9980*/  LDL.LU R48, [R1+0x1b0] ;  /* 0x0001b00001307983 */ /* 0x000f220000300800 */
[----:B------:R-:W-:-:S03]  /*e9990*/  LOP3.LUT R35, R16, 0xffff, RZ, 0xc0, !PT ;  /* 0x0000ffff10237812 */ /* 0x000fc600078ec0ff */
[----:B------:R-:W4:Y:S01]  /*e99a0*/  LDL.LU R16, [R1+0x144] ;  /* 0x0001440001107983 */ /* 0x000f220000300800 */
[----:B------:R-:W-:Y:S02]  /*e99b0*/  PRMT R4, R61, 0x4210, R23 ;  /* 0x000042103d047816 */ /* 0x000fe40000000017 */
[----:B------:R-:W-:Y:S02]  /*e99c0*/  PRMT R5, R58, 0x4210, R31 ;  /* 0x000042103a057816 */ /* 0x000fe4000000001f */
[----:B------:R-:W-:Y:S01]  /*e99d0*/  PRMT R6, R57, 0x4210, R39 ;  /* 0x0000421039067816 */ /* 0x000fe20000000027 */
[----:B------:R-:W-:-:S04]  /*e99e0*/  NOP ;  /* 0x0000000000007918 */ /* 0x000fc80000000000 */
[----:B------:R-:W-:Y:S01]  /*e99f0*/  STSM.16.M88.4 [R0], R4 ;  /* 0x0000000400007844 */ /* 0x000fe20000000200 */
[----:B------:R-:W-:-:S03]  /*e9a00*/  NOP ;  /* 0x0000000000007918 */ /* 0x000fc60000000000 */
[----:B------:R-:W1:Y:S01]  /*e9a10*/  LDS.128 R4, [R0] ;  /* 0x0000000000047984 */ /* 0x000e620000000c00 */
[----:B------:R-:W-:Y:S01]  /*e9a20*/  LOP3.LUT R43, R56, 0xffff, RZ, 0xc0, !PT ;  /* 0x0000ffff382b7812 */ /* 0x000fe200078ec0ff */
[----:B------:R-:W-:Y:S01]  /*e9a30*/  IMAD.MOV.U32 R49, RZ, RZ, R10 ;  /* 0x000000ffff317224 */ /* 0x000fe200078e000a */
[----:B------:R-:W-:Y:S01]  /*e9a40*/  PRMT R8, R55, 0x4210, R15 ;  /* 0x0000421037087816 */ /* 0x000fe2000000000f */
[----:B------:R-:W-:Y:S01]  /*e9a50*/  NOP ;  /* 0x0000000000007918 */ /* 0x000fe20000000000 */
[----:B0-----:R-:W-:Y:S02]  /*e9a60*/  PRMT R9, R54, 0x4210, R27 ;  /* 0x0000421036097816 */ /* 0x001fe4000000001b */
[----:B------:R-:W-:Y:S02]  /*e9a70*/  PRMT R10, R53, 0x4210, R35 ;  /* 0x00004210350a7816 */ /* 0x000fe40000000023 */
[----:B-1----:R-:W-:-:S05]  /*e9a80*/  PRMT R11, R52, 0x4210, R43 ;  /* 0x00004210340b7816 */ /* 0x002fca000000002b */
[----:B------:R0:W-:Y:S01]  /*e9a90*/  STSM.16.M88.4 [R0], R8 ;  /* 0x0000000800007844 */ /* 0x0001e20000000200 */
[----:B------:R-:W-:-:S03]  /*e9aa0*/  NOP ;  /* 0x0000000000007918 */ /* 0x000fc60000000000 */
[----:B------:R-:W1:Y:S04]  /*e9ab0*/  LDS.128 R56, [R0] ;  /* 0x0000000000387984 */ /* 0x000e680000000c00 */
[----:B------:R2:W-:Y:S04]  /*e9ac0*/  STL.64 [R1+0x5f0], R4 ;  /* 0x0005f00401007387 */ /* 0x0005e80000100a00 */
[----:B------:R3:W-:Y:S04]  /*e9ad0*/  STL.64 [R1+0x5f8], R6 ;  /* 0x0005f80601007387 */ /* 0x0007e80000100a00 */
[----:B0-----:R-:W4:Y:S04]  /*e9ae0*/  LDL.LU R11, [R1+0x5230] ;  /* 0x00523000010b7983 */ /* 0x001f280000300800 */
[----:B------:R-:W4:Y:S01]  /*e9af0*/  LDL.LU R53, [R1+0x522c] ;  /* 0x00522c0001357983 */ /* 0x000f220000300800 */
[----:B--2---:R-:W-:-:S03]  /*e9b00*/  PRMT R4, R51, 0x5210, R23 ;  /* 0x0000521033047816 */ /* 0x004fc60000000017 */
[----:B------:R-:W2:Y:S01]  /*e9b10*/  LDL.LU R51, [R1+0x51d4] ;  /* 0x0051d40001337983 */ /* 0x000ea20000300800 */
[----:B---3--:R-:W-:-:S03]  /*e9b20*/  PRMT R6, R45, 0x5210, R39 ;  /* 0x000052102d067816 */ /* 0x008fc60000000027 */
[----:B------:R-:W3:Y:S01]  /*e9b30*/  LDL.LU R45, [R1+0x51cc] ;  /* 0x0051cc00012d7983 */ /* 0x000ee20000300800 */
[----:B------:R-:W-:-:S03]  /*e9b40*/  PRMT R7, R47, 0x5210, R3 ;  /* 0x000052102f077816 */ /* 0x000fc60000000003 */
[----:B------:R-:W3:Y:S01]  /*e9b50*/  LDL.LU R47, [R1+0x51c] ;  /* 0x00051c00012f7983 */ /* 0x000ee20000300800 */
[----:B------:R-:W-:Y:S01]  /*e9b60*/  PRMT R5, R50, 0x5210, R31 ;  /* 0x0000521032057816 */ /* 0x000fe2000000001f */
[----:B------:R-:W-:-:S04]  /*e9b70*/  NOP ;  /* 0x0000000000007918 */ /* 0x000fc80000000000 */
[----:B------:R-:W-:Y:S01]  /*e9b80*/  STSM.16.M88.4 [R0], R4 ;  /* 0x0000000400007844 */ /* 0x000fe20000000200 */
[----:B-1----:R-:W-:-:S03]  /*e9b90*/  IMAD.MOV.U32 R3, RZ, RZ, R56 ;  /* 0x000000ffff037224 */ /* 0x002fc600078e0038 */
[----:B------:R-:W-:Y:S04]  /*e9ba0*/  STL [R1+0x5e4], R57 ;  /* 0x0005e43901007387 */ /* 0x000fe80000100800 */
[----:B------:R0:W-:Y:S04]  /*e9bb0*/  STL.64 [R1+0x5e8], R58 ;  /* 0x0005e83a01007387 */ /* 0x0001e80000100a00 */
[----:B0-----:R-:W3:Y:S04]  /*e9bc0*/  LDL.LU R59, [R1+0x5620] ;  /* 0x00562000013b7983 */ /* 0x001ee80000300800 */
[----:B------:R-:W3:Y:S04]  /*e9bd0*/  LDL.LU R61, [R1+0x50c] ;  /* 0x00050c00013d7983 */ /* 0x000ee80000300800 */
[----:B------:R-:W3:Y:S04]  /*e9be0*/  LDL.LU R58, [R1+0x508] ;  /* 0x00050800013a7983 */ /* 0x000ee80000300800 */
[----:B------:R-:W3:Y:S04]  /*e9bf0*/  LDL.LU R57, [R1+0x4fc] ;  /* 0x0004fc0001397983 */ /* 0x000ee80000300800 */
[----:B------:R-:W-:Y:S04]  /*e9c00*/  STL.64 [R1+0x55b8], R2 ;  /* 0x0055b80201007387 */ /* 0x000fe80000100a00 */
[----:B------:R-:W3:Y:S04]  /*e9c10*/  LDL.LU R52, [R1+0x213c] ;  /* 0x00213c0001347983 */ /* 0x000ee80000300800 */
[----:B------:R-:W3:Y:S01]  /*e9c20*/  LDL.LU R50, [R1+0x2138] ;  /* 0x0021380001327983 */ /* 0x000ee20000300800 */
[----:B------:R-:W-:-:S03]  /*e9c30*/  PRMT R4, R44, 0x5210, R15 ;  /* 0x000052102c047816 */ /* 0x000fc6000000000f */
[----:B------:R-:W3:Y:S01]  /*e9c40*/  LDL.LU R44, [R1+0x2104] ;  /* 0x00210400012c7983 */ /* 0x000ee20000300800 */
[----:B----4-:R-:W-:Y:S01]  /*e9c50*/  PRMT R7, R16, 0x5210, R43 ;  /* 0x0000521010077816 */ /* 0x010fe2000000002b */
[----:B------:R-:W-:Y:S02]  /*e9c60*/  NOP ;  /* 0x0000000000007918 */ /* 0x000fe40000000000 */
[----:B------:R-:W0:Y:S01]  /*e9c70*/  LDS.128 R16, [R0] ;  /* 0x0000000000107984 */ /* 0x000e220000000c00 */
[----:B------:R-:W-:-:S03]  /*e9c80*/  PRMT R5, R46, 0x5210, R27 ;  /* 0x000052102e057816 */ /* 0x000fc6000000001b */
[----:B------:R-:W4:Y:S04]  /*e9c90*/  LDL.LU R46, [R1+0x2100] ;  /* 0x00210000012e7983 */ /* 0x000f280000300800 */
[----:B0-----:R0:W-:Y:S04]  /*e9ca0*/  STL [R1+0x5d0], R16 ;  /* 0x0005d01001007387 */ /* 0x0011e80000100800 */
[----:B------:R1:W-:Y:S01]  /*e9cb0*/  STL.64 [R1+0x5d8], R18 ;  /* 0x0005d81201007387 */ /* 0x0003e20000100a00 */
[----:B0-----:R-:W-:-:S03]  /*e9cc0*/  IMAD.MOV.U32 R16, RZ, RZ, R17 ;  /* 0x000000ffff107224 */ /* 0x001fc600078e0011 */
[----:B-1----:R-:W4:Y:S04]  /*e9cd0*/  LDL.LU.64 R18, [R1+0x5618] ;  /* 0x0056180001127983 */ /* 0x002f280000300a00 */
[----:B------:R-:W4:Y:S01]  /*e9ce0*/  LDL.LU R17, [R1+0x5610] ;  /* 0x0056100001117983 */ /* 0x000f220000300800 */
[----:B------:R-:W-:Y:S01]  /*e9cf0*/  PRMT R6, R48, 0x5210, R35 ;  /* 0x0000521030067816 */ /* 0x000fe20000000023 */
[----:B------:R-:W-:Y:S02]  /*e9d00*/  NOP ;  /* 0x0000000000007918 */ /* 0x000fe40000000000 */
[----:B------:R-:W4:Y:S01]  /*e9d10*/  LDL.LU R56, [R1+0x534] ;  /* 0x0005340001387983 */ /* 0x000f220000300800 */
[----:B------:R-:W-:-:S03]  /*e9d20*/  LOP3.LUT R23, R11, 0xffff, RZ, 0xc0, !PT ;  /* 0x0000ffff0b177812 */ /* 0x000fc600078ec0ff */
[----:B------:R-:W4:Y:S01]  /*e9d30*/  LDL.LU R55, [R1+0x52c] ;  /* 0x00052c0001377983 */ /* 0x000f220000300800 */
[----:B------:R-:W-:-:S03]  /*e9d40*/  LOP3.LUT R31, R53, 0xffff, RZ, 0xc0, !PT ;  /* 0x0000ffff351f7812 */ /* 0x000fc600078ec0ff */
[----:B------:R-:W4:Y:S04]  /*e9d50*/  LDL.LU R54, [R1+0x528] ;  /* 0x0005280001367983 */ /* 0x000f280000300800 */
[----:B------:R-:W4:Y:S04]  /*e9d60*/  LDL.LU R48, [R1+0x524] ;  /* 0x0005240001307983 */ /* 0x000f280000300800 */
[----:B------:R-:W-:Y:S04]  /*e9d70*/  STL [R1+0x5590], R16 ;  /* 0x0055901001007387 */ /* 0x000fe80000100800 */
[----:B------:R-:W4:Y:S04]  /*e9d80*/  LDL.LU R53, [R1+0x1b8] ;  /* 0x0001b80001357983 */ /* 0x000f280000300800 */
[----:B------:R0:W-:Y:S01]  /*e9d90*/  STSM.16.M88.4 [R0], R4 ;  /* 0x0000000400007844 */ /* 0x0001e20000000200 */
[----:B------:R-:W-:-:S03]  /*e9da0*/  NOP ;  /* 0x0000000000007918 */ /* 0x000fc60000000000 */
[----:B------:R-:W1:Y:S01]  /*e9db0*/  LDS.128 R8, [R0] ;  /* 0x0000000000087984 */ /* 0x000e620000000c00 */
[----:B--2---:R-:W-:-:S03]  /*e9dc0*/  LOP3.LUT R39, R51, 0xffff, RZ, 0xc0, !PT ;  /* 0x0000ffff33277812 */ /* 0x004fc600078ec0ff */
[----:B------:R-:W2:Y:S01]  /*e9dd0*/  LDL.LU R51, [R1+0x1b4] ;  /* 0x0001b40001337983 */ /* 0x000ea20000300800 */
[----:B---3--:R-:W-:-:S03]  /*e9de0*/  LOP3.LUT R2, R45, 0xffff, RZ, 0xc0, !PT ;  /* 0x0000ffff2d027812 */ /* 0x008fc600078ec0ff */
[----:B------:R-:W3:Y:S01]  /*e9df0*/  LDL.LU R45, [R1+0x1bc] ;  /* 0x0001bc00012d7983 */ /* 0x000ee20000300800 */
[----:B0-----:R-:W-:-:S03]  /*e9e00*/  PRMT R4, R47, 0x4210, R23 ;  /* 0x000042102f047816 */ /* 0x001fc60000000017 */
[----:B------:R-:W3:Y:S01]  /*e9e10*/  LDL.LU R47, [R1+0x140] ;  /* 0x00014000012f7983 */ /* 0x000ee20000300800 */
[----:B-1----:R-:W-:-:S03]  /*e9e20*/  IMAD.MOV.U32 R16, RZ, RZ, R8 ;  /* 0x000000ffff107224 */ /* 0x002fc600078e0008 */
[----:B------:R-:W-:Y:S04]  /*e9e30*/  STL [R1+0x5c4], R9 ;  /* 0x0005c40901007387 */ /* 0x000fe80000100800 */
[----:B------:R-:W-:Y:S01]  /*e9e40*/  STL.64 [R1+0x5c8], R10 ;  /* 0x0005c80a01007387 */ /* 0x000fe20000100a00 */
[----:B------:R-:W-:Y:S02]  /*e9e50*/  PRMT R5, R61, 0x4210, R31 ;  /* 0x000042103d057816 */ /* 0x000fe4000000001f */
[----:B------:R-:W-:Y:S02]  /*e9e60*/  PRMT R6, R58, 0x4210, R39 ;  /* 0x000042103a067816 */ /* 0x000fe40000000027 */
[----:B------:R-:W-:Y:S01]  /*e9e70*/  PRMT R7, R57, 0x4210, R2 ;  /* 0x0000421039077816 */ /* 0x000fe20000000002 */
[----:B------:R-:W-:Y:S01]  /*e9e80*/  NOP ;  /* 0x0000000000007918 */ /* 0x000fe20000000000 */
[----:B------:R-:W-:-:S03]  /*e9e90*/  LOP3.LUT R15, R52, 0xffff, RZ, 0xc0, !PT ;  /* 0x0000ffff340f7812 */ /* 0x000fc600078ec0ff */
[----:B------:R-:W-:Y:S01]  /*e9ea0*/  STSM.16.M88.4 [R0], R4 ;  /* 0x0000000400007844 */ /* 0x000fe20000000200 */
[----:B------:R-:W-:Y:S01]  /*e9eb0*/  NOP ;  /* 0x0000000000007918 */ /* 0x000fe20000000000 */
[----:B------:R-:W-:Y:S02]  /*e9ec0*/  LOP3.LUT R27, R50, 0xffff, RZ, 0xc0, !PT ;  /* 0x0000ffff321b7812 */ /* 0x000fe400078ec0ff */
[----:B------:R-:W0:Y:S01]  /*e9ed0*/  LDS.128 R4, [R0] ;  /* 0x0000000000047984 */ /* 0x000e220000000c00 */
[----:B------:R-:W-:Y:S02]  /*e9ee0*/  LOP3.LUT R35, R44, 0xffff, RZ, 0xc0, !PT ;  /* 0x0000ffff2c237812 */ /* 0x000fe400078ec0ff */
[----:B----4-:R-:W-:Y:S01]  /*e9ef0*/  LOP3.LUT R43, R46, 0xffff, RZ, 0xc0, !PT ;  /* 0x0000ffff2e2b7812 */ /* 0x010fe200078ec0ff */
[----:B------:R1:W-:Y:S04]  /*e9f00*/  STL.64 [R1+0x55e0], R18 ;  /* 0x0055e01201007387 */ /* 0x0003e80000100a00 */
[----:B------:R-:W-:Y:S04]  /*e9f10*/  STL.64 [R1+0x55d8], R16 ;  /* 0x0055d81001007387 */ /* 0x000fe80000100a00 */
[----:B------:R-:W4:Y:S04]  /*e9f20*/  LDL.LU R52, [R1+0x1c0] ;  /* 0x0001c00001347983 */ /* 0x000f280000300800 */
[----:B------:R-:W4:Y:S04]  /*e9f30*/  LDL.LU R50, [R1+0x1c8] ;  /* 0x0001c80001327983 */ /* 0x000f280000300800 */
[----:B------:R-:W4:Y:S04]  /*e9f40*/  LDL.LU R44, [R1+0x1c4] ;  /* 0x0001c400012c7983 */ /* 0x000f280000300800 */
[----:B------:R-:W4:Y:S04]  /*e9f50*/  LDL.LU R46, [R1+0x13c] ;  /* 0x00013c00012e7983 */ /* 0x000f280000300800 */
[----:B0-----:R2:W-:Y:S01]  /*e9f60*/  STL [R1+0x5b4], R5 ;  /* 0x0005b40501007387 */ /* 0x0015e20000100800 */
[----:B------:R-:W-:-:S03]  /*e9f70*/  PRMT R11, R48, 0x4210, R43 ;  /* 0x00004210300b7816 */ /* 0x000fc6000000002b */
[----:B------:R3:W-:Y:S01]  /*e9f80*/  STL.64 [R1+0x5b8], R6 ;  /* 0x0005b80601007387 */ /* 0x0007e20000100a00 */
[----:B------:R-:W-:Y:S01]  /*e9f90*/  PRMT R10, R54, 0x4210, R35 ;  /* 0x00004210360a7816 */ /* 0x000fe20000000023 */
[----:B------:R-:W-:Y:S02]  /*e9fa0*/  IMAD.MOV.U32 R48, RZ, RZ, R4 ;  /* 0x000000ffff307224 */ /* 0x000fe400078e0004 */
[----:B-1----:R-:W4:Y:S01]  /*e9fb0*/  LDL.LU R18, [R1+0x5248] ;  /* 0x0052480001127983 */ /* 0x002f220000300800 */
[----:B------:R-:W-:-:S03]  /*e9fc0*/  PRMT R4, R53, 0x5210, R23 ;  /* 0x0000521035047816 */ /* 0x000fc60000000017 */
[----:B------:R-:W4:Y:S01]  /*e9fd0*/  LDL.LU R19, [R1+0x5244] ;  /* 0x0052440001137983 */ /* 0x000f220000300800 */
[----:B--2---:R-:W-:Y:S02]  /*e9fe0*/  PRMT R5, R51, 0x5210, R31 ;  /* 0x0000521033057816 */ /* 0x004fe4000000001f */
[----:B---3--:R-:W-:Y:S02]  /*e9ff0*/  PRMT R7, R47, 0x5210, R2 ;  /* 0x000052102f077816 */ /* 0x008fe40000000002 */
[----:B------:R-:W2:Y:S04]  /*ea000*/  LDL.LU R2, [R1+0x51ec] ;  /* 0x0051ec0001027983 */ /* 0x000ea80000300800 */
[----:B------:R-:W3:Y:S04]  /*ea010*/  LDL.LU R54, [R1+0x51e8] ;  /* 0x0051e80001367983 */ /* 0x000ee80000300800 */
[----:B------:R-:W3:Y:S04]  /*ea020*/  LDL.LU R53, [R1+0x54c] ;  /* 0x00054c0001357983 */ /* 0x000ee80000300800 */
[----:B------:R-:W3:Y:S01]  /*ea030*/  LDL.LU R51, [R1+0x544] ;  /* 0x0005440001337983 */ /* 0x000ee20000300800 */
[----:B------:R-:W-:-:S02]  /*ea040*/  PRMT R8, R56, 0x4210, R15 ;  /* 0x0000421038087816 */ /* 0x000fc4000000000f */
[----:B------:R-:W-:Y:S01]  /*ea050*/  PRMT R9, R55, 0x4210, R27 ;  /* 0x0000421037097816 */ /* 0x000fe2000000001b */
[----:B------:R-:W-:-:S04]  /*ea060*/  NOP ;  /* 0x0000000000007918 */ /* 0x000fc80000000000 */
[----:B------:R-:W-:Y:S01]  /*ea070*/  STSM.16.M88.4 [R0], R8 ;  /* 0x0000000800007844 */ /* 0x000fe20000000200 */
[----:B------:R-:W-:-:S03]  /*ea080*/  NOP ;  /* 0x0000000000007918 */ /* 0x000fc60000000000 */
[----:B------:R-:W0:Y:S01]  /*ea090*/  LDS.128 R8, [R0] ;  /* 0x0000000000087984 */ /* 0x000e220000000c00 */
[----:B------:R-:W-:Y:S01]  /*ea0a0*/  PRMT R6, R45, 0x5210, R39 ;  /* 0x000052102d067816 */ /* 0x000fe20000000027 */
[----:B------:R-:W-:-:S04]  /*ea0b0*/  NOP ;  /* 0x0000000000007918 */ /* 0x000fc80000000000 */
[----:B------:R4:W-:Y:S04]  /*ea0c0*/  STSM.16.M88.4 [R0], R4 ;  /* 0x0000000400007844 */ /* 0x0009e80000000200 */
[----:B0-----:R-:W-:Y:S04]  /*ea0d0*/  STL [R1+0x5a0], R8 ;  /* 0x0005a00801007387 */ /* 0x001fe80000100800 */
[----:B------:R-:W-:Y:S04]  /*ea0e0*/  STL.64 [R1+0x5a8], R10 ;  /* 0x0005a80a01007387 */ /* 0x000fe80000100a00 */
[----:B------:R-:W3:Y:S04]  /*ea0f0*/  LDL.LU R3, [R1+0x548] ;  /* 0x0005480001037983 */ /* 0x000ee80000300800 */
[----:B------:R-:W3:Y:S01]  /*ea100*/  LDL.LU R45, [R1+0x41c] ;  /* 0x00041c00012d7983 */ /* 0x000ee20000300800 */
[----:B------:R-:W-:Y:S01]  /*ea110*/  IMAD.MOV.U32 R47, RZ, RZ, R9 ;  /* 0x000000ffff2f7224 */ /* 0x000fe200078e0009 */
[----:B------:R-:W-:-:S02]  /*ea120*/  NOP ;  /* 0x0000000000007918 */ /* 0x000fc40000000000 */
[----:B------:R-:W0:Y:S04]  /*ea130*/  LDS.128 R8, [R0] ;  /* 0x0000000000087984 */ /* 0x000e280000000c00 */
[----:B------:R-:W-:Y:S04]  /*ea140*/  STL [R1+0x5584], R47 ;  /* 0x0055842f01007387 */ /* 0x000fe80000100800 */
[----:B------:R-:W3:Y:S04]  /*ea150*/  LDL.LU R61, [R1+0x4ed8] ;  /* 0x004ed800013d7983 */ /* 0x000ee80000300800 */
[----:B------:R-:W3:Y:S01]  /*ea160*/  LDL.LU R57, [R1+0x4ed4] ;  /* 0x004ed40001397983 */ /* 0x000ee20000300800 */
[----:B----4-:R-:W-:-:S03]  /*ea170*/  PRMT R5, R50, 0x5210, R27 ;  /* 0x0000521032057816 */ /* 0x010fc6000000001b */
[----:B------:R-:W4:Y:S04]  /*ea180*/  LDL.LU R50, [R1+0x210c] ;  /* 0x00210c0001327983 */ /* 0x000f280000300800 */
[----:B0-----:R-:W-:Y:S01]  /*ea190*/  STL.64 [R1+0x590], R8 ;  /* 0x0005900801007387 */ /* 0x001fe20000100a00 */
[----:B------:R-:W-:-:S03]  /*ea1a0*/  PRMT R4, R52, 0x5210, R15 ;  /* 0x0000521034047816 */ /* 0x000fc6000000000f */
[----:B------:R-:W-:Y:S04]  /*ea1b0*/  STL [R1+0x598], R10 ;  /* 0x0005980a01007387 */ /* 0x000fe80000100800 */
[----:B------:R-:W4:Y:S04]  /*ea1c0*/  LDL.LU R58, [R1+0x2108] ;  /* 0x00210800013a7983 */ /* 0x000f280000300800 */
[----:B------:R-:W4:Y:S04]  /*ea1d0*/  LDL.LU R56, [R1+0x560] ;  /* 0x0005600001387983 */ /* 0x000f280000300800 */
[----:B------:R-:W4:Y:S04]  /*ea1e0*/  LDL.LU R55, [R1+0x55c] ;  /* 0x00055c0001377983 */ /* 0x000f280000300800 */
[----:B------:R-:W4:Y:S01]  /*ea1f0*/  LDL.LU R52, [R1+0x558] ;  /* 0x0005580001347983 */ /* 0x000f220000300800 */
[----:B------:R-:W-:-:S03]  /*ea200*/  PRMT R6, R44, 0x5210, R35 ;  /* 0x000052102c067816 */ /* 0x000fc60000000023 */
[----:B------:R-:W4:Y:S01]  /*ea210*/  LDL.LU R44, [R1+0x554] ;  /* 0x00055400012c7983 */ /* 0x000f220000300800 */
[----:B------:R-:W-:Y:S01]  /*ea220*/  PRMT R7, R46, 0x5210, R43 ;  /* 0x000052102e077816 */ /* 0x000fe2000000002b */
[----:B------:R-:W-:Y:S01]  /*ea230*/  IMAD.MOV.U32 R46, RZ, RZ, R11 ;  /* 0x000000ffff2e7224 */ /* 0x000fe200078e000b */
[----:B------:R-:W-:Y:S01]  /*ea240*/  LOP3.LUT R23, R18, 0xffff, RZ, 0xc0, !PT ;  /* 0x0000ffff12177812 */ /* 0x000fe200078ec0ff */
[----:B------:R-:W-:Y:S01]  /*ea250*/  NOP ;  /* 0x0000000000007918 */ /* 0x000fe20000000000 */
[----:B------:R-:W-:Y:S02]  /*ea260*/  LOP3.LUT R31, R19, 0xffff, RZ, 0xc0, !PT ;  /* 0x0000ffff131f7812 */ /* 0x000fe400078ec0ff */
[----:B------:R-:W-:Y:S04]  /*ea270*/  STL [R1+0x557c], R46 ;  /* 0x00557c2e01007387 */ /* 0x000fe80000100800 */
[----:B------:R0:W-:Y:S01]  /*ea280*/  STSM.16.M88.4 [R0], R4 ;  /* 0x0000000400007844 */ /* 0x0001e20000000200 */
[----:B------:R-:W-:-:S03]  /*ea290*/  NOP ;  /* 0x0000000000007918 */ /* 0x000fc60000000000 */
[----:B------:R-:W1:Y:S01]  /*ea2a0*/  LDS.128 R8, [R0] ;  /* 0x0000000000087984 */ /* 0x000e620000000c00 */
[----:B--2---:R-:W-:Y:S02]  /*ea2b0*/  LOP3.LUT R39, R2, 0xffff, RZ, 0xc0, !PT ;  /* 0x0000ffff02277812 */ /* 0x004fe400078ec0ff */
[----:B---3--:R-:W-:Y:S02]  /*ea2c0*/  LOP3.LUT R2, R54, 0xffff, RZ, 0xc0, !PT ;  /* 0x0000ffff36027812 */ /* 0x008fe400078ec0ff */
[----:B------:R-:W2:Y:S01]  /*ea2d0*/  LDL.LU R54, [R1+0x1e4] ;  /* 0x0001e40001367983 */ /* 0x000ea20000300800 */
[----:B0-----:R-:W-:-:S03]  /*ea2e0*/  PRMT R4, R53, 0x4210, R23 ;  /* 0x0000421035047816 */ /* 0x001fc60000000017 */
[----:B------:R-:W3:Y:S01]  /*ea2f0*/  LDL.LU R53, [R1+0x1e0] ;  /* 0x0001e00001357983 */ /* 0x000ee20000300800 */
[----:B------:R-:W-:-:S03]  /*ea300*/  PRMT R5, R51, 0x4210, R31 ;  /* 0x0000421033057816 */ /* 0x000fc6000000001f */
[----:B------:R-:W3:Y:S01]  /*ea310*/  LDL.LU R51, [R1+0x1cc] ;  /* 0x0001cc0001337983 */ /* 0x000ee20000300800 */
[----:B-1----:R-:W-:Y:S01]  /*ea320*/  IMAD.MOV.U32 R46, RZ, RZ, R10 ;  /* 0x000000ffff2e7224 */ /* 0x002fe200078e000a */
[----:B------:R-:W-:Y:S02]  /*ea330*/  PRMT R7, R45, 0x4210, R2 ;  /* 0x000042102d077816 */ /* 0x000fe40000000002 */
[----:B------:R-:W3:Y:S01]  /*ea340*/  LDL.LU R45, [R1+0x138] ;  /* 0x00013800012d7983 */ /* 0x000ee20000300800 */
[----:B------:R-:W-:Y:S01]  /*ea350*/  PRMT R6, R3, 0x4210, R39 ;  /* 0x0000421003067816 */ /* 0x000fe20000000027 */
[----:B------:R-:W-:Y:S02]  /*ea360*/  NOP ;  /* 0x0000000000007918 */ /* 0x000fe40000000000 */
[----:B------:R-:W-:Y:S04]  /*ea370*/  STL [R1+0x584], R9 ;  /* 0x0005840901007387 */ /* 0x000fe80000100800 */
[----:B------:R0:W-:Y:S01]  /*ea380*/  STL [R1+0x58c], R11 ;  /* 0x00058c0b01007387 */ /* 0x0001e20000100800 */
[----:B------:R-:W-:-:S03]  /*ea390*/  LOP3.LUT R15, R61, 0xffff, RZ, 0xc0, !PT ;  /* 0x0000ffff3d0f7812 */ /* 0x000fc600078ec0ff */
[----:B------:R-:W-:Y:S01]  /*ea3a0*/  STSM.16.M88.4 [R0], R4 ;  /* 0x0000000400007844 */ /* 0x000fe20000000200 */
[----:B------:R-:W-:-:S03]  /*ea3b0*/  NOP ;  /* 0x0000000000007918 */ /* 0x000fc60000000000 */
[----:B------:R-:W3:Y:S01]  /*ea3c0*/  LDL.LU R3, [R1+0x1ec] ;  /* 0x0001ec0001037983 */ /* 0x000ee20000300800 */
[----:B------:R-:W-:-:S03]  /*ea3d0*/  LOP3.LUT R27, R57, 0xffff, RZ, 0xc0, !PT ;  /* 0x0000ffff391b7812 */ /* 0x000fc600078ec0ff */
[----:B------:R-:W3:Y:S04]  /*ea3e0*/  LDL.LU R61, [R1+0x1e8] ;  /* 0x0001e800013d7983 */ /* 0x000ee80000300800 */
[----:B------:R-:W1:Y:S04]  /*ea3f0*/  LDS.128 R4, [R0] ;  /* 0x0000000000047984 */ /* 0x000e680000000c00 */
[----:B------:R-:W3:Y:S01]  /*ea400*/  LDL.LU R57, [R1+0x1f0] ;  /* 0x0001f00001397983 */ /* 0x000ee20000300800 */
[----:B------:R-:W-:Y:S01]  /*ea410*/  IMAD.MOV.U32 R47, RZ, RZ, R8 ;  /* 0x000000ffff2f7224 */ /* 0x000fe200078e0008 */
[----:B----4-:R-:W-:-:S02]  /*ea420*/  LOP3.LUT R35, R50, 0xffff, RZ, 0xc0, !PT ;  /* 0x0000ffff32237812 */ /* 0x010fc400078ec0ff */
[----:B------:R-:W4:Y:S02]  /*ea430*/  LDL.LU R50, [R1+0x134] ;  /* 0x0001340001327983 */ /* 0x000f240000300800 */
[----:B------:R-:W-:Y:S02]  /*ea440*/  PRMT R10, R52, 0x4210, R35 ;  /* 0x00004210340a7816 */ /* 0x000fe40000000023 */
[----:B------:R-:W4:Y:S01]  /*ea450*/  LDL.LU R52, [R1+0x5258] ;  /* 0x0052580001347983 */ /* 0x000f220000300800 */
[----:B------:R-:W-:-:S04]  /*ea460*/  LOP3.LUT R43, R58, 0xffff, RZ, 0xc0, !PT ;  /* 0x0000ffff3a2b7812 */ /* 0x000fc800078ec0ff */
[----:B0-----:R-:W-:Y:S01]  /*ea470*/  PRMT R11, R44, 0x4210, R43 ;  /* 0x000042102c0b7816 */ /* 0x001fe2000000002b */
[----:B-1----:R-:W-:Y:S01]  /*ea480*/  IMAD.MOV.U32 R44, RZ, RZ, R7 ;  /* 0x000000ffff2c7224 */ /* 0x002fe200078e0007 */
[----:B------:R2:W-:Y:S01]  /*ea490*/  STL.64 [R1+0x570], R4 ;  /* 0x0005700401007387 */ /* 0x0005e20000100a00 */
[----:B------:R-:W-:-:S03]  /*ea4a0*/  PRMT R8, R56, 0x4210, R15 ;  /* 0x0000421038087816 */ /* 0x000fc6000000000f */
[----:B------:R0:W-:Y:S01]  /*ea4b0*/  STL [R1+0x578], R6 ;  /* 0x0005780601007387 */ /* 0x0001e20000100800 */
[----:B------:R-:W-:Y:S01]  /*ea4c0*/  PRMT R9, R55, 0x4210, R27 ;  /* 0x0000421037097816 */ /* 0x000fe2000000001b */
[----:B------:R-:W-:Y:S02]  /*ea4d0*/  NOP ;  /* 0x0000000000007918 */ /* 0x000fe40000000000 */
[----:B------:R-:W-:Y:S04]  /*ea4e0*/  STL [R1+0x556c], R44 ;  /* 0x00556c2c01007387 */ /* 0x000fe80000100800 */
[----:B------:R-:W4:Y:S04]  /*ea4f0*/  LDL.LU R58, [R1+0x5254] ;  /* 0x00525400013a7983 */ /* 0x000f280000300800 */
[----:B------:R-:W4:Y:S04]  /*ea500*/  LDL.LU R56, [R1+0x5204] ;  /* 0x0052040001387983 */ /* 0x000f280000300800 */
[----:B------:R-:W4:Y:S01]  /*ea510*/  LDL.LU R55, [R1+0x5200] ;  /* 0x0052000001377983 */ /* 0x000f220000300800 */
[----:B--2---:R-:W-:-:S03]  /*ea520*/  PRMT R4, R54, 0x5210, R23 ;  /* 0x0000521036047816 */ /* 0x004fc60000000017 */
[----:B------:R-:W2:Y:S01]  /*ea530*/  LDL.LU R54, [R1+0x1958] ;  /* 0x0019580001367983 */ /* 0x000ea20000300800 */
[----:B---3--:R-:W-:-:S03]  /*ea540*/  PRMT R5, R53, 0x5210, R31 ;  /* 0x0000521035057816 */ /* 0x008fc6000000001f */
[----:B------:R-:W3:Y:S01]  /*ea550*/  LDL.LU R53, [R1+0x194c] ;  /* 0x00194c0001357983 */ /* 0x000ee20000300800 */
[----:B0-----:R-:W-:-:S03]  /*ea560*/  PRMT R6, R51, 0x5210, R39 ;  /* 0x0000521033067816 */ /* 0x001fc60000000027 */
[----:B------:R-:W3:Y:S04]  /*ea570*/  LDL.LU R51, [R1+0x1948] ;  /* 0x0019480001337983 */ /* 0x000ee80000300800 */
[----:B------:R-:W-:Y:S01]  /*ea580*/  STSM.16.M88.4 [R0], R8 ;  /* 0x0000000800007844 */ /* 0x000fe20000000200 */
[----:B------:R-:W-:-:S03]  /*ea590*/  NOP ;  /* 0x0000000000007918 */ /* 0x000fc60000000000 */
[----:B------:R-:W0:Y:S01]  /*ea5a0*/  LDS.128 R8, [R0] ;  /* 0x0000000000087984 */ /* 0x000e220000000c00 */
[----:B------:R-:W-:Y:S01]  /*ea5b0*/  PRMT R7, R45, 0x5210, R2 ;  /* 0x000052102d077816 */ /* 0x000fe20000000002 */
[----:B------:R-:W-:Y:S02]  /*ea5c0*/  NOP ;  /* 0x0000000000007918 */ /* 0x000fe40000000000 */
[----:B------:R-:W3:Y:S04]  /*ea5d0*/  LDL.LU R45, [R1+0x193c] ;  /* 0x00193c00012d7983 */ /* 0x000ee80000300800 */
[----:B0-----:R-:W-:Y:S04]  /*ea5e0*/  STL.64 [R1+0x560], R8 ;  /* 0x0005600801007387 */ /* 0x001fe80000100a00 */
[----:B------:R0:W-:Y:S04]  /*ea5f0*/  STSM.16.M88.4 [R0], R4 ;  /* 0x0000000400007844 */ /* 0x0001e80000000200 */
[----:B------:R-:W-:Y:S01]  /*ea600*/  STL.64 [R1+0x568], R10 ;  /* 0x0005680a01007387 */ /* 0x000fe20000100a00 */
[----:B------:R-:W-:-:S03]  /*ea610*/  NOP ;  /* 0x0000000000007918 */ /* 0x000fc60000000000 */
[----:B------:R-:W1:Y:S01]  /*ea620*/  LDS.128 R8, [R0] ;  /* 0x0000000000087984 */ /* 0x000e620000000c00 */
[----:B0-----:R-:W-:Y:S02]  /*ea630*/  PRMT R4, R3, 0x5210, R15 ;  /* 0x0000521003047816 */ /* 0x001fe4000000000f */
[----:B------:R-:W-:Y:S02]  /*ea640*/  PRMT R5, R61, 0x5210, R27 ;  /* 0x000052103d057816 */ /* 0x000fe4000000001b */
[----:B------:R-:W-:Y:S01]  /*ea650*/  PRMT R6, R57, 0x5210, R35 ;  /* 0x0000521039067816 */ /* 0x000fe20000000023 */
[----:B-1----:R-:W-:Y:S01]  /*ea660*/  IMAD.MOV.U32 R44, RZ, RZ, R10 ;  /* 0x000000ffff2c7224 */ /* 0x002fe200078e000a */
[----:B------:R-:W-:Y:S04]  /*ea670*/  STL.64 [R1+0x550], R8 ;  /* 0x0005500801007387 */ /* 0x000fe80000100a00 */
[----:B------:R-:W-:Y:S01]  /*ea680*/  STL [R1+0x55c], R11 ;  /* 0x00055c0b01007387 */ /* 0x000fe20000100800 */
[----:B------:R-:W-:Y:S01]  /*ea690*/  NOP ;  /* 0x0000000000007918 */ /* 0x000fe20000000000 */
[----:B----4-:R-:W-:-:S02]  /*ea6a0*/  PRMT R7, R50, 0x5210, R43 ;  /* 0x0000521032077816 */ /* 0x010fc4000000002b */
[----:B------:R-:W4:Y:S04]  /*ea6b0*/  LDL.LU R50, [R1+0x4f00] ;  /* 0x004f000001327983 */ /* 0x000f280000300800 */
[----:B------:R-:W-:Y:S04]  /*ea6c0*/  STL [R1+0x5574], R44 ;  /* 0x0055742c01007387 */ /* 0x000fe80000100800 */
[----:B------:R-:W4:Y:S04]  /*ea6d0*/  LDL.LU R16, [R1+0x4efc] ;  /* 0x004efc0001107983 */ /* 0x000f280000300800 */
[----:B------:R-:W4:Y:S04]  /*ea6e0*/  LDL.LU R17, [R1+0x2114] ;  /* 0x0021140001117983 */ /* 0x000f280000300800 */
[----:B------:R-:W4:Y:S04]  /*ea6f0*/  LDL.LU R18, [R1+0x2110] ;  /* 0x0021100001127983 */ /* 0x000f280000300800 */
[----:B------:R-:W4:Y:S01]  /*ea700*/  LDL.LU R19, [R1+0x1978] ;  /* 0x0019780001137983 */ /* 0x000f220000300800 */
[----:B------:R-:W-:-:S03]  /*ea710*/  LOP3.LUT R23, R52, 0xffff, RZ, 0xc0, !PT ;  /* 0x0000ffff34177812 */ /* 0x000fc600078ec0ff */
[----:B------:R-:W4:Y:S04]  /*ea720*/  LDL.LU R3, [R1+0x196c] ;  /* 0x00196c0001037983 */ /* 0x000f280000300800 */
[----:B------:R2:W-:Y:S01]  /*ea730*/  STSM.16.M88.4 [R0], R4 ;  /* 0x0000000400007844 */ /* 0x0005e20000000200 */
[----:B------:R-:W-:-:S03]  /*ea740*/  NOP ;  /* 0x0000000000007918 */ /* 0x000fc60000000000 */
[----:B------:R-:W4:Y:S04]  /*ea750*/  LDL.LU R57, [R1+0x1968] ;  /* 0x0019680001397983 */ /* 0x000f280000300800 */
[----:B------:R-:W4:Y:S04]  /*ea760*/  LDL.LU R52, [R1+0x195c] ;  /* 0x00195c0001347983 */ /* 0x000f280000300800 */
[----:B------:R-:W0:Y:S01]  /*ea770*/  LDS.128 R8, [R0] ;  /* 0x0000000000087984 */ /* 0x000e220000000c00 */
[----:B------:R-:W-:Y:S02]  /*ea780*/  LOP3.LUT R31, R58, 0xffff, RZ, 0xc0, !PT ;  /* 0x0000ffff3a1f7812 */ /* 0x000fe400078ec0ff */
[----:B------:R-:W-:-:S02]  /*ea790*/  LOP3.LUT R39, R56, 0xffff, RZ, 0xc0, !PT ;  /* 0x0000ffff38277812 */ /* 0x000fc400078ec0ff */
[----:B------:R-:W4:Y:S01]  /*ea7a0*/  LDL.LU R56, [R1+0x1f8] ;  /* 0x0001f80001387983 */ /* 0x000f220000300800 */
[----:B--2---:R-:W-:-:S03]  /*ea7b0*/  PRMT R4, R54, 0x4210, R23 ;  /* 0x0000421036047816 */ /* 0x004fc60000000017 */
[----:B------:R-:W2:Y:S01]  /*ea7c0*/  LDL.LU R54, [R1+0x1f4] ;  /* 0x0001f40001367983 */ /* 0x000ea20000300800 */
[----:B---3--:R-:W-:-:S03]  /*ea7d0*/  PRMT R5, R53, 0x4210, R31 ;  /* 0x0000421035057816 */ /* 0x008fc6000000001f */
[----:B------:R-:W3:Y:S01]  /*ea7e0*/  LDL.LU R53, [R1+0x1fc] ;  /* 0x0001fc0001357983 */ /* 0x000ee20000300800 */
[----:B------:R-:W-:-:S03]  /*ea7f0*/  PRMT R6, R51, 0x4210, R39 ;  /* 0x0000421033067816 */ /* 0x000fc60000000027 */
[----:B0-----:R0:W-:Y:S04]  /*ea800*/  STL.64 [R1+0x548], R10 ;  /* 0x0005480a01007387 */ /* 0x0011e80000100a00 */
[----:B------:R-:W3:Y:S01]  /*ea810*/  LDL.LU R51, [R1+0x130] ;  /* 0x0001300001337983 */ /* 0x000ee20000300800 */
[----:B------:R-:W-:Y:S01]  /*ea820*/  LOP3.LUT R2, R55, 0xffff, RZ, 0xc0, !PT ;  /* 0x0000ffff37027812 */ /* 0x000fe200078ec0ff */
[----:B------:R-:W-:Y:S02]  /*ea830*/  IMAD.MOV.U32 R44, RZ, RZ, R8 ;  /* 0x000000ffff2c7224 */ /* 0x000fe400078e0008 */
[----:B------:R-:W-:Y:S01]  /*ea840*/  STL.64 [R1+0x55f0], R46 ;  /* 0x0055f02e01007387 */ /* 0x000fe20000100a00 */
[----:B------:R-:W-:Y:S01]  /*ea850*/  PRMT R7, R45, 0x4210, R2 ;  /* 0x000042102d077816 */ /* 0x000fe20000000002 */
[----:B------:R-:W-:-:S04]  /*ea860*/  NOP ;  /* 0x0000000000007918 */ /* 0x000fc80000000000 */
[----:B------:R-:W-:Y:S01]  /*ea870*/  STSM.16.M88.4 [R0], R4 ;  /* 0x0000000400007844 */ /* 0x000fe20000000200 */
[----:B------:R-:W-:-:S03]  /*ea880*/  NOP ;  /* 0x0000000000007918 */ /* 0x000fc60000000000 */
[----:B------:R-:W1:Y:S01]  /*ea890*/  LDS.128 R4, [R0] ;  /* 0x0000000000047984 */ /* 0x000e620000000c00 */
[----:B------:R-:W-:-:S05]  /*ea8a0*/  IMAD.MOV.U32 R45, RZ, RZ, R9 ;  /* 0x000000ffff2d7224 */ /* 0x000fca00078e0009 */
[----:B------:R-:W-:Y:S04]  /*ea8b0*/  STL.64 [R1+0x55e8], R44 ;  /* 0x0055e82c01007387 */ /* 0x000fe80000100a00 */
[----:B------:R-:W3:Y:S04]  /*ea8c0*/  LDL.LU R61, [R1+0x208] ;  /* 0x00020800013d7983 */ /* 0x000ee80000300800 */
[----:B------:R-:W3:Y:S04]  /*ea8d0*/  LDL.LU R58, [R1+0x204] ;  /* 0x00020400013a7983 */ /* 0x000ee80000300800 */
[----:B------:R-:W3:Y:S01]  /*ea8e0*/  LDL.LU R55, [R1+0x200] ;  /* 0x0002000001377983 */ /* 0x000ee20000300800 */
[----:B----4-:R-:W-:-:S03]  /*ea8f0*/  LOP3.LUT R15, R50, 0xffff, RZ, 0xc0, !PT ;  /* 0x0000ffff320f7812 */ /* 0x010fc600078ec0ff */
[----:B------:R-:W4:Y:S01]  /*ea900*/  LDL.LU R50, [R1+0x12c] ;  /* 0x00012c0001327983 */ /* 0x000f220000300800 */
[----:B------:R-:W-:Y:S02]  /*ea910*/  LOP3.LUT R27, R16, 0xffff, RZ, 0xc0, !PT ;  /* 0x0000ffff101b7812 */ /* 0x000fe400078ec0ff */
[----:B------:R-:W-:Y:S02]  /*ea920*/  LOP3.LUT R35, R17, 0xffff, RZ, 0xc0, !PT ;  /* 0x0000ffff11237812 */ /* 0x000fe400078ec0ff */
[----:B------:R-:W-:Y:S02]  /*ea930*/  LOP3.LUT R43, R18, 0xffff, RZ, 0xc0, !PT ;  /* 0x0000ffff122b7812 */ /* 0x000fe400078ec0ff */
[----:B------:R-:W-:Y:S02]  /*ea940*/  PRMT R8, R19, 0x4210, R15 ;  /* 0x0000421013087816 */ /* 0x000fe4000000000f */
[----:B------:R-:W-:Y:S02]  /*ea950*/  PRMT R9, R3, 0x4210, R27 ;  /* 0x0000421003097816 */ /* 0x000fe4000000001b */
[----:B0-----:R-:W-:-:S02]  /*ea960*/  PRMT R10, R57, 0x4210, R35 ;  /* 0x00004210390a7816 */ /* 0x001fc40000000023 */
[----:B------:R-:W-:Y:S01]  /*ea970*/  PRMT R11, R52, 0x4210, R43 ;  /* 0x00004210340b7816 */ /* 0x000fe2000000002b */
[----:B------:R-:W-:-:S04]  /*ea980*/  NOP ;  /* 0x0000000000007918 */ /* 0x000fc80000000000 */
[----:B------:R-:W-:Y:S01]  /*ea990*/  STSM.16.M88.4 [R0], R8 ;  /* 0x0000000800007844 */ /* 0x000fe20000000200 */
[----:B------:R-:W-:-:S03]  /*ea9a0*/  NOP ;  /* 0x0000000000007918 */ /* 0x000fc60000000000 */
[----:B------:R-:W0:Y:S04]  /*ea9b0*/  LDS.128 R8, [R0] ;  /* 0x0000000000087984 */ /* 0x000e280000000c00 */
[----:B------:R-:W4:Y:S04]  /*ea9c0*/  LDL.LU R52, [R1+0x526c] ;  /* 0x00526c0001347983 */ /* 0x000f280000300800 */
[----:B-1----:R1:W-:Y:S04]  /*ea9d0*/  STL.64 [R1+0x530], R4 ;  /* 0x0005300401007387 */ /* 0x0023e80000100a00 */
[----:B------:R3:W-:Y:S04]  /*ea9e0*/  STL.64 [R1+0x538], R6 ;  /* 0x0005380601007387 */ /* 0x0007e80000100a00 */
[----:B------:R-:W4:Y:S04]  /*ea9f0*/  LDL.LU R16, [R1+0x5268] ;  /* 0x0052680001107983 */ /* 0x000f280000300800 */
[----:B------:R-:W4:Y:S01]  /*eaa00*/  LDL.LU R17, [R1+0x5220] ;  /* 0x0052200001117983 */ /* 0x000f220000300800 */
[----:B-1----:R-:W-:-:S03]  /*eaa10*/  PRMT R4, R56, 0x5210, R23 ;  /* 0x0000521038047816 */ /* 0x002fc60000000017 */
[----:B------:R-:W4:Y:S04]  /*eaa20*/  LDL.LU R57, [R1+0x521c] ;  /* 0x00521c0001397983 */ /* 0x000f280000300800 */
[----:B------:R-:W4:Y:S01]  /*eaa30*/  LDL.LU R56, [R1+0x199c] ;  /* 0x00199c0001387983 */ /* 0x000f220000300800 */
[----:B--2---:R-:W-:-:S03]  /*eaa40*/  PRMT R5, R54, 0x5210, R31 ;  /* 0x0000521036057816 */ /* 0x004fc6000000001f */
[----:B------:R-:W2:Y:S01]  /*eaa50*/  LDL.LU R54, [R1+0x1998] ;  /* 0x0019980001367983 */ /* 0x000ea20000300800 */
[----:B---3--:R-:W-:-:S03]  /*eaa60*/  PRMT R6, R53, 0x5210, R39 ;  /* 0x0000521035067816 */ /* 0x008fc60000000027 */
[----:B------:R-:W3:Y:S01]  /*eaa70*/  LDL.LU R53, [R1+0x198c] ;  /* 0x00198c0001357983 */ /* 0x000ee20000300800 */
[----:B------:R-:W-:Y:S01]  /*eaa80*/  PRMT R7, R51, 0x5210, R2 ;  /* 0x0000521033077816 */ /* 0x000fe20000000002 */
[----:B------:R-:W-:Y:S02]  /*eaa90*/  NOP ;  /* 0x0000000000007918 */ /* 0x000fe40000000000 */
[----:B------:R-:W3:Y:S04]  /*eaaa0*/  LDL.LU R51, [R1+0x1988] ;  /* 0x0019880001337983 */ /* 0x000ee80000300800 */
[----:B0-----:R-:W-:Y:S04]  /*eaab0*/  STL.64 [R1+0x520], R8 ;  /* 0x0005200801007387 */ /* 0x001fe80000100a00 */
[----:B------:R-:W-:Y:S04]  /*eaac0*/  STSM.16.M88.4 [R0], R4 ;  /* 0x0000000400007844 */ /* 0x000fe80000000200 */
[----:B------:R-:W-:Y:S01]  /*eaad0*/  STL.64 [R1+0x528], R10 ;  /* 0x0005280a01007387 */ /* 0x000fe20000100a00 */
[----:B------:R-:W-:-:S03]  /*eaae0*/  NOP ;  /* 0x0000000000007918 */ /* 0x000fc60000000000 */
[----:B------:R-:W0:Y:S04]  /*eaaf0*/  LDS.128 R8, [R0] ;  /* 0x0000000000087984 */ /* 0x000e280000000c00 */
[----:B0-----:R-:W-:Y:S04]  /*eab00*/  STL [R1+0x510], R8 ;  /* 0x0005100801007387 */ /* 0x001fe80000100800 */
[----:B------:R-:W-:Y:S04]  /*eab10*/  STL.64 [R1+0x518], R10 ;  /* 0x0005180a01007387 */ /* 0x000fe80000100a00 */
[----:B------:R-:W3:Y:S04]  /*eab20*/  LDL.LU R18, [R1+0x4f20] ;  /* 0x004f200001127983 */ /* 0x000ee80000300800 */
[----:B------:R-:W3:Y:S04]  /*eab30*/  LDL.LU R2, [R1+0x4f1c] ;  /* 0x004f1c0001027983 */ /* 0x000ee80000300800 */
[----:B------:R-:W3:Y:S01]  /*eab40*/  LDL.LU R3, [R1+0x211c] ;  /* 0x00211c0001037983 */ /* 0x000ee20000300800 */
[----:B------:R-:W-:-:S03]  /*eab50*/  PRMT R4, R61, 0x5210, R15 ;  /* 0x000052103d047816 */ /* 0x000fc6000000000f */
[----:B------:R-:W3:Y:S01]  /*eab60*/  LDL.LU R61, [R1+0x2118] ;  /* 0x00211800013d7983 */ /* 0x000ee20000300800 */
[----:B------:R-:W-:Y:S02]  /*eab70*/  PRMT R5, R58, 0x5210, R27 ;  /* 0x000052103a057816 */ /* 0x000fe4000000001b */
[----:B------:R-:W-:Y:S02]  /*eab80*/  PRMT R6, R55, 0x5210, R35 ;  /* 0x0000521037067816 */ /* 0x000fe40000000023 */
[----:B------:R-:W3:Y:S01]  /*eab90*/  LDL.LU R55, [R1+0x19bc] ;  /* 0x0019bc0001377983 */ /* 0x000ee20000300800 */
[----:B----4-:R-:W-:Y:S01]  /*eaba0*/  PRMT R7, R50, 0x5210, R43 ;  /* 0x0000521032077816 */ /* 0x010fe2000000002b */
[----:B------:R-:W-:Y:S01]  /*eabb0*/  IMAD.MOV.U32 R50, RZ, RZ, R9 ;  /* 0x000000ffff327224 */ /* 0x000fe200078e0009 */
[----:B------:R-:W-:-:S04]  /*eabc0*/  NOP ;  /* 0x0000000000007918 */ /* 0x000fc80000000000 */
[----:B------:R-:W-:Y:S04]  /*eabd0*/  STL [R1+0x5564], R50 ;  /* 0x0055643201007387 */ /* 0x000fe80000100800 */
[----:B------:R-:W4:Y:S04]  /*eabe0*/  LDL.LU R19, [R1+0x19b8] ;  /* 0x0019b80001137983 */ /* 0x000f280000300800 */
[----:B------:R-:W4:Y:S04]  /*eabf0*/  LDL.LU R58, [R1+0x19ac] ;  /* 0x0019ac00013a7983 */ /* 0x000f280000300800 */
[----:B------:R0:W-:Y:S01]  /*eac00*/  STSM.16.M88.4 [R0], R4 ;  /* 0x0000000400007844 */ /* 0x0001e20000000200 */
[----:B------:R-:W-:-:S03]  /*eac10*/  NOP ;  /* 0x0000000000007918 */ /* 0x000fc60000000000 */
[----:B------:R-:W1:Y:S01]  /*eac20*/  LDS.128 R8, [R0] ;  /* 0x0000000000087984 */ /* 0x000e620000000c00 */
[----:B------:R-:W-:-:S03]  /*eac30*/  LOP3.LUT R23, R52, 0xffff, RZ, 0xc0, !PT ;  /* 0x0000ffff34177812 */ /* 0x000fc600078ec0ff */
[----:B------:R-:W4:Y:S01]  /*eac40*/  LDL.LU R52, [R1+0x19a8] ;  /* 0x0019a80001347983 */ /* 0x000f220000300800 */
[----:B------:R-:W-:Y:S02]  /*eac50*/  LOP3.LUT R31, R16, 0xffff, RZ, 0xc0, !PT ;  /* 0x0000ffff101f7812 */ /* 0x000fe400078ec0ff */
[----:B------:R-:W-:Y:S02]  /*eac60*/  LOP3.LUT R39, R17, 0xffff, RZ, 0xc0, !PT ;  /* 0x0000ffff11277812 */ /* 0x000fe400078ec0ff */
[----:B------:R-:W-:Y:S02]  /*eac70*/  LOP3.LUT R16, R57, 0xffff, RZ, 0xc0, !PT ;  /* 0x0000ffff39107812 */ /* 0x000fe400078ec0ff */
[----:B------:R-:W4:Y:S01]  /*eac80*/  LDL.LU R57, [R1+0x210] ;  /* 0x0002100001397983 */ /* 0x000f220000300800 */
[----:B0-----:R-:W-:-:S03]  /*eac90*/  PRMT R4, R56, 0x4210, R23 ;  /* 0x0000421038047816 */ /* 0x001fc60000000017 */
[----:B------:R-:W4:Y:S01]  /*eaca0*/  LDL.LU R56, [R1+0x20c] ;  /* 0x00020c0001387983 */ /* 0x000f220000300800 */
[----:B-1----:R-:W-:Y:S01]  /*eacb0*/  IMAD.MOV.U32 R50, RZ, RZ, R8 ;  /* 0x000000ffff327224 */ /* 0x002fe200078e0008 */
[----:B--2---:R-:W-:Y:S02]  /*eacc0*/  PRMT R5, R54, 0x4210, R31 ;  /* 0x0000421036057816 */ /* 0x004fe4000000001f */
[----:B------:R-:W2:Y:S01]  /*eacd0*/  LDL.LU R54, [R1+0x214] ;  /* 0x0002140001367983 */ /* 0x000ea20000300800 */
[----:B---3--:R-:W-:-:S03]  /*eace0*/  PRMT R6, R53, 0x4210, R39 ;  /* 0x0000421035067816 */ /* 0x008fc60000000027 */
[----:B------:R-:W3:Y:S04]  /*eacf0*/  LDL.LU R53, [R1+0x128] ;  /* 0x0001280001357983 */ /* 0x000ee80000300800 */
[----:B------:R-:W-:Y:S01]  /*ead00*/  STL [R1+0x504], R9 ;  /* 0x0005040901007387 */ /* 0x000fe20000100800 */
[----:B------:R-:W-:Y:S01]  /*ead10*/  PRMT R7, R51, 0x4210, R16 ;  /* 0x0000421033077816 */ /* 0x000fe20000000010 */
[----:B------:R-:W-:Y:S02]  /*ead20*/  IMAD.MOV.U32 R51, RZ, RZ, R11 ;  /* 0x000000ffff337224 */ /* 0x000fe400078e000b */
[----:B------:R-:W-:Y:S01]  /*ead30*/  STL [R1+0x508], R10 ;  /* 0x0005080a01007387 */ /* 0x000fe20000100800 */
[----:B------:R-:W-:-:S03]  /*ead40*/  NOP ;  /* 0x0000000000007918 */ /* 0x000fc60000000000 */
[----:B------:R-:W-:Y:S04]  /*ead50*/  STL.64 [R1+0x5600], R50 ;  /* 0x0056003201007387 */ /* 0x000fe80000100a00 */
[----:B------:R-:W-:Y:S01]  /*ead60*/  STL.64 [R1+0x55f8], R48 ;  /* 0x0055f83001007387 */ /* 0x000fe20000100a00 */
[----:B------:R-:W-:-:S03]  /*ead70*/  LOP3.LUT R27, R2, 0xffff, RZ, 0xc0, !PT ;  /* 0x0000ffff021b7812 */ /* 0x000fc600078ec0ff */
[----:B------:R-:W3:Y:S01]  /*ead80*/  LDL.LU R2, [R1+0x218] ;  /* 0x0002180001027983 */ /* 0x000ee20000300800 */
[----:B------:R-:W-:-:S03]  /*ead90*/  LOP3.LUT R35, R3, 0xffff, RZ, 0xc0, !PT ;  /* 0x0000ffff03237812 */ /* 0x000fc600078ec0ff */
[----:B------:R-:W3:Y:S01]  /*eada0*/  LDL.LU R3, [R1+0x220] ;  /* 0x0002200001037983 */ /* 0x000ee20000300800 */
[----:B------:R-:W-:-:S03]  /*eadb0*/  LOP3.LUT R15, R18, 0xffff, RZ, 0xc0, !PT ;  /* 0x0000ffff120f7812 */ /* 0x000fc600078ec0ff */
[----:B------:R-:W-:Y:S01]  /*eadc0*/  STSM.16.M88.4 [R0], R4 ;  /* 0x0000000400007844 */ /* 0x000fe20000000200 */
[----:B------:R-:W-:Y:S01]  /*eadd0*/  NOP ;  /* 0x0000000000007918 */ /* 0x000fe20000000000 */
[----:B------:R-:W-:Y:S02]  /*eade0*/  LOP3.LUT R43, R61, 0xffff, RZ, 0xc0, !PT ;  /* 0x0000ffff3d2b7812 */ /* 0x000fe400078ec0ff */
[----:B------:R-:W0:Y:S04]  /*eadf0*/  LDS.128 R4, [R0] ;  /* 0x0000000000047984 */ /* 0x000e280000000c00 */
[----:B------:R-:W3:Y:S01]  /*eae00*/  LDL.LU R61, [R1+0x21c] ;  /* 0x00021c00013d7983 */ /* 0x000ee20000300800 */
[----:B------:R-:W-:-:S03]  /*eae10*/  PRMT R8, R55, 0x4210, R15 ;  /* 0x0000421037087816 */ /* 0x000fc6000000000f */
[----:B------:R-:W3:Y:S04]  /*eae20*/  LDL.LU R55, [R1+0x124] ;  /* 0x0001240001377983 */ /* 0x000ee80000300800 */
[----:B0-----:R0:W-:Y:S04]  /*eae30*/  STL [R1+0x4f0], R4 ;  /* 0x0004f00401007387 */ /* 0x0011e80000100800 */
[----:B------:R-:W-:Y:S01]  /*eae40*/  STL.64 [R1+0x4f8], R6 ;  /* 0x0004f80601007387 */ /* 0x000fe20000100a00 */
[----:B----4-:R-:W-:Y:S02]  /*eae50*/  PRMT R9, R19, 0x4210, R27 ;  /* 0x0000421013097816 */ /* 0x010fe4000000001b */
[----:B------:R-:W-:-:S02]  /*eae60*/  PRMT R10, R58, 0x4210, R35 ;  /* 0x000042103a0a7816 */ /* 0x000fc40000000023 */
[----:B------:R-:W-:Y:S01]  /*eae70*/  PRMT R11, R52, 0x4210, R43 ;  /* 0x00004210340b7816 */ /* 0x000fe2000000002b */
[----:B------:R-:W-:-:S04]  /*eae80*/  NOP ;  /* 0x0000000000007918 */ /* 0x000fc80000000000 */
[----:B------:R-:W-:Y:S01]  /*eae90*/  STSM.16.M88.4 [R0], R8 ;  /* 0x0000000800007844 */ /* 0x000fe20000000200 */
[----:B------:R-:W-:-:S03]  /*eaea0*/  NOP ;  /* 0x0000000000007918 */ /* 0x000fc60000000000 */
[----:B------:R-:W1:Y:S01]  /*eaeb0*/  LDS.128 R8, [R0] ;  /* 0x0000000000087984 */ /* 0x000e620000000c00 */
[----:B------:R-:W-:-:S05]  /*eaec0*/  IMAD.MOV.U32 R52, RZ, RZ, R5 ;  /* 0x000000ffff347224 */ /* 0x000fca00078e0005 */
[----:B------:R-:W-:Y:S01]  /*eaed0*/  STL [R1+0x554c], R52 ;  /* 0x00554c3401007387 */ /* 0x000fe20000100800 */
[----:B0-----:R-:W-:-:S03]  /*eaee0*/  PRMT R4, R57, 0x5210, R23 ;  /* 0x0000521039047816 */ /* 0x001fc60000000017 */
[----:B------:R-:W4:Y:S01]  /*eaef0*/  LDL.LU R44, [R1+0x5280] ;  /* 0x00528000012c7983 */ /* 0x000f220000300800 */
[----:B------:R-:W-:-:S03]  /*eaf00*/  PRMT R5, R56, 0x5210, R31 ;  /* 0x0000521038057816 */ /* 0x000fc6000000001f */
[----:B------:R-:W4:Y:S04]  /*eaf10*/  LDL.LU R45, [R1+0x527c] ;  /* 0x00527c00012d7983 */ /* 0x000f280000300800 */
[----:B------:R-:W4:Y:S04]  /*eaf20*/  LDL.LU R58, [R1+0x5238] ;  /* 0x00523800013a7983 */ /* 0x000f280000300800 */
[----:B------:R-:W4:Y:S04]  /*eaf30*/  LDL.LU R57, [R1+0x5234] ;  /* 0x0052340001397983 */ /* 0x000f280000300800 */
[----:B------:R-:W4:Y:S04]  /*eaf40*/  LDL.LU R56, [R1+0x1a08] ;  /* 0x001a080001387983 */ /* 0x000f280000300800 */
[----:B-1----:R-:W-:Y:S04]  /*eaf50*/  STL.64 [R1+0x4e0], R8 ;  /* 0x0004e00801007387 */ /* 0x002fe80000100a00 */
[----:B------:R-:W-:Y:S01]  /*eaf60*/  STL [R1+0x4e8], R10 ;  /* 0x0004e80a01007387 */ /* 0x000fe20000100800 */
[----:B--2---:R-:W-:-:S03]  /*eaf70*/  PRMT R6, R54, 0x5210, R39 ;  /* 0x0000521036067816 */ /* 0x004fc60000000027 */
[----:B------:R-:W2:Y:S01]  /*eaf80*/  LDL.LU R46, [R1+0x19fc] ;  /* 0x0019fc00012e7983 */ /* 0x000ea20000300800 */
[----:B---3--:R-:W-:Y:S01]  /*eaf90*/  PRMT R7, R53, 0x5210, R16 ;  /* 0x0000521035077816 */ /* 0x008fe20000000010 */
[----:B------:R-:W-:Y:S01]  /*eafa0*/  IMAD.MOV.U32 R53, RZ, RZ, R11 ;  /* 0x000000ffff357224 */ /* 0x000fe200078e000b */
[----:B------:R-:W-:Y:S01]  /*eafb0*/  NOP ;  /* 0x0000000000007918 */ /* 0x000fe20000000000 */
[----:B------:R-:W3:Y:S04]  /*eafc0*/  LDL.LU R17, [R1+0x19f8] ;  /* 0x0019f80001117983 */ /* 0x000ee80000300800 */
[----:B------:R-:W2:Y:S04]  /*eafd0*/  LDL.LU R54, [R1+0x19ec] ;  /* 0x0019ec0001367983 */ /* 0x000ea80000300800 */
[----:B------:R-:W-:Y:S04]  /*eafe0*/  STL [R1+0x5544], R53 ;  /* 0x0055443501007387 */ /* 0x000fe80000100800 */
[----:B------:R0:W-:Y:S01]  /*eaff0*/  STSM.16.M88.4 [R0], R4 ;  /* 0x0000000400007844 */ /* 0x0001e20000000200 */
[----:B------:R-:W-:-:S03]  /*eb000*/  NOP ;  /* 0x0000000000007918 */ /* 0x000fc60000000000 */
[----:B------:R-:W3:Y:S04]  /*eb010*/  LDL.LU R18, [R1+0x4f50] ;  /* 0x004f500001127983 */ /* 0x000ee80000300800 */
[----:B------:R-:W3:Y:S04]  /*eb020*/  LDL.LU R19, [R1+0x4f4c] ;  /* 0x004f4c0001137983 */ /* 0x000ee80000300800 */
[----:B------:R-:W1:Y:S01]  /*eb030*/  LDS.128 R8, [R0] ;  /* 0x0000000000087984 */ /* 0x000e620000000c00 */
[----:B0-----:R-:W-:-:S03]  /*eb040*/  PRMT R5, R3, 0x5210, R27 ;  /* 0x0000521003057816 */ /* 0x001fc6000000001b */
[----:B------:R-:W3:Y:S01]  /*eb050*/  LDL.LU R3, [R1+0x4ec4] ;  /* 0x004ec40001037983 */ /* 0x000ee20000300800 */
[----:B------:R-:W-:-:S03]  /*eb060*/  PRMT R4, R2, 0x5210, R15 ;  /* 0x0000521002047816 */ /* 0x000fc6000000000f */
[----:B-1----:R-:W-:Y:S04]  /*eb070*/  STL [R1+0x4d4], R9 ;  /* 0x0004d40901007387 */ /* 0x002fe80000100800 */
[----:B------:R-:W-:Y:S04]  /*eb080*/  STL.64 [R1+0x4d8], R10 ;  /* 0x0004d80a01007387 */ /* 0x000fe80000100a00 */
[----:B------:R-:W3:Y:S01]  /*eb090*/  LDL.LU R2, [R1+0x4ec0] ;  /* 0x004ec00001027983 */ /* 0x000ee20000300800 */
[----:B------:R-:W-:-:S03]  /*eb0a0*/  PRMT R6, R61, 0x5210, R35 ;  /* 0x000052103d067816 */ /* 0x000fc60000000023 */
[----:B------:R-:W3:Y:S01]  /*eb0b0*/  LDL.LU R47, [R1+0x1a28] ;  /* 0x001a2800012f7983 */ /* 0x000ee20000300800 */
[----:B------:R-:W-:Y:S01]  /*eb0c0*/  PRMT R7, R55, 0x5210, R43 ;  /* 0x0000521037077816 */ /* 0x000fe2000000002b */
[----:B------:R-:W-:Y:S02]  /*eb0d0*/  NOP ;  /* 0x0000000000007918 */ /* 0x000fe40000000000 */
[----:B------:R-:W3:Y:S04]  /*eb0e0*/  LDL.LU R16, [R1+0x1a1c] ;  /* 0x001a1c0001107983 */ /* 0x000ee80000300800 */
[----:B------:R-:W3:Y:S04]  /*eb0f0*/  LDL.LU R61, [R1+0x1a18] ;  /* 0x001a1800013d7983 */ /* 0x000ee80000300800 */
[----:B------:R-:W3:Y:S01]  /*eb100*/  LDL.LU R55, [R1+0x1a0c] ;  /* 0x001a0c0001377983 */ /* 0x000ee20000300800 */
[----:B------:R-:W-:-:S03]  /*eb110*/  IMAD.MOV.U32 R52, RZ, RZ, R8 ;  /* 0x000000ffff347224 */ /* 0x000fc600078e0008 */
[----:B------:R-:W-:Y:S01]  /*eb120*/  STSM.16.M88.4 [R0], R4 ;  /* 0x0000000400007844 */ /* 0x000fe20000000200 */
[----:B------:R-:W-:-:S03]  /*eb130*/  NOP ;  /* 0x0000000000007918 */ /* 0x000fc60000000000 */
[----:B------:R-:W0:Y:S02]  /*eb140*/  LDS.128 R8, [R0] ;  /* 0x0000000000087984 */ /* 0x000e240000000c00 */
[----:B0-----:R-:W-:Y:S01]  /*eb150*/  IMAD.MOV.U32 R53, RZ, RZ, R10 ;  /* 0x000000ffff357224 */ /* 0x001fe200078e000a */
[----:B----4-:R-:W-:Y:S02]  /*eb160*/  LOP3.LUT R15, R44, 0xffff, RZ, 0xc0, !PT ;  /* 0x0000ffff2c0f7812 */ /* 0x010fe400078ec0ff */
[----:B------:R-:W-:Y:S02]  /*eb170*/  LOP3.LUT R27, R58, 0xffff, RZ, 0xc0, !PT ;  /* 0x0000ffff3a1b7812 */ /* 0x000fe400078ec0ff */
[----:B------:R-:W4:Y:S01]  /*eb180*/  LDL.LU R58, [R1+0x224] ;  /* 0x00022400013a7983 */ /* 0x000f220000300800 */
[----:B------:R-:W-:-:S03]  /*eb190*/  LOP3.LUT R31, R57, 0xffff, RZ, 0xc0, !PT ;  /* 0x0000ffff391f7812 */ /* 0x000fc600078ec0ff */
[----:B------:R-:W4:Y:S01]  /*eb1a0*/  LDL.LU R57, [R1+0x22c] ;  /* 0x00022c0001397983 */ /* 0x000f220000300800 */
[----:B------:R-:W-:-:S03]  /*eb1b0*/  PRMT R4, R56, 0x4210, R15 ;  /* 0x0000421038047816 */ /* 0x000fc6000000000f */
[----:B------:R-:W4:Y:S01]  /*eb1c0*/  LDL.LU R56, [R1+0x228] ;  /* 0x0002280001387983 */ /* 0x000f220000300800 */
[----:B--2---:R-:W-:-:S03]  /*eb1d0*/  PRMT R7, R54, 0x4210, R31 ;  /* 0x0000421036077816 */ /* 0x004fc6000000001f */
[----:B------:R-:W2:Y:S01]  /*eb1e0*/  LDL.LU R54, [R1+0x120] ;  /* 0x0001200001367983 */ /* 0x000ea20000300800 */
[----:B---3--:R-:W-:-:S03]  /*eb1f0*/  PRMT R6, R17, 0x4210, R27 ;  /* 0x0000421011067816 */ /* 0x008fc6000000001b */
[----:B------:R0:W-:Y:S04]  /*eb200*/  STL.64 [R1+0x4c0], R8 ;  /* 0x0004c00801007387 */ /* 0x0001e80000100a00 */
[----:B------:R1:W-:Y:S04]  /*eb210*/  STL [R1+0x4cc], R11 ;  /* 0x0004cc0b01007387 */ /* 0x0003e80000100800 */
[----:B------:R-:W-:Y:S01]  /*eb220*/  STL.64 [R1+0x5558], R52 ;  /* 0x0055583401007387 */ /* 0x000fe20000100a00 */
[----:B------:R-:W-:-:S03]  /*eb230*/  LOP3.LUT R35, R18, 0xffff, RZ, 0xc0, !PT ;  /* 0x0000ffff12237812 */ /* 0x000fc600078ec0ff */
[----:B------:R-:W3:Y:S01]  /*eb240*/  LDL.LU R17, [R1+0x230] ;  /* 0x0002300001117983 */ /* 0x000ee20000300800 */
[----:B------:R-:W-:-:S03]  /*eb250*/  LOP3.LUT R39, R19, 0xffff, RZ, 0xc0, !PT ;  /* 0x0000ffff13277812 */ /* 0x000fc600078ec0ff */
[----:B------:R-:W3:Y:S04]  /*eb260*/  LDL.LU R18, [R1+0x238] ;  /* 0x0002380001127983 */ /* 0x000ee80000300800 */
[----:B------:R-:W3:Y:S01]  /*eb270*/  LDL.LU R19, [R1+0x234] ;  /* 0x0002340001137983 */ /* 0x000ee20000300800 */
[----:B------:R-:W-:-:S03]  /*eb280*/  LOP3.LUT R43, R3, 0xffff, RZ, 0xc0, !PT ;  /* 0x0000ffff032b7812 */ /* 0x000fc600078ec0ff */
[----:B------:R-:W3:Y:S01]  /*eb290*/  LDL.LU R3, [R1+0x11c] ;  /* 0x00011c0001037983 */ /* 0x000ee20000300800 */
[----:B------:R-:W-:-:S04]  /*eb2a0*/  LOP3.LUT R23, R45, 0xffff, RZ, 0xc0, !PT ;  /* 0x0000ffff2d177812 */ /* 0x000fc800078ec0ff */
[----:B------:R-:W-:Y:S01]  /*eb2b0*/  PRMT R5, R46, 0x4210, R23 ;  /* 0x000042102e057816 */ /* 0x000fe20000000017 */
[----:B------:R-:W-:-:S04]  /*eb2c0*/  NOP ;  /* 0x0000000000007918 */ /* 0x000fc80000000000 */
[----:B------:R-:W-:Y:S01]  /*eb2d0*/  STSM.16.M88.4 [R0], R4 ;  /* 0x0000000400007844 */ /* 0x000fe20000000200 */
[----:B------:R-:W-:-:S03]  /*eb2e0*/  NOP ;  /* 0x0000000000007918 */ /* 0x000fc60000000000 */
[----:B------:R-:W1:Y:S01]  /*eb2f0*/  LDS.128 R4, [R0] ;  /* 0x0000000000047984 */ /* 0x000e620000000c00 */
[----:B------:R-:W-:Y:S02]  /*eb300*/  LOP3.LUT R2, R2, 0xffff, RZ, 0xc0, !PT ;  /* 0x0000ffff02027812 */ /* 0x000fe400078ec0ff */
[----:B0-----:R-:W-:Y:S02]  /*eb310*/  PRMT R8, R47, 0x4210, R35 ;  /* 0x000042102f087816 */ /* 0x001fe40000000023 */
[----:B------:R-:W-:Y:S02]  /*eb320*/  PRMT R9, R16, 0x4210, R39 ;  /* 0x0000421010097816 */ /* 0x000fe40000000027 */
[----:B------:R-:W-:Y:S02]  /*eb330*/  PRMT R10, R61, 0x4210, R43 ;  /* 0x000042103d0a7816 */ /* 0x000fe4000000002b */
[----:B-1----:R-:W-:Y:S01]  /*eb340*/  PRMT R11, R55, 0x4210, R2 ;  /* 0x00004210370b7816 */ /* 0x002fe20000000002 */
[----:B------:R-:W-:-:S04]  /*eb350*/  NOP ;  /* 0x0000000000007918 */ /* 0x000fc80000000000 */
[----:B------:R-:W-:Y:S01]  /*eb360*/  STSM.16.M88.4 [R0], R8 ;  /* 0x0000000800007844 */ /* 0x000fe20000000200 */
[----:B------:R-:W-:-:S03]  /*eb370*/  NOP ;  /* 0x0000000000007918 */ /* 0x000fc60000000000 */
[----:B------:R-:W0:Y:S01]  /*eb380*/  LDS.128 R8, [R0] ;  /* 0x0000000000087984 */ /* 0x000e220000000c00 */
[----:B------:R-:W-:-:S03]  /*eb390*/  IMAD.MOV.U32 R55, RZ, RZ, R7 ;  /* 0x000000ffff377224 */ /* 0x000fc600078e0007 */
[----:B------:R4:W-:Y:S04]  /*eb3a0*/  STL.64 [R1+0x4b0], R4 ;  /* 0x0004b00401007387 */ /* 0x0009e80000100a00 */
[----:B------:R1:W-:Y:S04]  /*eb3b0*/  STL [R1+0x4b8], R6 ;  /* 0x0004b80601007387 */ /* 0x0003e80000100800 */
[----:B------:R-:W-:Y:S04]  /*eb3c0*/  STL [R1+0x5534], R55 ;  /* 0x0055343701007387 */ /* 0x000fe80000100800 */
[----:B------:R-:W3:Y:S04]  /*eb3d0*/  LDL.LU R51, [R1+0x5294] ;  /* 0x0052940001337983 */ /* 0x000ee80000300800 */
[----:B------:R-:W3:Y:S01]  /*eb3e0*/  LDL.LU R61, [R1+0x5290] ;  /* 0x00529000013d7983 */ /* 0x000ee20000300800 */
[----:B----4-:R-:W-:-:S03]  /*eb3f0*/  PRMT R4, R58, 0x5210, R15 ;  /* 0x000052103a047816 */ /* 0x010fc6000000000f */
[----:B------:R-:W4:Y:S01]  /*eb400*/  LDL.LU R58, [R1+0x5250] ;  /* 0x00525000013a7983 */ /* 0x000f220000300800 */
[----:B------:R-:W-:-:S03]  /*eb410*/  PRMT R5, R57, 0x5210, R23 ;  /* 0x0000521039057816 */ /* 0x000fc60000000017 */
[----:B------:R-:W4:Y:S04]  /*eb420*/  LDL.LU R57, [R1+0x524c] ;  /* 0x00524c0001397983 */ /* 0x000f280000300800 */
[----:B------:R-:W4:Y:S01]  /*eb430*/  LDL.LU R44, [R1+0x1a3c] ;  /* 0x001a3c00012c7983 */ /* 0x000f220000300800 */
[----:B-1----:R-:W-:-:S03]  /*eb440*/  PRMT R6, R56, 0x5210, R27 ;  /* 0x0000521038067816 */ /* 0x002fc6000000001b */
[----:B------:R-:W4:Y:S04]  /*eb450*/  LDL.LU R47, [R1+0x1a2c] ;  /* 0x001a2c00012f7983 */ /* 0x000f280000300800 */
[----:B0-----:R-:W-:Y:S04]  /*eb460*/  STL.64 [R1+0x4a0], R8 ;  /* 0x0004a00801007387 */ /* 0x001fe80000100a00 */
[----:B------:R-:W-:Y:S01]  /*eb470*/  STL.64 [R1+0x4a8], R10 ;  /* 0x0004a80a01007387 */ /* 0x000fe20000100a00 */
[----:B------:R-:W-:-:S03]  /*eb480*/  NOP ;  /* 0x0000000000007918 */ /* 0x000fc60000000000 */
[----:B------:R-:W4:Y:S01]  /*eb490*/  LDL.LU R56, [R1+0x1a38] ;  /* 0x001a380001387983 */ /* 0x000f220000300800 */
[----:B--2---:R-:W-:-:S03]  /*eb4a0*/  PRMT R7, R54, 0x5210, R31 ;  /* 0x0000521036077816 */ /* 0x004fc6000000001f */
[----:B------:R-:W2:Y:S04]  /*eb4b0*/  LDL.LU R54, [R1+0x1938] ;  /* 0x0019380001367983 */ /* 0x000ea80000300800 */
[----:B------:R3:W-:Y:S01]  /*eb4c0*/  STSM.16.M88.4 [R0], R4 ;  /* 0x0000000400007844 */ /* 0x0007e20000000200 */
[----:B------:R-:W-:-:S03]  /*eb4d0*/  NOP ;  /* 0x0000000000007918 */ /* 0x000fc60000000000 */
[----:B------:R-:W0:Y:S01]  /*eb4e0*/  LDS.128 R8, [R0] ;  /* 0x0000000000087984 */ /* 0x000e220000000c00 */
[----:B---3--:R-:W-:Y:S02]  /*eb4f0*/  PRMT R4, R17, 0x5210, R35 ;  /* 0x0000521011047816 */ /* 0x008fe40000000023 */
[----:B------:R-:W-:Y:S01]  /*eb500*/  PRMT R5, R18, 0x5210, R39 ;  /* 0x0000521012057816 */ /* 0x000fe20000000027 */
[----:B------:R-:W3:Y:S04]  /*eb510*/  LDL.LU R17, [R1+0x4f7c] ;  /* 0x004f7c0001117983 */ /* 0x000ee80000300800 */
[----:B------:R-:W3:Y:S01]  /*eb520*/  LDL.LU R18, [R1+0x4f78] ;  /* 0x004f780001127983 */ /* 0x000ee20000300800 */
[----:B------:R-:W-:-:S03]  /*eb530*/  PRMT R7, R3, 0x5210, R2 ;  /* 0x0000521003077816 */ /* 0x000fc60000000002 */
[----:B------:R-:W3:Y:S04]  /*eb540*/  LDL.LU R3, [R1+0x4ee8] ;  /* 0x004ee80001037983 */ /* 0x000ee80000300800 */
[----:B0-----:R-:W-:Y:S01]  /*eb550*/  STL.64 [R1+0x490], R8 ;  /* 0x0004900801007387 */ /* 0x001fe20000100a00 */
[----:B------:R-:W-:Y:S01]  /*eb560*/  PRMT R6, R19, 0x5210, R43 ;  /* 0x0000521013067816 */ /* 0x000fe2000000002b */
[----:B------:R-:W-:Y:S02]  /*eb570*/  NOP ;  /* 0x0000000000007918 */ /* 0x000fe40000000000 */
[----:B------:R-:W-:Y:S04]  /*eb580*/  STL [R1+0x49c], R11 ;  /* 0x00049c0b01007387 */ /* 0x000fe80000100800 */
[----:B------:R-:W3:Y:S04]  /*eb590*/  LDL.LU R16, [R1+0x4ee4] ;  /* 0x004ee40001107983 */ /* 0x000ee80000300800 */
[----:B------:R-:W3:Y:S04]  /*eb5a0*/  LDL.LU R45, [R1+0x1a5c] ;  /* 0x001a5c00012d7983 */ /* 0x000ee80000300800 */
[----:B------:R-:W3:Y:S04]  /*eb5b0*/  LDL.LU R46, [R1+0x1a58] ;  /* 0x001a5800012e7983 */ /* 0x000ee80000300800 */
[----:B------:R-:W3:Y:S04]  /*eb5c0*/  LDL.LU R19, [R1+0x1a4c] ;  /* 0x001a4c0001137983 */ /* 0x000ee80000300800 */
[----:B------:R-:W3:Y:S01]  /*eb5d0*/  LDL.LU R2, [R1+0x1a48] ;  /* 0x001a480001027983 */ /* 0x000ee20000300800 */
[----:B------:R-:W-:-:S03]  /*eb5e0*/  IMAD.MOV.U32 R55, RZ, RZ, R10 ;  /* 0x000000ffff377224 */ /* 0x000fc600078e000a */
[----:B------:R-:W-:Y:S01]  /*eb5f0*/  STSM.16.M88.4 [R0], R4 ;  /* 0x0000000400007844 */ /* 0x000fe20000000200 */
[----:B------:R-:W-:-:S03]  /*eb600*/  NOP ;  /* 0x0000000000007918 */ /* 0x000fc60000000000 */
[----:B------:R-:W0:Y:S04]  /*eb610*/  LDS.128 R8, [R0] ;  /* 0x0000000000087984 */ /* 0x000e280000000c00 */
[----:B------:R0:W-:Y:S01]  /*eb620*/  STL [R1+0x553c], R55 ;  /* 0x00553c3701007387 */ /* 0x0001e20000100800 */
[----:B------:R-:W-:-:S03]  /*eb630*/  LOP3.LUT R23, R61, 0xffff, RZ, 0xc0, !PT ;  /* 0x0000ffff3d177812 */ /* 0x000fc600078ec0ff */
[----:B------:R-:W3:Y:S01]  /*eb640*/  LDL.LU R61, [R1+0x240] ;  /* 0x00024000013d7983 */ /* 0x000ee20000300800 */
[----:B0-----:R-:W-:Y:S01]  /*eb650*/  IMAD.MOV.U32 R55, RZ, RZ, R8 ;  /* 0x000000ffff377224 */ /* 0x001fe200078e0008 */
[----:B----4-:R-:W-:Y:S02]  /*eb660*/  LOP3.LUT R27, R58, 0xffff, RZ, 0xc0, !PT ;  /* 0x0000ffff3a1b7812 */ /* 0x010fe400078ec0ff */
[----:B------:R-:W4:Y:S01]  /*eb670*/  LDL.LU R58, [R1+0x23c] ;  /* 0x00023c00013a7983 */ /* 0x000f220000300800 */
[----:B------:R-:W-:-:S03]  /*eb680*/  LOP3.LUT R35, R57, 0xffff, RZ, 0xc0, !PT ;  /* 0x0000ffff39237812 */ /* 0x000fc600078ec0ff */
[----:B------:R-:W4:Y:S01]  /*eb690*/  LDL.LU R57, [R1+0x244] ;  /* 0x0002440001397983 */ /* 0x000f220000300800 */
[----:B------:R-:W-:Y:S02]  /*eb6a0*/  PRMT R5, R47, 0x4210, R23 ;  /* 0x000042102f057816 */ /* 0x000fe40000000017 */
[----:B------:R-:W-:Y:S02]  /*eb6b0*/  PRMT R6, R56, 0x4210, R27 ;  /* 0x0000421038067816 */ /* 0x000fe4000000001b */
[----:B------:R-:W4:Y:S04]  /*eb6c0*/  LDL.LU R56, [R1+0x118] ;  /* 0x0001180001387983 */ /* 0x000f280000300800 */
[----:B------:R0:W-:Y:S01]  /*eb6d0*/  STL.64 [R1+0x488], R10 ;  /* 0x0004880a01007387 */ /* 0x0001e20000100a00 */
[----:B--2---:R-:W-:Y:S01]  /*eb6e0*/  PRMT R7, R54, 0x4210, R35 ;  /* 0x0000421036077816 */ /* 0x004fe20000000023 */
[----:B------:R-:W-:-:S05]  /*eb6f0*/  IMAD.MOV.U32 R54, RZ, RZ, R9 ;  /* 0x000000ffff367224 */ /* 0x000fca00078e0009 */
[----:B------:R-:W-:Y:S04]  /*eb700*/  STL.64 [R1+0x5608], R54 ;  /* 0x0056083601007387 */ /* 0x000fe80000100a00 */
[----:B------:R-:W2:Y:S01]  /*eb710*/  LDL.LU R47, [R1+0x24c] ;  /* 0x00024c00012f7983 */ /* 0x000ea20000300800 */
[----:B---3--:R-:W-:-:S03]  /*eb720*/  LOP3.LUT R31, R17, 0xffff, RZ, 0xc0, !PT ;  /* 0x0000ffff111f7812 */ /* 0x008fc600078ec0ff */
[----:B------:R-:W3:Y:S01]  /*eb730*/  LDL.LU R17, [R1+0x248] ;  /* 0x0002480001117983 */ /* 0x000ee20000300800 */
[----:B------:R-:W-:-:S03]  /*eb740*/  LOP3.LUT R39, R18, 0xffff, RZ, 0xc0, !PT ;  /* 0x0000ffff12277812 */ /* 0x000fc600078ec0ff */
        /* <DEDUP_REMOVED lines=9> */
[----:B0-----:R-:W-:-:S03]  /*eb7e0*/  PRMT R10, R19, 0x4210, R43 ;  /* 0x00004210130a7816 */ /* 0x001fc6000000002b */
[----:B-1----:R0:W-:Y:S04]  /*eb7f0*/  STL.64 [R1+0x470], R4 ;  /* 0x0004700401007387 */ /* 0x0021e80000100a00 */
[----:B------:R1:W-:Y:S04]  /*eb800*/  STL.64 [R1+0x478], R6 ;  /* 0x0004780601007387 */ /* 0x0003e80000100a00 */
[----:B------:R-:W3:Y:S04]  /*eb810*/  LDL.LU R49, [R1+0x52ac] ;  /* 0x0052ac0001317983 */ /* 0x000ee80000300800 */
[----:B------:R-:W3:Y:S01]  /*eb820*/  LDL.LU R19, [R1+0x52a8] ;  /* 0x0052a80001137983 */ /* 0x000ee20000300800 */
[----:B------:R-:W-:-:S02]  /*eb830*/  LOP3.LUT R16, R16, 0xffff, RZ, 0xc0, !PT ;  /* 0x0000ffff10107812 */ /* 0x000fc400078ec0ff */
[----:B------:R-:W-:Y:S02]  /*eb840*/  PRMT R8, R45, 0x4210, R31 ;  /* 0x000042102d087816 */ /* 0x000fe4000000001f */
[----:B------:R-:W-:Y:S02]  /*eb850*/  PRMT R9, R46, 0x4210, R39 ;  /* 0x000042102e097816 */ /* 0x000fe40000000027 */
[----:B------:R-:W-:Y:S01]  /*eb860*/  PRMT R11, R2, 0x4210, R16 ;  /* 0x00004210020b7816 */ /* 0x000fe20000000010 */
[----:B------:R-:W-:-:S04]  /*eb870*/  NOP ;  /* 0x0000000000007918 */ /* 0x000fc80000000000 */
[----:B------:R-:W-:Y:S01]  /*eb880*/  STSM.16.M88.4 [R0], R8 ;  /* 0x0000000800007844 */ /* 0x000fe20000000200 */
[----:B------:R-:W-:-:S03]  /*eb890*/  NOP ;  /* 0x0000000000007918 */ /* 0x000fc60000000000 */
[----:B------:R-:W1:Y:S01]  /*eb8a0*/  LDS.128 R8, [R0] ;  /* 0x0000000000087984 */ /* 0x000e620000000c00 */
[----:B0-----:R-:W-:-:S03]  /*eb8b0*/  PRMT R4, R61, 0x5210, R15 ;  /* 0x000052103d047816 */ /* 0x001fc6000000000f */
[----:B------:R-:W3:Y:S04]  /*eb8c0*/  LDL.LU R2, [R1+0x5260] ;  /* 0x0052600001027983 */ /* 0x000ee80000300800 */
[----:B------:R-:W3:Y:S04]  /*eb8d0*/  LDL.LU R61, [R1+0x525c] ;  /* 0x00525c00013d7983 */ /* 0x000ee80000300800 */
[----:B------:R-:W3:Y:S04]  /*eb8e0*/  LDL.LU R50, [R1+0x1a7c] ;  /* 0x001a7c0001327983 */ /* 0x000ee80000300800 */
[----:B------:R-:W3:Y:S01]  /*eb8f0*/  LDL.LU R44, [R1+0x1a78] ;  /* 0x001a7800012c7983 */ /* 0x000ee20000300800 */
[----:B----4-:R-:W-:-:S03]  /*eb900*/  PRMT R5, R58, 0x5210, R23 ;  /* 0x000052103a057816 */ /* 0x010fc60000000017 */
[----:B------:R-:W4:Y:S01]  /*eb910*/  LDL.LU R58, [R1+0x1a6c] ;  /* 0x001a6c00013a7983 */ /* 0x000f220000300800 */
[----:B-1----:R-:W-:-:S03]  /*eb920*/  PRMT R6, R57, 0x5210, R27 ;  /* 0x0000521039067816 */ /* 0x002fc6000000001b */
[----:B------:R-:W-:Y:S04]  /*eb930*/  STL [R1+0x460], R8 ;  /* 0x0004600801007387 */ /* 0x000fe80000100800 */
[----:B------:R-:W-:Y:S04]  /*eb940*/  STL.64 [R1+0x468], R10 ;  /* 0x0004680a01007387 */ /* 0x000fe80000100a00 */
[----:B------:R-:W4:Y:S01]  /*eb950*/  LDL.LU R57, [R1+0x1a68] ;  /* 0x001a680001397983 */ /* 0x000f220000300800 */
[----:B------:R-:W-:Y:S01]  /*eb960*/  PRMT R7, R56, 0x5210, R35 ;  /* 0x0000521038077816 */ /* 0x000fe20000000023 */
[----:B------:R-:W-:Y:S01]  /*eb970*/  IMAD.MOV.U32 R56, RZ, RZ, R9 ;  /* 0x000000ffff387224 */ /* 0x000fe200078e0009 */
[----:B------:R-:W-:-:S03]  /*eb980*/  NOP ;  /* 0x0000000000007918 */ /* 0x000fc60000000000 */
[----:B------:R2:W-:Y:S01]  /*eb990*/  STSM.16.M88.4 [R0], R4 ;  /* 0x0000000400007844 */ /* 0x0005e20000000200 */
[----:B------:R-:W-:-:S03]  /*eb9a0*/  NOP ;  /* 0x0000000000007918 */ /* 0x000fc60000000000 */
[----:B------:R-:W-:Y:S04]  /*eb9b0*/  STL [R1+0x5524], R56 ;  /* 0x0055243801007387 */ /* 0x000fe80000100800 */
[----:B------:R-:W0:Y:S01]  /*eb9c0*/  LDS.128 R8, [R0] ;  /* 0x0000000000087984 */ /* 0x000e220000000c00 */
[----:B--2---:R-:W-:-:S03]  /*eb9d0*/  PRMT R4, R47, 0x5210, R31 ;  /* 0x000052102f047816 */ /* 0x004fc6000000001f */
[----:B------:R-:W2:Y:S01]  /*eb9e0*/  LDL.LU R47, [R1+0x4f98] ;  /* 0x004f9800012f7983 */ /* 0x000ea20000300800 */
[----:B---3--:R-:W-:-:S03]  /*eb9f0*/  PRMT R5, R17, 0x5210, R39 ;  /* 0x0000521011057816 */ /* 0x008fc60000000027 */
[----:B------:R-:W3:Y:S01]  /*eba00*/  LDL.LU R17, [R1+0x4f94] ;  /* 0x004f940001117983 */ /* 0x000ee20000300800 */
[----:B------:R-:W-:-:S03]  /*eba10*/  PRMT R7, R3, 0x5210, R16 ;  /* 0x0000521003077816 */ /* 0x000fc60000000010 */
[----:B------:R-:W3:Y:S01]  /*eba20*/  LDL.LU R3, [R1+0x4f10] ;  /* 0x004f100001037983 */ /* 0x000ee20000300800 */
[----:B------:R-:W-:Y:S01]  /*eba30*/  PRMT R6, R18, 0x5210, R43 ;  /* 0x0000521012067816 */ /* 0x000fe2000000002b */
[----:B------:R-:W-:Y:S02]  /*eba40*/  NOP ;  /* 0x0000000000007918 */ /* 0x000fe40000000000 */
[----:B------:R-:W3:Y:S04]  /*eba50*/  LDL.LU R18, [R1+0x4f0c] ;  /* 0x004f0c0001127983 */ /* 0x000ee80000300800 */
[----:B------:R-:W3:Y:S04]  /*eba60*/  LDL.LU R51, [R1+0x1acc] ;  /* 0x001acc0001337983 */ /* 0x000ee80000300800 */
[----:B0-----:R-:W-:Y:S04]  /*eba70*/  STL.64 [R1+0x410], R8 ;  /* 0x0004100801007387 */ /* 0x001fe80000100a00 */
[----:B------:R-:W-:Y:S04]  /*eba80*/  STL.64 [R1+0x418], R10 ;  /* 0x0004180a01007387 */ /* 0x000fe80000100a00 */
[----:B------:R-:W3:Y:S04]  /*eba90*/  LDL.LU R45, [R1+0x1ac8] ;  /* 0x001ac800012d7983 */ /* 0x000ee80000300800 */
[----:B------:R-:W3:Y:S04]  /*ebaa0*/  LDL.LU R46, [R1+0x1aac] ;  /* 0x001aac00012e7983 */ /* 0x000ee80000300800 */
[----:B------:R-:W3:Y:S01]  /*ebab0*/  LDL.LU R16, [R1+0x1a9c] ;  /* 0x001a9c0001107983 */ /* 0x000ee20000300800 */
[----:B------:R-:W-:-:S03]  /*ebac0*/  LOP3.LUT R23, R19, 0xffff, RZ, 0xc0, !PT ;  /* 0x0000ffff13177812 */ /* 0x000fc600078ec0ff */
[----:B------:R-:W3:Y:S04]  /*ebad0*/  LDL.LU R19, [R1+0x258] ;  /* 0x0002580001137983 */ /* 0x000ee80000300800 */
[----:B------:R0:W-:Y:S01]  /*ebae0*/  STSM.16.M88.4 [R0], R4 ;  /* 0x0000000400007844 */ /* 0x0001e20000000200 */
[----:B------:R-:W-:-:S03]  /*ebaf0*/  NOP ;  /* 0x0000000000007918 */ /* 0x000fc60000000000 */
[----:B------:R-:W1:Y:S01]  /*ebb00*/  LDS.128 R8, [R0] ;  /* 0x0000000000087984 */ /* 0x000e620000000c00 */
[----:B------:R-:W-:-:S03]  /*ebb10*/  LOP3.LUT R27, R2, 0xffff, RZ, 0xc0, !PT ;  /* 0x0000ffff021b7812 */ /* 0x000fc600078ec0ff */
[----:B------:R-:W3:Y:S01]  /*ebb20*/  LDL.LU R2, [R1+0x254] ;  /* 0x0002540001027983 */ /* 0x000ee20000300800 */
[----:B------:R-:W-:-:S03]  /*ebb30*/  LOP3.LUT R31, R61, 0xffff, RZ, 0xc0, !PT ;  /* 0x0000ffff3d1f7812 */ /* 0x000fc600078ec0ff */
[----:B------:R-:W3:Y:S01]  /*ebb40*/  LDL.LU R61, [R1+0x25c] ;  /* 0x00025c00013d7983 */ /* 0x000ee20000300800 */
[----:B0-----:R-:W-:Y:S01]  /*ebb50*/  PRMT R5, R44, 0x4210, R23 ;  /* 0x000042102c057816 */ /* 0x001fe20000000017 */
[----:B-1----:R-:W-:Y:S01]  /*ebb60*/  IMAD.MOV.U32 R56, RZ, RZ, R8 ;  /* 0x000000ffff387224 */ /* 0x002fe200078e0008 */
[----:B----4-:R-:W-:Y:S02]  /*ebb70*/  PRMT R6, R58, 0x4210, R27 ;  /* 0x000042103a067816 */ /* 0x010fe4000000001b */
[----:B------:R-:W4:Y:S04]  /*ebb80*/  LDL.LU R58, [R1+0x110] ;  /* 0x00011000013a7983 */ /* 0x000f280000300800 */
[----:B------:R-:W-:Y:S01]  /*ebb90*/  STL [R1+0x3e4], R9 ;  /* 0x0003e40901007387 */ /* 0x000fe20000100800 */
[----:B------:R-:W-:Y:S01]  /*ebba0*/  PRMT R7, R57, 0x4210, R31 ;  /* 0x0000421039077816 */ /* 0x000fe2000000001f */
[----:B------:R-:W-:-:S02]  /*ebbb0*/  IMAD.MOV.U32 R57, RZ, RZ, R11 ;  /* 0x000000ffff397224 */ /* 0x000fc400078e000b */
[----:B------:R-:W-:Y:S04]  /*ebbc0*/  STL [R1+0x3e8], R10 ;  /* 0x0003e80a01007387 */ /* 0x000fe80000100800 */
[----:B------:R-:W-:Y:S04]  /*ebbd0*/  STL.64 [R1+0x5528], R56 ;  /* 0x0055283801007387 */ /* 0x000fe80000100a00 */
[----:B------:R-:W4:Y:S01]  /*ebbe0*/  LDL.LU R44, [R1+0x264] ;  /* 0x00026400012c7983 */ /* 0x000f220000300800 */
[----:B--2---:R-:W-:-:S03]  /*ebbf0*/  LOP3.LUT R35, R47, 0xffff, RZ, 0xc0, !PT ;  /* 0x0000ffff2f237812 */ /* 0x004fc600078ec0ff */
[----:B------:R-:W2:Y:S01]  /*ebc00*/  LDL.LU R47, [R1+0x260] ;  /* 0x00026000012f7983 */ /* 0x000ea20000300800 */
[----:B---3--:R-:W-:-:S03]  /*ebc10*/  LOP3.LUT R43, R3, 0xffff, RZ, 0xc0, !PT ;  /* 0x0000ffff032b7812 */ /* 0x008fc600078ec0ff */
[----:B------:R-:W3:Y:S01]  /*ebc20*/  LDL.LU R3, [R1+0x268] ;  /* 0x0002680001037983 */ /* 0x000ee20000300800 */
[----:B------:R-:W-:Y:S02]  /*ebc30*/  LOP3.LUT R39, R17, 0xffff, RZ, 0xc0, !PT ;  /* 0x0000ffff11277812 */ /* 0x000fe400078ec0ff */
[----:B------:R-:W-:Y:S02]  /*ebc40*/  LOP3.LUT R15, R49, 0xffff, RZ, 0xc0, !PT ;  /* 0x0000ffff310f7812 */ /* 0x000fe400078ec0ff */
[----:B------:R-:W-:Y:S02]  /*ebc50*/  LOP3.LUT R17, R18, 0xffff, RZ, 0xc0, !PT ;  /* 0x0000ffff12117812 */ /* 0x000fe400078ec0ff */
[----:B------:R-:W2:Y:S01]  /*ebc60*/  LDL.LU R18, [R1+0x10c] ;  /* 0x00010c0001127983 */ /* 0x000ea20000300800 */
[----:B------:R-:W-:Y:S01]  /*ebc70*/  PRMT R4, R50, 0x4210, R15 ;  /* 0x0000421032047816 */ /* 0x000fe2000000000f */
[----:B------:R-:W-:-:S04]  /*ebc80*/  NOP ;  /* 0x0000000000007918 */ /* 0x000fc80000000000 */
[----:B------:R-:W-:Y:S01]  /*ebc90*/  STSM.16.M88.4 [R0], R4 ;  /* 0x0000000400007844 */ /* 0x000fe20000000200 */
[----:B------:R-:W-:-:S03]  /*ebca0*/  NOP ;  /* 0x0000000000007918 */ /* 0x000fc60000000000 */
[----:B------:R-:W0:Y:S04]  /*ebcb0*/  LDS.128 R4, [R0] ;  /* 0x0000000000047984 */ /* 0x000e280000000c00 */
[----:B0-----:R0:W-:Y:S04]  /*ebcc0*/  STL.64 [R1+0x3c0], R4 ;  /* 0x0003c00401007387 */ /* 0x0011e80000100a00 */
[----:B------:R1:W-:Y:S04]  /*ebcd0*/  STL.64 [R1+0x3c8], R6 ;  /* 0x0003c80601007387 */ /* 0x0003e80000100a00 */
[----:B------:R-:W2:Y:S01]  /*ebce0*/  LDL.LU R53, [R1+0x52c8] ;  /* 0x0052c80001357983 */ /* 0x000ea20000300800 */
[----:B0-----:R-:W-:-:S03]  /*ebcf0*/  PRMT R4, R19, 0x5210, R15 ;  /* 0x0000521013047816 */ /* 0x001fc6000000000f */
[----:B------:R-:W2:Y:S04]  /*ebd00*/  LDL.LU R48, [R1+0x52c4] ;  /* 0x0052c40001307983 */ /* 0x000ea80000300800 */
[----:B------:R-:W2:Y:S01]  /*ebd10*/  LDL.LU R19, [R1+0x5278] ;  /* 0x0052780001137983 */ /* 0x000ea20000300800 */
[----:B------:R-:W-:Y:S02]  /*ebd20*/  PRMT R8, R51, 0x4210, R35 ;  /* 0x0000421033087816 */ /* 0x000fe40000000023 */
[----:B------:R-:W-:Y:S02]  /*ebd30*/  PRMT R9, R45, 0x4210, R39 ;  /* 0x000042102d097816 */ /* 0x000fe40000000027 */
[----:B------:R-:W-:Y:S02]  /*ebd40*/  PRMT R10, R46, 0x4210, R43 ;  /* 0x000042102e0a7816 */ /* 0x000fe4000000002b */
[----:B------:R-:W-:Y:S01]  /*ebd50*/  PRMT R11, R16, 0x4210, R17 ;  /* 0x00004210100b7816 */ /* 0x000fe20000000011 */
[----:B------:R-:W-:-:S04]  /*ebd60*/  NOP ;  /* 0x0000000000007918 */ /* 0x000fc80000000000 */
[----:B------:R-:W-:Y:S01]  /*ebd70*/  STSM.16.M88.4 [R0], R8 ;  /* 0x0000000800007844 */ /* 0x000fe20000000200 */
[----:B------:R-:W-:-:S03]  /*ebd80*/  NOP ;  /* 0x0000000000007918 */ /* 0x000fc60000000000 */
[----:B------:R-:W0:Y:S01]  /*ebd90*/  LDS.128 R8, [R0] ;  /* 0x0000000000087984 */ /* 0x000e220000000c00 */
[----:B------:R-:W-:-:S03]  /*ebda0*/  PRMT R5, R2, 0x5210, R23 ;  /* 0x0000521002057816 */ /* 0x000fc60000000017 */
[----:B------:R-:W2:Y:S01]  /*ebdb0*/  LDL.LU R2, [R1+0x5274] ;  /* 0x0052740001027983 */ /* 0x000ea20000300800 */
[----:B-1----:R-:W-:-:S03]  /*ebdc0*/  PRMT R6, R61, 0x5210, R27 ;  /* 0x000052103d067816 */ /* 0x002fc6000000001b */
[----:B------:R-:W2:Y:S04]  /*ebdd0*/  LDL.LU R16, [R1+0x1b4c] ;  /* 0x001b4c0001107983 */ /* 0x000ea80000300800 */
[----:B------:R-:W2:Y:S04]  /*ebde0*/  LDL.LU R45, [R1+0x1b28] ;  /* 0x001b2800012d7983 */ /* 0x000ea80000300800 */
[----:B------:R-:W2:Y:S01]  /*ebdf0*/  LDL.LU R46, [R1+0x1b0c] ;  /* 0x001b0c00012e7983 */ /* 0x000ea20000300800 */
[----:B0-----:R-:W-:Y:S01]  /*ebe00*/  IMAD.MOV.U32 R61, RZ, RZ, R11 ;  /* 0x000000ffff3d7224 */ /* 0x001fe200078e000b */
[----:B----4-:R-:W-:Y:S01]  /*ebe10*/  PRMT R7, R58, 0x5210, R31 ;  /* 0x000052103a077816 */ /* 0x010fe2000000001f */
[----:B------:R-:W-:Y:S01]  /*ebe20*/  NOP ;  /* 0x0000000000007918 */ /* 0x000fe20000000000 */
[----:B------:R-:W4:Y:S04]  /*ebe30*/  LDL.LU R58, [R1+0x1af8] ;  /* 0x001af800013a7983 */ /* 0x000f280000300800 */
[----:B------:R-:W-:Y:S04]  /*ebe40*/  STL.64 [R1+0x3a0], R8 ;  /* 0x0003a00801007387 */ /* 0x000fe80000100a00 */
[----:B------:R-:W-:Y:S04]  /*ebe50*/  STL [R1+0x3a8], R10 ;  /* 0x0003a80a01007387 */ /* 0x000fe80000100800 */
[----:B------:R3:W-:Y:S01]  /*ebe60*/  STSM.16.M88.4 [R0], R4 ;  /* 0x0000000400007844 */ /* 0x0007e20000000200 */
[----:B------:R-:W-:-:S03]  /*ebe70*/  NOP ;  /* 0x0000000000007918 */ /* 0x000fc60000000000 */
[----:B------:R-:W-:Y:S04]  /*ebe80*/  STL [R1+0x5514], R61 ;  /* 0x0055143d01007387 */ /* 0x000fe80000100800 */
[----:B------:R-:W0:Y:S01]  /*ebe90*/  LDS.128 R8, [R0] ;  /* 0x0000000000087984 */ /* 0x000e220000000c00 */
[----:B---3--:R-:W-:-:S03]  /*ebea0*/  PRMT R6, R3, 0x5210, R43 ;  /* 0x0000521003067816 */ /* 0x008fc6000000002b */
[----:B------:R-:W3:Y:S01]  /*ebeb0*/  LDL.LU R3, [R1+0x4fb0] ;  /* 0x004fb00001037983 */ /* 0x000ee20000300800 */
[----:B--2---:R-:W-:-:S03]  /*ebec0*/  PRMT R7, R18, 0x5210, R17 ;  /* 0x0000521012077816 */ /* 0x004fc60000000011 */
[----:B------:R-:W2:Y:S01]  /*ebed0*/  LDL.LU R17, [R1+0x4fac] ;  /* 0x004fac0001117983 */ /* 0x000ea20000300800 */
[----:B------:R-:W-:-:S03]  /*ebee0*/  PRMT R5, R47, 0x5210, R39 ;  /* 0x000052102f057816 */ /* 0x000fc60000000027 */
[----:B------:R-:W4:Y:S04]  /*ebef0*/  LDL.LU R47, [R1+0x4f34] ;  /* 0x004f3400012f7983 */ /* 0x000f280000300800 */
[----:B------:R-:W4:Y:S04]  /*ebf00*/  LDL.LU R18, [R1+0x4f2c] ;  /* 0x004f2c0001127983 */ /* 0x000f280000300800 */
[----:B------:R-:W4:Y:S01]  /*ebf10*/  LDL.LU R49, [R1+0x1bac] ;  /* 0x001bac0001317983 */ /* 0x000f220000300800 */
[----:B------:R-:W-:Y:S01]  /*ebf20*/  PRMT R4, R44, 0x5210, R35 ;  /* 0x000052102c047816 */ /* 0x000fe20000000023 */
[----:B------:R-:W-:-:S02]  /*ebf30*/  NOP ;  /* 0x0000000000007918 */ /* 0x000fc40000000000 */
[----:B0-----:R-:W-:Y:S04]  /*ebf40*/  STL.64 [R1+0x390], R8 ;  /* 0x0003900801007387 */ /* 0x001fe80000100a00 */
[----:B------:R-:W-:Y:S04]  /*ebf50*/  STL.64 [R1+0x398], R10 ;  /* 0x0003980a01007387 */ /* 0x000fe80000100a00 */
[----:B------:R-:W4:Y:S04]  /*ebf60*/  LDL.LU R50, [R1+0x1b6c] ;  /* 0x001b6c0001327983 */ /* 0x000f280000300800 */
[----:B------:R-:W4:Y:S04]  /*ebf70*/  LDL.LU R51, [R1+0x1b8c] ;  /* 0x001b8c0001337983 */ /* 0x000f280000300800 */
[----:B------:R-:W4:Y:S01]  /*ebf80*/  LDL.LU R44, [R1+0x1b58] ;  /* 0x001b5800012c7983 */ /* 0x000f220000300800 */
[----:B------:R-:W-:-:S03]  /*ebf90*/  LOP3.LUT R27, R19, 0xffff, RZ, 0xc0, !PT ;  /* 0x0000ffff131b7812 */ /* 0x000fc600078ec0ff */
[----:B------:R-:W4:Y:S04]  /*ebfa0*/  LDL.LU R19, [R1+0x270] ;  /* 0x0002700001137983 */ /* 0x000f280000300800 */
[----:B------:R0:W-:Y:S01]  /*ebfb0*/  STSM.16.M88.4 [R0], R4 ;  /* 0x0000000400007844 */ /* 0x0001e20000000200 */
[----:B------:R-:W-:-:S03]  /*ebfc0*/  NOP ;  /* 0x0000000000007918 */ /* 0x000fc60000000000 */
[----:B------:R-:W1:Y:S01]  /*ebfd0*/  LDS.128 R8, [R0] ;  /* 0x0000000000087984 */ /* 0x000e620000000c00 */
[----:B------:R-:W-:Y:S02]  /*ebfe0*/  LOP3.LUT R15, R53, 0xffff, RZ, 0xc0, !PT ;  /* 0x0000ffff350f7812 */ /* 0x000fe400078ec0ff */
[----:B------:R-:W-:Y:S02]  /*ebff0*/  LOP3.LUT R23, R48, 0xffff, RZ, 0xc0, !PT ;  /* 0x0000ffff30177812 */ /* 0x000fe400078ec0ff */
[----:B------:R-:W-:Y:S02]  /*ec000*/  LOP3.LUT R31, R2, 0xffff, RZ, 0xc0, !PT ;  /* 0x0000ffff021f7812 */ /* 0x000fe400078ec0ff */
[----:B------:R-:W4:Y:S01]  /*ec010*/  LDL.LU R2, [R1+0x26c] ;  /* 0x00026c0001027983 */ /* 0x000f220000300800 */
[----:B0-----:R-:W-:-:S03]  /*ec020*/  PRMT R4, R16, 0x4210, R15 ;  /* 0x0000421010047816 */ /* 0x001fc6000000000f */
[----:B------:R-:W4:Y:S01]  /*ec030*/  LDL.LU R16, [R1+0x274] ;  /* 0x0002740001107983 */ /* 0x000f220000300800 */
[----:B------:R-:W-:-:S03]  /*ec040*/  PRMT R5, R45, 0x4210, R23 ;  /* 0x000042102d057816 */ /* 0x000fc60000000017 */
[----:B------:R-:W4:Y:S04]  /*ec050*/  LDL.LU R45, [R1+0x108] ;  /* 0x00010800012d7983 */ /* 0x000f280000300800 */
[----:B-1----:R-:W-:Y:S04]  /*ec060*/  STL [R1+0x380], R8 ;  /* 0x0003800801007387 */ /* 0x002fe80000100800 */
[----:B------:R-:W-:Y:S01]  /*ec070*/  STL [R1+0x38c], R11 ;  /* 0x00038c0b01007387 */ /* 0x000fe20000100800 */
[----:B------:R-:W-:Y:S02]  /*ec080*/  PRMT R6, R46, 0x4210, R27 ;  /* 0x000042102e067816 */ /* 0x000fe4000000001b */
[----:B---3--:R-:W-:-:S02]  /*ec090*/  LOP3.LUT R35, R3, 0xffff, RZ, 0xc0, !PT ;  /* 0x0000ffff03237812 */ /* 0x008fc400078ec0ff */
[----:B------:R-:W3:Y:S01]  /*ec0a0*/  LDL.LU R3, [R1+0x27c] ;  /* 0x00027c0001037983 */ /* 0x000ee20000300800 */
[----:B--2---:R-:W-:-:S03]  /*ec0b0*/  LOP3.LUT R39, R17, 0xffff, RZ, 0xc0, !PT ;  /* 0x0000ffff11277812 */ /* 0x004fc600078ec0ff */
[----:B------:R-:W2:Y:S01]  /*ec0c0*/  LDL.LU R17, [R1+0x278] ;  /* 0x0002780001117983 */ /* 0x000ea20000300800 */
[----:B----4-:R-:W-:Y:S01]  /*ec0d0*/  PRMT R7, R58, 0x4210, R31 ;  /* 0x000042103a077816 */ /* 0x010fe2000000001f */
[----:B------:R-:W-:Y:S01]  /*ec0e0*/  NOP ;  /* 0x0000000000007918 */ /* 0x000fe20000000000 */
[----:B------:R-:W-:Y:S02]  /*ec0f0*/  LOP3.LUT R43, R47, 0xffff, RZ, 0xc0, !PT ;  /* 0x0000ffff2f2b7812 */ /* 0x000fe400078ec0ff */
[----:B------:R-:W4:Y:S01]  /*ec100*/  LDL.LU R47, [R1+0x280] ;  /* 0x00028000012f7983 */ /* 0x000f220000300800 */
[----:B------:R-:W-:-:S03]  /*ec110*/  LOP3.LUT R46, R18, 0xffff, RZ, 0xc0, !PT ;  /* 0x0000ffff122e7812 */ /* 0x000fc600078ec0ff */
[----:B------:R-:W-:Y:S01]  /*ec120*/  STSM.16.M88.4 [R0], R4 ;  /* 0x0000000400007844 */ /* 0x000fe20000000200 */
[----:B------:R-:W-:-:S03]  /*ec130*/  NOP ;  /* 0x0000000000007918 */ /* 0x000fc60000000000 */
[----:B------:R-:W4:Y:S04]  /*ec140*/  LDL.LU R18, [R1+0x104] ;  /* 0x0001040001127983 */ /* 0x000f280000300800 */
[----:B------:R-:W0:Y:S04]  /*ec150*/  LDS.128 R4, [R0] ;  /* 0x0000000000047984 */ /* 0x000e280000000c00 */
[----:B0-----:R0:W-:Y:S04]  /*ec160*/  STL.64 [R1+0x370], R4 ;  /* 0x0003700401007387 */ /* 0x0011e80000100a00 */
[----:B------:R1:W-:Y:S01]  /*ec170*/  STL.64 [R1+0x378], R6 ;  /* 0x0003780601007387 */ /* 0x0003e20000100a00 */
[----:B0-----:R-:W-:-:S03]  /*ec180*/  PRMT R4, R19, 0x5210, R15 ;  /* 0x0000521013047816 */ /* 0x001fc6000000000f */
[----:B------:R-:W4:Y:S01]  /*ec190*/  LDL.LU R19, [R1+0x52e4] ;  /* 0x0052e40001137983 */ /* 0x000f220000300800 */
[----:B------:R-:W-:Y:S01]  /*ec1a0*/  IMAD.MOV.U32 R58, RZ, RZ, R9 ;  /* 0x000000ffff3a7224 */ /* 0x000fe200078e0009 */
[----:B------:R-:W-:Y:S01]  /*ec1b0*/  PRMT R8, R49, 0x4210, R35 ;  /* 0x0000421031087816 */ /* 0x000fe20000000023 */
[----:B------:R-:W-:Y:S01]  /*ec1c0*/  IMAD.MOV.U32 R61, RZ, RZ, R10 ;  /* 0x000000ffff3d7224 */ /* 0x000fe200078e000a */
        /* <DEDUP_REMOVED lines=8> */
[----:B------:R-:W4:Y:S01]  /*ec250*/  LDL.LU R2, [R1+0x52dc] ;  /* 0x0052dc0001027983 */ /* 0x000f220000300800 */
[----:B-1----:R-:W-:-:S03]  /*ec260*/  PRMT R6, R16, 0x5210, R27 ;  /* 0x0000521010067816 */ /* 0x002fc6000000001b */
[----:B------:R-:W4:Y:S01]  /*ec270*/  LDL.LU R52, [R1+0x5288] ;  /* 0x0052880001347983 */ /* 0x000f220000300800 */
[----:B------:R-:W-:Y:S01]  /*ec280*/  PRMT R7, R45, 0x5210, R31 ;  /* 0x000052102d077816 */ /* 0x000fe2000000001f */
[----:B------:R-:W-:Y:S02]  /*ec290*/  NOP ;  /* 0x0000000000007918 */ /* 0x000fe40000000000 */
[----:B------:R-:W4:Y:S04]  /*ec2a0*/  LDL.LU R53, [R1+0x5284] ;  /* 0x0052840001357983 */ /* 0x000f280000300800 */
[----:B------:R-:W4:Y:S04]  /*ec2b0*/  LDL.LU R48, [R1+0x1be8] ;  /* 0x001be80001307983 */ /* 0x000f280000300800 */
[----:B------:R-:W4:Y:S04]  /*ec2c0*/  LDL.LU R16, [R1+0x1bd8] ;  /* 0x001bd80001107983 */ /* 0x000f280000300800 */
[----:B------:R-:W4:Y:S04]  /*ec2d0*/  LDL.LU R49, [R1+0x1bcc] ;  /* 0x001bcc0001317983 */ /* 0x000f280000300800 */
[----:B------:R-:W4:Y:S04]  /*ec2e0*/  LDL.LU R44, [R1+0x1bc8] ;  /* 0x001bc800012c7983 */ /* 0x000f280000300800 */
[----:B------:R3:W-:Y:S04]  /*ec2f0*/  STSM.16.M88.4 [R0], R4 ;  /* 0x0000000400007844 */ /* 0x0007e80000000200 */
[----:B0-----:R-:W-:Y:S04]  /*ec300*/  STL.64 [R1+0x360], R8 ;  /* 0x0003600801007387 */ /* 0x001fe80000100a00 */
[----:B------:R-:W-:Y:S01]  /*ec310*/  STL.64 [R1+0x368], R10 ;  /* 0x0003680a01007387 */ /* 0x000fe20000100a00 */
[----:B------:R-:W-:-:S03]  /*ec320*/  NOP ;  /* 0x0000000000007918 */ /* 0x000fc60000000000 */
[----:B------:R-:W0:Y:S01]  /*ec330*/  LDS.128 R8, [R0] ;  /* 0x0000000000087984 */ /* 0x000e220000000c00 */
[----:B---3--:R-:W-:-:S03]  /*ec340*/  PRMT R4, R3, 0x5210, R35 ;  /* 0x0000521003047816 */ /* 0x008fc60000000023 */
[----:B------:R-:W3:Y:S01]  /*ec350*/  LDL.LU R3, [R1+0x4fe8] ;  /* 0x004fe80001037983 */ /* 0x000ee20000300800 */
[----:B--2---:R-:W-:-:S03]  /*ec360*/  PRMT R5, R17, 0x5210, R39 ;  /* 0x0000521011057816 */ /* 0x004fc60000000027 */
[----:B------:R-:W2:Y:S04]  /*ec370*/  LDL.LU R17, [R1+0x4fe4] ;  /* 0x004fe40001117983 */ /* 0x000ea80000300800 */
[----:B------:R-:W2:Y:S01]  /*ec380*/  LDL.LU R45, [R1+0x4f60] ;  /* 0x004f6000012d7983 */ /* 0x000ea20000300800 */
[----:B----4-:R-:W-:-:S03]  /*ec390*/  PRMT R6, R47, 0x5210, R43 ;  /* 0x000052102f067816 */ /* 0x010fc6000000002b */
[----:B------:R-:W4:Y:S04]  /*ec3a0*/  LDL.LU R47, [R1+0x4f5c] ;  /* 0x004f5c00012f7983 */ /* 0x000f280000300800 */
[----:B------:R-:W4:Y:S04]  /*ec3b0*/  LDL.LU R50, [R1+0x1bfc] ;  /* 0x001bfc0001327983 */ /* 0x000f280000300800 */
[----:B------:R-:W4:Y:S01]  /*ec3c0*/  LDL.LU R51, [R1+0x1bec] ;  /* 0x001bec0001337983 */ /* 0x000f220000300800 */
[----:B------:R-:W-:Y:S01]  /*ec3d0*/  PRMT R7, R18, 0x5210, R46 ;  /* 0x0000521012077816 */ /* 0x000fe2000000002e */
[----:B------:R-:W-:-:S02]  /*ec3e0*/  NOP ;  /* 0x0000000000007918 */ /* 0x000fc40000000000 */
[----:B------:R-:W4:Y:S04]  /*ec3f0*/  LDL.LU R18, [R1+0x1bf8] ;  /* 0x001bf80001127983 */ /* 0x000f280000300800 */
[----:B------:R-:W4:Y:S04]  /*ec400*/  LDL.LU R46, [R1+0x1bdc] ;  /* 0x001bdc00012e7983 */ /* 0x000f280000300800 */
[----:B0-----:R-:W-:Y:S04]  /*ec410*/  STL.64 [R1+0x350], R8 ;  /* 0x0003500801007387 */ /* 0x001fe80000100a00 */
[----:B------:R-:W-:Y:S01]  /*ec420*/  STL.64 [R1+0x358], R10 ;  /* 0x0003580a01007387 */ /* 0x000fe20000100a00 */
[----:B------:R-:W-:-:S03]  /*ec430*/  LOP3.LUT R15, R19, 0xffff, RZ, 0xc0, !PT ;  /* 0x0000ffff130f7812 */ /* 0x000fc600078ec0ff */
[----:B------:R-:W4:Y:S04]  /*ec440*/  LDL.LU R19, [R1+0x288] ;  /* 0x0002880001137983 */ /* 0x000f280000300800 */
[----:B------:R0:W-:Y:S01]  /*ec450*/  STSM.16.M88.4 [R0], R4 ;  /* 0x0000000400007844 */ /* 0x0001e20000000200 */
[----:B------:R-:W-:-:S03]  /*ec460*/  NOP ;  /* 0x0000000000007918 */ /* 0x000fc60000000000 */
[----:B------:R-:W1:Y:S01]  /*ec470*/  LDS.128 R8, [R0] ;  /* 0x0000000000087984 */ /* 0x000e620000000c00 */
[----:B------:R-:W-:-:S03]  /*ec480*/  LOP3.LUT R23, R2, 0xffff, RZ, 0xc0, !PT ;  /* 0x0000ffff02177812 */ /* 0x000fc600078ec0ff */
[----:B------:R-:W4:Y:S01]  /*ec490*/  LDL.LU R2, [R1+0x284] ;  /* 0x0002840001027983 */ /* 0x000f220000300800 */
[----:B------:R-:W-:Y:S02]  /*ec4a0*/  LOP3.LUT R31, R53, 0xffff, RZ, 0xc0, !PT ;  /* 0x0000ffff351f7812 */ /* 0x000fe400078ec0ff */
[----:B0-----:R-:W-:Y:S02]  /*ec4b0*/  PRMT R5, R16, 0x4210, R23 ;  /* 0x0000421010057816 */ /* 0x001fe40000000017 */
[----:B------:R-:W4:Y:S01]  /*ec4c0*/  LDL.LU R16, [R1+0x28c] ;  /* 0x00028c0001107983 */ /* 0x000f220000300800 */
[----:B------:R-:W-:-:S03]  /*ec4d0*/  PRMT R7, R44, 0x4210, R31 ;  /* 0x000042102c077816 */ /* 0x000fc6000000001f */
[----:B------:R-:W4:Y:S04]  /*ec4e0*/  LDL.LU R44, [R1+0x100] ;  /* 0x00010000012c7983 */ /* 0x000f280000300800 */
[----:B-1----:R-:W-:Y:S04]  /*ec4f0*/  STL.64 [R1+0x340], R8 ;  /* 0x0003400801007387 */ /* 0x002fe80000100a00 */
[----:B------:R4:W-:Y:S01]  /*ec500*/  STL.64 [R1+0x348], R10 ;  /* 0x0003480a01007387 */ /* 0x0009e20000100a00 */
[----:B---3--:R-:W-:-:S03]  /*ec510*/  LOP3.LUT R35, R3, 0xffff, RZ, 0xc0, !PT ;  /* 0x0000ffff03237812 */ /* 0x008fc600078ec0ff */
[----:B------:R-:W3:Y:S01]  /*ec520*/  LDL.LU R3, [R1+0x298] ;  /* 0x0002980001037983 */ /* 0x000ee20000300800 */
[----:B------:R-:W-:Y:S02]  /*ec530*/  LOP3.LUT R27, R52, 0xffff, RZ, 0xc0, !PT ;  /* 0x0000ffff341b7812 */ /* 0x000fe400078ec0ff */
[----:B--2---:R-:W-:Y:S02]  /*ec540*/  LOP3.LUT R39, R17, 0xffff, RZ, 0xc0, !PT ;  /* 0x0000ffff11277812 */ /* 0x004fe400078ec0ff */
[----:B------:R-:W2:Y:S01]  /*ec550*/  LDL.LU R17, [R1+0x294] ;  /* 0x0002940001117983 */ /* 0x000ea20000300800 */
[----:B------:R-:W-:Y:S02]  /*ec560*/  PRMT R4, R48, 0x4210, R15 ;  /* 0x0000421030047816 */ /* 0x000fe4000000000f */
[----:B------:R-:W-:Y:S02]  /*ec570*/  LOP3.LUT R43, R45, 0xffff, RZ, 0xc0, !PT ;  /* 0x0000ffff2d2b7812 */ /* 0x000fe400078ec0ff */
[----:B------:R-:W-:Y:S01]  /*ec580*/  PRMT R6, R49, 0x4210, R27 ;  /* 0x0000421031067816 */ /* 0x000fe2000000001b */
[----:B------:R-:W2:Y:S01]  /*ec590*/  LDL.LU R45, [R1+0x290] ;  /* 0x00029000012d7983 */ /* 0x000ea20000300800 */
[----:B------:R-:W-:-:S03]  /*ec5a0*/  NOP ;  /* 0x0000000000007918 */ /* 0x000fc60000000000 */
[----:B------:R-:W-:Y:S01]  /*ec5b0*/  STSM.16.M88.4 [R0], R4 ;  /* 0x0000000400007844 */ /* 0x000fe20000000200 */
[----:B------:R-:W-:-:S03]  /*ec5c0*/  NOP ;  /* 0x0000000000007918 */ /* 0x000fc60000000000 */
[----:B------:R-:W0:Y:S01]  /*ec5d0*/  LDS.128 R4, [R0] ;  /* 0x0000000000047984 */ /* 0x000e220000000c00 */
[----:B----4-:R-:W-:-:S03]  /*ec5e0*/  PRMT R10, R18, 0x4210, R43 ;  /* 0x00004210120a7816 */ /* 0x010fc6000000002b */
[----:B------:R-:W4:Y:S04]  /*ec5f0*/  LDL.LU R18, [R1+0xfc] ;  /* 0x0000fc0001127983 */ /* 0x000f280000300800 */
[----:B0-----:R0:W-:Y:S04]  /*ec600*/  STL.64 [R1+0x330], R4 ;  /* 0x0003300401007387 */ /* 0x0011e80000100a00 */
[----:B------:R1:W-:Y:S01]  /*ec610*/  STL.64 [R1+0x338], R6 ;  /* 0x0003380601007387 */ /* 0x0003e20000100a00 */
[----:B0-----:R-:W-:-:S03]  /*ec620*/  PRMT R4, R19, 0x5210, R15 ;  /* 0x0000521013047816 */ /* 0x001fc6000000000f */
[----:B------:R-:W4:Y:S01]  /*ec630*/  LDL.LU R19, [R1+0x52f4] ;  /* 0x0052f40001137983 */ /* 0x000f220000300800 */
[----:B------:R-:W-:Y:S02]  /*ec640*/  LOP3.LUT R47, R47, 0xffff, RZ, 0xc0, !PT ;  /* 0x0000ffff2f2f7812 */ /* 0x000fe400078ec0ff */
[----:B------:R-:W-:Y:S01]  /*ec650*/  PRMT R8, R50, 0x4210, R35 ;  /* 0x0000421032087816 */ /* 0x000fe20000000023 */
[----:B------:R-:W4:Y:S01]  /*ec660*/  LDL.LU R52, [R1+0x52ec] ;  /* 0x0052ec0001347983 */ /* 0x000f220000300800 */
[----:B------:R-:W-:Y:S02]  /*ec670*/  PRMT R9, R51, 0x4210, R39 ;  /* 0x0000421033097816 */ /* 0x000fe40000000027 */
[----:B------:R-:W-:Y:S01]  /*ec680*/  PRMT R11, R46, 0x4210, R47 ;  /* 0x000042102e0b7816 */ /* 0x000fe2000000002f */
[----:B------:R-:W-:-:S04]  /*ec690*/  NOP ;  /* 0x0000000000007918 */ /* 0x000fc80000000000 */
[----:B------:R-:W-:Y:S01]  /*ec6a0*/  STSM.16.M88.4 [R0], R8 ;  /* 0x0000000800007844 */ /* 0x000fe20000000200 */
[----:B------:R-:W-:-:S03]  /*ec6b0*/  NOP ;  /* 0x0000000000007918 */ /* 0x000fc60000000000 */
[----:B------:R-:W0:Y:S01]  /*ec6c0*/  LDS.128 R8, [R0] ;  /* 0x0000000000087984 */ /* 0x000e220000000c00 */
[----:B------:R-:W-:-:S03]  /*ec6d0*/  PRMT R5, R2, 0x5210, R23 ;  /* 0x0000521002057816 */ /* 0x000fc60000000017 */
[----:B------:R-:W4:Y:S04]  /*ec6e0*/  LDL.LU R53, [R1+0x529c] ;  /* 0x00529c0001357983 */ /* 0x000f280000300800 */
[----:B------:R-:W4:Y:S04]  /*ec6f0*/  LDL.LU R48, [R1+0x5298] ;  /* 0x0052980001307983 */ /* 0x000f280000300800 */
[----:B------:R-:W4:Y:S04]  /*ec700*/  LDL.LU R2, [R1+0x1c1c] ;  /* 0x001c1c0001027983 */ /* 0x000f280000300800 */
[----:B------:R-:W4:Y:S04]  /*ec710*/  LDL.LU R49, [R1+0x1c0c] ;  /* 0x001c0c0001317983 */ /* 0x000f280000300800 */
[----:B------:R-:W4:Y:S01]  /*ec720*/  LDL.LU R46, [R1+0x1c08] ;  /* 0x001c0800012e7983 */ /* 0x000f220000300800 */
[----:B-1----:R-:W-:-:S03]  /*ec730*/  PRMT R6, R16, 0x5210, R27 ;  /* 0x0000521010067816 */ /* 0x002fc6000000001b */
[----:B------:R-:W4:Y:S01]  /*ec740*/  LDL.LU R16, [R1+0x197c] ;  /* 0x00197c0001107983 */ /* 0x000f220000300800 */
[----:B------:R-:W-:Y:S01]  /*ec750*/  PRMT R7, R44, 0x5210, R31 ;  /* 0x000052102c077816 */ /* 0x000fe2000000001f */
[----:B------:R-:W-:-:S04]  /*ec760*/  NOP ;  /* 0x0000000000007918 */ /* 0x000fc80000000000 */
        /* <DEDUP_REMOVED lines=10> */
[----:B------:R-:W-:-:S03]  /*ec810*/  PRMT R6, R45, 0x5210, R43 ;  /* 0x000052102d067816 */ /* 0x000fc6000000002b */
[----:B------:R-:W2:Y:S04]  /*ec820*/  LDL.LU R44, [R1+0x4f80] ;  /* 0x004f8000012c7983 */ /* 0x000ea80000300800 */
[----:B------:R-:W2:Y:S04]  /*ec830*/  LDL.LU R51, [R1+0x1c38] ;  /* 0x001c380001337983 */ /* 0x000ea80000300800 */
[----:B------:R-:W2:Y:S01]  /*ec840*/  LDL.LU R45, [R1+0x1c2c] ;  /* 0x001c2c00012d7983 */ /* 0x000ea20000300800 */
[----:B----4-:R-:W-:Y:S01]  /*ec850*/  PRMT R7, R18, 0x5210, R47 ;  /* 0x0000521012077816 */ /* 0x010fe2000000002f */
        /* <DEDUP_REMOVED lines=10> */
[----:B------:R-:W-:Y:S02]  /*ec900*/  LOP3.LUT R27, R53, 0xffff, RZ, 0xc0, !PT ;  /* 0x0000ffff351b7812 */ /* 0x000fe400078ec0ff */
[----:B------:R-:W-:Y:S02]  /*ec910*/  LOP3.LUT R35, R48, 0xffff, RZ, 0xc0, !PT ;  /* 0x0000ffff30237812 */ /* 0x000fe400078ec0ff */
[----:B0-----:R-:W-:Y:S02]  /*ec920*/  PRMT R4, R2, 0x4210, R15 ;  /* 0x0000421002047816 */ /* 0x001fe4000000000f */
[----:B------:R-:W4:Y:S01]  /*ec930*/  LDL.LU R2, [R1+0x29c] ;  /* 0x00029c0001027983 */ /* 0x000f220000300800 */
[----:B------:R-:W-:-:S03]  /*ec940*/  PRMT R6, R46, 0x4210, R27 ;  /* 0x000042102e067816 */ /* 0x000fc6000000001b */
[----:B------:R-:W4:Y:S01]  /*ec950*/  LDL.LU R46, [R1+0x2a4] ;  /* 0x0002a400012e7983 */ /* 0x000f220000300800 */
[----:B------:R-:W-:-:S03]  /*ec960*/  PRMT R7, R16, 0x4210, R35 ;  /* 0x0000421010077816 */ /* 0x000fc60000000023 */
[----:B------:R-:W4:Y:S04]  /*ec970*/  LDL.LU R16, [R1+0xec] ;  /* 0x0000ec0001107983 */ /* 0x000f280000300800 */
[----:B-1----:R0:W-:Y:S04]  /*ec980*/  STL.64 [R1+0x300], R8 ;  /* 0x0003000801007387 */ /* 0x0021e80000100a00 */
[----:B------:R-:W-:Y:S01]  /*ec990*/  STL.64 [R1+0x308], R10 ;  /* 0x0003080a01007387 */ /* 0x000fe20000100a00 */
[----:B------:R-:W-:-:S04]  /*ec9a0*/  LOP3.LUT R23, R52, 0xffff, RZ, 0xc0, !PT ;  /* 0x0000ffff34177812 */ /* 0x000fc800078ec0ff */
[----:B------:R-:W-:Y:S01]  /*ec9b0*/  PRMT R5, R49, 0x4210, R23 ;  /* 0x0000421031057816 */ /* 0x000fe20000000017 */
[----:B------:R-:W-:-:S04]  /*ec9c0*/  NOP ;  /* 0x0000000000007918 */ /* 0x000fc80000000000 */
[----:B------:R-:W-:Y:S01]  /*ec9d0*/  STSM.16.M88.4 [R0], R4 ;  /* 0x0000000400007844 */ /* 0x000fe20000000200 */
[----:B------:R-:W-:-:S03]  /*ec9e0*/  NOP ;  /* 0x0000000000007918 */ /* 0x000fc60000000000 */
[----:B------:R-:W1:Y:S01]  /*ec9f0*/  LDS.128 R4, [R0] ;  /* 0x0000000000047984 */ /* 0x000e620000000c00 */
[----:B---3--:R-:W-:-:S03]  /*eca00*/  LOP3.LUT R31, R3, 0xffff, RZ, 0xc0, !PT ;  /* 0x0000ffff031f7812 */ /* 0x008fc600078ec0ff */
[----:B------:R-:W3:Y:S01]  /*eca10*/  LDL.LU R3, [R1+0x2b0] ;  /* 0x0002b00001037983 */ /* 0x000ee20000300800 */
[----:B--2---:R-:W-:-:S03]  /*eca20*/  LOP3.LUT R39, R17, 0xffff, RZ, 0xc0, !PT ;  /* 0x0000ffff11277812 */ /* 0x004fc600078ec0ff */
[----:B------:R-:W2:Y:S01]  /*eca30*/  LDL.LU R17, [R1+0x2ac] ;  /* 0x0002ac0001117983 */ /* 0x000ea20000300800 */
[----:B------:R-:W-:Y:S02]  /*eca40*/  LOP3.LUT R44, R44, 0xffff, RZ, 0xc0, !PT ;  /* 0x0000ffff2c2c7812 */ /* 0x000fe400078ec0ff */
[----:B0-----:R-:W-:Y:S02]  /*eca50*/  PRMT R8, R51, 0x4210, R31 ;  /* 0x0000421033087816 */ /* 0x001fe4000000001f */
[----:B------:R-:W2:Y:S01]  /*eca60*/  LDL.LU R51, [R1+0x2a8] ;  /* 0x0002a80001337983 */ /* 0x000ea20000300800 */
[----:B------:R-:W-:-:S03]  /*eca70*/  PRMT R9, R45, 0x4210, R39 ;  /* 0x000042102d097816 */ /* 0x000fc60000000027 */
[----:B------:R-:W2:Y:S04]  /*eca80*/  LDL.LU R45, [R1+0xdc] ;  /* 0x0000dc00012d7983 */ /* 0x000ea80000300800 */
[----:B-1----:R0:W-:Y:S04]  /*eca90*/  STL.64 [R1+0x2f0], R4 ;  /* 0x0002f00401007387 */ /* 0x0021e80000100a00 */
[----:B------:R1:W-:Y:S04]  /*ecaa0*/  STL.64 [R1+0x2f8], R6 ;  /* 0x0002f80601007387 */ /* 0x0003e80000100a00 */
[----:B------:R-:W2:Y:S04]  /*ecab0*/  LDL.LU R52, [R1+0x5308] ;  /* 0x0053080001347983 */ /* 0x000ea80000300800 */
[----:B------:R-:W2:Y:S01]  /*ecac0*/  LDL.LU R53, [R1+0x5304] ;  /* 0x0053040001357983 */ /* 0x000ea20000300800 */
[----:B----4-:R-:W-:-:S03]  /*ecad0*/  PRMT R11, R18, 0x4210, R44 ;  /* 0x00004210120b7816 */ /* 0x010fc6000000002c */
[----:B------:R-:W4:Y:S04]  /*ecae0*/  LDL.LU R48, [R1+0x52b4] ;  /* 0x0052b40001307983 */ /* 0x000f280000300800 */
[----:B------:R-:W4:Y:S01]  /*ecaf0*/  LDL.LU R18, [R1+0x52b0] ;  /* 0x0052b00001127983 */ /* 0x000f220000300800 */
[----:B------:R-:W-:-:S03]  /*ecb00*/  LOP3.LUT R43, R50, 0xffff, RZ, 0xc0, !PT ;  /* 0x0000ffff322b7812 */ /* 0x000fc600078ec0ff */
[----:B------:R-:W4:Y:S01]  /*ecb10*/  LDL.LU R49, [R1+0x1d98] ;  /* 0x001d980001317983 */ /* 0x000f220000300800 */
[----:B------:R-:W-:Y:S01]  /*ecb20*/  PRMT R10, R47, 0x4210, R43 ;  /* 0x000042102f0a7816 */ /* 0x000fe2000000002b */
[----:B------:R-:W-:Y:S02]  /*ecb30*/  NOP ;  /* 0x0000000000007918 */ /* 0x000fe40000000000 */
[----:B------:R-:W4:Y:S01]  /*ecb40*/  LDL.LU R47, [R1+0x1d78] ;  /* 0x001d7800012f7983 */ /* 0x000f220000300800 */
[----:B0-----:R-:W-:-:S03]  /*ecb50*/  PRMT R4, R19, 0x5210, R15 ;  /* 0x0000521013047816 */ /* 0x001fc6000000000f */
[----:B------:R-:W4:Y:S04]  /*ecb60*/  LDL.LU R19, [R1+0x1d88] ;  /* 0x001d880001137983 */ /* 0x000f280000300800 */
[----:B------:R-:W-:Y:S01]  /*ecb70*/  STSM.16.M88.4 [R0], R8 ;  /* 0x0000000800007844 */ /* 0x000fe20000000200 */
[----:B------:R-:W-:-:S03]  /*ecb80*/  NOP ;  /* 0x0000000000007918 */ /* 0x000fc60000000000 */
[----:B------:R-:W0:Y:S01]  /*ecb90*/  LDS.128 R8, [R0] ;  /* 0x0000000000087984 */ /* 0x000e220000000c00 */
[----:B------:R-:W-:-:S03]  /*ecba0*/  PRMT R5, R2, 0x5210, R23 ;  /* 0x0000521002057816 */ /* 0x000fc60000000017 */
[----:B------:R-:W4:Y:S01]  /*ecbb0*/  LDL.LU R2, [R1+0x1d6c] ;  /* 0x001d6c0001027983 */ /* 0x000f220000300800 */
[----:B-1----:R-:W-:Y:S02]  /*ecbc0*/  PRMT R6, R46, 0x5210, R27 ;  /* 0x000052102e067816 */ /* 0x002fe4000000001b */
        /* <DEDUP_REMOVED lines=8> */
[----:B------:R-:W3:Y:S04]  /*ecc50*/  LDL.LU R3, [R1+0x502c] ;  /* 0x00502c0001037983 */ /* 0x000ee80000300800 */
[----:B------:R-:W3:Y:S01]  /*ecc60*/  LDL.LU R50, [R1+0x5028] ;  /* 0x0050280001327983 */ /* 0x000ee20000300800 */
[----:B--2---:R-:W-:-:S03]  /*ecc70*/  PRMT R5, R17, 0x5210, R39 ;  /* 0x0000521011057816 */ /* 0x004fc60000000027 */
[----:B------:R-:W2:Y:S04]  /*ecc80*/  LDL.LU R46, [R1+0x4fa0] ;  /* 0x004fa000012e7983 */ /* 0x000ea80000300800 */
[----:B------:R-:W2:Y:S04]  /*ecc90*/  LDL.LU R16, [R1+0x4f9c] ;  /* 0x004f9c0001107983 */ /* 0x000ea80000300800 */
[----:B------:R-:W2:Y:S01]  /*ecca0*/  LDL.LU R17, [R1+0x1dc8] ;  /* 0x001dc80001117983 */ /* 0x000ea20000300800 */
[----:B------:R-:W-:-:S03]  /*eccb0*/  PRMT R6, R51, 0x5210, R43 ;  /* 0x0000521033067816 */ /* 0x000fc6000000002b */
[----:B------:R-:W2:Y:S01]  /*eccc0*/  LDL.LU R51, [R1+0x1db8] ;  /* 0x001db80001337983 */ /* 0x000ea20000300800 */
[----:B------:R-:W-:Y:S01]  /*eccd0*/  PRMT R7, R45, 0x5210, R44 ;  /* 0x000052102d077816 */ /* 0x000fe2000000002c */
[----:B------:R-:W-:Y:S02]  /*ecce0*/  NOP ;  /* 0x0000000000007918 */ /* 0x000fe40000000000 */
[----:B------:R-:W2:Y:S04]  /*eccf0*/  LDL.LU R44, [R1+0x1da8] ;  /* 0x001da800012c7983 */ /* 0x000ea80000300800 */
[----:B------:R-:W2:Y:S04]  /*ecd00*/  LDL.LU R45, [R1+0x1d8c] ;  /* 0x001d8c00012d7983 */ /* 0x000ea80000300800 */
[----:B0-----:R-:W-:Y:S04]  /*ecd10*/  STL.64 [R1+0x2d0], R8 ;  /* 0x0002d00801007387 */ /* 0x001fe80000100a00 */
[----:B------:R-:W-:Y:S01]  /*ecd20*/  STL.64 [R1+0x2d8], R10 ;  /* 0x0002d80a01007387 */ /* 0x000fe20000100a00 */
[----:B----4-:R-:W-:-:S03]  /*ecd30*/  LOP3.LUT R31, R18, 0xffff, RZ, 0xc0, !PT ;  /* 0x0000ffff121f7812 */ /* 0x010fc600078ec0ff */
[----:B------:R-:W4:Y:S01]  /*ecd40*/  LDL.LU R18, [R1+0x6ac] ;  /* 0x0006ac0001127983 */ /* 0x000f220000300800 */
[----:B------:R-:W-:-:S03]  /*ecd50*/  LOP3.LUT R27, R48, 0xffff, RZ, 0xc0, !PT ;  /* 0x0000ffff301b7812 */ /* 0x000fc600078ec0ff */
[----:B------:R0:W-:Y:S01]  /*ecd60*/  STSM.16.M88.4 [R0], R4 ;  /* 0x0000000400007844 */ /* 0x0001e20000000200 */
[----:B------:R-:W-:-:S03]  /*ecd70*/  NOP ;  /* 0x0000000000007918 */ /* 0x000fc60000000000 */
[----:B------:R-:W1:Y:S01]  /*ecd80*/  LDS.128 R8, [R0] ;  /* 0x0000000000087984 */ /* 0x000e620000000c00 */
[----:B0-----:R-:W-:-:S03]  /*ecd90*/  PRMT R6, R19, 0x4210, R27 ;  /* 0x0000421013067816 */ /* 0x001fc6000000001b */
[----:B------:R-:W4:Y:S01]  /*ecda0*/  LDL.LU R19, [R1+0x69c] ;  /* 0x00069c0001137983 */ /* 0x000f220000300800 */
[----:B------:R-:W-:-:S04]  /*ecdb0*/  LOP3.LUT R23, R53, 0xffff, RZ, 0xc0, !PT ;  /* 0x0000ffff35177812 */ /* 0x000fc800078ec0ff */
[----:B------:R-:W-:Y:S02]  /*ecdc0*/  PRMT R5, R47, 0x4210, R23 ;  /* 0x000042102f057816 */ /* 0x000fe40000000017 */
        /* <DEDUP_REMOVED lines=12> */
[----:B------:R-:W3:Y:S04]  /*ece90*/  LDL.LU R3, [R1+0x6dc] ;  /* 0x0006dc0001037983 */ /* 0x000ee80000300800 */
[----:B------:R-:W3:Y:S01]  /*ecea0*/  LDL.LU R52, [R1+0x6cc] ;  /* 0x0006cc0001347983 */ /* 0x000ee20000300800 */
[----:B--2---:R-:W-:-:S03]  /*eceb0*/  LOP3.LUT R43, R46, 0xffff, RZ, 0xc0, !PT ;  /* 0x0000ffff2e2b7812 */ /* 0x004fc600078ec0ff */
[----:B------:R-:W2:Y:S01]  /*ecec0*/  LDL.LU R46, [R1+0x6ec] ;  /* 0x0006ec00012e7983 */ /* 0x000ea20000300800 */
[----:B0-----:R-:W-:-:S03]  /*eced0*/  PRMT R8, R17, 0x4210, R35 ;  /* 0x0000421011087816 */ /* 0x001fc60000000023 */
[----:B------:R-:W2:Y:S01]  /*ecee0*/  LDL.LU R17, [R1+0xbc] ;  /* 0x0000bc0001117983 */ /* 0x000ea20000300800 */
[----:B------:R-:W-:-:S03]  /*ecef0*/  LOP3.LUT R39, R50, 0xffff, RZ, 0xc0, !PT ;  /* 0x0000ffff32277812 */ /* 0x000fc600078ec0ff */
[----:B------:R-:W2:Y:S04]  /*ecf00*/  LDL.LU R53, [R1+0x5324] ;  /* 0x0053240001357983 */ /* 0x000ea80000300800 */
[----:B------:R-:W2:Y:S01]  /*ecf10*/  LDL.LU R48, [R1+0x531c] ;  /* 0x00531c0001307983 */ /* 0x000ea20000300800 */
[----:B------:R-:W-:-:S03]  /*ecf20*/  PRMT R9, R51, 0x4210, R39 ;  /* 0x0000421033097816 */ /* 0x000fc60000000027 */
[----:B-1----:R4:W-:Y:S01]  /*ecf30*/  STL.64 [R1+0x2b0], R4 ;  /* 0x0002b00401007387 */ /* 0x0029e20000100a00 */
[----:B------:R-:W-:-:S03]  /*ecf40*/  PRMT R10, R44, 0x4210, R43 ;  /* 0x000042102c0a7816 */ /* 0x000fc6000000002b */
[----:B------:R0:W-:Y:S04]  /*ecf50*/  STL.64 [R1+0x2b8], R6 ;  /* 0x0002b80601007387 */ /* 0x0001e80000100a00 */
[----:B------:R-:W2:Y:S04]  /*ecf60*/  LDL.LU R49, [R1+0x52d4] ;  /* 0x0052d40001317983 */ /* 0x000ea80000300800 */
[----:B------:R-:W2:Y:S04]  /*ecf70*/  LDL.LU R50, [R1+0x52d0] ;  /* 0x0052d00001327983 */ /* 0x000ea80000300800 */
[----:B------:R-:W2:Y:S01]  /*ecf80*/  LDL.LU R51, [R1+0x1df8] ;  /* 0x001df80001337983 */ /* 0x000ea20000300800 */
[----:B----4-:R-:W-:-:S03]  /*ecf90*/  PRMT R4, R18, 0x5210, R15 ;  /* 0x0000521012047816 */ /* 0x010fc6000000000f */
[----:B------:R-:W4:Y:S04]  /*ecfa0*/  LDL.LU R44, [R1+0x1ddc] ;  /* 0x001ddc00012c7983 */ /* 0x000f280000300800 */
[----:B------:R-:W4:Y:S01]  /*ecfb0*/  LDL.LU R18, [R1+0x1dd8] ;  /* 0x001dd80001127983 */ /* 0x000f220000300800 */
[----:B------:R-:W-:-:S03]  /*ecfc0*/  PRMT R5, R19, 0x5210, R23 ;  /* 0x0000521013057816 */ /* 0x000fc60000000017 */
[----:B------:R-:W4:Y:S01]  /*ecfd0*/  LDL.LU R19, [R1+0x1dcc] ;  /* 0x001dcc0001137983 */ /* 0x000f220000300800 */
[----:B------:R-:W-:-:S04]  /*ecfe0*/  LOP3.LUT R16, R16, 0xffff, RZ, 0xc0, !PT ;  /* 0x0000ffff10107812 */ /* 0x000fc800078ec0ff */
[----:B------:R-:W-:Y:S01]  /*ecff0*/  PRMT R11, R45, 0x4210, R16 ;  /* 0x000042102d0b7816 */ /* 0x000fe20000000010 */
[----:B------:R-:W-:-:S04]  /*ed000*/  NOP ;  /* 0x0000000000007918 */ /* 0x000fc80000000000 */
[----:B------:R-:W-:Y:S01]  /*ed010*/  STSM.16.M88.4 [R0], R8 ;  /* 0x0000000800007844 */ /* 0x000fe20000000200 */
[----:B------:R-:W-:-:S03]  /*ed020*/  NOP ;  /* 0x0000000000007918 */ /* 0x000fc60000000000 */
[----:B------:R-:W1:Y:S01]  /*ed030*/  LDS.128 R8, [R0] ;  /* 0x0000000000087984 */ /* 0x000e620000000c00 */
[----:B0-----:R-:W-:Y:S02]  /*ed040*/  PRMT R6, R47, 0x5210, R27 ;  /* 0x000052102f067816 */ /* 0x001fe4000000001b */
[----:B------:R-:W-:Y:S01]  /*ed050*/  PRMT R7, R2, 0x5210, R31 ;  /* 0x0000521002077816 */ /* 0x000fe2000000001f */
[----:B------:R-:W-:-:S04]  /*ed060*/  NOP ;  /* 0x0000000000007918 */ /* 0x000fc80000000000 */
[----:B------:R3:W-:Y:S04]  /*ed070*/  STSM.16.M88.4 [R0], R4 ;  /* 0x0000000400007844 */ /* 0x0007e80000000200 */
[----:B-1----:R-:W-:Y:S04]  /*ed080*/  STL.64 [R1+0x2a0], R8 ;  /* 0x0002a00801007387 */ /* 0x002fe80000100a00 */
[----:B------:R-:W-:Y:S01]  /*ed090*/  STL.64 [R1+0x2a8], R10 ;  /* 0x0002a80a01007387 */ /* 0x000fe20000100a00 */
[----:B------:R-:W-:-:S03]  /*ed0a0*/  NOP ;  /* 0x0000000000007918 */ /* 0x000fc60000000000 */
[----:B------:R-:W4:Y:S04]  /*ed0b0*/  LDL.LU R45, [R1+0x504c] ;  /* 0x00504c00012d7983 */ /* 0x000f280000300800 */
[----:B------:R-:W4:Y:S04]  /*ed0c0*/  LDL.LU R47, [R1+0x5048] ;  /* 0x00504800012f7983 */ /* 0x000f280000300800 */
[----:B------:R-:W4:Y:S04]  /*ed0d0*/  LDL.LU R2, [R1+0x4fc0] ;  /* 0x004fc00001027983 */ /* 0x000f280000300800 */
[----:B------:R-:W0:Y:S01]  /*ed0e0*/  LDS.128 R8, [R0] ;  /* 0x0000000000087984 */ /* 0x000e220000000c00 */
[----:B---3--:R-:W-:-:S03]  /*ed0f0*/  PRMT R4, R3, 0x5210, R35 ;  /* 0x0000521003047816 */ /* 0x008fc60000000023 */
[----:B------:R-:W3:Y:S01]  /*ed100*/  LDL.LU R3, [R1+0x4fbc] ;  /* 0x004fbc0001037983 */ /* 0x000ee20000300800 */
[----:B--2---:R-:W-:-:S03]  /*ed110*/  PRMT R6, R46, 0x5210, R43 ;  /* 0x000052102e067816 */ /* 0x004fc6000000002b */
[----:B------:R-:W2:Y:S01]  /*ed120*/  LDL.LU R46, [R1+0x1f2c] ;  /* 0x001f2c00012e7983 */ /* 0x000ea20000300800 */
[----:B------:R-:W-:Y:S02]  /*ed130*/  PRMT R5, R52, 0x5210, R39 ;  /* 0x0000521034057816 */ /* 0x000fe40000000027 */
[----:B------:R-:W-:Y:S01]  /*ed140*/  PRMT R7, R17, 0x5210, R16 ;  /* 0x0000521011077816 */ /* 0x000fe20000000010 */
[----:B------:R-:W-:Y:S01]  /*ed150*/  NOP ;  /* 0x0000000000007918 */ /* 0x000fe20000000000 */
[----:B------:R-:W2:Y:S04]  /*ed160*/  LDL.LU R16, [R1+0x1e08] ;  /* 0x001e080001107983 */ /* 0x000ea80000300800 */
[----:B0-----:R-:W-:Y:S04]  /*ed170*/  STL.64 [R1+0x290], R8 ;  /* 0x0002900801007387 */ /* 0x001fe80000100a00 */
[----:B------:R-:W-:Y:S04]  /*ed180*/  STL.64 [R1+0x298], R10 ;  /* 0x0002980a01007387 */ /* 0x000fe80000100a00 */
[----:B------:R-:W2:Y:S01]  /*ed190*/  LDL.LU R17, [R1+0x1dfc] ;  /* 0x001dfc0001117983 */ /* 0x000ea20000300800 */
[----:B------:R-:W-:-:S03]  /*ed1a0*/  LOP3.LUT R27, R49, 0xffff, RZ, 0xc0, !PT ;  /* 0x0000ffff311b7812 */ /* 0x000fc600078ec0ff */
[----:B------:R-:W2:Y:S04]  /*ed1b0*/  LDL.LU R52, [R1+0x1de8] ;  /* 0x001de80001347983 */ /* 0x000ea80000300800 */
[----:B------:R4:W-:Y:S01]  /*ed1c0*/  STSM.16.M88.4 [R0], R4 ;  /* 0x0000000400007844 */ /* 0x0009e20000000200 */
[----:B------:R-:W-:-:S03]  /*ed1d0*/  NOP ;  /* 0x0000000000007918 */ /* 0x000fc60000000000 */
[----:B------:R-:W0:Y:S01]  /*ed1e0*/  LDS.128 R8, [R0] ;  /* 0x0000000000087984 */ /* 0x000e220000000c00 */
[----:B----4-:R-:W-:-:S03]  /*ed1f0*/  PRMT R6, R18, 0x4210, R27 ;  /* 0x0000421012067816 */ /* 0x010fc6000000001b */
[----:B------:R-:W4:Y:S01]  /*ed200*/  LDL.LU R18, [R1+0x71c] ;  /* 0x00071c0001127983 */ /* 0x000f220000300800 */
[----:B------:R-:W-:Y:S02]  /*ed210*/  LOP3.LUT R15, R53, 0xffff, RZ, 0xc0, !PT ;  /* 0x0000ffff350f7812 */ /* 0x000fe400078ec0ff */
[----:B------:R-:W-:Y:S01]  /*ed220*/  LOP3.LUT R31, R50, 0xffff, RZ, 0xc0, !PT ;  /* 0x0000ffff321f7812 */ /* 0x000fe200078ec0ff */
[----:B------:R-:W4:Y:S01]  /*ed230*/  LDL.LU R53, [R1+0x6fc] ;  /* 0x0006fc0001357983 */ /* 0x000f220000300800 */
[----:B------:R-:W-:-:S03]  /*ed240*/  LOP3.LUT R23, R48, 0xffff, RZ, 0xc0, !PT ;  /* 0x0000ffff30177812 */ /* 0x000fc600078ec0ff */
[----:B------:R-:W4:Y:S01]  /*ed250*/  LDL.LU R48, [R1+0x72c] ;  /* 0x00072c0001307983 */ /* 0x000f220000300800 */
[----:B------:R-:W-:-:S03]  /*ed260*/  PRMT R7, R19, 0x4210, R31 ;  /* 0x0000421013077816 */ /* 0x000fc6000000001f */
[----:B0-----:R2:W-:Y:S04]  /*ed270*/  STL.64 [R1+0x280], R8 ;  /* 0x0002800801007387 */ /* 0x0015e80000100a00 */
[----:B------:R0:W-:Y:S04]  /*ed280*/  STL.64 [R1+0x288], R10 ;  /* 0x0002880a01007387 */ /* 0x0001e80000100a00 */
[----:B------:R-:W4:Y:S01]  /*ed290*/  LDL.LU R19, [R1+0xac] ;  /* 0x0000ac0001137983 */ /* 0x000f220000300800 */
[----:B------:R-:W-:-:S03]  /*ed2a0*/  PRMT R4, R51, 0x4210, R15 ;  /* 0x0000421033047816 */ /* 0x000fc6000000000f */
[----:B------:R-:W4:Y:S04]  /*ed2b0*/  LDL.LU R49, [R1+0x754] ;  /* 0x0007540001317983 */ /* 0x000f280000300800 */
[----:B------:R-:W4:Y:S04]  /*ed2c0*/  LDL.LU R50, [R1+0x750] ;  /* 0x0007500001327983 */ /* 0x000f280000300800 */
[----:B------:R-:W4:Y:S01]  /*ed2d0*/  LDL.LU R51, [R1+0x74c] ;  /* 0x00074c0001337983 */ /* 0x000f220000300800 */
[----:B------:R-:W-:Y:S02]  /*ed2e0*/  LOP3.LUT R39, R47, 0xffff, RZ, 0xc0, !PT ;  /* 0x0000ffff2f277812 */ /* 0x000fe400078ec0ff */
[----:B------:R-:W-:-:S02]  /*ed2f0*/  LOP3.LUT R43, R2, 0xffff, RZ, 0xc0, !PT ;  /* 0x0000ffff022b7812 */ /* 0x000fc400078ec0ff */
[----:B------:R-:W4:Y:S01]  /*ed300*/  LDL.LU R2, [R1+0x9c] ;  /* 0x00009c0001027983 */ /* 0x000f220000300800 */
[----:B------:R-:W-:Y:S01]  /*ed310*/  PRMT R5, R44, 0x4210, R23 ;  /* 0x000042102c057816 */ /* 0x000fe20000000017 */
[----:B------:R-:W-:-:S04]  /*ed320*/  NOP ;  /* 0x0000000000007918 */ /* 0x000fc80000000000 */
[----:B------:R-:W-:Y:S01]  /*ed330*/  STSM.16.M88.4 [R0], R4 ;  /* 0x0000000400007844 */ /* 0x000fe20000000200 */
[----:B------:R-:W-:-:S03]  /*ed340*/  NOP ;  /* 0x0000000000007918 */ /* 0x000fc60000000000 */
[----:B------:R-:W1:Y:S01]  /*ed350*/  LDS.128 R4, [R0] ;  /* 0x0000000000047984 */ /* 0x000e620000000c00 */
[----:B---3--:R-:W-:-:S03]  /*ed360*/  LOP3.LUT R47, R3, 0xffff, RZ, 0xc0, !PT ;  /* 0x0000ffff032f7812 */ /* 0x008fc600078ec0ff */
[----:B------:R-:W3:Y:S01]  /*ed370*/  LDL.LU R3, [R1+0x52e0] ;  /* 0x0052e00001037983 */ /* 0x000ee20000300800 */
[----:B------:R-:W-:-:S03]  /*ed380*/  LOP3.LUT R35, R45, 0xffff, RZ, 0xc0, !PT ;  /* 0x0000ffff2d237812 */ /* 0x000fc600078ec0ff */
[----:B------:R-:W3:Y:S01]  /*ed390*/  LDL.LU R44, [R1+0x50] ;  /* 0x00005000012c7983 */ /* 0x000ee20000300800 */
[----:B--2---:R-:W-:-:S03]  /*ed3a0*/  PRMT R8, R46, 0x4210, R35 ;  /* 0x000042102e087816 */ /* 0x004fc60000000023 */
[----:B------:R-:W2:Y:S04]  /*ed3b0*/  LDL.LU R45, [R1+0x54] ;  /* 0x00005400012d7983 */ /* 0x000ea80000300800 */
[----:B------:R-:W2:Y:S01]  /*ed3c0*/  LDL.LU R46, [R1+0x58] ;  /* 0x00005800012e7983 */ /* 0x000ea20000300800 */
[----:B------:R-:W-:-:S03]  /*ed3d0*/  PRMT R9, R16, 0x4210, R39 ;  /* 0x0000421010097816 */ /* 0x000fc60000000027 */
[----:B------:R-:W2:Y:S01]  /*ed3e0*/  LDL.LU R16, [R1+0x4fd8] ;  /* 0x004fd80001107983 */ /* 0x000ea20000300800 */
[----:B0-----:R-:W-:-:S03]  /*ed3f0*/  PRMT R10, R17, 0x4210, R43 ;  /* 0x00004210110a7816 */ /* 0x001fc6000000002b */
[----:B------:R-:W2:Y:S01]  /*ed400*/  LDL.LU R17, [R1+0x1f3c] ;  /* 0x001f3c0001117983 */ /* 0x000ea20000300800 */
[----:B------:R-:W-:Y:S01]  /*ed410*/  PRMT R11, R52, 0x4210, R47 ;  /* 0x00004210340b7816 */ /* 0x000fe2000000002f */
[----:B------:R-:W-:Y:S02]  /*ed420*/  NOP ;  /* 0x0000000000007918 */ /* 0x000fe40000000000 */
[----:B-1----:R4:W-:Y:S04]  /*ed430*/  STL.64 [R1+0x270], R4 ;  /* 0x0002700401007387 */ /* 0x0029e80000100a00 */
[----:B------:R0:W-:Y:S04]  /*ed440*/  STSM.16.M88.4 [R0], R8 ;  /* 0x0000000800007844 */ /* 0x0001e80000000200 */
[----:B------:R1:W-:Y:S01]  /*ed450*/  STL.64 [R1+0x278], R6 ;  /* 0x0002780601007387 */ /* 0x0003e20000100a00 */
[----:B----4-:R-:W-:-:S03]  /*ed460*/  PRMT R4, R18, 0x5210, R15 ;  /* 0x0000521012047816 */ /* 0x010fc6000000000f */
[----:B0-----:R-:W4:Y:S04]  /*ed470*/  LDL.LU R8, [R1+0x60] ;  /* 0x0000600001087983 */ /* 0x001f280000300800 */
[----:B------:R-:W4:Y:S04]  /*ed480*/  LDL.LU R9, [R1+0x64] ;  /* 0x0000640001097983 */ /* 0x000f280000300800 */
[----:B------:R-:W4:Y:S04]  /*ed490*/  LDL.LU R10, [R1+0x68] ;  /* 0x00006800010a7983 */ /* 0x000f280000300800 */
[----:B------:R-:W4:Y:S01]  /*ed4a0*/  LDL.LU R18, [R1+0x1f48] ;  /* 0x001f480001127983 */ /* 0x000f220000300800 */
[----:B-1----:R-:W-:-:S03]  /*ed4b0*/  PRMT R7, R19, 0x5210, R31 ;  /* 0x0000521013077816 */ /* 0x002fc6000000001f */
[----:B------:R-:W4:Y:S01]  /*ed4c0*/  LDL.LU R19, [R1+0x8c] ;  /* 0x00008c0001137983 */ /* 0x000f220000300800 */
[----:B------:R-:W-:Y:S01]  /*ed4d0*/  PRMT R5, R53, 0x5210, R23 ;  /* 0x0000521035057816 */ /* 0x000fe20000000017 */
[----:B------:R-:W-:Y:S02]  /*ed4e0*/  NOP ;  /* 0x0000000000007918 */ /* 0x000fe40000000000 */
[----:B------:R-:W0:Y:S01]  /*ed4f0*/  LDS.128 R52, [R0] ;  /* 0x0000000000347984 */ /* 0x000e220000000c00 */
[----:B------:R-:W-:Y:S01]  /*ed500*/  PRMT R6, R48, 0x5210, R27 ;  /* 0x0000521030067816 */ /* 0x000fe2000000001b */
[----:B------:R-:W-:-:S04]  /*ed510*/  NOP ;  /* 0x0000000000007918 */ /* 0x000fc80000000000 */
[----:B------:R-:W-:Y:S04]  /*ed520*/  STSM.16.M88.4 [R0], R4 ;  /* 0x0000000400007844 */ /* 0x000fe80000000200 */
[----:B0-----:R-:W-:Y:S04]  /*ed530*/  STL.64 [R1+0x260], R52 ;  /* 0x0002603401007387 */ /* 0x001fe80000100a00 */
[----:B------:R0:W-:Y:S04]  /*ed540*/  STL.64 [R1+0x268], R54 ;  /* 0x0002683601007387 */ /* 0x0001e80000100a00 */
[----:B0-----:R-:W4:Y:S01]  /*ed550*/  LDL.LU.64 R54, [R1+0x5608] ;  /* 0x0056080001367983 */ /* 0x001f220000300a00 */
[----:B------:R-:W-:-:S03]  /*ed560*/  PRMT R7, R2, 0x5210, R47 ;  /* 0x0000521002077816 */ /* 0x000fc6000000002f */
[----:B------:R-:W4:Y:S01]  /*ed570*/  LDL.LU R2, [R1+0x7c] ;  /* 0x00007c0001027983 */ /* 0x000f220000300800 */
[----:B------:R-:W-:Y:S02]  /*ed580*/  PRMT R4, R49, 0x5210, R35 ;  /* 0x0000521031047816 */ /* 0x000fe40000000023 */
[----:B------:R-:W-:Y:S02]  /*ed590*/  PRMT R5, R50, 0x5210, R39 ;  /* 0x0000521032057816 */ /* 0x000fe40000000027 */
[----:B------:R-:W-:Y:S01]  /*ed5a0*/  PRMT R6, R51, 0x5210, R43 ;  /* 0x0000521033067816 */ /* 0x000fe2000000002b */
[----:B------:R-:W-:Y:S01]  /*ed5b0*/  NOP ;  /* 0x0000000000007918 */ /* 0x000fe20000000000 */
[----:B------:R-:W0:Y:S01]  /*ed5c0*/  LDS.128 R48, [R0] ;  /* 0x0000000000307984 */ /* 0x000e220000000c00 */
[----:B------:R-:W-:-:S03]  /*ed5d0*/  NOP ;  /* 0x0000000000007918 */ /* 0x000fc60000000000 */
[----:B------:R-:W-:Y:S01]  /*ed5e0*/  STSM.16.M88.4 [R0], R4 ;  /* 0x0000000400007844 */ /* 0x000fe20000000200 */
[----:B------:R-:W-:-:S03]  /*ed5f0*/  NOP ;  /* 0x0000000000007918 */ /* 0x000fc60000000000 */
[----:B------:R-:W1:Y:S01]  /*ed600*/  LDS.128 R4, [R0] ;  /* 0x0000000000047984 */ /* 0x000e620000000c00 */
[----:B---3--:R-:W-:-:S03]  /*ed610*/  LOP3.LUT R15, R3, 0xffff, RZ, 0xc0, !PT ;  /* 0x0000ffff030f7812 */ /* 0x008fc600078ec0ff */
[----:B------:R-:W3:Y:S04]  /*ed620*/  LDL.LU R3, [R1+0x52e8] ;  /* 0x0052e80001037983 */ /* 0x000ee80000300800 */
[----:B0-----:R-:W-:Y:S04]  /*ed630*/  STL.64 [R1+0x250], R48 ;  /* 0x0002503001007387 */ /* 0x001fe80000100a00 */
[----:B------:R0:W-:Y:S04]  /*ed640*/  STL.64 [R1+0x258], R50 ;  /* 0x0002583201007387 */ /* 0x0001e80000100a00 */
[----:B0-----:R-:W3:Y:S04]  /*ed650*/  LDL.LU.64 R50, [R1+0x5600] ;  /* 0x0056000001327983 */ /* 0x001ee80000300a00 */
[----:B------:R-:W3:Y:S04]  /*ed660*/  LDL.LU.64 R48, [R1+0x55f8] ;  /* 0x0055f80001307983 */ /* 0x000ee80000300a00 */
[----:B-1----:R0:W-:Y:S01]  /*ed670*/  STL.64 [R1+0x240], R4 ;  /* 0x0002400401007387 */ /* 0x0021e20000100a00 */
[----:B--2---:R-:W-:-:S02]  /*ed680*/  LOP3.LUT R23, R16, 0xffff, RZ, 0xc0, !PT ;  /* 0x0000ffff10177812 */ /* 0x004fc400078ec0ff */
[----:B------:R-:W-:Y:S01]  /*ed690*/  PRMT R47, R17, 0x4210, R15 ;  /* 0x00004210112f7816 */ /* 0x000fe2000000000f */
[----:B------:R1:W-:Y:S01]  /*ed6a0*/  STL.64 [R1+0x248], R6 ;  /* 0x0002480601007387 */ /* 0x0003e20000100a00 */
[----:B------:R-:W-:-:S03]  /*ed6b0*/  NOP ;  /* 0x0000000000007918 */ /* 0x000fc60000000000 */
[----:B0-----:R-:W2:Y:S04]  /*ed6c0*/  LDL.LU R4, [R1+0x80] ;  /* 0x0000800001047983 */ /* 0x001ea80000300800 */
[----:B------:R-:W2:Y:S04]  /*ed6d0*/  LDL.LU R5, [R1+0x84] ;  /* 0x0000840001057983 */ /* 0x000ea80000300800 */
[----:B-1----:R-:W2:Y:S04]  /*ed6e0*/  LDL.LU R6, [R1+0x88] ;  /* 0x0000880001067983 */ /* 0x002ea80000300800 */
[----:B------:R-:W2:Y:S04]  /*ed6f0*/  LDL.LU R52, [R1+0x4ff8] ;  /* 0x004ff80001347983 */ /* 0x000ea80000300800 */
[----:B------:R-:W2:Y:S04]  /*ed700*/  LDL.LU R16, [R1+0x19c8] ;  /* 0x0019c80001107983 */ /* 0x000ea80000300800 */
[----:B------:R-:W-:Y:S01]  /*ed710*/  STSM.16.M88.4 [R0], R44 ;  /* 0x0000002c00007844 */ /* 0x000fe20000000200 */
[----:B------:R-:W-:-:S03]  /*ed720*/  NOP ;  /* 0x0000000000007918 */ /* 0x000fc60000000000 */
[----:B------:R-:W0:Y:S01]  /*ed730*/  LDS.128 R44, [R0] ;  /* 0x00000000002c7984 */ /* 0x000e220000000c00 */
[----:B----4-:R-:W-:Y:S01]  /*ed740*/  PRMT R11, R18, 0x4210, R23 ;  /* 0x00004210120b7816 */ /* 0x010fe20000000017 */
[----:B------:R-:W-:-:S04]  /*ed750*/  NOP ;  /* 0x0000000000007918 */ /* 0x000fc80000000000 */
[----:B------:R-:W-:Y:S01]  /*ed760*/  STSM.16.M88.4 [R0], R8 ;  /* 0x0000000800007844 */ /* 0x000fe20000000200 */
[----:B------:R-:W-:-:S03]  /*ed770*/  NOP ;  /* 0x0000000000007918 */ /* 0x000fc60000000000 */
[----:B------:R-:W1:Y:S01]  /*ed780*/  LDS.128 R8, [R0] ;  /* 0x0000000000087984 */ /* 0x000e620000000c00 */
[----:B------:R-:W-:Y:S01]  /*ed790*/  PRMT R15, R19, 0x5210, R15 ;  /* 0x00005210130f7816 */ /* 0x000fe2000000000f */
[----:B------:R-:W-:Y:S02]  /*ed7a0*/  NOP ;  /* 0x0000000000007918 */ /* 0x000fe40000000000 */
[----:B0-----:R-:W-:Y:S04]  /*ed7b0*/  STL.64 [R1+0x230], R44 ;  /* 0x0002302c01007387 */ /* 0x001fe80000100a00 */
[----:B------:R0:W-:Y:S04]  /*ed7c0*/  STL.64 [R1+0x238], R46 ;  /* 0x0002382e01007387 */ /* 0x0001e80000100a00 */
[----:B------:R4:W-:Y:S04]  /*ed7d0*/  STSM.16.M88.4 [R0], R12 ;  /* 0x0000000c00007844 */ /* 0x0009e80000000200 */
[----:B0-----:R-:W2:Y:S04]  /*ed7e0*/  LDL.LU.64 R46, [R1+0x55f0] ;  /* 0x0055f000012e7983 */ /* 0x001ea80000300a00 */
[----:B------:R-:W2:Y:S04]  /*ed7f0*/  LDL.LU.64 R44, [R1+0x55e8] ;  /* 0x0055e800012c7983 */ /* 0x000ea80000300a00 */
[----:B------:R-:W2:Y:S04]  /*ed800*/  LDL.LU R53, [R1+0x1f58] ;  /* 0x001f580001357983 */ /* 0x000ea80000300800 */
[----:B------:R-:W2:Y:S04]  /*ed810*/  LDL.LU R17, [R1+0x180] ;  /* 0x0001800001117983 */ /* 0x000ea80000300800 */
[----:B-1----:R-:W-:Y:S04]  /*ed820*/  STL.64 [R1+0x220], R8 ;  /* 0x0002200801007387 */ /* 0x002fe80000100a00 */
[----:B------:R-:W-:Y:S01]  /*ed830*/  STL.64 [R1+0x228], R10 ;  /* 0x0002280a01007387 */ /* 0x000fe20000100a00 */
[----:B------:R-:W-:-:S03]  /*ed840*/  NOP ;  /* 0x0000000000007918 */ /* 0x000fc60000000000 */
[----:B----4-:R-:W4:Y:S04]  /*ed850*/  LDL.LU R12, [R1+0x90] ;  /* 0x00009000010c7983 */ /* 0x010f280000300800 */
[----:B------:R-:W4:Y:S04]  /*ed860*/  LDL.LU R13, [R1+0x94] ;  /* 0x00009400010d7983 */ /* 0x000f280000300800 */
[----:B------:R-:W4:Y:S04]  /*ed870*/  LDL.LU R14, [R1+0x98] ;  /* 0x00009800010e7983 */ /* 0x000f280000300800 */
[----:B------:R-:W0:Y:S04]  /*ed880*/  LDS.128 R8, [R0] ;  /* 0x0000000000087984 */ /* 0x000e280000000c00 */
[----:B------:R-:W4:Y:S04]  /*ed890*/  LDL.LU R18, [R1+0x68c] ;  /* 0x00068c0001127983 */ /* 0x000f280000300800 */
[----:B------:R-:W4:Y:S01]  /*ed8a0*/  LDL.LU R19, [R1+0x52f0] ;  /* 0x0052f00001137983 */ /* 0x000f220000300800 */
[----:B------:R-:W-:Y:S01]  /*ed8b0*/  PRMT R23, R2, 0x5210, R23 ;  /* 0x0000521002177816 */ /* 0x000fe20000000017 */
[----:B------:R-:W-:-:S02]  /*ed8c0*/  NOP ;  /* 0x0000000000007918 */ /* 0x000fc40000000000 */
[----:B0-----:R0:W-:Y:S04]  /*ed8d0*/  STL.64 [R1+0x210], R8 ;  /* 0x0002100801007387 */ /* 0x0011e80000100a00 */
[----:B------:R1:W-:Y:S04]  /*ed8e0*/  STL.64 [R1+0x218], R10 ;  /* 0x0002180a01007387 */ /* 0x0003e80000100a00 */
[----:B0-----:R-:W4:Y:S04]  /*ed8f0*/  LDL.LU R8, [R1+0xa0] ;  /* 0x0000a00001087983 */ /* 0x001f280000300800 */
[----:B------:R-:W4:Y:S04]  /*ed900*/  LDL.LU R9, [R1+0xa4] ;  /* 0x0000a40001097983 */ /* 0x000f280000300800 */
[----:B-1----:R-:W4:Y:S04]  /*ed910*/  LDL.LU R10, [R1+0xa8] ;  /* 0x0000a800010a7983 */ /* 0x002f280000300800 */
[----:B------:R-:W4:Y:S01]  /*ed920*/  LDL.LU R2, [R1+0x5004] ;  /* 0x0050040001027983 */ /* 0x000f220000300800 */
[----:B---3--:R-:W-:-:S03]  /*ed930*/  LOP3.LUT R27, R3, 0xffff, RZ, 0xc0, !PT ;  /* 0x0000ffff031b7812 */ /* 0x008fc600078ec0ff */
[----:B------:R-:W3:Y:S04]  /*ed940*/  LDL.LU R3, [R1+0x1f6c] ;  /* 0x001f6c0001037983 */ /* 0x000ee80000300800 */
[----:B------:R-:W-:Y:S01]  /*ed950*/  STSM.16.M88.4 [R0], R20 ;  /* 0x0000001400007844 */ /* 0x000fe20000000200 */
[----:B------:R-:W-:-:S03]  /*ed960*/  NOP ;  /* 0x0000000000007918 */ /* 0x000fc60000000000 */
[----:B------:R-:W0:Y:S01]  /*ed970*/  LDS.128 R20, [R0] ;  /* 0x0000000000147984 */ /* 0x000e220000000c00 */
[----:B--2---:R-:W-:Y:S01]  /*ed980*/  PRMT R7, R16, 0x4210, R27 ;  /* 0x0000421010077816 */ /* 0x004fe2000000001b */
[----:B------:R-:W-:Y:S02]  /*ed990*/  NOP ;  /* 0x0000000000007918 */ /* 0x000fe40000000000 */
[----:B0-----:R-:W-:Y:S04]  /*ed9a0*/  STL.64 [R1+0x200], R20 ;  /* 0x0002001401007387 */ /* 0x001fe80000100a00 */
[----:B------:R0:W-:Y:S04]  /*ed9b0*/  STSM.16.M88.4 [R0], R4 ;  /* 0x0000000400007844 */ /* 0x0001e80000000200 */
[----:B------:R-:W-:Y:S01]  /*ed9c0*/  STL.64 [R1+0x208], R22 ;  /* 0x0002081601007387 */ /* 0x000fe20000100a00 */
[----:B------:R-:W-:-:S03]  /*ed9d0*/  NOP ;  /* 0x0000000000007918 */ /* 0x000fc60000000000 */
[----:B------:R-:W1:Y:S04]  /*ed9e0*/  LDS.128 R20, [R0] ;  /* 0x0000000000147984 */ /* 0x000e680000000c00 */
[----:B0-----:R-:W2:Y:S04]  /*ed9f0*/  LDL.LU R4, [R1+0xb0] ;  /* 0x0000b00001047983 */ /* 0x001ea80000300800 */
[----:B------:R-:W2:Y:S04]  /*eda00*/  LDL.LU R5, [R1+0xb4] ;  /* 0x0000b40001057983 */ /* 0x000ea80000300800 */
[----:B------:R-:W2:Y:S04]  /*eda10*/  LDL.LU R6, [R1+0xb8] ;  /* 0x0000b80001067983 */ /* 0x000ea80000300800 */
[----:B------:R-:W2:Y:S01]  /*eda20*/  LDL.LU R16, [R1+0x1f7c] ;  /* 0x001f7c0001107983 */ /* 0x000ea20000300800 */
[----:B------:R-:W-:-:S03]  /*eda30*/  LOP3.LUT R31, R52, 0xffff, RZ, 0xc0, !PT ;  /* 0x0000ffff341f7812 */ /* 0x000fc600078ec0ff */
[----:B-1----:R-:W-:Y:S04]  /*eda40*/  STL.64 [R1+0x1f0], R20 ;  /* 0x0001f01401007387 */ /* 0x002fe80000100a00 */
[----:B------:R-:W-:Y:S01]  /*eda50*/  STL.64 [R1+0x1f8], R22 ;  /* 0x0001f81601007387 */ /* 0x000fe20000100a00 */
[----:B------:R-:W-:Y:S01]  /*eda60*/  NOP ;  /* 0x0000000000007918 */ /* 0x000fe20000000000 */
[----:B------:R-:W-:Y:S02]  /*eda70*/  PRMT R15, R53, 0x4210, R31 ;  /* 0x00004210350f7816 */ /* 0x000fe4000000001f */
[----:B------:R-:W-:Y:S02]  /*eda80*/  PRMT R27, R17, 0x5210, R27 ;  /* 0x00005210111b7816 */ /* 0x000fe4000000001b */
[----:B------:R-:W2:Y:S04]  /*eda90*/  LDL.LU R17, [R1+0x4c] ;  /* 0x00004c0001117983 */ /* 0x000ea80000300800 */
[----:B----4-:R-:W-:Y:S01]  /*edaa0*/  STSM.16.M88.4 [R0], R12 ;  /* 0x0000000c00007844 */ /* 0x010fe20000000200 */
[----:B------:R-:W-:-:S03]  /*edab0*/  NOP ;  /* 0x0000000000007918 */ /* 0x000fc60000000000 */
[----:B------:R-:W0:Y:S01]  /*edac0*/  LDS.128 R12, [R0] ;  /* 0x00000000000c7984 */ /* 0x000e220000000c00 */
[----:B------:R-:W-:-:S03]  /*edad0*/  NOP ;  /* 0x0000000000007918 */ /* 0x000fc60000000000 */
[----:B------:R-:W-:Y:S01]  /*edae0*/  STSM.16.M88.4 [R0], R24 ;  /* 0x0000001800007844 */ /* 0x000fe20000000200 */
[----:B------:R-:W-:Y:S01]  /*edaf0*/  NOP ;  /* 0x0000000000007918 */ /* 0x000fe20000000000 */
[----:B------:R-:W-:Y:S02]  /*edb00*/  PRMT R31, R18, 0x5210, R31 ;  /* 0x00005210121f7816 */ /* 0x000fe4000000001f */
[----:B0-----:R-:W-:Y:S04]  /*edb10*/  STL.64 [R1+0x1e0], R12 ;  /* 0x0001e00c01007387 */ /* 0x001fe80000100a00 */
[----:B------:R-:W-:Y:S04]  /*edb20*/  STL.64 [R1+0x1e8], R14 ;  /* 0x0001e80e01007387 */ /* 0x000fe80000100a00 */
[----:B------:R-:W0:Y:S01]  /*edb30*/  LDS.128 R12, [R0] ;  /* 0x00000000000c7984 */ /* 0x000e220000000c00 */
[----:B------:R-:W-:Y:S01]  /*edb40*/  LOP3.LUT R35, R19, 0xffff, RZ, 0xc0, !PT ;  /* 0x0000ffff13237812 */ /* 0x000fe200078ec0ff */
[----:B------:R-:W-:-:S02]  /*edb50*/  NOP ;  /* 0x0000000000007918 */ /* 0x000fc40000000000 */
[----:B------:R-:W4:Y:S04]  /*edb60*/  LDL.LU R18, [R1+0x3c] ;  /* 0x00003c0001127983 */ /* 0x000f280000300800 */
[----:B------:R-:W4:Y:S01]  /*edb70*/  LDL.LU R19, [R1+0x52fc] ;  /* 0x0052fc0001137983 */ /* 0x000f220000300800 */
[----:B------:R-:W-:-:S03]  /*edb80*/  LOP3.LUT R39, R2, 0xffff, RZ, 0xc0, !PT ;  /* 0x0000ffff02277812 */ /* 0x000fc600078ec0ff */
[----:B0-----:R0:W-:Y:S04]  /*edb90*/  STL.64 [R1+0x1c0], R12 ;  /* 0x0001c00c01007387 */ /* 0x0011e80000100a00 */
[----:B------:R1:W-:Y:S04]  /*edba0*/  STL.64 [R1+0x1c8], R14 ;  /* 0x0001c80e01007387 */ /* 0x0003e80000100a00 */
[----:B0-----:R-:W4:Y:S04]  /*edbb0*/  LDL.LU R12, [R1+0xc0] ;  /* 0x0000c000010c7983 */ /* 0x001f280000300800 */
[----:B------:R-:W4:Y:S04]  /*edbc0*/  LDL.LU R13, [R1+0xc4] ;  /* 0x0000c400010d7983 */ /* 0x000f280000300800 */
[----:B-1----:R-:W4:Y:S04]  /*edbd0*/  LDL.LU R14, [R1+0xc8] ;  /* 0x0000c800010e7983 */ /* 0x002f280000300800 */
[----:B------:R-:W4:Y:S01]  /*edbe0*/  LDL.LU R2, [R1+0x5018] ;  /* 0x0050180001027983 */ /* 0x000f220000300800 */
[----:B---3--:R-:W-:-:S03]  /*edbf0*/  PRMT R11, R3, 0x4210, R35 ;  /* 0x00004210030b7816 */ /* 0x008fc60000000023 */
[----:B------:R-:W3:Y:S04]  /*edc00*/  LDL.LU R3, [R1+0x1f88] ;  /* 0x001f880001037983 */ /* 0x000ee80000300800 */
[----:B------:R-:W-:Y:S01]  /*edc10*/  STSM.16.M88.4 [R0], R28 ;  /* 0x0000001c00007844 */ /* 0x000fe20000000200 */
[----:B------:R-:W-:-:S03]  /*edc20*/  NOP ;  /* 0x0000000000007918 */ /* 0x000fc60000000000 */
[----:B------:R-:W0:Y:S01]  /*edc30*/  LDS.128 R20, [R0] ;  /* 0x0000000000147984 */ /* 0x000e220000000c00 */
[----:B------:R-:W-:-:S03]  /*edc40*/  NOP ;  /* 0x0000000000007918 */ /* 0x000fc60000000000 */
[----:B------:R1:W-:Y:S04]  /*edc50*/  STSM.16.M88.4 [R0], R8 ;  /* 0x0000000800007844 */ /* 0x0003e80000000200 */
[----:B0-----:R-:W-:Y:S04]  /*edc60*/  STL.64 [R1+0x1b0], R20 ;  /* 0x0001b01401007387 */ /* 0x001fe80000100a00 */
[----:B------:R-:W-:Y:S01]  /*edc70*/  STL.64 [R1+0x1b8], R22 ;  /* 0x0001b81601007387 */ /* 0x000fe20000100a00 */
[----:B------:R-:W-:-:S03]  /*edc80*/  NOP ;  /* 0x0000000000007918 */ /* 0x000fc60000000000 */
[----:B------:R-:W0:Y:S04]  /*edc90*/  LDS.128 R20, [R0] ;  /* 0x0000000000147984 */ /* 0x000e280000000c00 */
[----:B-1----:R-:W3:Y:S01]  /*edca0*/  LDL.LU R8, [R1+0xd0] ;  /* 0x0000d00001087983 */ /* 0x002ee20000300800 */
[----:B--2---:R-:W-:Y:S01]  /*edcb0*/  PRMT R7, R16, 0x4210, R39 ;  /* 0x0000421010077816 */ /* 0x004fe20000000027 */
[----:B------:R-:W-:-:S04]  /*edcc0*/  NOP ;  /* 0x0000000000007918 */ /* 0x000fc80000000000 */
[----:B------:R-:W-:Y:S01]  /*edcd0*/  STSM.16.M88.4 [R0], R4 ;  /* 0x0000000400007844 */ /* 0x000fe20000000200 */
[----:B------:R-:W-:-:S03]  /*edce0*/  NOP ;  /* 0x0000000000007918 */ /* 0x000fc60000000000 */
[----:B------:R-:W1:Y:S04]  /*edcf0*/  LDS.128 R4, [R0] ;  /* 0x0000000000047984 */ /* 0x000e680000000c00 */
[----:B0-----:R0:W-:Y:S04]  /*edd00*/  STL.64 [R1+0x1a0], R20 ;  /* 0x0001a01401007387 */ /* 0x0011e80000100a00 */
[----:B------:R-:W-:Y:S04]  /*edd10*/  STL.64 [R1+0x1a8], R22 ;  /* 0x0001a81601007387 */ /* 0x000fe80000100a00 */
[----:B------:R-:W2:Y:S04]  /*edd20*/  LDL.LU R9, [R1+0xd4] ;  /* 0x0000d40001097983 */ /* 0x000ea80000300800 */
[----:B------:R-:W2:Y:S04]  /*edd30*/  LDL.LU R10, [R1+0xd8] ;  /* 0x0000d800010a7983 */ /* 0x000ea80000300800 */
[----:B------:R-:W2:Y:S01]  /*edd40*/  LDL.LU R16, [R1+0x1f8c] ;  /* 0x001f8c0001107983 */ /* 0x000ea20000300800 */
[----:B------:R-:W-:Y:S01]  /*edd50*/  PRMT R35, R17, 0x5210, R35 ;  /* 0x0000521011237816 */ /* 0x000fe20000000023 */
[----:B------:R-:W-:-:S02]  /*edd60*/  NOP ;  /* 0x0000000000007918 */ /* 0x000fc40000000000 */
[----:B------:R-:W2:Y:S04]  /*edd70*/  LDL.LU R17, [R1+0x2c] ;  /* 0x00002c0001117983 */ /* 0x000ea80000300800 */
[----:B------:R-:W-:Y:S01]  /*edd80*/  STSM.16.M88.4 [R0], R32 ;  /* 0x0000002000007844 */ /* 0x000fe20000000200 */
[----:B------:R-:W-:-:S03]  /*edd90*/  NOP ;  /* 0x0000000000007918 */ /* 0x000fc60000000000 */
[----:B-1----:R-:W-:Y:S04]  /*edda0*/  STL.64 [R1+0x190], R4 ;  /* 0x0001900401007387 */ /* 0x002fe80000100a00 */
[----:B------:R-:W-:Y:S04]  /*eddb0*/  STL.64 [R1+0x198], R6 ;  /* 0x0001980601007387 */ /* 0x000fe80000100a00 */
[----:B------:R-:W1:Y:S04]  /*eddc0*/  LDS.128 R4, [R0] ;  /* 0x0000000000047984 */ /* 0x000e680000000c00 */
[----:B0-----:R-:W2:Y:S04]  /*eddd0*/  LDL.LU R20, [R1] ;  /* 0x0000000001147983 */ /* 0x001ea80000300800 */
[----:B-1----:R-:W-:Y:S04]  /*edde0*/  STL.64 [R1+0x180], R4 ;  /* 0x0001800401007387 */ /* 0x002fe80000100a00 */
[----:B------:R-:W-:Y:S04]  /*eddf0*/  STL.64 [R1+0x188], R6 ;  /* 0x0001880601007387 */ /* 0x000fe80000100a00 */
[----:B------:R-:W2:Y:S04]  /*ede00*/  LDL.LU R21, [R1+0x4] ;  /* 0x0000040001157983 */ /* 0x000ea80000300800 */
[----:B------:R-:W2:Y:S01]  /*ede10*/  LDL.LU R22, [R1+0x8] ;  /* 0x0000080001167983 */ /* 0x000ea20000300800 */
[----:B----4-:R-:W-:Y:S01]  /*ede20*/  PRMT R39, R18, 0x5210, R39 ;  /* 0x0000521012277816 */ /* 0x010fe20000000027 */
[----:B------:R-:W-:-:S02]  /*ede30*/  NOP ;  /* 0x0000000000007918 */ /* 0x000fc40000000000 */
[----:B------:R-:W4:Y:S04]  /*ede40*/  LDL.LU R18, [R1+0x1c] ;  /* 0x00001c0001127983 */ /* 0x000f280000300800 */
[----:B------:R-:W-:Y:S01]  /*ede50*/  STSM.16.M88.4 [R0], R36 ;  /* 0x0000002400007844 */ /* 0x000fe20000000200 */
[----:B------:R-:W-:-:S03]  /*ede60*/  NOP ;  /* 0x0000000000007918 */ /* 0x000fc60000000000 */
[----:B------:R-:W0:Y:S01]  /*ede70*/  LDS.128 R24, [R0] ;  /* 0x0000000000187984 */ /* 0x000e220000000c00 */
[----:B------:R-:W-:-:S03]  /*ede80*/  LOP3.LUT R43, R19, 0xffff, RZ, 0xc0, !PT ;  /* 0x0000ffff132b7812 */ /* 0x000fc600078ec0ff */
[----:B------:R-:W4:Y:S04]  /*ede90*/  LDL.LU R19, [R1+0x530c] ;  /* 0x00530c0001137983 */ /* 0x000f280000300800 */
[----:B0-----:R-:W-:Y:S01]  /*edea0*/  STL.64 [R1+0x170], R24 ;  /* 0x0001701801007387 */ /* 0x001fe20000100a00 */
[----:B------:R-:W-:-:S03]  /*edeb0*/  LOP3.LUT R4, R2, 0xffff, RZ, 0xc0, !PT ;  /* 0x0000ffff02047812 */ /* 0x000fc600078ec0ff */
[----:B------:R-:W-:Y:S01]  /*edec0*/  STL.64 [R1+0x178], R26 ;  /* 0x0001781a01007387 */ /* 0x000fe20000100a00 */
[----:B------:R-:W-:Y:S01]  /*eded0*/  NOP ;  /* 0x0000000000007918 */ /* 0x000fe20000000000 */
[----:B---3--:R-:W-:-:S05]  /*edee0*/  PRMT R15, R3, 0x4210, R43 ;  /* 0x00004210030f7816 */ /* 0x008fca000000002b */
[----:B------:R0:W-:Y:S01]  /*edef0*/  STSM.16.M88.4 [R0], R12 ;  /* 0x0000000c00007844 */ /* 0x0001e20000000200 */
[----:B------:R-:W-:-:S03]  /*edf00*/  NOP ;  /* 0x0000000000007918 */ /* 0x000fc60000000000 */
[----:B------:R-:W1:Y:S04]  /*edf10*/  LDS.128 R24, [R0] ;  /* 0x0000000000187984 */ /* 0x000e680000000c00 */
[----:B0-----:R-:W3:Y:S04]  /*edf20*/  LDL.LU R12, [R1+0xe0] ;  /* 0x0000e000010c7983 */ /* 0x001ee80000300800 */
[----:B------:R-:W3:Y:S04]  /*edf30*/  LDL.LU R13, [R1+0xe4] ;  /* 0x0000e400010d7983 */ /* 0x000ee80000300800 */
[----:B------:R-:W3:Y:S04]  /*edf40*/  LDL.LU R14, [R1+0xe8] ;  /* 0x0000e800010e7983 */ /* 0x000ee80000300800 */
[----:B------:R-:W3:Y:S04]  /*edf50*/  LDL.LU R2, [R1+0x5020] ;  /* 0x0050200001027983 */ /* 0x000ee80000300800 */
[----:B------:R-:W3:Y:S04]  /*edf60*/  LDL.LU R3, [R1+0x1f98] ;  /* 0x001f980001037983 */ /* 0x000ee80000300800 */
[----:B-1----:R-:W-:Y:S04]  /*edf70*/  STL.64 [R1+0x160], R24 ;  /* 0x0001601801007387 */ /* 0x002fe80000100a00 */
[----:B------:R-:W-:Y:S01]  /*edf80*/  STL.64 [R1+0x168], R26 ;  /* 0x0001681a01007387 */ /* 0x000fe20000100a00 */
[----:B------:R-:W-:Y:S01]  /*edf90*/  NOP ;  /* 0x0000000000007918 */ /* 0x000fe20000000000 */
[----:B--2---:R-:W-:-:S05]  /*edfa0*/  PRMT R11, R16, 0x4210, R4 ;  /* 0x00004210100b7816 */ /* 0x004fca0000000004 */
[----:B------:R0:W-:Y:S01]  /*edfb0*/  STSM.16.M88.4 [R0], R8 ;  /* 0x0000000800007844 */ /* 0x0001e20000000200 */
[----:B------:R-:W-:-:S03]  /*edfc0*/  NOP ;  /* 0x0000000000007918 */ /* 0x000fc60000000000 */
[----:B------:R-:W1:Y:S01]  /*edfd0*/  LDS.128 R24, [R0] ;  /* 0x0000000000187984 */ /* 0x000e620000000c00 */
[----:B------:R-:W-:Y:S01]  /*edfe0*/  PRMT R43, R17, 0x5210, R43 ;  /* 0x00005210112b7816 */ /* 0x000fe2000000002b */
[----:B------:R-:W-:Y:S02]  /*edff0*/  NOP ;  /* 0x0000000000007918 */ /* 0x000fe40000000000 */
[----:B0-----:R-:W2:Y:S04]  /*ee000*/  LDL.LU R8, [R1+0xf0] ;  /* 0x0000f00001087983 */ /* 0x001ea80000300800 */
[----:B------:R-:W2:Y:S04]  /*ee010*/  LDL.LU R9, [R1+0xf4] ;  /* 0x0000f40001097983 */ /* 0x000ea80000300800 */
[----:B------:R-:W2:Y:S04]  /*ee020*/  LDL.LU R10, [R1+0xf8] ;  /* 0x0000f800010a7983 */ /* 0x000ea80000300800 */
[----:B------:R-:W2:Y:S04]  /*ee030*/  LDL.LU R16, [R1+0x1f9c] ;  /* 0x001f9c0001107983 */ /* 0x000ea80000300800 */
[----:B------:R-:W-:Y:S01]  /*ee040*/  STSM.16.M88.4 [R0], R40 ;  /* 0x0000002800007844 */ /* 0x000fe20000000200 */
[----:B------:R-:W-:-:S03]  /*ee050*/  NOP ;  /* 0x0000000000007918 */ /* 0x000fc60000000000 */
[----:B------:R-:W0:Y:S04]  /*ee060*/  LDS.128 R32, [R0] ;  /* 0x0000000000207984 */ /* 0x000e280000000c00 */
[----:B------:R-:W2:Y:S04]  /*ee070*/  LDL.LU R28, [R1+0x10] ;  /* 0x00001000011c7983 */ /* 0x000ea80000300800 */
[----:B------:R-:W2:Y:S04]  /*ee080*/  LDL.LU R29, [R1+0x14] ;  /* 0x00001400011d7983 */ /* 0x000ea80000300800 */
[----:B------:R-:W2:Y:S04]  /*ee090*/  LDL.LU R30, [R1+0x18] ;  /* 0x00001800011e7983 */ /* 0x000ea80000300800 */
[----:B------:R-:W2:Y:S04]  /*ee0a0*/  LDL.LU R17, [R1+0x70c] ;  /* 0x00070c0001117983 */ /* 0x000ea80000300800 */
[----:B-1----:R1:W-:Y:S04]  /*ee0b0*/  STL.64 [R1+0x150], R24 ;  /* 0x0001501801007387 */ /* 0x0023e80000100a00 */
[----:B------:R4:W-:Y:S04]  /*ee0c0*/  STL.64 [R1+0x158], R26 ;  /* 0x0001581a01007387 */ /* 0x0009e80000100a00 */
[----:B-1----:R-:W2:Y:S04]  /*ee0d0*/  LDL.LU R24, [R1+0x20] ;  /* 0x0000200001187983 */ /* 0x002ea80000300800 */
[----:B0-----:R-:W-:Y:S04]  /*ee0e0*/  STL.64 [R1+0x140], R32 ;  /* 0x0001402001007387 */ /* 0x001fe80000100a00 */
[----:B------:R-:W-:Y:S01]  /*ee0f0*/  STL.64 [R1+0x148], R34 ;  /* 0x0001482201007387 */ /* 0x000fe20000100a00 */
[----:B------:R-:W-:-:S03]  /*ee100*/  NOP ;  /* 0x0000000000007918 */ /* 0x000fc60000000000 */
[----:B------:R-:W2:Y:S01]  /*ee110*/  LDL.LU R25, [R1+0x24] ;  /* 0x0000240001197983 */ /* 0x000ea20000300800 */
[----:B----4-:R-:W-:-:S03]  /*ee120*/  PRMT R23, R18, 0x5210, R4 ;  /* 0x0000521012177816 */ /* 0x010fc60000000004 */
[----:B------:R-:W4:Y:S04]  /*ee130*/  LDL.LU R26, [R1+0x28] ;  /* 0x00002800011a7983 */ /* 0x000f280000300800 */
[----:B------:R0:W-:Y:S01]  /*ee140*/  STSM.16.M88.4 [R0], R20 ;  /* 0x0000001400007844 */ /* 0x0001e20000000200 */
[----:B------:R-:W-:-:S03]  /*ee150*/  NOP ;  /* 0x0000000000007918 */ /* 0x000fc60000000000 */
[----:B------:R-:W1:Y:S01]  /*ee160*/  LDS.128 R32, [R0] ;  /* 0x0000000000207984 */ /* 0x000e620000000c00 */
[----:B------:R-:W-:-:S03]  /*ee170*/  LOP3.LUT R4, R19, 0xffff, RZ, 0xc0, !PT ;  /* 0x0000ffff13047812 */ /* 0x000fc600078ec0ff */
[----:B------:R-:W4:Y:S04]  /*ee180*/  LDL.LU R18, [R1+0x73c] ;  /* 0x00073c0001127983 */ /* 0x000f280000300800 */
[----:B------:R-:W4:Y:S04]  /*ee190*/  LDL.LU R19, [R1+0x5310] ;  /* 0x0053100001137983 */ /* 0x000f280000300800 */
[----:B0-----:R-:W4:Y:S04]  /*ee1a0*/  LDL.LU R20, [R1+0x6d0] ;  /* 0x0006d00001147983 */ /* 0x001f280000300800 */
[----:B-1----:R-:W-:Y:S04]  /*ee1b0*/  STL.64 [R1+0x130], R32 ;  /* 0x0001302001007387 */ /* 0x002fe80000100a00 */
[----:B------:R-:W-:Y:S01]  /*ee1c0*/  STL.64 [R1+0x138], R34 ;  /* 0x0001382201007387 */ /* 0x000fe20000100a00 */
[----:B------:R-:W-:-:S03]  /*ee1d0*/  NOP ;  /* 0x0000000000007918 */ /* 0x000fc60000000000 */
[----:B------:R-:W4:Y:S04]  /*ee1e0*/  LDL.LU R21, [R1+0x6d4] ;  /* 0x0006d40001157983 */ /* 0x000f280000300800 */
[----:B------:R-:W4:Y:S01]  /*ee1f0*/  LDL.LU R22, [R1+0x6d8] ;  /* 0x0006d80001167983 */ /* 0x000f220000300800 */
[----:B---3--:R-:W-:-:S03]  /*ee200*/  LOP3.LUT R5, R2, 0xffff, RZ, 0xc0, !PT ;  /* 0x0000ffff02057812 */ /* 0x008fc600078ec0ff */
[----:B------:R-:W3:Y:S01]  /*ee210*/  LDL.LU R2, [R1+0x5030] ;  /* 0x0050300001027983 */ /* 0x000ee20000300800 */
[----:B------:R-:W-:-:S03]  /*ee220*/  PRMT R15, R3, 0x4210, R4 ;  /* 0x00004210030f7816 */ /* 0x000fc60000000004 */
[----:B------:R-:W3:Y:S04]  /*ee230*/  LDL.LU R3, [R1+0x19cc] ;  /* 0x0019cc0001037983 */ /* 0x000ee80000300800 */
[----:B------:R-:W-:Y:S01]  /*ee240*/  STSM.16.M88.4 [R0], R12 ;  /* 0x0000000c00007844 */ /* 0x000fe20000000200 */
[----:B------:R-:W-:-:S03]  /*ee250*/  NOP ;  /* 0x0000000000007918 */ /* 0x000fc60000000000 */
[----:B------:R-:W0:Y:S04]  /*ee260*/  LDS.128 R12, [R0] ;  /* 0x00000000000c7984 */ /* 0x000e280000000c00 */
[----:B0-----:R0:W-:Y:S04]  /*ee270*/  STL.64 [R1+0x120], R12 ;  /* 0x0001200c01007387 */ /* 0x0011e80000100a00 */
[----:B------:R1:W-:Y:S04]  /*ee280*/  STL.64 [R1+0x128], R14 ;  /* 0x0001280e01007387 */ /* 0x0003e80000100a00 */
[----:B0-----:R-:W3:Y:S04]  /*ee290*/  LDL.LU R12, [R1+0x6e0] ;  /* 0x0006e000010c7983 */ /* 0x001ee80000300800 */
[----:B------:R-:W3:Y:S04]  /*ee2a0*/  LDL.LU R13, [R1+0x6e4] ;  /* 0x0006e400010d7983 */ /* 0x000ee80000300800 */
[----:B-1----:R-:W3:Y:S01]  /*ee2b0*/  LDL.LU R14, [R1+0x6e8] ;  /* 0x0006e800010e7983 */ /* 0x002ee20000300800 */
[----:B--2---:R-:W-:Y:S01]  /*ee2c0*/  PRMT R11, R16, 0x4210, R5 ;  /* 0x00004210100b7816 */ /* 0x004fe20000000005 */
[----:B------:R-:W-:-:S04]  /*ee2d0*/  NOP ;  /* 0x0000000000007918 */ /* 0x000fc80000000000 */
[----:B------:R0:W-:Y:S01]  /*ee2e0*/  STSM.16.M88.4 [R0], R8 ;  /* 0x0000000800007844 */ /* 0x0001e20000000200 */
[----:B------:R-:W-:-:S03]  /*ee2f0*/  NOP ;  /* 0x0000000000007918 */ /* 0x000fc60000000000 */
[----:B------:R-:W1:Y:S04]  /*ee300*/  LDS.128 R32, [R0] ;  /* 0x0000000000207984 */ /* 0x000e680000000c00 */
[----:B------:R-:W2:Y:S04]  /*ee310*/  LDL.LU R16, [R1+0x1fa8] ;  /* 0x001fa80001107983 */ /* 0x000ea80000300800 */
[----:B0-----:R-:W2:Y:S04]  /*ee320*/  LDL.LU R8, [R1+0x30] ;  /* 0x0000300001087983 */ /* 0x001ea80000300800 */
[----:B------:R-:W2:Y:S01]  /*ee330*/  LDL.LU R9, [R1+0x34] ;  /* 0x0000340001097983 */ /* 0x000ea20000300800 */
[----:B------:R-:W-:Y:S01]  /*ee340*/  PRMT R31, R17, 0x5210, R4 ;  /* 0x00005210111f7816 */ /* 0x000fe20000000004 */
[----:B------:R-:W-:-:S02]  /*ee350*/  NOP ;  /* 0x0000000000007918 */ /* 0x000fc40000000000 */
[----:B------:R-:W2:Y:S04]  /*ee360*/  LDL.LU R10, [R1+0x38] ;  /* 0x00003800010a7983 */ /* 0x000ea80000300800 */
[----:B------:R-:W2:Y:S04]  /*ee370*/  LDL.LU R17, [R1+0x758] ;  /* 0x0007580001117983 */ /* 0x000ea80000300800 */
[----:B------:R0:W-:Y:S04]  /*ee380*/  STSM.16.M88.4 [R0], R28 ;  /* 0x0000001c00007844 */ /* 0x0001e80000000200 */
[----:B-1----:R-:W-:Y:S04]  /*ee390*/  STL.64 [R1+0x110], R32 ;  /* 0x0001102001007387 */ /* 0x002fe80000100a00 */
[----:B------:R-:W-:Y:S01]  /*ee3a0*/  STL.64 [R1+0x118], R34 ;  /* 0x0001182201007387 */ /* 0x000fe20000100a00 */
[----:B------:R-:W-:-:S03]  /*ee3b0*/  NOP ;  /* 0x0000000000007918 */ /* 0x000fc60000000000 */
[----:B------:R-:W1:Y:S04]  /*ee3c0*/  LDS.128 R32, [R0] ;  /* 0x0000000000207984 */ /* 0x000e680000000c00 */
[----:B0-----:R-:W2:Y:S01]  /*ee3d0*/  LDL.LU R28, [R1+0x40] ;  /* 0x00004000011c7983 */ /* 0x001ea20000300800 */
[----:B----4-:R-:W-:Y:S01]  /*ee3e0*/  PRMT R27, R18, 0x5210, R5 ;  /* 0x00005210121b7816 */ /* 0x010fe20000000005 */
[----:B------:R-:W-:Y:S01]  /*ee3f0*/  NOP ;  /* 0x0000000000007918 */ /* 0x000fe20000000000 */
[----:B------:R-:W-:Y:S01]  /*ee400*/  LOP3.LUT R4, R19, 0xffff, RZ, 0xc0, !PT ;  /* 0x0000ffff13047812 */ /* 0x000fe200078ec0ff */
[----:B-1----:R-:W-:Y:S04]  /*ee410*/  STL.64 [R1+0x100], R32 ;  /* 0x0001002001007387 */ /* 0x002fe80000100a00 */
[----:B------:R-:W-:Y:S04]  /*ee420*/  STL.64 [R1+0x108], R34 ;  /* 0x0001082201007387 */ /* 0x000fe80000100a00 */
[----:B------:R-:W4:Y:S04]  /*ee430*/  LDL.LU R29, [R1+0x44] ;  /* 0x00004400011d7983 */ /* 0x000f280000300800 */
[----:B------:R-:W4:Y:S04]  /*ee440*/  LDL.LU R30, [R1+0x48] ;  /* 0x00004800011e7983 */ /* 0x000f280000300800 */
[----:B------:R-:W4:Y:S01]  /*ee450*/  LDL.LU R18, [R1+0x75c] ;  /* 0x00075c0001127983 */ /* 0x000f220000300800 */
[----:B---3--:R-:W-:-:S03]  /*ee460*/  PRMT R23, R3, 0x4210, R4 ;  /* 0x0000421003177816 */ /* 0x008fc60000000004 */
[----:B------:R-:W3:Y:S04]  /*ee470*/  LDL.LU R3, [R1+0x5320] ;  /* 0x0053200001037983 */ /* 0x000ee80000300800 */
[----:B------:R-:W-:Y:S01]  /*ee480*/  STSM.16.M88.4 [R0], R24 ;  /* 0x0000001800007844 */ /* 0x000fe20000000200 */
[----:B------:R-:W-:-:S03]  /*ee490*/  NOP ;  /* 0x0000000000007918 */ /* 0x000fc60000000000 */
[----:B------:R-:W0:Y:S01]  /*ee4a0*/  LDS.128 R24, [R0] ;  /* 0x0000000000187984 */ /* 0x000e220000000c00 */
[----:B------:R-:W-:Y:S01]  /*ee4b0*/  LOP3.LUT R5, R2, 0xffff, RZ, 0xc0, !PT ;  /* 0x0000ffff02057812 */ /* 0x000fe200078ec0ff */
[----:B------:R-:W-:Y:S02]  /*ee4c0*/  NOP ;  /* 0x0000000000007918 */ /* 0x000fe40000000000 */
[----:B------:R-:W-:Y:S01]  /*ee4d0*/  STSM.16.M88.4 [R0], R20 ;  /* 0x0000001400007844 */ /* 0x000fe20000000200 */
[----:B------:R-:W-:-:S03]  /*ee4e0*/  NOP ;  /* 0x0000000000007918 */ /* 0x000fc60000000000 */
[----:B------:R-:W1:Y:S04]  /*ee4f0*/  LDS.128 R20, [R0] ;  /* 0x0000000000147984 */ /* 0x000e680000000c00 */
[----:B0-----:R0:W-:Y:S04]  /*ee500*/  STL.64 [R1+0xf0], R24 ;  /* 0x0000f01801007387 */ /* 0x0011e80000100a00 */
[----:B------:R1:W-:Y:S04]  /*ee510*/  STL.64 [R1+0xf8], R26 ;  /* 0x0000f81a01007387 */ /* 0x0003e80000100a00 */
[----:B0-----:R-:W4:Y:S04]  /*ee520*/  LDL.LU R24, [R1+0x6f0] ;  /* 0x0006f00001187983 */ /* 0x001f280000300800 */
[----:B------:R-:W4:Y:S04]  /*ee530*/  LDL.LU R25, [R1+0x6f4] ;  /* 0x0006f40001197983 */ /* 0x000f280000300800 */
[----:B-1----:R-:W4:Y:S04]  /*ee540*/  LDL.LU R26, [R1+0x6f8] ;  /* 0x0006f800011a7983 */ /* 0x002f280000300800 */
[----:B------:R-:W4:Y:S04]  /*ee550*/  LDL.LU R19, [R1+0x5044] ;  /* 0x0050440001137983 */ /* 0x000f280000300800 */
[----:B------:R-:W4:Y:S04]  /*ee560*/  LDL.LU R2, [R1+0x19d8] ;  /* 0x0019d80001027983 */ /* 0x000f280000300800 */
[----:B------:R0:W-:Y:S04]  /*ee570*/  STL.64 [R1+0xe0], R20 ;  /* 0x0000e01401007387 */ /* 0x0001e80000100a00 */
[----:B------:R1:W-:Y:S04]  /*ee580*/  STL.64 [R1+0xe8], R22 ;  /* 0x0000e81601007387 */ /* 0x0003e80000100a00 */
[----:B0-----:R-:W4:Y:S04]  /*ee590*/  LDL.LU R20, [R1+0x700] ;  /* 0x0007000001147983 */ /* 0x001f280000300800 */
[----:B------:R-:W4:Y:S04]  /*ee5a0*/  LDL.LU R21, [R1+0x704] ;  /* 0x0007040001157983 */ /* 0x000f280000300800 */
[----:B-1----:R-:W4:Y:S01]  /*ee5b0*/  LDL.LU R22, [R1+0x708] ;  /* 0x0007080001167983 */ /* 0x002f220000300800 */
[----:B--2---:R-:W-:Y:S01]  /*ee5c0*/  PRMT R15, R16, 0x4210, R5 ;  /* 0x00004210100f7816 */ /* 0x004fe20000000005 */
[----:B------:R-:W-:-:S02]  /*ee5d0*/  NOP ;  /* 0x0000000000007918 */ /* 0x000fc40000000000 */
[----:B------:R-:W2:Y:S04]  /*ee5e0*/  LDL.LU R16, [R1+0x4cbc] ;  /* 0x004cbc0001107983 */ /* 0x000ea80000300800 */
        /* <DEDUP_REMOVED lines=9> */
[----:B------:R0:W-:Y:S04]  /*ee680*/  STSM.16.M88.4 [R0], R8 ;  /* 0x0000000800007844 */ /* 0x0001e80000000200 */
[----:B-1----:R-:W-:Y:S04]  /*ee690*/  STL.64 [R1+0xd0], R32 ;  /* 0x0000d02001007387 */ /* 0x002fe80000100a00 */
[----:B------:R-:W-:Y:S01]  /*ee6a0*/  STL.64 [R1+0xd8], R34 ;  /* 0x0000d82201007387 */ /* 0x000fe20000100a00 */
[----:B------:R-:W-:-:S03]  /*ee6b0*/  NOP ;  /* 0x0000000000007918 */ /* 0x000fc60000000000 */
[----:B0-----:R-:W2:Y:S04]  /*ee6c0*/  LDL.LU R8, [R1+0x680] ;  /* 0x0006800001087983 */ /* 0x001ea80000300800 */
[----:B------:R-:W2:Y:S04]  /*ee6d0*/  LDL.LU R9, [R1+0x684] ;  /* 0x0006840001097983 */ /* 0x000ea80000300800 */
[----:B------:R-:W2:Y:S04]  /*ee6e0*/  LDL.LU R10, [R1+0x688] ;  /* 0x00068800010a7983 */ /* 0x000ea80000300800 */
[----:B------:R-:W0:Y:S01]  /*ee6f0*/  LDS.128 R32, [R0] ;  /* 0x0000000000207984 */ /* 0x000e220000000c00 */
[----:B---3--:R-:W-:-:S03]  /*ee700*/  LOP3.LUT R4, R3, 0xffff, RZ, 0xc0, !PT ;  /* 0x0000ffff03047812 */ /* 0x008fc600078ec0ff */
[----:B------:R-:W3:Y:S01]  /*ee710*/  LDL.LU R3, [R1+0x764] ;  /* 0x0007640001037983 */ /* 0x000ee20000300800 */
[----:B----4-:R-:W-:Y:S01]  /*ee720*/  PRMT R31, R18, 0x5210, R5 ;  /* 0x00005210121f7816 */ /* 0x010fe20000000005 */
[----:B------:R-:W-:-:S04]  /*ee730*/  NOP ;  /* 0x0000000000007918 */ /* 0x000fc80000000000 */
[----:B------:R-:W-:Y:S01]  /*ee740*/  STSM.16.M88.4 [R0], R28 ;  /* 0x0000001c00007844 */ /* 0x000fe20000000200 */
[----:B------:R-:W-:-:S03]  /*ee750*/  NOP ;  /* 0x0000000000007918 */ /* 0x000fc60000000000 */
[----:B------:R-:W1:Y:S04]  /*ee760*/  LDS.128 R28, [R0] ;  /* 0x00000000001c7984 */ /* 0x000e680000000c00 */
[----:B0-----:R-:W-:Y:S04]  /*ee770*/  STL.64 [R1+0xc0], R32 ;  /* 0x0000c02001007387 */ /* 0x001fe80000100a00 */
[----:B------:R-:W-:Y:S01]  /*ee780*/  STL.64 [R1+0xc8], R34 ;  /* 0x0000c82201007387 */ /* 0x000fe20000100a00 */
[----:B------:R-:W-:-:S03]  /*ee790*/  NOP ;  /* 0x0000000000007918 */ /* 0x000fc60000000000 */
[----:B------:R-:W4:Y:S04]  /*ee7a0*/  LDL.LU R18, [R1+0x5328] ;  /* 0x0053280001127983 */ /* 0x000f280000300800 */
[----:B-1----:R-:W-:Y:S04]  /*ee7b0*/  STL.64 [R1+0xb0], R28 ;  /* 0x0000b01c01007387 */ /* 0x002fe80000100a00 */
[----:B------:R-:W-:Y:S01]  /*ee7c0*/  STL.64 [R1+0xb8], R30 ;  /* 0x0000b81e01007387 */ /* 0x000fe20000100a00 */
[----:B------:R-:W-:Y:S02]  /*ee7d0*/  PRMT R27, R2, 0x4210, R4 ;  /* 0x00004210021b7816 */ /* 0x000fe40000000004 */
[----:B------:R-:W-:-:S03]  /*ee7e0*/  LOP3.LUT R5, R19, 0xffff, RZ, 0xc0, !PT ;  /* 0x0000ffff13057812 */ /* 0x000fc600078ec0ff */
[----:B------:R0:W-:Y:S01]  /*ee7f0*/  STSM.16.M88.4 [R0], R24 ;  /* 0x0000001800007844 */ /* 0x0001e20000000200 */
[----:B------:R-:W-:-:S03]  /*ee800*/  NOP ;  /* 0x0000000000007918 */ /* 0x000fc60000000000 */
[----:B------:R-:W1:Y:S04]  /*ee810*/  LDS.128 R28, [R0] ;  /* 0x00000000001c7984 */ /* 0x000e680000000c00 */
[----:B0-----:R-:W4:Y:S04]  /*ee820*/  LDL.LU R24, [R1+0x710] ;  /* 0x0007100001187983 */ /* 0x001f280000300800 */
[----:B------:R-:W4:Y:S04]  /*ee830*/  LDL.LU R25, [R1+0x714] ;  /* 0x0007140001197983 */ /* 0x000f280000300800 */
[----:B------:R-:W4:Y:S04]  /*ee840*/  LDL.LU R26, [R1+0x718] ;  /* 0x00071800011a7983 */ /* 0x000f280000300800 */
[----:B------:R-:W4:Y:S04]  /*ee850*/  LDL.LU R19, [R1+0x5050] ;  /* 0x0050500001137983 */ /* 0x000f280000300800 */
[----:B------:R-:W4:Y:S04]  /*ee860*/  LDL.LU R2, [R1+0x4cc0] ;  /* 0x004cc00001027983 */ /* 0x000f280000300800 */
[----:B-1----:R-:W-:Y:S04]  /*ee870*/  STL.64 [R1+0xa0], R28 ;  /* 0x0000a01c01007387 */ /* 0x002fe80000100a00 */
[----:B------:R-:W-:Y:S01]  /*ee880*/  STL.64 [R1+0xa8], R30 ;  /* 0x0000a81e01007387 */ /* 0x000fe20000100a00 */
[----:B------:R-:W-:Y:S01]  /*ee890*/  NOP ;  /* 0x0000000000007918 */ /* 0x000fe20000000000 */
[----:B--2---:R-:W-:-:S05]  /*ee8a0*/  PRMT R23, R16, 0x4210, R5 ;  /* 0x0000421010177816 */ /* 0x004fca0000000005 */
[----:B------:R0:W-:Y:S01]  /*ee8b0*/  STSM.16.M88.4 [R0], R20 ;  /* 0x0000001400007844 */ /* 0x0001e20000000200 */
[----:B------:R-:W-:-:S03]  /*ee8c0*/  NOP ;  /* 0x0000000000007918 */ /* 0x000fc60000000000 */
[----:B------:R-:W1:Y:S04]  /*ee8d0*/  LDS.128 R28, [R0] ;  /* 0x00000000001c7984 */ /* 0x000e680000000c00 */
[----:B0-----:R-:W2:Y:S04]  /*ee8e0*/  LDL.LU R20, [R1+0x720] ;  /* 0x0007200001147983 */ /* 0x001ea80000300800 */
[----:B------:R-:W2:Y:S04]  /*ee8f0*/  LDL.LU R21, [R1+0x724] ;  /* 0x0007240001157983 */ /* 0x000ea80000300800 */
[----:B------:R-:W2:Y:S01]  /*ee900*/  LDL.LU R22, [R1+0x728] ;  /* 0x0007280001167983 */ /* 0x000ea20000300800 */
[----:B------:R-:W-:Y:S01]  /*ee910*/  PRMT R15, R17, 0x5210, R4 ;  /* 0x00005210110f7816 */ /* 0x000fe20000000004 */
[----:B------:R-:W-:-:S02]  /*ee920*/  NOP ;  /* 0x0000000000007918 */ /* 0x000fc40000000000 */
[----:B------:R-:W2:Y:S04]  /*ee930*/  LDL.LU R17, [R1+0x4cc8] ;  /* 0x004cc80001117983 */ /* 0x000ea80000300800 */
[----:B------:R0:W-:Y:S01]  /*ee940*/  STSM.16.M88.4 [R0], R12 ;  /* 0x0000000c00007844 */ /* 0x0001e20000000200 */
[----:B------:R-:W-:-:S03]  /*ee950*/  NOP ;  /* 0x0000000000007918 */ /* 0x000fc60000000000 */
[----:B------:R-:W3:Y:S04]  /*ee960*/  LDS.128 R32, [R0] ;  /* 0x0000000000207984 */ /* 0x000ee80000000c00 */
[----:B-1----:R1:W-:Y:S04]  /*ee970*/  STL.64 [R1+0x90], R28 ;  /* 0x0000901c01007387 */ /* 0x0023e80000100a00 */
[----:B------:R4:W-:Y:S04]  /*ee980*/  STL.64 [R1+0x98], R30 ;  /* 0x0000981e01007387 */ /* 0x0009e80000100a00 */
[----:B0-----:R-:W2:Y:S04]  /*ee990*/  LDL.LU R12, [R1+0x690] ;  /* 0x00069000010c7983 */ /* 0x001ea80000300800 */
[----:B------:R-:W2:Y:S04]  /*ee9a0*/  LDL.LU R13, [R1+0x694] ;  /* 0x00069400010d7983 */ /* 0x000ea80000300800 */
[----:B------:R-:W2:Y:S01]  /*ee9b0*/  LDL.LU R14, [R1+0x698] ;  /* 0x00069800010e7983 */ /* 0x000ea20000300800 */
[----:B---3--:R-:W-:Y:S01]  /*ee9c0*/  PRMT R11, R3, 0x5210, R5 ;  /* 0x00005210030b7816 */ /* 0x008fe20000000005 */
[----:B------:R-:W-:-:S02]  /*ee9d0*/  NOP ;  /* 0x0000000000007918 */ /* 0x000fc40000000000 */
[----:B------:R-:W3:Y:S04]  /*ee9e0*/  LDL.LU R3, [R1+0x768] ;  /* 0x0007680001037983 */ /* 0x000ee80000300800 */
[----:B-1----:R-:W3:Y:S04]  /*ee9f0*/  LDL.LU R28, [R1+0x6a0] ;  /* 0x0006a000011c7983 */ /* 0x002ee80000300800 */
[----:B------:R-:W-:Y:S04]  /*eea00*/  STL.64 [R1+0x80], R32 ;  /* 0x0000802001007387 */ /* 0x000fe80000100a00 */
[----:B------:R0:W-:Y:S04]  /*eea10*/  STSM.16.M88.4 [R0], R8 ;  /* 0x0000000800007844 */ /* 0x0001e80000000200 */
[----:B------:R-:W-:Y:S01]  /*eea20*/  STL.64 [R1+0x88], R34 ;  /* 0x0000882201007387 */ /* 0x000fe20000100a00 */
[----:B------:R-:W-:Y:S01]  /*eea30*/  NOP ;  /* 0x0000000000007918 */ /* 0x000fe20000000000 */
[----:B----4-:R-:W-:-:S02]  /*eea40*/  LOP3.LUT R4, R18, 0xffff, RZ, 0xc0, !PT ;  /* 0x0000ffff12047812 */ /* 0x010fc400078ec0ff */
[----:B------:R-:W1:Y:S04]  /*eea50*/  LDS.128 R32, [R0] ;  /* 0x0000000000207984 */ /* 0x000e680000000c00 */
[----:B------:R-:W4:Y:S04]  /*eea60*/  LDL.LU R29, [R1+0x6a4] ;  /* 0x0006a400011d7983 */ /* 0x000f280000300800 */
[----:B------:R-:W4:Y:S04]  /*eea70*/  LDL.LU R30, [R1+0x6a8] ;  /* 0x0006a800011e7983 */ /* 0x000f280000300800 */
[----:B------:R-:W4:Y:S04]  /*eea80*/  LDL.LU R16, [R1+0x76c] ;  /* 0x00076c0001107983 */ /* 0x000f280000300800 */
[----:B------:R-:W4:Y:S04]  /*eea90*/  LDL.LU R18, [R1+0x532c] ;  /* 0x00532c0001127983 */ /* 0x000f280000300800 */
[----:B0-----:R-:W4:Y:S04]  /*eeaa0*/  LDL.LU R8, [R1+0x730] ;  /* 0x0007300001087983 */ /* 0x001f280000300800 */
[----:B-1----:R-:W-:Y:S01]  /*eeab0*/  STL.64 [R1+0x70], R32 ;  /* 0x0000702001007387 */ /* 0x002fe20000100a00 */
[----:B------:R-:W-:Y:S01]  /*eeac0*/  PRMT R27, R2, 0x4210, R4 ;  /* 0x00004210021b7816 */ /* 0x000fe20000000004 */
[----:B------:R-:W-:-:S04]  /*eead0*/  NOP ;  /* 0x0000000000007918 */ /* 0x000fc80000000000 */
[----:B------:R-:W-:Y:S01]  /*eeae0*/  STSM.16.M88.4 [R0], R24 ;  /* 0x0000001800007844 */ /* 0x000fe20000000200 */
[----:B------:R-:W-:-:S03]  /*eeaf0*/  NOP ;  /* 0x0000000000007918 */ /* 0x000fc60000000000 */
[----:B------:R-:W0:Y:S01]  /*eeb00*/  LDS.128 R24, [R0] ;  /* 0x0000000000187984 */ /* 0x000e220000000c00 */
[----:B------:R-:W-:-:S03]  /*eeb10*/  LOP3.LUT R5, R19, 0xffff, RZ, 0xc0, !PT ;  /* 0x0000ffff13057812 */ /* 0x000fc600078ec0ff */
[----:B------:R-:W-:Y:S01]  /*eeb20*/  STL.64 [R1+0x78], R34 ;  /* 0x0000782201007387 */ /* 0x000fe20000100a00 */
[----:B------:R-:W-:-:S03]  /*eeb30*/  NOP ;  /* 0x0000000000007918 */ /* 0x000fc60000000000 */
[----:B------:R-:W4:Y:S04]  /*eeb40*/  LDL.LU R9, [R1+0x734] ;  /* 0x0007340001097983 */ /* 0x000f280000300800 */
[----:B------:R-:W4:Y:S04]  /*eeb50*/  LDL.LU R10, [R1+0x738] ;  /* 0x00073800010a7983 */ /* 0x000f280000300800 */
[----:B------:R-:W4:Y:S04]  /*eeb60*/  LDL.LU R19, [R1+0x5060] ;  /* 0x0050600001137983 */ /* 0x000f280000300800 */
[----:B------:R-:W4:Y:S04]  /*eeb70*/  LDL.LU R2, [R1+0x4cd0] ;  /* 0x004cd00001027983 */ /* 0x000f280000300800 */
[----:B0-----:R0:W-:Y:S04]  /*eeb80*/  STL.64 [R1+0x60], R24 ;  /* 0x0000601801007387 */ /* 0x0011e80000100a00 */
[----:B------:R1:W-:Y:S04]  /*eeb90*/  STL.64 [R1+0x68], R26 ;  /* 0x0000681a01007387 */ /* 0x0003e80000100a00 */
[----:B0-----:R-:W4:Y:S01]  /*eeba0*/  LDL.LU R24, [R1+0x740] ;  /* 0x0007400001187983 */ /* 0x001f220000300800 */
[----:B--2---:R-:W-:-:S03]  /*eebb0*/  PRMT R23, R17, 0x4210, R5 ;  /* 0x0000421011177816 */ /* 0x004fc60000000005 */
[----:B------:R-:W2:Y:S04]  /*eebc0*/  LDL.LU R25, [R1+0x744] ;  /* 0x0007440001197983 */ /* 0x000ea80000300800 */
[----:B-1----:R-:W2:Y:S04]  /*eebd0*/  LDL.LU R26, [R1+0x748] ;  /* 0x00074800011a7983 */ /* 0x002ea80000300800 */
[----:B------:R-:W2:Y:S04]  /*eebe0*/  LDL.LU R17, [R1+0x4cd4] ;  /* 0x004cd40001117983 */ /* 0x000ea80000300800 */
[----:B------:R0:W-:Y:S01]  /*eebf0*/  STSM.16.M88.4 [R0], R20 ;  /* 0x0000001400007844 */ /* 0x0001e20000000200 */
[----:B------:R-:W-:-:S03]  /*eec00*/  NOP ;  /* 0x0000000000007918 */ /* 0x000fc60000000000 */
[----:B------:R-:W1:Y:S04]  /*eec10*/  LDS.128 R32, [R0] ;  /* 0x0000000000207984 */ /* 0x000e680000000c00 */
[----:B0-----:R-:W2:Y:S04]  /*eec20*/  LDL.LU R20, [R1+0x6b0] ;  /* 0x0006b00001147983 */ /* 0x001ea80000300800 */
[----:B-1----:R-:W-:Y:S04]  /*eec30*/  STL.64 [R1+0x50], R32 ;  /* 0x0000502001007387 */ /* 0x002fe80000100a00 */
[----:B------:R-:W-:Y:S01]  /*eec40*/  STL.64 [R1+0x58], R34 ;  /* 0x0000582201007387 */ /* 0x000fe20000100a00 */
[----:B------:R-:W-:-:S03]  /*eec50*/  NOP ;  /* 0x0000000000007918 */ /* 0x000fc60000000000 */
[----:B------:R-:W2:Y:S04]  /*eec60*/  LDL.LU R21, [R1+0x6b4] ;  /* 0x0006b40001157983 */ /* 0x000ea80000300800 */
[----:B------:R-:W2:Y:S01]  /*eec70*/  LDL.LU R22, [R1+0x6b8] ;  /* 0x0006b80001167983 */ /* 0x000ea20000300800 */
[----:B---3--:R-:W-:-:S03]  /*eec80*/  PRMT R15, R3, 0x5210, R4 ;  /* 0x00005210030f7816 */ /* 0x008fc60000000004 */
[----:B------:R-:W3:Y:S04]  /*eec90*/  LDL.LU R3, [R1+0x770] ;  /* 0x0007700001037983 */ /* 0x000ee80000300800 */
[----:B------:R0:W-:Y:S01]  /*eeca0*/  STSM.16.M88.4 [R0], R12 ;  /* 0x0000000c00007844 */ /* 0x0001e20000000200 */
[----:B------:R-:W-:-:S03]  /*eecb0*/  NOP ;  /* 0x0000000000007918 */ /* 0x000fc60000000000 */
[----:B------:R-:W1:Y:S04]  /*eecc0*/  LDS.128 R32, [R0] ;  /* 0x0000000000207984 */ /* 0x000e680000000c00 */
[----:B0-----:R-:W3:Y:S01]  /*eecd0*/  LDL.LU R12, [R1+0x6c0] ;  /* 0x0006c000010c7983 */ /* 0x001ee20000300800 */
[----:B----4-:R-:W-:Y:S01]  /*eece0*/  PRMT R31, R16, 0x5210, R5 ;  /* 0x00005210101f7816 */ /* 0x010fe20000000005 */
[----:B------:R-:W-:-:S04]  /*eecf0*/  NOP ;  /* 0x0000000000007918 */ /* 0x000fc80000000000 */
[----:B------:R-:W-:Y:S01]  /*eed00*/  STSM.16.M88.4 [R0], R28 ;  /* 0x0000001c00007844 */ /* 0x000fe20000000200 */
[----:B------:R-:W-:-:S03]  /*eed10*/  NOP ;  /* 0x0000000000007918 */ /* 0x000fc60000000000 */
[----:B------:R-:W0:Y:S01]  /*eed20*/  LDS.128 R28, [R0] ;  /* 0x00000000001c7984 */ /* 0x000e220000000c00 */
[----:B------:R-:W-:-:S03]  /*eed30*/  LOP3.LUT R4, R18, 0xffff, RZ, 0xc0, !PT ;  /* 0x0000ffff12047812 */ /* 0x000fc600078ec0ff */
[----:B-1----:R-:W-:Y:S04]  /*eed40*/  STL.64 [R1+0x40], R32 ;  /* 0x0000402001007387 */ /* 0x002fe80000100a00 */
[----:B------:R-:W-:Y:S01]  /*eed50*/  STL.64 [R1+0x48], R34 ;  /* 0x0000482201007387 */ /* 0x000fe20000100a00 */
[----:B------:R-:W-:-:S03]  /*eed60*/  NOP ;  /* 0x0000000000007918 */ /* 0x000fc60000000000 */
[----:B------:R-:W4:Y:S04]  /*eed70*/  LDL.LU R13, [R1+0x6c4] ;  /* 0x0006c400010d7983 */ /* 0x000f280000300800 */
[----:B------:R-:W4:Y:S04]  /*eed80*/  LDL.LU R14, [R1+0x6c8] ;  /* 0x0006c800010e7983 */ /* 0x000f280000300800 */
[----:B------:R-:W4:Y:S04]  /*eed90*/  LDL.LU R57, [R1+0x790] ;  /* 0x0007900001397983 */ /* 0x000f280000300800 */
[----:B0-----:R-:W-:Y:S04]  /*eeda0*/  STL.64 [R1+0x30], R28 ;  /* 0x0000301c01007387 */ /* 0x001fe80000100a00 */
[----:B------:R-:W-:Y:S04]  /*eedb0*/  STL.64 [R1+0x38], R30 ;  /* 0x0000381e01007387 */ /* 0x000fe80000100a00 */
[----:B------:R-:W4:Y:S04]  /*eedc0*/  LDL.LU R6, [R1+0x5354] ;  /* 0x0053540001067983 */ /* 0x000f280000300800 */
[----:B------:R-:W4:Y:S04]  /*eedd0*/  LDL.LU R52, [R1+0x5350] ;  /* 0x0053500001347983 */ /* 0x000f280000300800 */
[----:B------:R-:W4:Y:S01]  /*eede0*/  LDL.LU R18, [R1+0x5334] ;  /* 0x0053340001127983 */ /* 0x000f220000300800 */
[----:B------:R-:W-:-:S03]  /*eedf0*/  LOP3.LUT R5, R19, 0xffff, RZ, 0xc0, !PT ;  /* 0x0000ffff13057812 */ /* 0x000fc600078ec0ff */
[----:B------:R-:W4:Y:S01]  /*eee00*/  LDL.LU R19, [R1+0x5330] ;  /* 0x0053300001137983 */ /* 0x000f220000300800 */
[----:B------:R-:W-:-:S03]  /*eee10*/  PRMT R11, R2, 0x4210, R4 ;  /* 0x00004210020b7816 */ /* 0x000fc60000000004 */
[----:B------:R-:W4:Y:S04]  /*eee20*/  LDL.LU R2, [R1+0x4ce4] ;  /* 0x004ce40001027983 */ /* 0x000f280000300800 */
[----:B------:R0:W-:Y:S01]  /*eee30*/  STSM.16.M88.4 [R0], R8 ;  /* 0x0000000800007844 */ /* 0x0001e20000000200 */
[----:B------:R-:W-:-:S03]  /*eee40*/  NOP ;  /* 0x0000000000007918 */ /* 0x000fc60000000000 */
[----:B------:R-:W1:Y:S04]  /*eee50*/  LDS.128 R28, [R0] ;  /* 0x00000000001c7984 */ /* 0x000e680000000c00 */
[----:B------:R-:W4:Y:S04]  /*eee60*/  LDL.LU R7, [R1+0x4ce0] ;  /* 0x004ce00001077983 */ /* 0x000f280000300800 */
[----:B0-----:R-:W4:Y:S01]  /*eee70*/  LDL.LU R8, [R1+0x4cdc] ;  /* 0x004cdc0001087983 */ /* 0x001f220000300800 */
[----:B--2---:R-:W-:Y:S01]  /*eee80*/  PRMT R27, R17, 0x4210, R5 ;  /* 0x00004210111b7816 */ /* 0x004fe20000000005 */
[----:B------:R-:W-:-:S04]  /*eee90*/  NOP ;  /* 0x0000000000007918 */ /* 0x000fc80000000000 */
[----:B------:R-:W-:Y:S01]  /*eeea0*/  STSM.16.M88.4 [R0], R24 ;  /* 0x0000001800007844 */ /* 0x000fe20000000200 */
[----:B------:R-:W-:-:S03]  /*eeeb0*/  NOP ;  /* 0x0000000000007918 */ /* 0x000fc60000000000 */
[----:B------:R-:W0:Y:S04]  /*eeec0*/  LDS.128 R24, [R0] ;  /* 0x0000000000187984 */ /* 0x000e280000000c00 */
[----:B-1----:R-:W-:Y:S04]  /*eeed0*/  STL.64 [R1+0x20], R28 ;  /* 0x0000201c01007387 */ /* 0x002fe80000100a00 */
[----:B------:R-:W-:Y:S01]  /*eeee0*/  STL.64 [R1+0x28], R30 ;  /* 0x0000281e01007387 */ /* 0x000fe20000100a00 */
[----:B------:R-:W-:-:S03]  /*eeef0*/  NOP ;  /* 0x0000000000007918 */ /* 0x000fc60000000000 */
[----:B------:R-:W2:Y:S04]  /*eef00*/  LDL.LU R9, [R1+0x4cd8] ;  /* 0x004cd80001097983 */ /* 0x000ea80000300800 */
[----:B0-----:R-:W-:Y:S04]  /*eef10*/  STL.64 [R1+0x10], R24 ;  /* 0x0000101801007387 */ /* 0x001fe80000100a00 */
[----:B------:R-:W-:Y:S04]  /*eef20*/  STL.64 [R1+0x18], R26 ;  /* 0x0000181a01007387 */ /* 0x000fe80000100a00 */
[----:B------:R-:W2:Y:S04]  /*eef30*/  LDL.LU R10, [R1+0x50d4] ;  /* 0x0050d400010a7983 */ /* 0x000ea80000300800 */
[----:B------:R-:W2:Y:S04]  /*eef40*/  LDL.LU R53, [R1+0x50d0] ;  /* 0x0050d00001357983 */ /* 0x000ea80000300800 */
[----:B------:R-:W2:Y:S04]  /*eef50*/  LDL.LU R16, [R1+0x507c] ;  /* 0x00507c0001107983 */ /* 0x000ea80000300800 */
[----:B------:R-:W2:Y:S01]  /*eef60*/  LDL.LU R17, [R1+0x5078] ;  /* 0x0050780001117983 */ /* 0x000ea20000300800 */
[----:B---3--:R-:W-:-:S03]  /*eef70*/  PRMT R23, R3, 0x5210, R4 ;  /* 0x0000521003177816 */ /* 0x008fc60000000004 */
[----:B------:R-:W3:Y:S04]  /*eef80*/  LDL.LU R3, [R1+0x4cf4] ;  /* 0x004cf40001037983 */ /* 0x000ee80000300800 */
[----:B------:R-:W-:Y:S01]  /*eef90*/  STSM.16.M88.4 [R0], R20 ;  /* 0x0000001400007844 */ /* 0x000fe20000000200 */
[----:B------:R-:W-:-:S03]  /*eefa0*/  NOP ;  /* 0x0000000000007918 */ /* 0x000fc60000000000 */
[----:B------:R-:W0:Y:S04]  /*eefb0*/  LDS.128 R20, [R0] ;  /* 0x0000000000147984 */ /* 0x000e280000000c00 */
[----:B------:R-:W3:Y:S04]  /*eefc0*/  LDL.LU R11, [R1+0x4cf0] ;  /* 0x004cf000010b7983 */ /* 0x000ee80000300800 */
[----:B------:R-:W3:Y:S04]  /*eefd0*/  LDL.LU R56, [R1+0x4cec] ;  /* 0x004cec0001387983 */ /* 0x000ee80000300800 */
[----:B0-----:R-:W-:Y:S04]  /*eefe0*/  STL.64 [R1], R20 ;  /* 0x0000001401007387 */ /* 0x001fe80000100a00 */
[----:B------:R-:W-:Y:S01]  /*eeff0*/  STL.64 [R1+0x8], R22 ;  /* 0x0000081601007387 */ /* 0x000fe20000100a00 */
[----:B----4-:R-:W-:Y:S01]  /*ef000*/  PRMT R15, R57, 0x5210, R5 ;  /* 0x00005210390f7816 */ /* 0x010fe20000000005 */
[----:B------:R-:W-:-:S02]  /*ef010*/  NOP ;  /* 0x0000000000007918 */ /* 0x000fc40000000000 */
[----:B------:R-:W4:Y:S04]  /*ef020*/  LDL.LU R57, [R1+0x4ce8] ;  /* 0x004ce80001397983 */ /* 0x000f280000300800 */
[----:B------:R0:W-:Y:S01]  /*ef030*/  STSM.16.M88.4 [R0], R12 ;  /* 0x0000000c00007844 */ /* 0x0001e20000000200 */
[----:B------:R-:W-:-:S03]  /*ef040*/  NOP ;  /* 0x0000000000007918 */ /* 0x000fc60000000000 */
[----:B------:R-:W1:Y:S01]  /*ef050*/  LDS.128 R40, [R0] ;  /* 0x0000000000287984 */ /* 0x000e620000000c00 */
[----:B0-----:R-:W-:Y:S02]  /*ef060*/  LOP3.LUT R12, R6, 0xffff, RZ, 0xc0, !PT ;  /* 0x0000ffff060c7812 */ /* 0x001fe400078ec0ff */
[----:B------:R-:W-:Y:S02]  /*ef070*/  LOP3.LUT R13, R52, 0xffff, RZ, 0xc0, !PT ;  /* 0x0000ffff340d7812 */ /* 0x000fe400078ec0ff */
[----:B------:R-:W4:Y:S01]  /*ef080*/  LDL.LU R52, [R1+0x798] ;  /* 0x0007980001347983 */ /* 0x000f220000300800 */
[----:B------:R-:W-:-:S03]  /*ef090*/  LOP3.LUT R14, R18, 0xffff, RZ, 0xc0, !PT ;  /* 0x0000ffff120e7812 */ /* 0x000fc600078ec0ff */
[----:B------:R-:W4:Y:S01]  /*ef0a0*/  LDL.LU R18, [R1+0x79c] ;  /* 0x00079c0001127983 */ /* 0x000f220000300800 */
[----:B------:R-:W-:-:S03]  /*ef0b0*/  LOP3.LUT R15, R19, 0xffff, RZ, 0xc0, !PT ;  /* 0x0000ffff130f7812 */ /* 0x000fc600078ec0ff */
[----:B------:R-:W4:Y:S01]  /*ef0c0*/  LDL.LU R19, [R1+0x794] ;  /* 0x0007940001137983 */ /* 0x000f220000300800 */
[----:B------:R-:W-:-:S03]  /*ef0d0*/  PRMT R4, R2, 0x4210, R12 ;  /* 0x0000421002047816 */ /* 0x000fc6000000000c */
[----:B------:R-:W4:Y:S04]  /*ef0e0*/  LDL.LU R2, [R1+0x774] ;  /* 0x0007740001027983 */ /* 0x000f280000300800 */
[----:B-1----:R-:W-:Y:S04]  /*ef0f0*/  STL.64 [R1+0x54d8], R40 ;  /* 0x0054d82801007387 */ /* 0x002fe80000100a00 */
[----:B------:R-:W-:Y:S01]  /*ef100*/  STL.64 [R1+0x54c8], R42 ;  /* 0x0054c82a01007387 */ /* 0x000fe20000100a00 */
[----:B------:R-:W-:Y:S02]  /*ef110*/  PRMT R6, R8, 0x4210, R14 ;  /* 0x0000421008067816 */ /* 0x000fe4000000000e */
[----:B--2---:R-:W-:-:S02]  /*ef120*/  LOP3.LUT R20, R10, 0xffff, RZ, 0xc0, !PT ;  /* 0x0000ffff0a147812 */ /* 0x004fc400078ec0ff */
[----:B------:R-:W-:Y:S02]  /*ef130*/  LOP3.LUT R21, R53, 0xffff, RZ, 0xc0, !PT ;  /* 0x0000ffff35157812 */ /* 0x000fe400078ec0ff */
[----:B------:R-:W2:Y:S01]  /*ef140*/  LDL.LU R53, [R1+0x7a8] ;  /* 0x0007a80001357983 */ /* 0x000ea20000300800 */
[----:B------:R-:W-:-:S03]  /*ef150*/  LOP3.LUT R22, R16, 0xffff, RZ, 0xc0, !PT ;  /* 0x0000ffff10167812 */ /* 0x000fc600078ec0ff */
[----:B------:R-:W2:Y:S01]  /*ef160*/  LDL.LU R16, [R1+0x7a4] ;  /* 0x0007a40001107983 */ /* 0x000ea20000300800 */
[----:B------:R-:W-:-:S03]  /*ef170*/  LOP3.LUT R23, R17, 0xffff, RZ, 0xc0, !PT ;  /* 0x0000ffff11177812 */ /* 0x000fc600078ec0ff */
[----:B------:R-:W2:Y:S01]  /*ef180*/  LDL.LU R17, [R1+0x7a0] ;  /* 0x0007a00001117983 */ /* 0x000ea20000300800 */
[----:B---3--:R-:W-:-:S03]  /*ef190*/  PRMT R8, R3, 0x4210, R20 ;  /* 0x0000421003087816 */ /* 0x008fc60000000014 */
[----:B------:R-:W3:Y:S01]  /*ef1a0*/  LDL.LU R3, [R1+0x7ac] ;  /* 0x0007ac0001037983 */ /* 0x000ee20000300800 */
[----:B------:R-:W-:Y:S02]  /*ef1b0*/  PRMT R5, R7, 0x4210, R13 ;  /* 0x0000421007057816 */ /* 0x000fe4000000000d */
[----:B------:R-:W-:Y:S01]  /*ef1c0*/  PRMT R7, R9, 0x4210, R15 ;  /* 0x0000421009077816 */ /* 0x000fe2000000000f */
[----:B------:R-:W-:-:S04]  /*ef1d0*/  NOP ;  /* 0x0000000000007918 */ /* 0x000fc80000000000 */
[----:B------:R-:W-:Y:S01]  /*ef1e0*/  STSM.16.M88.4 [R0], R4 ;  /* 0x0000000400007844 */ /* 0x000fe20000000200 */
[----:B------:R-:W-:-:S03]  /*ef1f0*/  NOP ;  /* 0x0000000000007918 */ /* 0x000fc60000000000 */
[----:B------:R-:W0:Y:S01]  /*ef200*/  LDS.128 R36, [R0] ;  /* 0x0000000000247984 */ /* 0x000e220000000c00 */
[----:B------:R-:W-:Y:S02]  /*ef210*/  PRMT R9, R11, 0x4210, R21 ;  /* 0x000042100b097816 */ /* 0x000fe40000000015 */
[----:B------:R-:W-:Y:S01]  /*ef220*/  PRMT R10, R56, 0x4210, R22 ;  /* 0x00004210380a7816 */ /* 0x000fe20000000016 */
[----:B0-----:R-:W-:Y:S04]  /*ef230*/  STL.64 [R1+0x54c0], R36 ;  /* 0x0054c02401007387 */ /* 0x001fe80000100a00 */
[----:B------:R-:W-:Y:S04]  /*ef240*/  STL.64 [R1+0x54b0], R38 ;  /* 0x0054b02601007387 */ /* 0x000fe80000100a00 */
[----:B------:R-:W2:Y:S04]  /*ef250*/  LDL.LU R24, [R1+0x5364] ;  /* 0x0053640001187983 */ /* 0x000ea80000300800 */
[----:B------:R-:W2:Y:S04]  /*ef260*/  LDL.LU R25, [R1+0x5360] ;  /* 0x0053600001197983 */ /* 0x000ea80000300800 */
[----:B------:R-:W2:Y:S01]  /*ef270*/  LDL.LU R26, [R1+0x533c] ;  /* 0x00533c00011a7983 */ /* 0x000ea20000300800 */
[----:B----4-:R-:W-:Y:S01]  /*ef280*/  PRMT R11, R57, 0x4210, R23 ;  /* 0x00004210390b7816 */ /* 0x010fe20000000017 */
[----:B------:R-:W-:-:S04]  /*ef290*/  NOP ;  /* 0x0000000000007918 */ /* 0x000fc80000000000 */
[----:B------:R-:W-:Y:S01]  /*ef2a0*/  STSM.16.M88.4 [R0], R8 ;  /* 0x0000000800007844 */ /* 0x000fe20000000200 */
[----:B------:R-:W-:-:S03]  /*ef2b0*/  NOP ;  /* 0x0000000000007918 */ /* 0x000fc60000000000 */
[----:B------:R-:W0:Y:S04]  /*ef2c0*/  LDS.128 R32, [R0] ;  /* 0x0000000000207984 */ /* 0x000e280000000c00 */
[----:B------:R-:W4:Y:S01]  /*ef2d0*/  LDL.LU R27, [R1+0x5338] ;  /* 0x00533800011b7983 */ /* 0x000f220000300800 */
[----:B------:R-:W-:-:S03]  /*ef2e0*/  PRMT R5, R18, 0x5210, R13 ;  /* 0x0000521012057816 */ /* 0x000fc6000000000d */
[----:B------:R-:W4:Y:S01]  /*ef2f0*/  LDL.LU R18, [R1+0x4d08] ;  /* 0x004d080001127983 */ /* 0x000f220000300800 */
[----:B------:R-:W-:Y:S02]  /*ef300*/  PRMT R4, R52, 0x5210, R12 ;  /* 0x0000521034047816 */ /* 0x000fe4000000000c */
[----:B------:R-:W-:Y:S02]  /*ef310*/  PRMT R7, R2, 0x5210, R15 ;  /* 0x0000521002077816 */ /* 0x000fe4000000000f */
[----:B------:R-:W4:Y:S01]  /*ef320*/  LDL.LU R2, [R1+0x53c0] ;  /* 0x0053c00001027983 */ /* 0x000f220000300800 */
[----:B------:R-:W-:Y:S01]  /*ef330*/  PRMT R6, R19, 0x5210, R14 ;  /* 0x0000521013067816 */ /* 0x000fe2000000000e */
[----:B------:R-:W-:Y:S02]  /*ef340*/  NOP ;  /* 0x0000000000007918 */ /* 0x000fe40000000000 */
[----:B------:R-:W4:Y:S04]  /*ef350*/  LDL.LU R19, [R1+0x4d04] ;  /* 0x004d040001137983 */ /* 0x000f280000300800 */
[----:B------:R-:W4:Y:S04]  /*ef360*/  LDL.LU R52, [R1+0x4cfc] ;  /* 0x004cfc0001347983 */ /* 0x000f280000300800 */
[----:B0-----:R-:W-:Y:S04]  /*ef370*/  STL.64 [R1+0x54d0], R32 ;  /* 0x0054d02001007387 */ /* 0x001fe80000100a00 */
[----:B------:R-:W-:Y:S04]  /*ef380*/  STL.64 [R1+0x54b8], R34 ;  /* 0x0054b82201007387 */ /* 0x000fe80000100a00 */
[----:B------:R3:W-:Y:S01]  /*ef390*/  STSM.16.M88.4 [R0], R4 ;  /* 0x0000000400007844 */ /* 0x0007e20000000200 */
[----:B------:R-:W-:-:S03]  /*ef3a0*/  NOP ;  /* 0x0000000000007918 */ /* 0x000fc60000000000 */
[----:B------:R-:W4:Y:S04]  /*ef3b0*/  LDL.LU R40, [R1+0x50f4] ;  /* 0x0050f40001287983 */ /* 0x000f280000300800 */
[----:B------:R-:W4:Y:S04]  /*ef3c0*/  LDL.LU R41, [R1+0x50f0] ;  /* 0x0050f00001297983 */ /* 0x000f280000300800 */
[----:B------:R-:W0:Y:S01]  /*ef3d0*/  LDS.128 R28, [R0] ;  /* 0x00000000001c7984 */ /* 0x000e220000000c00 */
[----:B---3--:R-:W-:-:S03]  /*ef3e0*/  PRMT R7, R3, 0x5210, R23 ;  /* 0x0000521003077816 */ /* 0x008fc60000000017 */
[----:B------:R-:W3:Y:S01]  /*ef3f0*/  LDL.LU R3, [R1+0x5094] ;  /* 0x0050940001037983 */ /* 0x000ee20000300800 */
[----:B--2---:R-:W-:Y:S02]  /*ef400*/  PRMT R6, R17, 0x5210, R22 ;  /* 0x0000521011067816 */ /* 0x004fe40000000016 */
[----:B------:R-:W-:Y:S01]  /*ef410*/  PRMT R5, R16, 0x5210, R21 ;  /* 0x0000521010057816 */ /* 0x000fe20000000015 */
[----:B------:R-:W2:Y:S01]  /*ef420*/  LDL.LU R17, [R1+0x5090] ;  /* 0x0050900001117983 */ /* 0x000ea20000300800 */
[----:B------:R-:W-:Y:S01]  /*ef430*/  PRMT R4, R53, 0x5210, R20 ;  /* 0x0000521035047816 */ /* 0x000fe20000000014 */
[----:B------:R-:W-:Y:S02]  /*ef440*/  NOP ;  /* 0x0000000000007918 */ /* 0x000fe40000000000 */
[----:B------:R-:W2:Y:S04]  /*ef450*/  LDL.LU R16, [R1+0x53d0] ;  /* 0x0053d00001107983 */ /* 0x000ea80000300800 */
[----:B------:R-:W2:Y:S04]  /*ef460*/  LDL.LU R53, [R1+0x53cc] ;  /* 0x0053cc0001357983 */ /* 0x000ea80000300800 */
[----:B------:R-:W2:Y:S04]  /*ef470*/  LDL.LU R56, [R1+0x53c8] ;  /* 0x0053c80001387983 */ /* 0x000ea80000300800 */
[----:B------:R1:W-:Y:S04]  /*ef480*/  STSM.16.M88.4 [R0], R4 ;  /* 0x0000000400007844 */ /* 0x0003e80000000200 */
[----:B------:R-:W2:Y:S04]  /*ef490*/  LDL.LU R57, [R1+0x53c4] ;  /* 0x0053c40001397983 */ /* 0x000ea80000300800 */
[----:B0-----:R-:W-:Y:S04]  /*ef4a0*/  STL.64 [R1+0x54e8], R28 ;  /* 0x0054e81c01007387 */ /* 0x001fe80000100a00 */
[----:B------:R-:W-:Y:S01]  /*ef4b0*/  STL.64 [R1+0x54e0], R30 ;  /* 0x0054e01e01007387 */ /* 0x000fe20000100a00 */
[----:B------:R-:W-:-:S02]  /*ef4c0*/  LOP3.LUT R12, R24, 0xffff, RZ, 0xc0, !PT ;  /* 0x0000ffff180c7812 */ /* 0x000fc400078ec0ff */
[----:B------:R-:W-:Y:S02]  /*ef4d0*/  LOP3.LUT R13, R25, 0xffff, RZ, 0xc0, !PT ;  /* 0x0000ffff190d7812 */ /* 0x000fe400078ec0ff */
[----:B------:R-:W-:Y:S02]  /*ef4e0*/  LOP3.LUT R14, R26, 0xffff, RZ, 0xc0, !PT ;  /* 0x0000ffff1a0e7812 */ /* 0x000fe400078ec0ff */
[----:B----4-:R-:W-:Y:S01]  /*ef4f0*/  LOP3.LUT R15, R27, 0xffff, RZ, 0xc0, !PT ;  /* 0x0000ffff1b0f7812 */ /* 0x010fe200078ec0ff */
[----:B------:R-:W-:Y:S01]  /*ef500*/  NOP ;  /* 0x0000000000007918 */ /* 0x000fe20000000000 */
[----:B------:R-:W0:Y:S01]  /*ef510*/  LDS.128 R24, [R0] ;  /* 0x0000000000187984 */ /* 0x000e220000000c00 */
[----:B-1----:R-:W-:-:S03]  /*ef520*/  PRMT R4, R18, 0x4210, R12 ;  /* 0x0000421012047816 */ /* 0x002fc6000000000c */
[----:B------:R-:W4:Y:S01]  /*ef530*/  LDL.LU R18, [R1+0x7b8] ;  /* 0x0007b80001127983 */ /* 0x000f220000300800 */
[----:B------:R-:W-:-:S03]  /*ef540*/  PRMT R5, R2, 0x4210, R13 ;  /* 0x0000421002057816 */ /* 0x000fc6000000000d */
[----:B------:R-:W4:Y:S01]  /*ef550*/  LDL.LU R2, [R1+0x7b4] ;  /* 0x0007b40001027983 */ /* 0x000f220000300800 */
[----:B------:R-:W-:-:S03]  /*ef560*/  PRMT R6, R19, 0x4210, R14 ;  /* 0x0000421013067816 */ /* 0x000fc6000000000e */
[----:B------:R-:W4:Y:S01]  /*ef570*/  LDL.LU R19, [R1+0x7b0] ;  /* 0x0007b00001137983 */ /* 0x000f220000300800 */
[----:B------:R-:W-:Y:S01]  /*ef580*/  PRMT R7, R52, 0x4210, R15 ;  /* 0x0000421034077816 */ /* 0x000fe2000000000f */
[----:B------:R-:W-:Y:S02]  /*ef590*/  NOP ;  /* 0x0000000000007918 */ /* 0x000fe40000000000 */
[----:B------:R-:W4:Y:S04]  /*ef5a0*/  LDL.LU R52, [R1+0x778] ;  /* 0x0007780001347983 */ /* 0x000f280000300800 */
[----:B0-----:R3:W-:Y:S04]  /*ef5b0*/  STL.64 [R1+0x54f8], R24 ;  /* 0x0054f81801007387 */ /* 0x0017e80000100a00 */
[----:B------:R0:W-:Y:S01]  /*ef5c0*/  STL.64 [R1+0x54f0], R26 ;  /* 0x0054f01a01007387 */ /* 0x0001e20000100a00 */
[----:B---3--:R-:W-:-:S03]  /*ef5d0*/  LOP3.LUT R25, R3, 0xffff, RZ, 0xc0, !PT ;  /* 0x0000ffff03197812 */ /* 0x008fc600078ec0ff */
[----:B------:R-:W3:Y:S04]  /*ef5e0*/  LDL.LU R3, [R1+0x7c8] ;  /* 0x0007c80001037983 */ /* 0x000ee80000300800 */
[----:B------:R-:W-:Y:S01]  /*ef5f0*/  STSM.16.M88.4 [R0], R4 ;  /* 0x0000000400007844 */ /* 0x000fe20000000200 */
[----:B------:R-:W-:-:S03]  /*ef600*/  NOP ;  /* 0x0000000000007918 */ /* 0x000fc60000000000 */
[----:B------:R-:W1:Y:S01]  /*ef610*/  LDS.128 R20, [R0] ;  /* 0x0000000000147984 */ /* 0x000e620000000c00 */
[----:B------:R-:W-:Y:S02]  /*ef620*/  LOP3.LUT R28, R40, 0xffff, RZ, 0xc0, !PT ;  /* 0x0000ffff281c7812 */ /* 0x000fe400078ec0ff */
[----:B0-----:R-:W-:Y:S02]  /*ef630*/  LOP3.LUT R26, R41, 0xffff, RZ, 0xc0, !PT ;  /* 0x0000ffff291a7812 */ /* 0x001fe400078ec0ff */
[----:B--2---:R-:W-:Y:S02]  /*ef640*/  LOP3.LUT R24, R17, 0xffff, RZ, 0xc0, !PT ;  /* 0x0000ffff11187812 */ /* 0x004fe400078ec0ff */
[----:B------:R-:W2:Y:S01]  /*ef650*/  LDL.LU R17, [R1+0x7c4] ;  /* 0x0007c40001117983 */ /* 0x000ea20000300800 */
[----:B------:R-:W-:Y:S02]  /*ef660*/  PRMT R8, R16, 0x4210, R28 ;  /* 0x0000421010087816 */ /* 0x000fe4000000001c */
[----:B------:R-:W-:Y:S01]  /*ef670*/  PRMT R9, R53, 0x4210, R26 ;  /* 0x0000421035097816 */ /* 0x000fe2000000001a */
[----:B------:R-:W2:Y:S04]  /*ef680*/  LDL.LU R16, [R1+0x7bc] ;  /* 0x0007bc0001107983 */ /* 0x000ea80000300800 */
[----:B------:R-:W2:Y:S04]  /*ef690*/  LDL.LU R53, [R1+0x7c0] ;  /* 0x0007c00001357983 */ /* 0x000ea80000300800 */
[----:B-1----:R-:W-:Y:S04]  /*ef6a0*/  STL.64 [R1+0x5508], R20 ;  /* 0x0055081401007387 */ /* 0x002fe80000100a00 */
[----:B------:R-:W-:Y:S01]  /*ef6b0*/  STL.64 [R1+0x5500], R22 ;  /* 0x0055001601007387 */ /* 0x000fe20000100a00 */
[----:B------:R-:W-:-:S02]  /*ef6c0*/  PRMT R10, R56, 0x4210, R25 ;  /* 0x00004210380a7816 */ /* 0x000fc40000000019 */
[----:B------:R-:W-:Y:S01]  /*ef6d0*/  PRMT R11, R57, 0x4210, R24 ;  /* 0x00004210390b7816 */ /* 0x000fe20000000018 */
[----:B------:R-:W-:-:S04]  /*ef6e0*/  NOP ;  /* 0x0000000000007918 */ /* 0x000fc80000000000 */
[----:B------:R-:W-:Y:S01]  /*ef6f0*/  STSM.16.M88.4 [R0], R8 ;  /* 0x0000000800007844 */ /* 0x000fe20000000200 */
[----:B------:R-:W-:Y:S01]  /*ef700*/  NOP ;  /* 0x0000000000007918 */ /* 0x000fe20000000000 */
[----:B----4-:R-:W-:Y:S02]  /*ef710*/  PRMT R4, R18, 0x5210, R12 ;  /* 0x0000521012047816 */ /* 0x010fe4000000000c */
[----:B------:R-:W4:Y:S01]  /*ef720*/  LDL.LU R18, [R1+0x5378] ;  /* 0x0053780001127983 */ /* 0x000f220000300800 */
[----:B------:R-:W-:-:S03]  /*ef730*/  PRMT R5, R2, 0x5210, R13 ;  /* 0x0000521002057816 */ /* 0x000fc6000000000d */
[----:B------:R-:W4:Y:S01]  /*ef740*/  LDL.LU R2, [R1+0x5374] ;  /* 0x0053740001027983 */ /* 0x000f220000300800 */
[----:B------:R-:W-:-:S03]  /*ef750*/  PRMT R6, R19, 0x5210, R14 ;  /* 0x0000521013067816 */ /* 0x000fc6000000000e */
[----:B------:R-:W4:Y:S01]  /*ef760*/  LDL.LU R19, [R1+0x5344] ;  /* 0x0053440001137983 */ /* 0x000f220000300800 */
[----:B------:R-:W-:-:S03]  /*ef770*/  PRMT R7, R52, 0x5210, R15 ;  /* 0x0000521034077816 */ /* 0x000fc6000000000f */
[----:B------:R-:W4:Y:S04]  /*ef780*/  LDL.LU R52, [R1+0x5340] ;  /* 0x0053400001347983 */ /* 0x000f280000300800 */
[----:B------:R-:W4:Y:S04]  /*ef790*/  LDL.LU R36, [R1+0x53e0] ;  /* 0x0053e00001247983 */ /* 0x000f280000300800 */
[----:B------:R-:W4:Y:S04]  /*ef7a0*/  LDL.LU R37, [R1+0x53e4] ;  /* 0x0053e40001257983 */ /* 0x000f280000300800 */
[----:B------:R-:W4:Y:S04]  /*ef7b0*/  LDL.LU R42, [R1+0x53d8] ;  /* 0x0053d800012a7983 */ /* 0x000f280000300800 */
[----:B------:R-:W4:Y:S04]  /*ef7c0*/  LDL.LU R43, [R1+0x53d4] ;  /* 0x0053d400012b7983 */ /* 0x000f280000300800 */
[----:B------:R-:W-:Y:S01]  /*ef7d0*/  LDS.128 R12, [R0] ;  /* 0x00000000000c7984 */ /* 0x000fe20000000c00 */
[----:B------:R-:W-:-:S03]  /*ef7e0*/  NOP ;  /* 0x0000000000007918 */ /* 0x000fc60000000000 */
[----:B------:R3:W-:Y:S01]  /*ef7f0*/  STSM.16.M88.4 [R0], R4 ;  /* 0x0000000400007844 */ /* 0x0007e20000000200 */
[----:B------:R-:W-:-:S03]  /*ef800*/  NOP ;  /* 0x0000000000007918 */ /* 0x000fc60000000000 */
[----:B------:R-:W-:Y:S01]  /*ef810*/  LDS.128 R8, [R0] ;  /* 0x0000000000087984 */ /* 0x000fe20000000c00 */
[----:B---3--:R-:W-:-:S03]  /*ef820*/  PRMT R4, R3, 0x5210, R28 ;  /* 0x0000521003047816 */ /* 0x008fc6000000001c */
[----:B------:R-:W3:Y:S01]  /*ef830*/  LDL.LU R3, [R1+0x5114] ;  /* 0x0051140001037983 */ /* 0x000ee20000300800 */
[----:B--2---:R-:W-:-:S03]  /*ef840*/  PRMT R5, R17, 0x5210, R26 ;  /* 0x0000521011057816 */ /* 0x004fc6000000001a */
[----:B------:R-:W2:Y:S01]  /*ef850*/  LDL.LU R17, [R1+0x5110] ;  /* 0x0051100001117983 */ /* 0x000ea20000300800 */
[----:B------:R-:W-:-:S03]  /*ef860*/  PRMT R6, R16, 0x5210, R25 ;  /* 0x0000521010067816 */ /* 0x000fc60000000019 */
[----:B------:R-:W2:Y:S01]  /*ef870*/  LDL.LU R16, [R1+0x50a8] ;  /* 0x0050a80001107983 */ /* 0x000ea20000300800 */
[----:B------:R-:W-:Y:S01]  /*ef880*/  PRMT R7, R53, 0x5210, R24 ;  /* 0x0000521035077816 */ /* 0x000fe20000000018 */
[----:B------:R-:W-:Y:S02]  /*ef890*/  NOP ;  /* 0x0000000000007918 */ /* 0x000fe40000000000 */
[----:B------:R-:W2:Y:S04]  /*ef8a0*/  LDL.LU R53, [R1+0x50a4] ;  /* 0x0050a40001357983 */ /* 0x000ea80000300800 */
[----:B------:R-:W2:Y:S04]  /*ef8b0*/  LDL.LU R40, [R1+0x53f0] ;  /* 0x0053f00001287983 */ /* 0x000ea80000300800 */
[----:B------:R-:W2:Y:S04]  /*ef8c0*/  LDL.LU R41, [R1+0x53f4] ;  /* 0x0053f40001297983 */ /* 0x000ea80000300800 */
[----:B------:R-:W2:Y:S04]  /*ef8d0*/  LDL.LU R56, [R1+0x53ec] ;  /* 0x0053ec0001387983 */ /* 0x000ea80000300800 */
[----:B------:R-:W2:Y:S04]  /*ef8e0*/  LDL.LU R57, [R1+0x53e8] ;  /* 0x0053e80001397983 */ /* 0x000ea80000300800 */
[----:B------:R-:W-:Y:S01]  /*ef8f0*/  STSM.16.M88.4 [R0], R4 ;  /* 0x0000000400007844 */ /* 0x000fe20000000200 */
[----:B------:R-:W-:-:S03]  /*ef900*/  NOP ;  /* 0x0000000000007918 */ /* 0x000fc60000000000 */
[----:B------:R-:W-:Y:S01]  /*ef910*/  LDS.128 R4, [R0] ;  /* 0x0000000000047984 */ /* 0x000fe20000000c00 */
[----:B----4-:R-:W-:-:S03]  /*ef920*/  LOP3.LUT R24, R18, 0xffff, RZ, 0xc0, !PT ;  /* 0x0000ffff12187812 */ /* 0x010fc600078ec0ff */
[----:B------:R-:W4:Y:S01]  /*ef930*/  LDL.LU R18, [R1+0x7d4] ;  /* 0x0007d40001127983 */ /* 0x000f220000300800 */
[----:B------:R-:W-:-:S03]  /*ef940*/  LOP3.LUT R25, R2, 0xffff, RZ, 0xc0, !PT ;  /* 0x0000ffff02197812 */ /* 0x000fc600078ec0ff */
[----:B------:R-:W4:Y:S01]  /*ef950*/  LDL.LU R2, [R1+0x7d0] ;  /* 0x0007d00001027983 */ /* 0x000f220000300800 */
[----:B------:R-:W-:-:S03]  /*ef960*/  LOP3.LUT R26, R19, 0xffff, RZ, 0xc0, !PT ;  /* 0x0000ffff131a7812 */ /* 0x000fc600078ec0ff */
[----:B------:R-:W4:Y:S01]  /*ef970*/  LDL.LU R19, [R1+0x7cc] ;  /* 0x0007cc0001137983 */ /* 0x000f220000300800 */
[----:B------:R-:W-:-:S03]  /*ef980*/  LOP3.LUT R27, R52, 0xffff, RZ, 0xc0, !PT ;  /* 0x0000ffff341b7812 */ /* 0x000fc600078ec0ff */
[----:B------:R-:W4:Y:S01]  /*ef990*/  LDL.LU R52, [R1+0x77c] ;  /* 0x00077c0001347983 */ /* 0x000f220000300800 */
[----:B------:R-:W-:Y:S02]  /*ef9a0*/  PRMT R20, R36, 0x4210, R24 ;  /* 0x0000421024147816 */ /* 0x000fe40000000018 */
[----:B------:R-:W-:Y:S02]  /*ef9b0*/  PRMT R21, R37, 0x4210, R25 ;  /* 0x0000421025157816 */ /* 0x000fe40000000019 */
[----:B------:R-:W-:Y:S02]  /*ef9c0*/  PRMT R22, R42, 0x4210, R26 ;  /* 0x000042102a167816 */ /* 0x000fe4000000001a */
[----:B------:R-:W-:Y:S01]  /*ef9d0*/  PRMT R23, R43, 0x4210, R27 ;  /* 0x000042102b177816 */ /* 0x000fe2000000001b */
[----:B------:R-:W-:-:S04]  /*ef9e0*/  NOP ;  /* 0x0000000000007918 */ /* 0x000fc80000000000 */
[----:B------:R3:W-:Y:S01]  /*ef9f0*/  STSM.16.M88.4 [R0], R20 ;  /* 0x0000001400007844 */ /* 0x0007e20000000200 */
[----:B------:R-:W-:-:S03]  /*efa00*/  NOP ;  /* 0x0000000000007918 */ /* 0x000fc60000000000 */
[----:B------:R-:W0:Y:S01]  /*efa10*/  LDS.128 R32, [R0] ;  /* 0x0000000000207984 */ /* 0x000e220000000c00 */
[----:B---3--:R-:W-:-:S03]  /*efa20*/  LOP3.LUT R20, R3, 0xffff, RZ, 0xc0, !PT ;  /* 0x0000ffff03147812 */ /* 0x008fc600078ec0ff */
[----:B------:R-:W3:Y:S01]  /*efa30*/  LDL.LU R3, [R1+0x7f8] ;  /* 0x0007f80001037983 */ /* 0x000ee20000300800 */
[----:B--2---:R-:W-:-:S03]  /*efa40*/  LOP3.LUT R21, R17, 0xffff, RZ, 0xc0, !PT ;  /* 0x0000ffff11157812 */ /* 0x004fc600078ec0ff */
[----:B------:R-:W2:Y:S01]  /*efa50*/  LDL.LU R17, [R1+0x7f4] ;  /* 0x0007f40001117983 */ /* 0x000ea20000300800 */
[----:B------:R-:W-:-:S03]  /*efa60*/  LOP3.LUT R22, R16, 0xffff, RZ, 0xc0, !PT ;  /* 0x0000ffff10167812 */ /* 0x000fc600078ec0ff */
[----:B------:R-:W2:Y:S01]  /*efa70*/  LDL.LU R16, [R1+0x7d8] ;  /* 0x0007d80001107983 */ /* 0x000ea20000300800 */
[----:B------:R-:W-:-:S03]  /*efa80*/  LOP3.LUT R23, R53, 0xffff, RZ, 0xc0, !PT ;  /* 0x0000ffff35177812 */ /* 0x000fc600078ec0ff */
        /* <DEDUP_REMOVED lines=8> */
[----:B0-----:R-:W-:Y:S04]  /*efb10*/  STL.64 [R1+0x690], R32 ;  /* 0x0006902001007387 */ /* 0x001fe80000100a00 */
[----:B------:R-:W0:Y:S04]  /*efb20*/  LDS.128 R28, [R0] ;  /* 0x00000000001c7984 */ /* 0x000e280000000c00 */
[----:B------:R-:W-:Y:S01]  /*efb30*/  STL.64 [R1+0x698], R34 ;  /* 0x0006982201007387 */ /* 0x000fe20000100a00 */
[----:B------:R-:W-:Y:S01]  /*efb40*/  NOP ;  /* 0x0000000000007918 */ /* 0x000fe20000000000 */
[----:B----4-:R-:W-:-:S02]  /*efb50*/  PRMT R24, R18, 0x5210, R24 ;  /* 0x0000521012187816 */ /* 0x010fc40000000018 */
        /* <DEDUP_REMOVED lines=11> */
[----:B0-----:R-:W-:Y:S04]  /*efc10*/  STL.64 [R1+0x700], R28 ;  /* 0x0007001c01007387 */ /* 0x001fe80000100a00 */
[----:B------:R-:W-:Y:S01]  /*efc20*/  STL.64 [R1+0x708], R30 ;  /* 0x0007081e01007387 */ /* 0x000fe20000100a00 */
[----:B---3--:R-:W-:-:S03]  /*efc30*/  PRMT R20, R3, 0x5210, R20 ;  /* 0x0000521003147816 */ /* 0x008fc60000000014 */
[----:B------:R-:W3:Y:S04]  /*efc40*/  LDL.LU R3, [R1+0x5130] ;  /* 0x0051300001037983 */ /* 0x000ee80000300800 */
[----:B------:R-:W-:Y:S01]  /*efc50*/  STSM.16.M88.4 [R0], R24 ;  /* 0x0000001800007844 */ /* 0x000fe20000000200 */
[----:B------:R-:W-:-:S03]  /*efc60*/  NOP ;  /* 0x0000000000007918 */ /* 0x000fc60000000000 */
[----:B------:R-:W0:Y:S01]  /*efc70*/  LDS.128 R24, [R0] ;  /* 0x0000000000187984 */ /* 0x000e220000000c00 */
        /* <DEDUP_REMOVED lines=13> */
[----:B0-----:R4:W-:Y:S04]  /*efd50*/  STL.64 [R1+0x6f0], R24 ;  /* 0x0006f01801007387 */ /* 0x0019e80000100a00 */
[----:B------:R-:W0:Y:S04]  /*efd60*/  LDS.128 R28, [R0] ;  /* 0x00000000001c7984 */ /* 0x000e280000000c00 */
[----:B------:R1:W-:Y:S01]  /*efd70*/  STL.64 [R1+0x6f8], R26 ;  /* 0x0006f81a01007387 */ /* 0x0003e20000100a00 */
[----:B----4-:R-:W-:-:S03]  /*efd80*/  LOP3.LUT R24, R18, 0xffff, RZ, 0xc0, !PT ;  /* 0x0000ffff12187812 */ /* 0x010fc600078ec0ff */
[----:B------:R-:W4:Y:S01]  /*efd90*/  LDL.LU R18, [R1+0x183c] ;  /* 0x00183c0001127983 */ /* 0x000f220000300800 */
[----:B------:R-:W-:-:S03]  /*efda0*/  LOP3.LUT R25, R2, 0xffff, RZ, 0xc0, !PT ;  /* 0x0000ffff02197812 */ /* 0x000fc600078ec0ff */
[----:B------:R-:W4:Y:S01]  /*efdb0*/  LDL.LU R2, [R1+0x1838] ;  /* 0x0018380001027983 */ /* 0x000f220000300800 */
[----:B-1----:R-:W-:-:S03]  /*efdc0*/  LOP3.LUT R26, R19, 0xffff, RZ, 0xc0, !PT ;  /* 0x0000ffff131a7812 */ /* 0x002fc600078ec0ff */
        /* <DEDUP_REMOVED lines=10> */
[----:B0-----:R0:W-:Y:S04]  /*efe70*/  STL.64 [R1+0x7d0], R28 ;  /* 0x0007d01c01007387 */ /* 0x0011e80000100a00 */
[----:B------:R1:W-:Y:S04]  /*efe80*/  STL.64 [R1+0x7d8], R30 ;  /* 0x0007d81e01007387 */ /* 0x0003e80000100a00 */
[----:B------:R-:W1:Y:S01]  /*efe90*/  LDS.128 R32, [R0] ;  /* 0x0000000000207984 */ /* 0x000e620000000c00 */
        /* <DEDUP_REMOVED lines=8> */
[----:B0-----:R-:W-:Y:S02]  /*eff20*/  PRMT R28, R40, 0x4210, R20 ;  /* 0x00004210281c7816 */ /* 0x001fe40000000014 */
[----:B------:R-:W-:Y:S02]  /*eff30*/  PRMT R29, R41, 0x4210, R21 ;  /* 0x00004210291d7816 */ /* 0x000fe40000000015 */
[----:B-1----:R-:W-:Y:S02]  /*eff40*/  PRMT R30, R56, 0x4210, R22 ;  /* 0x00004210381e7816 */ /* 0x002fe40000000016 */
[----:B------:R-:W-:Y:S01]  /*eff50*/  PRMT R31, R57, 0x4210, R23 ;  /* 0x00004210391f7816 */ /* 0x000fe20000000017 */
[----:B------:R-:W-:-:S04]  /*eff60*/  NOP ;  /* 0x0000000000007918 */ /* 0x000fc80000000000 */
[----:B------:R-:W-:Y:S01]  /*eff70*/  STSM.16.M88.4 [R0], R28 ;  /* 0x0000001c00007844 */ /* 0x000fe20000000200 */
[----:B------:R-:W-:-:S03]  /*eff80*/  NOP ;  /* 0x0000000000007918 */ /* 0x000fc60000000000 */
[----:B------:R-:W-:Y:S04]  /*eff90*/  STL.64 [R1+0x6d0], R32 ;  /* 0x0006d02001007387 */ /* 0x000fe80000100a00 */
        /* <DEDUP_REMOVED lines=8> */
[----:B------:R-:W4:Y:S04]  /*f0020*/  LDL.LU R19, [R1+0x535c] ;  /* 0x00535c0001137983 */ /* 0x000f280000300800 */
[----:B------:R-:W4:Y:S04]  /*f0030*/  LDL.LU R39, [R1+0x5358] ;  /* 0x0053580001277983 */ /* 0x000f280000300800 */
[----:B------:R-:W4:Y:S01]  /*f0040*/  LDL.LU R36, [R1+0x5428] ;  /* 0x0054280001247983 */ /* 0x000f220000300800 */
[----:B------:R-:W-:-:S03]  /*f0050*/  PRMT R27, R52, 0x5210, R27 ;  /* 0x00005210341b7816 */ /* 0x000fc6000000001b */
        /* <DEDUP_REMOVED lines=13> */
[----:B------:R-:W2:Y:S04]  /*f0130*/  LDL.LU R16, [R1+0x50e0] ;  /* 0x0050e00001107983 */ /* 0x000ea80000300800 */
[----:B------:R-:W2:Y:S04]  /*f0140*/  LDL.LU R42, [R1+0x50d8] ;  /* 0x0050d800012a7983 */ /* 0x000ea80000300800 */
[----:B------:R-:W2:Y:S04]  /*f0150*/  LDL.LU R43, [R1+0x5430] ;  /* 0x00543000012b7983 */ /* 0x000ea80000300800 */
[----:B------:R-:W2:Y:S01]  /*f0160*/  LDL.LU R40, [R1+0x5434] ;  /* 0x0054340001287983 */ /* 0x000ea20000300800 */
[----:B------:R-:W-:Y:S01]  /*f0170*/  PRMT R23, R53, 0x5210, R23 ;  /* 0x0000521035177816 */ /* 0x000fe20000000017 */
[----:B------:R-:W-:-:S02]  /*f0180*/  NOP ;  /* 0x0000000000007918 */ /* 0x000fc40000000000 */
[----:B------:R-:W2:Y:S04]  /*f0190*/  LDL.LU R41, [R1+0x542c] ;  /* 0x00542c0001297983 */ /* 0x000ea80000300800 */
[----:B------:R-:W2:Y:S04]  /*f01a0*/  LDL.LU R56, [R1+0x5424] ;  /* 0x0054240001387983 */ /* 0x000ea80000300800 */
[----:B------:R-:W-:Y:S01]  /*f01b0*/  STSM.16.M88.4 [R0], R20 ;  /* 0x0000001400007844 */ /* 0x000fe20000000200 */
[----:B------:R-:W-:-:S03]  /*f01c0*/  NOP ;  /* 0x0000000000007918 */ /* 0x000fc60000000000 */
[----:B0-----:R4:W-:Y:S04]  /*f01d0*/  STL.64 [R1+0x7b0], R24 ;  /* 0x0007b01801007387 */ /* 0x0019e80000100a00 */
[----:B------:R-:W0:Y:S04]  /*f01e0*/  LDS.128 R28, [R0] ;  /* 0x00000000001c7984 */ /* 0x000e280000000c00 */
[----:B------:R1:W-:Y:S04]  /*f01f0*/  STL.64 [R1+0x7b8], R26 ;  /* 0x0007b81a01007387 */ /* 0x0003e80000100a00 */
[----:B------:R-:W2:Y:S01]  /*f0200*/  LDL.LU R53, [R1+0x1878] ;  /* 0x0018780001357983 */ /* 0x000ea20000300800 */
[----:B----4-:R-:W-:-:S02]  /*f0210*/  LOP3.LUT R24, R18, 0xffff, RZ, 0xc0, !PT ;  /* 0x0000ffff12187812 */ /* 0x010fc400078ec0ff */
[----:B------:R-:W-:Y:S02]  /*f0220*/  LOP3.LUT R25, R2, 0xffff, RZ, 0xc0, !PT ;  /* 0x0000ffff02197812 */ /* 0x000fe400078ec0ff */
[----:B------:R-:W4:Y:S01]  /*f0230*/  LDL.LU R2, [R1+0x186c] ;  /* 0x00186c0001027983 */ /* 0x000f220000300800 */
[----:B------:R-:W-:-:S03]  /*f0240*/  LOP3.LUT R18, R19, 0xffff, RZ, 0xc0, !PT ;  /* 0x0000ffff13127812 */ /* 0x000fc600078ec0ff */
[----:B------:R-:W4:Y:S01]  /*f0250*/  LDL.LU R19, [R1+0x1868] ;  /* 0x0018680001137983 */ /* 0x000f220000300800 */
[----:B-1----:R-:W-:Y:S02]  /*f0260*/  LOP3.LUT R27, R39, 0xffff, RZ, 0xc0, !PT ;  /* 0x0000ffff271b7812 */ /* 0x002fe400078ec0ff */
[----:B------:R-:W-:Y:S02]  /*f0270*/  PRMT R20, R36, 0x4210, R24 ;  /* 0x0000421024147816 */ /* 0x000fe40000000018 */
[----:B------:R-:W-:Y:S02]  /*f0280*/  PRMT R21, R37, 0x4210, R25 ;  /* 0x0000421025157816 */ /* 0x000fe40000000019 */
[----:B------:R-:W-:Y:S02]  /*f0290*/  PRMT R22, R57, 0x4210, R18 ;  /* 0x0000421039167816 */ /* 0x000fe40000000012 */
[----:B------:R-:W4:Y:S01]  /*f02a0*/  LDL.LU R57, [R1+0x788] ;  /* 0x0007880001397983 */ /* 0x000f220000300800 */
[----:B------:R-:W-:Y:S01]  /*f02b0*/  PRMT R23, R52, 0x4210, R27 ;  /* 0x0000421034177816 */ /* 0x000fe2000000001b */
[----:B------:R-:W-:-:S04]  /*f02c0*/  NOP ;  /* 0x0000000000007918 */ /* 0x000fc80000000000 */
[----:B------:R3:W-:Y:S01]  /*f02d0*/  STSM.16.M88.4 [R0], R20 ;  /* 0x0000001400007844 */ /* 0x0007e20000000200 */
[----:B------:R-:W-:-:S03]  /*f02e0*/  NOP ;  /* 0x0000000000007918 */ /* 0x000fc60000000000 */
[----:B0-----:R0:W-:Y:S04]  /*f02f0*/  STL.64 [R1+0x7a0], R28 ;  /* 0x0007a01c01007387 */ /* 0x0011e80000100a00 */
[----:B------:R-:W-:Y:S04]  /*f0300*/  STL.64 [R1+0x7a8], R30 ;  /* 0x0007a81e01007387 */ /* 0x000fe80000100a00 */
        /* <DEDUP_REMOVED lines=10> */
[----:B------:R-:W-:Y:S01]  /*f03b0*/  PRMT R29, R40, 0x4210, R21 ;  /* 0x00004210281d7816 */ /* 0x000fe20000000015 */
[----:B-1----:R-:W-:Y:S01]  /*f03c0*/  STL.64 [R1+0x6c0], R32 ;  /* 0x0006c02001007387 */ /* 0x002fe20000100a00 */
[----:B------:R-:W-:Y:S02]  /*f03d0*/  PRMT R30, R41, 0x4210, R22 ;  /* 0x00004210291e7816 */ /* 0x000fe40000000016 */
[----:B------:R-:W-:Y:S01]  /*f03e0*/  PRMT R31, R56, 0x4210, R23 ;  /* 0x00004210381f7816 */ /* 0x000fe20000000017 */
[----:B------:R-:W-:-:S04]  /*f03f0*/  NOP ;  /* 0x0000000000007918 */ /* 0x000fc80000000000 */
[----:B------:R-:W-:Y:S01]  /*f0400*/  STSM.16.M88.4 [R0], R28 ;  /* 0x0000001c00007844 */ /* 0x000fe20000000200 */
[----:B------:R-:W-:-:S03]  /*f0410*/  NOP ;  /* 0x0000000000007918 */ /* 0x000fc60000000000 */
[----:B------:R-:W0:Y:S04]  /*f0420*/  LDS.128 R28, [R0] ;  /* 0x00000000001c7984 */ /* 0x000e280000000c00 */
[----:B------:R-:W-:Y:S01]  /*f0430*/  STL.64 [R1+0x6c8], R34 ;  /* 0x0006c82201007387 */ /* 0x000fe20000100a00 */
[----:B------:R-:W-:Y:S01]  /*f0440*/  NOP ;  /* 0x0000000000007918 */ /* 0x000fe20000000000 */
[----:B------:R-:W-:Y:S02]  /*f0450*/  PRMT R24, R53, 0x5210, R24 ;  /* 0x0000521035187816 */ /* 0x000fe40000000018 */
[----:B------:R-:W2:Y:S01]  /*f0460*/  LDL.LU R53, [R1+0x53a4] ;  /* 0x0053a40001357983 */ /* 0x000ea20000300800 */
[----:B----4-:R-:W-:-:S03]  /*f0470*/  PRMT R25, R2, 0x5210, R25 ;  /* 0x0000521002197816 */ /* 0x010fc60000000019 */
[----:B------:R-:W4:Y:S04]  /*f0480*/  LDL.LU R2, [R1+0x53a0] ;  /* 0x0053a00001027983 */ /* 0x000f280000300800 */
        /* <DEDUP_REMOVED lines=10> */
[----:B------:R-:W3:Y:S01]  /*f0530*/  LDL.LU R3, [R1+0x5164] ;  /* 0x0051640001037983 */ /* 0x000ee20000300800 */
[----:B------:R-:W-:-:S05]  /*f0540*/  PRMT R27, R57, 0x5210, R27 ;  /* 0x00005210391b7816 */ /* 0x000fca000000001b */
[----:B------:R-:W-:Y:S01]  /*f0550*/  STSM.16.M88.4 [R0], R24 ;  /* 0x0000001800007844 */ /* 0x000fe20000000200 */
[----:B------:R-:W-:-:S03]  /*f0560*/  NOP ;  /* 0x0000000000007918 */ /* 0x000fc60000000000 */
[----:B------:R-:W0:Y:S01]  /*f0570*/  LDS.128 R24, [R0] ;  /* 0x0000000000187984 */ /* 0x000e220000000c00 */
[----:B--2---:R-:W-:-:S03]  /*f0580*/  PRMT R21, R17, 0x5210, R21 ;  /* 0x0000521011157816 */ /* 0x004fc60000000015 */
        /* <DEDUP_REMOVED lines=10> */
[----:B------:R-:W-:Y:S01]  /*f0630*/  STSM.16.M88.4 [R0], R20 ;  /* 0x0000001400007844 */ /* 0x000fe20000000200 */
[----:B------:R-:W-:-:S03]  /*f0640*/  NOP ;  /* 0x0000000000007918 */ /* 0x000fc60000000000 */
[----:B0-----:R0:W-:Y:S04]  /*f0650*/  STL.64 [R1+0x780], R24 ;  /* 0x0007801801007387 */ /* 0x0011e80000100a00 */
[----:B------:R-:W1:Y:S04]  /*f0660*/  LDS.128 R32, [R0] ;  /* 0x0000000000207984 */ /* 0x000e680000000c00 */
[----:B------:R-:W-:Y:S01]  /*f0670*/  STL.64 [R1+0x788], R26 ;  /* 0x0007881a01007387 */ /* 0x000fe20000100a00 */
[----:B0-----:R-:W-:-:S03]  /*f0680*/  LOP3.LUT R24, R53, 0xffff, RZ, 0xc0, !PT ;  /* 0x0000ffff35187812 */ /* 0x001fc600078ec0ff */
[----:B------:R-:W2:Y:S01]  /*f0690*/  LDL.LU R53, [R1+0x18a8] ;  /* 0x0018a80001357983 */ /* 0x000ea20000300800 */
[----:B----4-:R-:W-:-:S03]  /*f06a0*/  LOP3.LUT R25, R2, 0xffff, RZ, 0xc0, !PT ;  /* 0x0000ffff02197812 */ /* 0x010fc600078ec0ff */
[----:B------:R-:W4:Y:S01]  /*f06b0*/  LDL.LU R2, [R1+0x189c] ;  /* 0x00189c0001027983 */ /* 0x000f220000300800 */
[----:B------:R-:W-:Y:S02]  /*f06c0*/  LOP3.LUT R23, R36, 0xffff, RZ, 0xc0, !PT ;  /* 0x0000ffff24177812 */ /* 0x000fe400078ec0ff */
[----:B------:R-:W-:Y:S02]  /*f06d0*/  PRMT R28, R43, 0x4210, R24 ;  /* 0x000042102b1c7816 */ /* 0x000fe40000000018 */
[----:B------:R-:W4:Y:S01]  /*f06e0*/  LDL.LU R43, [R1+0x1898] ;  /* 0x00189800012b7983 */ /* 0x000f220000300800 */
[----:B------:R-:W-:-:S03]  /*f06f0*/  PRMT R30, R19, 0x4210, R23 ;  /* 0x00004210131e7816 */ /* 0x000fc60000000017 */
[----:B------:R-:W4:Y:S04]  /*f0700*/  LDL.LU R19, [R1+0x7e0] ;  /* 0x0007e00001137983 */ /* 0x000f280000300800 */
[----:B-1----:R-:W-:Y:S04]  /*f0710*/  STL.64 [R1+0x770], R32 ;  /* 0x0007702001007387 */ /* 0x002fe80000100a00 */
[----:B------:R-:W-:Y:S01]  /*f0720*/  STL.64 [R1+0x778], R34 ;  /* 0x0007782201007387 */ /* 0x000fe20000100a00 */
[----:B---3--:R-:W-:Y:S01]  /*f0730*/  LOP3.LUT R20, R3, 0xffff, RZ, 0xc0, !PT ;  /* 0x0000ffff03147812 */ /* 0x008fe200078ec0ff */
[----:B------:R-:W-:-:S02]  /*f0740*/  NOP ;  /* 0x0000000000007918 */ /* 0x000fc40000000000 */
[----:B------:R-:W3:Y:S01]  /*f0750*/  LDL.LU R3, [R1+0x18bc] ;  /* 0x0018bc0001037983 */ /* 0x000ee20000300800 */
[----:B------:R-:W-:Y:S02]  /*f0760*/  LOP3.LUT R18, R18, 0xffff, RZ, 0xc0, !PT ;  /* 0x0000ffff12127812 */ /* 0x000fe400078ec0ff */
[----:B------:R-:W-:Y:S02]  /*f0770*/  PRMT R29, R40, 0x4210, R25 ;  /* 0x00004210281d7816 */ /* 0x000fe40000000019 */
[----:B------:R-:W-:Y:S01]  /*f0780*/  PRMT R31, R41, 0x4210, R18 ;  /* 0x00004210291f7816 */ /* 0x000fe20000000012 */
[----:B------:R-:W3:Y:S04]  /*f0790*/  LDL.LU R40, [R1+0x18b8] ;  /* 0x0018b80001287983 */ /* 0x000ee80000300800 */
[----:B------:R0:W-:Y:S01]  /*f07a0*/  STSM.16.M88.4 [R0], R28 ;  /* 0x0000001c00007844 */ /* 0x0001e20000000200 */
[----:B------:R-:W-:-:S03]  /*f07b0*/  NOP ;  /* 0x0000000000007918 */ /* 0x000fc60000000000 */
[----:B------:R-:W1:Y:S01]  /*f07c0*/  LDS.128 R32, [R0] ;  /* 0x0000000000207984 */ /* 0x000e620000000c00 */
[----:B--2---:R-:W-:Y:S02]  /*f07d0*/  LOP3.LUT R21, R17, 0xffff, RZ, 0xc0, !PT ;  /* 0x0000ffff11157812 */ /* 0x004fe400078ec0ff */
[----:B------:R-:W-:Y:S01]  /*f07e0*/  LOP3.LUT R22, R37, 0xffff, RZ, 0xc0, !PT ;  /* 0x0000ffff25167812 */ /* 0x000fe200078ec0ff */
[----:B------:R-:W2:Y:S01]  /*f07f0*/  LDL.LU R41, [R1+0x18ac] ;  /* 0x0018ac0001297983 */ /* 0x000ea20000300800 */
[----:B------:R-:W-:-:S03]  /*f0800*/  LOP3.LUT R16, R16, 0xffff, RZ, 0xc0, !PT ;  /* 0x0000ffff10107812 */ /* 0x000fc600078ec0ff */
[----:B------:R-:W2:Y:S01]  /*f0810*/  LDL.LU R17, [R1+0x7e4] ;  /* 0x0007e40001117983 */ /* 0x000ea20000300800 */
[----:B0-----:R-:W-:Y:S02]  /*f0820*/  PRMT R28, R42, 0x4210, R20 ;  /* 0x000042102a1c7816 */ /* 0x001fe40000000014 */
[----:B------:R-:W-:Y:S02]  /*f0830*/  PRMT R29, R56, 0x4210, R21 ;  /* 0x00004210381d7816 */ /* 0x000fe40000000015 */
[----:B------:R-:W-:Y:S02]  /*f0840*/  PRMT R30, R57, 0x4210, R22 ;  /* 0x00004210391e7816 */ /* 0x000fe40000000016 */
[----:B------:R-:W-:Y:S01]  /*f0850*/  PRMT R31, R52, 0x4210, R16 ;  /* 0x00004210341f7816 */ /* 0x000fe20000000010 */
[----:B------:R-:W-:-:S04]  /*f0860*/  NOP ;  /* 0x0000000000007918 */ /* 0x000fc80000000000 */
[----:B------:R-:W-:Y:S01]  /*f0870*/  STSM.16.M88.4 [R0], R28 ;  /* 0x0000001c00007844 */ /* 0x000fe20000000200 */
[----:B------:R-:W-:-:S03]  /*f0880*/  NOP ;  /* 0x0000000000007918 */ /* 0x000fc60000000000 */
[----:B------:R-:W0:Y:S04]  /*f0890*/  LDS.128 R28, [R0] ;  /* 0x00000000001c7984 */ /* 0x000e280000000c00 */
[----:B-1----:R-:W-:Y:S04]  /*f08a0*/  STL.64 [R1+0x6b0], R32 ;  /* 0x0006b02001007387 */ /* 0x002fe80000100a00 */
[----:B------:R-:W-:Y:S01]  /*f08b0*/  STL.64 [R1+0x6b8], R34 ;  /* 0x0006b82201007387 */ /* 0x000fe20000100a00 */
[----:B------:R-:W-:-:S03]  /*f08c0*/  NOP ;  /* 0x0000000000007918 */ /* 0x000fc60000000000 */
[----:B------:R-:W2:Y:S01]  /*f08d0*/  LDL.LU R56, [R1+0x53ac] ;  /* 0x0053ac0001387983 */ /* 0x000ea20000300800 */
[----:B------:R-:W-:-:S03]  /*f08e0*/  PRMT R24, R53, 0x5210, R24 ;  /* 0x0000521035187816 */ /* 0x000fc60000000018 */
[----:B------:R-:W2:Y:S04]  /*f08f0*/  LDL.LU R36, [R1+0x53a8] ;  /* 0x0053a80001247983 */ /* 0x000ea80000300800 */
[----:B------:R-:W2:Y:S04]  /*f0900*/  LDL.LU R57, [R1+0x5380] ;  /* 0x0053800001397983 */ /* 0x000ea80000300800 */
[----:B------:R-:W2:Y:S04]  /*f0910*/  LDL.LU R52, [R1+0x537c] ;  /* 0x00537c0001347983 */ /* 0x000ea80000300800 */
[----:B------:R-:W2:Y:S01]  /*f0920*/  LDL.LU R53, [R1+0x5460] ;  /* 0x0054600001357983 */ /* 0x000ea20000300800 */
[----:B----4-:R-:W-:-:S03]  /*f0930*/  PRMT R25, R2, 0x5210, R25 ;  /* 0x0000521002197816 */ /* 0x010fc60000000019 */
[----:B------:R-:W4:Y:S01]  /*f0940*/  LDL.LU R2, [R1+0x5458] ;  /* 0x0054580001027983 */ /* 0x000f220000300800 */
[----:B------:R-:W-:-:S03]  /*f0950*/  PRMT R27, R19, 0x5210, R18 ;  /* 0x00005210131b7816 */ /* 0x000fc60000000012 */
[----:B------:R-:W4:Y:S04]  /*f0960*/  LDL.LU R18, [R1+0x5454] ;  /* 0x0054540001127983 */ /* 0x000f280000300800 */
[----:B------:R-:W4:Y:S04]  /*f0970*/  LDL.LU R19, [R1+0x1b7c] ;  /* 0x001b7c0001137983 */ /* 0x000f280000300800 */
[----:B0-----:R-:W-:Y:S04]  /*f0980*/  STL.64 [R1+0x760], R28 ;  /* 0x0007601c01007387 */ /* 0x001fe80000100a00 */
[----:B------:R-:W-:Y:S01]  /*f0990*/  STL.64 [R1+0x768], R30 ;  /* 0x0007681e01007387 */ /* 0x000fe20000100a00 */
[----:B---3--:R-:W-:-:S03]  /*f09a0*/  PRMT R20, R3, 0x5210, R20 ;  /* 0x0000521003147816 */ /* 0x008fc60000000014 */
[----:B------:R-:W3:Y:S01]  /*f09b0*/  LDL.LU R3, [R1+0x5174] ;  /* 0x0051740001037983 */ /* 0x000ee20000300800 */
[----:B------:R-:W-:-:S03]  /*f09c0*/  PRMT R26, R43, 0x5210, R23 ;  /* 0x000052102b1a7816 */ /* 0x000fc60000000017 */
[----:B------:R-:W3:Y:S04]  /*f09d0*/  LDL.LU R37, [R1+0x5170] ;  /* 0x0051700001257983 */ /* 0x000ee80000300800 */
[----:B------:R-:W-:Y:S01]  /*f09e0*/  STSM.16.M88.4 [R0], R24 ;  /* 0x0000001800007844 */ /* 0x000fe20000000200 */
[----:B------:R-:W-:-:S03]  /*f09f0*/  NOP ;  /* 0x0000000000007918 */ /* 0x000fc60000000000 */
[----:B------:R-:W0:Y:S01]  /*f0a00*/  LDS.128 R24, [R0] ;  /* 0x0000000000187984 */ /* 0x000e220000000c00 */
[----:B------:R-:W-:Y:S02]  /*f0a10*/  PRMT R21, R40, 0x5210, R21 ;  /* 0x0000521028157816 */ /* 0x000fe40000000015 */
[----:B--2---:R-:W-:Y:S02]  /*f0a20*/  PRMT R22, R41, 0x5210, R22 ;  /* 0x0000521029167816 */ /* 0x004fe40000000016 */
[----:B------:R-:W-:Y:S01]  /*f0a30*/  PRMT R23, R17, 0x5210, R16 ;  /* 0x0000521011177816 */ /* 0x000fe20000000010 */
[----:B------:R-:W-:Y:S01]  /*f0a40*/  NOP ;  /* 0x0000000000007918 */ /* 0x000fe20000000000 */
[----:B------:R-:W2:Y:S04]  /*f0a50*/  LDL.LU R17, [R1+0x511c] ;  /* 0x00511c0001117983 */ /* 0x000ea80000300800 */
        /* <DEDUP_REMOVED lines=10> */
[----:B0-----:R-:W-:Y:S02]  /*f0b00*/  LOP3.LUT R25, R36, 0xffff, RZ, 0xc0, !PT ;  /* 0x0000ffff24197812 */ /* 0x001fe400078ec0ff */
[----:B------:R-:W-:-:S02]  /*f0b10*/  LOP3.LUT R24, R56, 0xffff, RZ, 0xc0, !PT ;  /* 0x0000ffff38187812 */ /* 0x000fc400078ec0ff */
[----:B------:R-:W2:Y:S01]  /*f0b20*/  LDL.LU R56, [R1+0x18d8] ;  /* 0x0018d80001387983 */ /* 0x000ea20000300800 */
[----:B------:R-:W-:Y:S02]  /*f0b30*/  LOP3.LUT R23, R57, 0xffff, RZ, 0xc0, !PT ;  /* 0x0000ffff39177812 */ /* 0x000fe400078ec0ff */
[----:B------:R-:W-:Y:S01]  /*f0b40*/  LOP3.LUT R22, R52, 0xffff, RZ, 0xc0, !PT ;  /* 0x0000ffff34167812 */ /* 0x000fe200078ec0ff */
[----:B------:R-:W2:Y:S04]  /*f0b50*/  LDL.LU R57, [R1+0x18c8] ;  /* 0x0018c80001397983 */ /* 0x000ea80000300800 */
[----:B------:R-:W2:Y:S01]  /*f0b60*/  LDL.LU R52, [R1+0x18cc] ;  /* 0x0018cc0001347983 */ /* 0x000ea20000300800 */
[----:B------:R-:W-:Y:S02]  /*f0b70*/  PRMT R28, R53, 0x4210, R24 ;  /* 0x00004210351c7816 */ /* 0x000fe40000000018 */
[----:B----4-:R-:W-:-:S02]  /*f0b80*/  PRMT R29, R2, 0x4210, R25 ;  /* 0x00004210021d7816 */ /* 0x010fc40000000019 */
[----:B------:R-:W4:Y:S04]  /*f0b90*/  LDL.LU R2, [R1+0x7e8] ;  /* 0x0007e80001027983 */ /* 0x000f280000300800 */
[----:B-1----:R-:W-:Y:S04]  /*f0ba0*/  STL.64 [R1+0x740], R32 ;  /* 0x0007402001007387 */ /* 0x002fe80000100a00 */
[----:B------:R-:W-:Y:S01]  /*f0bb0*/  STL.64 [R1+0x748], R34 ;  /* 0x0007482201007387 */ /* 0x000fe20000100a00 */
[----:B------:R-:W-:-:S03]  /*f0bc0*/  NOP ;  /* 0x0000000000007918 */ /* 0x000fc60000000000 */
[----:B------:R-:W4:Y:S01]  /*f0bd0*/  LDL.LU R53, [R1+0x18ec] ;  /* 0x0018ec0001357983 */ /* 0x000f220000300800 */
[----:B------:R-:W-:-:S03]  /*f0be0*/  PRMT R30, R18, 0x4210, R23 ;  /* 0x00004210121e7816 */ /* 0x000fc60000000017 */
[----:B------:R-:W4:Y:S01]  /*f0bf0*/  LDL.LU R18, [R1+0x18e8] ;  /* 0x0018e80001127983 */ /* 0x000f220000300800 */
[----:B------:R-:W-:-:S03]  /*f0c00*/  PRMT R31, R19, 0x4210, R22 ;  /* 0x00004210131f7816 */ /* 0x000fc60000000016 */
[----:B------:R-:W4:Y:S01]  /*f0c10*/  LDL.LU R19, [R1+0x18dc] ;  /* 0x0018dc0001137983 */ /* 0x000f220000300800 */
[----:B---3--:R-:W-:-:S03]  /*f0c20*/  LOP3.LUT R20, R3, 0xffff, RZ, 0xc0, !PT ;  /* 0x0000ffff03147812 */ /* 0x008fc600078ec0ff */
[----:B------:R-:W3:Y:S01]  /*f0c30*/  LDL.LU R3, [R1+0x7ec] ;  /* 0x0007ec0001037983 */ /* 0x000ee20000300800 */
[----:B------:R-:W-:-:S03]  /*f0c40*/  LOP3.LUT R21, R37, 0xffff, RZ, 0xc0, !PT ;  /* 0x0000ffff25157812 */ /* 0x000fc600078ec0ff */
[----:B------:R0:W-:Y:S01]  /*f0c50*/  STSM.16.M88.4 [R0], R28 ;  /* 0x0000001c00007844 */ /* 0x0001e20000000200 */
[----:B------:R-:W-:-:S03]  /*f0c60*/  NOP ;  /* 0x0000000000007918 */ /* 0x000fc60000000000 */
[----:B------:R-:W1:Y:S01]  /*f0c70*/  LDS.128 R32, [R0] ;  /* 0x0000000000207984 */ /* 0x000e620000000c00 */
[----:B--2---:R-:W-:Y:S02]  /*f0c80*/  LOP3.LUT R17, R17, 0xffff, RZ, 0xc0, !PT ;  /* 0x0000ffff11117812 */ /* 0x004fe400078ec0ff */
[----:B------:R-:W-:Y:S02]  /*f0c90*/  LOP3.LUT R16, R16, 0xffff, RZ, 0xc0, !PT ;  /* 0x0000ffff10107812 */ /* 0x000fe400078ec0ff */
[----:B0-----:R-:W-:Y:S02]  /*f0ca0*/  PRMT R28, R42, 0x4210, R20 ;  /* 0x000042102a1c7816 */ /* 0x001fe40000000014 */
[----:B------:R-:W-:Y:S02]  /*f0cb0*/  PRMT R29, R43, 0x4210, R21 ;  /* 0x000042102b1d7816 */ /* 0x000fe40000000015 */
[----:B------:R-:W-:Y:S02]  /*f0cc0*/  PRMT R30, R40, 0x4210, R17 ;  /* 0x00004210281e7816 */ /* 0x000fe40000000011 */
[----:B------:R-:W-:Y:S01]  /*f0cd0*/  PRMT R31, R41, 0x4210, R16 ;  /* 0x00004210291f7816 */ /* 0x000fe20000000010 */
[----:B------:R-:W-:-:S04]  /*f0ce0*/  NOP ;  /* 0x0000000000007918 */ /* 0x000fc80000000000 */
[----:B------:R-:W-:Y:S01]  /*f0cf0*/  STSM.16.M88.4 [R0], R28 ;  /* 0x0000001c00007844 */ /* 0x000fe20000000200 */
[----:B------:R-:W-:-:S03]  /*f0d00*/  NOP ;  /* 0x0000000000007918 */ /* 0x000fc60000000000 */
[----:B------:R-:W0:Y:S01]  /*f0d10*/  LDS.128 R28, [R0] ;  /* 0x00000000001c7984 */ /* 0x000e220000000c00 */
[----:B------:R-:W-:Y:S02]  /*f0d20*/  PRMT R24, R56, 0x5210, R24 ;  /* 0x0000521038187816 */ /* 0x000fe40000000018 */
[----:B------:R-:W-:Y:S02]  /*f0d30*/  PRMT R25, R57, 0x5210, R25 ;  /* 0x0000521039197816 */ /* 0x000fe40000000019 */
[----:B------:R-:W-:Y:S01]  /*f0d40*/  PRMT R26, R52, 0x5210, R23 ;  /* 0x00005210341a7816 */ /* 0x000fe20000000017 */
[----:B-1----:R-:W-:Y:S04]  /*f0d50*/  STL.64 [R1+0x730], R32 ;  /* 0x0007302001007387 */ /* 0x002fe80000100a00 */
[----:B------:R-:W-:Y:S04]  /*f0d60*/  STL.64 [R1+0x738], R34 ;  /* 0x0007382201007387 */ /* 0x000fe80000100a00 */
[----:B------:R-:W2:Y:S04]  /*f0d70*/  LDL.LU R36, [R1+0x53b8] ;  /* 0x0053b80001247983 */ /* 0x000ea80000300800 */
[----:B------:R-:W2:Y:S04]  /*f0d80*/  LDL.LU R37, [R1+0x53b4] ;  /* 0x0053b40001257983 */ /* 0x000ea80000300800 */
[----:B------:R-:W2:Y:S04]  /*f0d90*/  LDL.LU R42, [R1+0x5394] ;  /* 0x00539400012a7983 */ /* 0x000ea80000300800 */
[----:B------:R-:W2:Y:S04]  /*f0da0*/  LDL.LU R43, [R1+0x5390] ;  /* 0x00539000012b7983 */ /* 0x000ea80000300800 */
[----:B------:R-:W2:Y:S04]  /*f0db0*/  LDL.LU R40, [R1+0x5478] ;  /* 0x0054780001287983 */ /* 0x000ea80000300800 */
[----:B------:R-:W2:Y:S04]  /*f0dc0*/  LDL.LU R41, [R1+0x5470] ;  /* 0x0054700001297983 */ /* 0x000ea80000300800 */
[----:B------:R-:W2:Y:S01]  /*f0dd0*/  LDL.LU R56, [R1+0x5474] ;  /* 0x0054740001387983 */ /* 0x000ea20000300800 */
[----:B----4-:R-:W-:Y:S01]  /*f0de0*/  PRMT R27, R2, 0x5210, R22 ;  /* 0x00005210021b7816 */ /* 0x010fe20000000016 */
[----:B------:R-:W-:-:S04]  /*f0df0*/  NOP ;  /* 0x0000000000007918 */ /* 0x000fc80000000000 */
[----:B------:R-:W-:Y:S01]  /*f0e00*/  STSM.16.M88.4 [R0], R24 ;  /* 0x0000001800007844 */ /* 0x000fe20000000200 */
[----:B------:R-:W-:-:S03]  /*f0e10*/  NOP ;  /* 0x0000000000007918 */ /* 0x000fc60000000000 */
[----:B------:R-:W1:Y:S04]  /*f0e20*/  LDS.128 R24, [R0] ;  /* 0x0000000000187984 */ /* 0x000e680000000c00 */
[----:B------:R-:W4:Y:S04]  /*f0e30*/  LDL.LU R2, [R1+0x1bb8] ;  /* 0x001bb80001027983 */ /* 0x000f280000300800 */
[----:B0-----:R-:W-:Y:S01]  /*f0e40*/  STL.64 [R1+0x720], R28 ;  /* 0x0007201c01007387 */ /* 0x001fe20000100a00 */
[----:B------:R-:W-:-:S03]  /*f0e50*/  PRMT R20, R53, 0x5210, R20 ;  /* 0x0000521035147816 */ /* 0x000fc60000000014 */
[----:B------:R-:W-:Y:S01]  /*f0e60*/  STL.64 [R1+0x728], R30 ;  /* 0x0007281e01007387 */ /* 0x000fe20000100a00 */
[----:B------:R-:W-:Y:S01]  /*f0e70*/  PRMT R22, R19, 0x5210, R17 ;  /* 0x0000521013167816 */ /* 0x000fe20000000011 */
[----:B------:R-:W-:Y:S01]  /*f0e80*/  NOP ;  /* 0x0000000000007918 */ /* 0x000fe20000000000 */
[----:B------:R-:W-:Y:S02]  /*f0e90*/  PRMT R21, R18, 0x5210, R21 ;  /* 0x0000521012157816 */ /* 0x000fe40000000015 */
[----:B---3--:R-:W-:Y:S02]  /*f0ea0*/  PRMT R23, R3, 0x5210, R16 ;  /* 0x0000521003177816 */ /* 0x008fe40000000010 */
[----:B------:R-:W3:Y:S04]  /*f0eb0*/  LDL.LU R3, [R1+0x5190] ;  /* 0x0051900001037983 */ /* 0x000ee80000300800 */
[----:B------:R-:W3:Y:S04]  /*f0ec0*/  LDL.LU R57, [R1+0x5188] ;  /* 0x0051880001397983 */ /* 0x000ee80000300800 */
[----:B------:R-:W3:Y:S04]  /*f0ed0*/  LDL.LU R52, [R1+0x5144] ;  /* 0x0051440001347983 */ /* 0x000ee80000300800 */
[----:B------:R-:W3:Y:S04]  /*f0ee0*/  LDL.LU R53, [R1+0x5138] ;  /* 0x0051380001357983 */ /* 0x000ee80000300800 */
[----:B------:R-:W3:Y:S04]  /*f0ef0*/  LDL.LU R16, [R1+0x5488] ;  /* 0x0054880001107983 */ /* 0x000ee80000300800 */
[----:B------:R-:W3:Y:S04]  /*f0f00*/  LDL.LU R17, [R1+0x5484] ;  /* 0x0054840001117983 */ /* 0x000ee80000300800 */
[----:B------:R-:W3:Y:S04]  /*f0f10*/  LDL.LU R18, [R1+0x5480] ;  /* 0x0054800001127983 */ /* 0x000ee80000300800 */
[----:B-1----:R2:W-:Y:S04]  /*f0f20*/  STL.64 [R1+0x710], R24 ;  /* 0x0007101801007387 */ /* 0x0025e80000100a00 */
[----:B------:R0:W-:Y:S04]  /*f0f30*/  STL.64 [R1+0x718], R26 ;  /* 0x0007181a01007387 */ /* 0x0001e80000100a00 */
[----:B------:R-:W3:Y:S04]  /*f0f40*/  LDL.LU R19, [R1+0x547c] ;  /* 0x00547c0001137983 */ /* 0x000ee80000300800 */
[----:B------:R1:W-:Y:S01]  /*f0f50*/  STSM.16.M88.4 [R0], R20 ;  /* 0x0000001400007844 */ /* 0x0003e20000000200 */
[----:B------:R-:W-:-:S03]  /*f0f60*/  NOP ;  /* 0x0000000000007918 */ /* 0x000fc60000000000 */
[----:B------:R-:W1:Y:S04]  /*f0f70*/  LDS.128 R28, [R0] ;  /* 0x00000000001c7984 */ /* 0x000e680000000c00 */
[----:B------:R-:W3:Y:S04]  /*f0f80*/  LDL.LU R32, [R1+0x18fc] ;  /* 0x0018fc0001207983 */ /* 0x000ee80000300800 */
[----:B------:R-:W3:Y:S04]  /*f0f90*/  LDL.LU R33, [R1+0x18f8] ;  /* 0x0018f80001217983 */ /* 0x000ee80000300800 */
[----:B------:R-:W3:Y:S04]  /*f0fa0*/  LDL.LU R38, [R1+0x1908] ;  /* 0x0019080001267983 */ /* 0x000ee80000300800 */
[----:B------:R-:W3:Y:S01]  /*f0fb0*/  LDL.LU R39, [R1+0x191c] ;  /* 0x00191c0001277983 */ /* 0x000ee20000300800 */
[----:B--2---:R-:W-:-:S03]  /*f0fc0*/  LOP3.LUT R24, R36, 0xffff, RZ, 0xc0, !PT ;  /* 0x0000ffff24187812 */ /* 0x004fc600078ec0ff */
[----:B------:R-:W2:Y:S01]  /*f0fd0*/  LDL.LU R36, [R1+0x1918] ;  /* 0x0019180001247983 */ /* 0x000ea20000300800 */
[----:B------:R-:W-:Y:S02]  /*f0fe0*/  LOP3.LUT R25, R37, 0xffff, RZ, 0xc0, !PT ;  /* 0x0000ffff25197812 */ /* 0x000fe400078ec0ff */
[----:B0-----:R-:W-:Y:S02]  /*f0ff0*/  LOP3.LUT R26, R42, 0xffff, RZ, 0xc0, !PT ;  /* 0x0000ffff2a1a7812 */ /* 0x001fe400078ec0ff */
[----:B------:R-:W-:Y:S02]  /*f1000*/  LOP3.LUT R27, R43, 0xffff, RZ, 0xc0, !PT ;  /* 0x0000ffff2b1b7812 */ /* 0x000fe400078ec0ff */
[----:B-1----:R-:W-:Y:S02]  /*f1010*/  PRMT R20, R40, 0x4210, R24 ;  /* 0x0000421028147816 */ /* 0x002fe40000000018 */
[----:B------:R-:W-:Y:S02]  /*f1020*/  PRMT R21, R41, 0x4210, R25 ;  /* 0x0000421029157816 */ /* 0x000fe40000000019 */
[----:B------:R-:W-:Y:S01]  /*f1030*/  PRMT R22, R56, 0x4210, R26 ;  /* 0x0000421038167816 */ /* 0x000fe2000000001a */
[----:B------:R-:W-:Y:S04]  /*f1040*/  STL.64 [R1+0x7e0], R28 ;  /* 0x0007e01c01007387 */ /* 0x000fe80000100a00 */
[----:B------:R-:W-:Y:S04]  /*f1050*/  STL.64 [R1+0x7e8], R30 ;  /* 0x0007e81e01007387 */ /* 0x000fe80000100a00 */
[----:B------:R-:W2:Y:S01]  /*f1060*/  LDL.LU R37, [R1+0x190c] ;  /* 0x00190c0001257983 */ /* 0x000ea20000300800 */
[----:B----4-:R-:W-:Y:S01]  /*f1070*/  PRMT R23, R2, 0x4210, R27 ;  /* 0x0000421002177816 */ /* 0x010fe2000000001b */
[----:B------:R-:W-:-:S04]  /*f1080*/  NOP ;  /* 0x0000000000007918 */ /* 0x000fc80000000000 */
[----:B------:R3:W-:Y:S04]  /*f1090*/  STSM.16.M88.4 [R0], R20 ;  /* 0x0000001400007844 */ /* 0x0007e80000000200 */
[----:B------:R-:W4:Y:S01]  /*f10a0*/  LDL R2, [R1+0x1d0] ;  /* 0x0001d00001027983 */ /* 0x000f220000100800 */
[----:B---3--:R-:W-:-:S03]  /*f10b0*/  LOP3.LUT R20, R3, 0xffff, RZ, 0xc0, !PT ;  /* 0x0000ffff03147812 */ /* 0x008fc600078ec0ff */
[----:B------:R-:W3:Y:S01]  /*f10c0*/  LDL.LU R3, [R1+0x670] ;  /* 0x0006700001037983 */ /* 0x000ee20000300800 */
[----:B------:R-:W-:-:S03]  /*f10d0*/  LOP3.LUT R21, R57, 0xffff, RZ, 0xc0, !PT ;  /* 0x0000ffff39157812 */ /* 0x000fc600078ec0ff */
[----:B------:R-:W3:Y:S01]  /*f10e0*/  LDL.LU.64 R42, [R1+0x2190] ;  /* 0x00219000012a7983 */ /* 0x000ee20000300a00 */
[----:B------:R-:W-:-:S03]  /*f10f0*/  LOP3.LUT R22, R52, 0xffff, RZ, 0xc0, !PT ;  /* 0x0000ffff34167812 */ /* 0x000fc600078ec0ff */
[----:B------:R-:W3:Y:S01]  /*f1100*/  LDL.LU.64 R40, [R1+0x2188] ;  /* 0x0021880001287983 */ /* 0x000ee20000300a00 */
[----:B------:R-:W-:-:S03]  /*f1110*/  LOP3.LUT R23, R53, 0xffff, RZ, 0xc0, !PT ;  /* 0x0000ffff35177812 */ /* 0x000fc600078ec0ff */
[----:B------:R-:W3:Y:S01]  /*f1120*/  LDL.LU.64 R56, [R1+0x2180] ;  /* 0x0021800001387983 */ /* 0x000ee20000300a00 */
[----:B------:R-:W-:Y:S02]  /*f1130*/  PRMT R28, R16, 0x4210, R20 ;  /* 0x00004210101c7816 */ /* 0x000fe40000000014 */
[----:B------:R-:W-:Y:S02]  /*f1140*/  PRMT R29, R17, 0x4210, R21 ;  /* 0x00004210111d7816 */ /* 0x000fe40000000015 */
[----:B------:R-:W-:Y:S02]  /*f1150*/  PRMT R30, R18, 0x4210, R22 ;  /* 0x00004210121e7816 */ /* 0x000fe40000000016 */
[----:B------:R-:W-:Y:S01]  /*f1160*/  PRMT R31, R19, 0x4210, R23 ;  /* 0x00004210131f7816 */ /* 0x000fe20000000017 */
[----:B------:R-:W-:Y:S01]  /*f1170*/  NOP ;  /* 0x0000000000007918 */ /* 0x000fe20000000000 */
[----:B------:R-:W0:Y:S01]  /*f1180*/  LDS.128 R16, [R0] ;  /* 0x0000000000107984 */ /* 0x000e220000000c00 */
[----:B------:R-:W-:-:S03]  /*f1190*/  NOP ;  /* 0x0000000000007918 */ /* 0x000fc60000000000 */
[----:B0-----:R-:W-:Y:S04]  /*f11a0*/  STL.64 [R1+0x6a0], R16 ;  /* 0x0006a01001007387 */ /* 0x001fe80000100a00 */
[----:B------:R0:W-:Y:S04]  /*f11b0*/  STL.64 [R1+0x6a8], R18 ;  /* 0x0006a81201007387 */ /* 0x0001e80000100a00 */
[----:B0-----:R-:W3:Y:S04]  /*f11c0*/  LDL.LU.64 R18, [R1+0x55e0] ;  /* 0x0055e00001127983 */ /* 0x001ee80000300a00 */
[----:B------:R-:W3:Y:S04]  /*f11d0*/  LDL.LU.64 R16, [R1+0x55d8] ;  /* 0x0055d80001107983 */ /* 0x000ee80000300a00 */
[----:B------:R-:W3:Y:S01]  /*f11e0*/  LDL.LU.64 R52, [R1+0x2178] ;  /* 0x0021780001347983 */ /* 0x000ee20000300a00 */
[----:B------:R-:W-:-:S02]  /*f11f0*/  PRMT R24, R32, 0x5210, R24 ;  /* 0x0000521020187816 */ /* 0x000fc40000000018 */
[----:B------:R-:W-:Y:S01]  /*f1200*/  PRMT R25, R33, 0x5210, R25 ;  /* 0x0000521021197816 */ /* 0x000fe20000000019 */
[----:B------:R-:W-:Y:S01]  /*f1210*/  STSM.16.M88.4 [R0], R28 ;  /* 0x0000001c00007844 */ /* 0x000fe20000000200 */
[----:B------:R-:W-:Y:S01]  /*f1220*/  PRMT R26, R38, 0x5210, R26 ;  /* 0x00005210261a7816 */ /* 0x000fe2000000001a */
[----:B------:R-:W-:Y:S01]  /*f1230*/  NOP ;  /* 0x0000000000007918 */ /* 0x000fe20000000000 */
[----:B------:R-:W-:Y:S01]  /*f1240*/  PRMT R27, R60, 0x5210, R27 ;  /* 0x000052103c1b7816 */ /* 0x000fe2000000001b */
[----:B------:R-:W0:Y:S01]  /*f1250*/  LDS.128 R28, [R0] ;  /* 0x00000000001c7984 */ /* 0x000e220000000c00 */
[----:B------:R-:W-:-:S03]  /*f1260*/  NOP ;  /* 0x0000000000007918 */ /* 0x000fc60000000000 */
[----:B------:R-:W-:Y:S01]  /*f1270*/  STSM.16.M88.4 [R0], R24 ;  /* 0x0000001800007844 */ /* 0x000fe20000000200 */
[----:B------:R-:W-:-:S03]  /*f1280*/  NOP ;  /* 0x0000000000007918 */ /* 0x000fc60000000000 */
[----:B------:R-:W1:Y:S01]  /*f1290*/  LDS.128 R24, [R0] ;  /* 0x0000000000187984 */ /* 0x000e620000000c00 */
[----:B------:R-:W-:Y:S02]  /*f12a0*/  PRMT R20, R39, 0x5210, R20 ;  /* 0x0000521027147816 */ /* 0x000fe40000000014 */
[----:B--2---:R-:W-:Y:S01]  /*f12b0*/  PRMT R21, R36, 0x5210, R21 ;  /* 0x0000521024157816 */ /* 0x004fe20000000015 */
[----:B------:R-:W2:Y:S01]  /*f12c0*/  LDL.LU R60, [R1+0x55d0] ;  /* 0x0055d000013c7983 */ /* 0x000ea20000300800 */
[----:B------:R-:W-:Y:S02]  /*f12d0*/  PRMT R22, R37, 0x5210, R22 ;  /* 0x0000521025167816 */ /* 0x000fe40000000016 */
[----:B----4-:R-:W-:Y:S01]  /*f12e0*/  ISETP.LT.AND P0, PT, R2, UR27, !P0 ;  /* 0x0000001b02007c0c */ /* 0x010fe2000c701270 */
[----:B0-----:R-:W-:Y:S04]  /*f12f0*/  STL.64 [R1+0x680], R28 ;  /* 0x0006801c01007387 */ /* 0x001fe80000100a00 */
[----:B------:R-:W-:Y:S01]  /*f1300*/  STL.64 [R1+0x688], R30 ;  /* 0x0006881e01007387 */ /* 0x000fe20000100a00 */
[----:B---3--:R-:W-:Y:S01]  /*f1310*/  PRMT R2, R3, 0x7770, RZ ;  /* 0x0000777003027816 */ /* 0x008fe200000000ff */
[----:B------:R-:W-:Y:S01]  /*f1320*/  NOP ;  /* 0x0000000000007918 */ /* 0x000fe20000000000 */
[----:B------:R-:W-:-:S02]  /*f1330*/  PRMT R23, R18, 0x5210, R23 ;  /* 0x0000521012177816 */ /* 0x000fc40000000017 */
[----:B------:R-:W3:Y:S04]  /*f1340*/  LDL.LU R18, [R1+0x55cc] ;  /* 0x0055cc0001127983 */ /* 0x000ee80000300800 */
[----:B------:R-:W-:Y:S01]  /*f1350*/  STSM.16.M88.4 [R0], R20 ;  /* 0x0000001400007844 */ /* 0x000fe20000000200 */
[----:B------:R-:W-:-:S03]  /*f1360*/  NOP ;  /* 0x0000000000007918 */ /* 0x000fc60000000000 */
[----:B------:R0:W-:Y:S02]  /*f1370*/  @P0 STG.E.U8 desc[UR4][R42.64], R2 ;  /* 0x000000022a000986 */ /* 0x0001e4000c101104 */
[----:B0-----:R-:W-:-:S05]  /*f1380*/  PRMT R2, R3, 0x7771, RZ ;  /* 0x0000777103027816 */ /* 0x001fca00000000ff */
[----:B------:R0:W-:Y:S04]  /*f1390*/  @P6 STG.E.U8 desc[UR4][R40.64], R2 ;  /* 0x0000000228006986 */ /* 0x0001e8000c101104 */
[----:B-1----:R-:W-:Y:S01]  /*f13a0*/  STL.64 [R1+0x6e0], R24 ;  /* 0x0006e01801007387 */ /* 0x002fe20000100a00 */
[----:B0-----:R-:W-:-:S03]  /*f13b0*/  PRMT R2, R3, 0x7772, RZ ;  /* 0x0000777203027816 */ /* 0x001fc600000000ff */
[----:B------:R-:W-:Y:S04]  /*f13c0*/  STL.64 [R1+0x6e8], R26 ;  /* 0x0006e81a01007387 */ /* 0x000fe80000100a00 */
[----:B------:R0:W-:Y:S02]  /*f13d0*/  @P5 STG.E.U8 desc[UR4][R56.64], R2 ;  /* 0x0000000238005986 */ /* 0x0001e4000c101104 */
[----:B0-----:R-:W-:Y:S02]  /*f13e0*/  PRMT R2, R3, 0x7773, RZ ;  /* 0x0000777303027816 */ /* 0x001fe400000000ff */
[----:B------:R-:W4:Y:S04]  /*f13f0*/  LDL.LU.64 R56, [R1+0x2170] ;  /* 0x0021700001387983 */ /* 0x000f280000300a00 */
[----:B------:R0:W-:Y:S04]  /*f1400*/  @P4 STG.E.U8 desc[UR4][R52.64], R2 ;  /* 0x0000000234004986 */ /* 0x0001e8000c101104 */
[----:B------:R-:W3:Y:S04]  /*f1410*/  LDL.LU.64 R32, [R1+0x2168] ;  /* 0x0021680001207983 */ /* 0x000ee80000300a00 */
[----:B0-----:R-:W3:Y:S04]  /*f1420*/  LDL.LU.64 R52, [R1+0x20f0] ;  /* 0x0020f00001347983 */ /* 0x001ee80000300a00 */
[----:B------:R-:W4:Y:S04]  /*f1430*/  LDL.LU R3, [R1+0x660] ;  /* 0x0006600001037983 */ /* 0x000f280000300800 */
[----:B------:R-:W3:Y:S04]  /*f1440*/  LDL.LU.64 R38, [R1+0x458] ;  /* 0x0004580001267983 */ /* 0x000ee80000300a00 */
[----:B------:R-:W3:Y:S04]  /*f1450*/  LDL.LU.64 R36, [R1+0x21d0] ;  /* 0x0021d00001247983 */ /* 0x000ee80000300a00 */
[----:B------:R-:W3:Y:S04]  /*f1460*/  LDL.LU.64 R42, [R1+0x21c8] ;  /* 0x0021c800012a7983 */ /* 0x000ee80000300a00 */
[----:B------:R-:W3:Y:S04]  /*f1470*/  LDL.LU.64 R40, [R1+0x21c0] ;  /* 0x0021c00001287983 */ /* 0x000ee80000300a00 */
[----:B------:R-:W3:Y:S01]  /*f1480*/  LDL.LU R2, [R1+0x650] ;  /* 0x0006500001027983 */ /* 0x000ee20000300800 */
[----:B--2---:R-:W-:-:S02]  /*f1490*/  LOP3.LUT P0, RZ, R60, 0x4000000, RZ, 0xc0, !PT ;  /* 0x040000003cff7812 */ /* 0x004fc4000780c0ff */
[----:B------:R-:W-:Y:S02]  /*f14a0*/  LOP3.LUT R60, R60, 0xfffbffff, RZ, 0xc0, !PT ;  /* 0xfffbffff3c3c7812 */ /* 0x000fe400078ec0ff */
[----:B----4-:R-:W-:-:S05]  /*f14b0*/  PRMT R20, R3, 0x7770, RZ ;  /* 0x0000777003147816 */ /* 0x010fca00000000ff */
[----:B------:R0:W-:Y:S04]  /*f14c0*/  @P3 STG.E.U8 desc[UR4][R56.64], R20 ;  /* 0x0000001438003986 */ /* 0x0001e8000c101104 */
[----:B0-----:R-:W2:Y:S01]  /*f14d0*/  LDL.LU.64 R56, [R1+0x21b8] ;  /* 0x0021b80001387983 */ /* 0x001ea20000300a00 */
[----:B------:R-:W-:-:S05]  /*f14e0*/  PRMT R20, R3, 0x7771, RZ ;  /* 0x0000777103147816 */ /* 0x000fca00000000ff */
[----:B---3--:R0:W-:Y:S02]  /*f14f0*/  @P2 STG.E.U8 desc[UR4][R32.64], R20 ;  /* 0x0000001420002986 */ /* 0x0081e4000c101104 */
[----:B0-----:R-:W-:-:S05]  /*f1500*/  PRMT R20, R3, 0x7772, RZ ;  /* 0x0000777203147816 */ /* 0x001fca00000000ff */
[----:B------:R0:W-:Y:S04]  /*f1510*/  @P1 STG.E.U8 desc[UR4][R52.64], R20 ;  /* 0x0000001434001986 */ /* 0x0001e8000c101104 */
[----:B0-----:R-:W3:Y:S04]  /*f1520*/  LDL.LU.64 R52, [R1+0x21b0] ;  /* 0x0021b00001347983 */ /* 0x001ee80000300a00 */
[----:B------:R-:W4:Y:S04]  /*f1530*/  LDL.LU.64 R20, [R1+0x21a8] ;  /* 0x0021a80001147983 */ /* 0x000f280000300a00 */
[----:B------:R-:W4:Y:S01]  /*f1540*/  LDL.LU.64 R26, [R1+0x21a0] ;  /* 0x0021a000011a7983 */ /* 0x000f220000300a00 */
[----:B------:R-:W-:-:S13]  /*f1550*/  LOP3.LUT P4, RZ, R18, 0x8000, RZ, 0xc0, !PT ;  /* 0x0000800012ff7812 */ /* 0x000fda000788c0ff */
[----:B------:R-:W-:Y:S02]  /*f1560*/  @P4 LOP3.LUT R60, R60, 0x40000, RZ, 0xfc, !PT ;  /* 0x000400003c3c4812 */ /* 0x000fe400078efcff */
[----:B------:R-:W-:Y:S02]  /*f1570*/  LOP3.LUT P4, RZ, R18, 0x400, RZ, 0xc0, !PT ;  /* 0x0000040012ff7812 */ /* 0x000fe4000788c0ff */
[----:B------:R-:W-:-:S11]  /*f1580*/  LOP3.LUT R60, R60, 0xfff7ffff, RZ, 0xc0, !PT ;  /* 0xfff7ffff3c3c7812 */ /* 0x000fd600078ec0ff */
        /* <DEDUP_REMOVED lines=14> */
[----:B------:R-:W-:Y:S02]  /*f1670*/  LOP3.LUT R60, R60, 0xfeffffff, RZ, 0xc0, !PT ;  /* 0xfeffffff3c3c7812 */ /* 0x000fe400078ec0ff */
[----:B------:R-:W-:-:S09]  /*f1680*/  LOP3.LUT P5, RZ, R18, 0x2, RZ, 0xc0, !PT ;  /* 0x0000000212ff7812 */ /* 0x000fd200078ac0ff */
[----:B------:R-:W-:Y:S02]  /*f1690*/  @P4 LOP3.LUT R60, R60, 0x1000000, RZ, 0xfc, !PT ;  /* 0x010000003c3c4812 */ /* 0x000fe400078efcff */
[C---:B------:R-:W-:Y:S02]  /*f16a0*/  LOP3.LUT P4, RZ, R18.reuse, 0x10, RZ, 0xc0, !PT ;  /* 0x0000001012ff7812 */ /* 0x040fe4000788c0ff */
[----:B------:R-:W-:Y:S02]  /*f16b0*/  LOP3.LUT P6, RZ, R18, 0x4, RZ, 0xc0, !PT ;  /* 0x0000000412ff7812 */ /* 0x000fe400078cc0ff */
[----:B------:R-:W-:Y:S02]  /*f16c0*/  LOP3.LUT R60, R60, 0xfdffffff, RZ, 0xc0, !PT ;  /* 0xfdffffff3c3c7812 */ /* 0x000fe400078ec0ff */
[----:B------:R-:W-:Y:S02]  /*f16d0*/  PRMT R3, R3, 0x7773, RZ ;  /* 0x0000777303037816 */ /* 0x000fe400000000ff */
[----:B------:R-:W-:-:S03]  /*f16e0*/  PRMT R22, R2, 0x7770, RZ ;  /* 0x0000777002167816 */ /* 0x000fc600000000ff */
[----:B------:R0:W-:Y:S02]  /*f16f0*/  @P0 STG.E.U8 desc[UR4][R38.64], R3 ;  /* 0x0000000326000986 */ /* 0x0001e4000c101104 */
[----:B------:R-:W-:Y:S02]  /*f1700*/  @P4 LOP3.LUT R60, R60, 0x2000000, RZ, 0xfc, !PT ;  /* 0x020000003c3c4812 */ /* 0x000fe400078efcff */
[----:B------:R-:W-:Y:S01]  /*f1710*/  LOP3.LUT P4, RZ, R18, 0x8, RZ, 0xc0, !PT ;  /* 0x0000000812ff7812 */ /* 0x000fe2000788c0ff */
[----:B------:R1:W-:Y:S04]  /*f1720*/  @P5 STG.E.U8 desc[UR4][R36.64], R22 ;  /* 0x0000001624005986 */ /* 0x0003e8000c101104 */
[----:B0-----:R-:W4:Y:S04]  /*f1730*/  LDL.LU R3, [R1+0x674] ;  /* 0x0006740001037983 */ /* 0x001f280000300800 */
[----:B------:R-:W4:Y:S01]  /*f1740*/  LDL.LU.64 R24, [R1+0x2198] ;  /* 0x0021980001187983 */ /* 0x000f220000300a00 */
[----:B-1----:R-:W-:-:S03]  /*f1750*/  PRMT R22, R2, 0x7771, RZ ;  /* 0x0000777102167816 */ /* 0x002fc600000000ff */
[----:B------:R-:W4:Y:S04]  /*f1760*/  LDL.LU.64 R30, [R1+0x21d8] ;  /* 0x0021d800011e7983 */ /* 0x000f280000300a00 */
[----:B------:R0:W-:Y:S04]  /*f1770*/  @P6 STG.E.U8 desc[UR4][R42.64], R22 ;  /* 0x000000162a006986 */ /* 0x0001e8000c101104 */
[----:B------:R-:W4:Y:S04]  /*f1780*/  LDL.LU.64 R28, [R1+0x2208] ;  /* 0x00220800011c7983 */ /* 0x000f280000300a00 */
[----:B------:R-:W4:Y:S01]  /*f1790*/  LDL.LU.64 R34, [R1+0x2200] ;  /* 0x0022000001227983 */ /* 0x000f220000300a00 */
[----:B0-----:R-:W-:-:S03]  /*f17a0*/  PRMT R22, R2, 0x7772, RZ ;  /* 0x0000777202167816 */ /* 0x001fc600000000ff */
[----:B------:R-:W4:Y:S04]  /*f17b0*/  LDL.LU.64 R32, [R1+0x21f8] ;  /* 0x0021f80001207983 */ /* 0x000f280000300a00 */
[----:B------:R0:W-:Y:S01]  /*f17c0*/  @P4 STG.E.U8 desc[UR4][R40.64], R22 ;  /* 0x0000001628004986 */ /* 0x0001e2000c101104 */
[----:B------:R-:W-:Y:S02]  /*f17d0*/  LOP3.LUT P4, RZ, R60, 0x2000000, RZ, 0xc0, !PT ;  /* 0x020000003cff7812 */ /* 0x000fe4000788c0ff */
[----:B------:R-:W-:Y:S01]  /*f17e0*/  PRMT R2, R2, 0x7773, RZ ;  /* 0x0000777302027816 */ /* 0x000fe200000000ff */
[----:B------:R-:W4:Y:S04]  /*f17f0*/  LDL.LU.64 R36, [R1+0x21f0] ;  /* 0x0021f00001247983 */ /* 0x000f280000300a00 */
[----:B------:R-:W4:Y:S04]  /*f1800*/  LDL.LU.64 R42, [R1+0x21e8] ;  /* 0x0021e800012a7983 */ /* 0x000f280000300a00 */
[----:B0-----:R-:W4:Y:S04]  /*f1810*/  LDL.LU.64 R40, [R1+0x21e0] ;  /* 0x0021e00001287983 */ /* 0x001f280000300a00 */
[----:B--2---:R0:W-:Y:S01]  /*f1820*/  @P4 STG.E.U8 desc[UR4][R56.64], R2 ;  /* 0x0000000238004986 */ /* 0x0041e2000c101104 */
[----:B------:R-:W-:-:S02]  /*f1830*/  LOP3.LUT P4, RZ, R60, 0x1000000, RZ, 0xc0, !PT ;  /* 0x010000003cff7812 */ /* 0x000fc4000788c0ff */
[----:B0-----:R-:W-:Y:S01]  /*f1840*/  PRMT R2, R17, 0x7770, RZ ;  /* 0x0000777011027816 */ /* 0x001fe200000000ff */
[----:B------:R-:W2:Y:S04]  /*f1850*/  LDL.LU.64 R56, [R1+0x2218] ;  /* 0x0022180001387983 */ /* 0x000ea80000300a00 */
[----:B------:R-:W2:Y:S06]  /*f1860*/  LDL.LU R39, [R1+0x654] ;  /* 0x0006540001277983 */ /* 0x000eac0000300800 */
[----:B---3--:R0:W-:Y:S01]  /*f1870*/  @P4 STG.E.U8 desc[UR4][R52.64], R2 ;  /* 0x0000000234004986 */ /* 0x0081e2000c101104 */
[----:B------:R-:W-:-:S02]  /*f1880*/  LOP3.LUT P4, RZ, R60, 0x800000, RZ, 0xc0, !PT ;  /* 0x008000003cff7812 */ /* 0x000fc4000788c0ff */
[----:B0-----:R-:W-:Y:S01]  /*f1890*/  PRMT R2, R17, 0x7771, RZ ;  /* 0x0000777111027816 */ /* 0x001fe200000000ff */
[----:B------:R-:W3:Y:S10]  /*f18a0*/  LDL.LU.64 R52, [R1+0x2210] ;  /* 0x0022100001347983 */ /* 0x000ef40000300a00 */
[----:B----4-:R0:W-:Y:S01]  /*f18b0*/  @P4 STG.E.U8 desc[UR4][R20.64], R2 ;  /* 0x0000000214004986 */ /* 0x0101e2000c101104 */
[----:B------:R-:W-:-:S02]  /*f18c0*/  LOP3.LUT P4, RZ, R60, 0x400000, RZ, 0xc0, !PT ;  /* 0x004000003cff7812 */ /* 0x000fc4000788c0ff */
[----:B0-----:R-:W-:-:S11]  /*f18d0*/  PRMT R2, R17, 0x7772, RZ ;  /* 0x0000777211027816 */ /* 0x001fd600000000ff */
[----:B------:R0:W-:Y:S02]  /*f18e0*/  @P4 STG.E.U8 desc[UR4][R26.64], R2 ;  /* 0x000000021a004986 */ /* 0x0001e4000c101104 */
[----:B0-----:R-:W-:Y:S02]  /*f18f0*/  PRMT R2, R17, 0x7773, RZ ;  /* 0x0000777311027816 */ /* 0x001fe400000000ff */
[----:B------:R-:W4:Y:S01]  /*f1900*/  LDL.LU R17, [R1+0x55c8] ;  /* 0x0055c80001117983 */ /* 0x000f220000300800 */
[----:B------:R-:W-:Y:S02]  /*f1910*/  LOP3.LUT P4, RZ, R60, 0x200000, RZ, 0xc0, !PT ;  /* 0x002000003cff7812 */ /* 0x000fe4000788c0ff */
[C---:B------:R-:W-:Y:S02]  /*f1920*/  LOP3.LUT P0, RZ, R18.reuse, 0x800, RZ, 0xc0, !PT ;  /* 0x0000080012ff7812 */ /* 0x040fe4000780c0ff */
[C---:B------:R-:W-:Y:S02]  /*f1930*/  LOP3.LUT P1, RZ, R18.reuse, 0x1000, RZ, 0xc0, !PT ;  /* 0x0000100012ff7812 */ /* 0x040fe4000782c0ff */
[----:B------:R-:W-:-:S02]  /*f1940*/  LOP3.LUT P2, RZ, R18, 0x2000, RZ, 0xc0, !PT ;  /* 0x0000200012ff7812 */ /* 0x000fc4000784c0ff */
[C---:B------:R-:W-:Y:S02]  /*f1950*/  LOP3.LUT P3, RZ, R18.reuse, 0x4000, RZ, 0xc0, !PT ;  /* 0x0000400012ff7812 */ /* 0x040fe4000786c0ff */
[C---:B------:R-:W-:Y:S02]  /*f1960*/  LOP3.LUT P5, RZ, R18.reuse, 0x10000, RZ, 0xc0, !PT ;  /* 0x0001000012ff7812 */ /* 0x040fe400078ac0ff */
[----:B------:R-:W-:Y:S01]  /*f1970*/  LOP3.LUT P6, RZ, R18, 0x20000, RZ, 0xc0, !PT ;  /* 0x0002000012ff7812 */ /* 0x000fe200078cc0ff */
[----:B------:R0:W-:Y:S01]  /*f1980*/  @P4 STG.E.U8 desc[UR4][R24.64], R2 ;  /* 0x0000000218004986 */ /* 0x0001e2000c101104 */
[----:B------:R-:W-:Y:S02]  /*f1990*/  LOP3.LUT P4, RZ, R60, 0x100000, RZ, 0xc0, !PT ;  /* 0x001000003cff7812 */ /* 0x000fe4000788c0ff */
[----:B0-----:R-:W-:-:S11]  /*f19a0*/  PRMT R2, R3, 0x7770, RZ ;  /* 0x0000777003027816 */ /* 0x001fd600000000ff */
[----:B------:R0:W-:Y:S01]  /*f19b0*/  @P4 STG.E.U8 desc[UR4][R30.64], R2 ;  /* 0x000000021e004986 */ /* 0x0001e2000c101104 */
[----:B------:R-:W-:Y:S02]  /*f19c0*/  LOP3.LUT P4, RZ, R60, 0x80000, RZ, 0xc0, !PT ;  /* 0x000800003cff7812 */ /* 0x000fe4000788c0ff */
[----:B0-----:R-:W-:-:S11]  /*f19d0*/  PRMT R2, R3, 0x7771, RZ ;  /* 0x0000777103027816 */ /* 0x001fd600000000ff */
[----:B------:R0:W-:Y:S02]  /*f19e0*/  @P4 STG.E.U8 desc[UR4][R28.64], R2 ;  /* 0x000000021c004986 */ /* 0x0001e4000c101104 */
[----:B0-----:R-:W-:-:S05]  /*f19f0*/  PRMT R2, R3, 0x7772, RZ ;  /* 0x0000777203027816 */ /* 0x001fca00000000ff */
[----:B------:R0:W-:Y:S01]  /*f1a00*/  @P0 STG.E.U8 desc[UR4][R34.64], R2 ;  /* 0x0000000222000986 */ /* 0x0001e2000c101104 */
[----:B------:R-:W-:Y:S02]  /*f1a10*/  LOP3.LUT P4, RZ, R60, 0x40000, RZ, 0xc0, !PT ;  /* 0x000400003cff7812 */ /* 0x000fe4000788c0ff */
[----:B0-----:R-:W-:-:S05]  /*f1a20*/  PRMT R2, R3, 0x7773, RZ ;  /* 0x0000777303027816 */ /* 0x001fca00000000ff */
[----:B------:R4:W-:Y:S02]  /*f1a30*/  @P1 STG.E.U8 desc[UR4][R32.64], R2 ;  /* 0x0000000220001986 */ /* 0x0009e4000c101104 */
[----:B----4-:R-:W-:-:S05]  /*f1a40*/  PRMT R2, R17, 0x7770, RZ ;  /* 0x0000777011027816 */ /* 0x010fca00000000ff */
[----:B------:R0:W-:Y:S02]  /*f1a50*/  @P2 STG.E.U8 desc[UR4][R36.64], R2 ;  /* 0x0000000224002986 */ /* 0x0001e4000c101104 */
[----:B0-----:R-:W-:-:S05]  /*f1a60*/  PRMT R2, R17, 0x7771, RZ ;  /* 0x0000777111027816 */ /* 0x001fca00000000ff */
[----:B------:R0:W-:Y:S02]  /*f1a70*/  @P3 STG.E.U8 desc[UR4][R42.64], R2 ;  /* 0x000000022a003986 */ /* 0x0001e4000c101104 */
[----:B0-----:R-:W-:-:S05]  /*f1a80*/  PRMT R2, R17, 0x7772, RZ ;  /* 0x0000777211027816 */ /* 0x001fca00000000ff */
[----:B------:R0:W-:Y:S02]  /*f1a90*/  @P4 STG.E.U8 desc[UR4][R40.64], R2 ;  /* 0x0000000228004986 */ /* 0x0001e4000c101104 */
[----:B0-----:R-:W-:Y:S02]  /*f1aa0*/  PRMT R2, R17, 0x7773, RZ ;  /* 0x0000777311027816 */ /* 0x001fe400000000ff */
[----:B------:R-:W4:Y:S04]  /*f1ab0*/  LDL.LU R17, [R1+0x55c4] ;  /* 0x0055c40001117983 */ /* 0x000f280000300800 */
[----:B--2---:R0:W-:Y:S02]  /*f1ac0*/  @P5 STG.E.U8 desc[UR4][R56.64], R2 ;  /* 0x0000000238005986 */ /* 0x0041e4000c101104 */
[----:B0-----:R-:W-:-:S05]  /*f1ad0*/  PRMT R2, R39, 0x7770, RZ ;  /* 0x0000777027027816 */ /* 0x001fca00000000ff */
[----:B---3--:R0:W-:Y:S04]  /*f1ae0*/  @P6 STG.E.U8 desc[UR4][R52.64], R2 ;  /* 0x0000000234006986 */ /* 0x0081e8000c101104 */
[----:B0-----:R-:W2:Y:S04]  /*f1af0*/  LDL.LU.64 R52, [R1+0x2250] ;  /* 0x0022500001347983 */ /* 0x001ea80000300a00 */
[----:B------:R-:W3:Y:S04]  /*f1b00*/  LDL.LU.64 R32, [R1+0x2248] ;  /* 0x0022480001207983 */ /* 0x000ee80000300a00 */
[----:B------:R-:W4:Y:S04]  /*f1b10*/  LDL.LU.64 R56, [R1+0x2240] ;  /* 0x0022400001387983 */ /* 0x000f280000300a00 */
[----:B------:R-:W4:Y:S04]  /*f1b20*/  LDL.LU.64 R36, [R1+0x2238] ;  /* 0x0022380001247983 */ /* 0x000f280000300a00 */
[----:B------:R-:W4:Y:S01]  /*f1b30*/  LDL.LU.64 R42, [R1+0x2230] ;  /* 0x00223000012a7983 */ /* 0x000f220000300a00 */
[----:B------:R-:W-:-:S03]  /*f1b40*/  LOP3.LUT P3, RZ, R18, 0x40000, RZ, 0xc0, !PT ;  /* 0x0004000012ff7812 */ /* 0x000fc6000786c0ff */
[----:B------:R-:W4:Y:S01]  /*f1b50*/  LDL.LU.64 R40, [R1+0x2228] ;  /* 0x0022280001287983 */ /* 0x000f220000300a00 */
[----:B------:R-:W-:Y:S02]  /*f1b60*/  PRMT R2, R39, 0x7771, RZ ;  /* 0x0000777127027816 */ /* 0x000fe400000000ff */
[----:B------:R-:W-:Y:S02]  /*f1b70*/  LOP3.LUT P0, RZ, R18, 0x40000000, RZ, 0xc0, !PT ;  /* 0x4000000012ff7812 */ /* 0x000fe4000780c0ff */
[----:B------:R-:W-:-:S11]  /*f1b80*/  LOP3.LUT R60, R60, 0xfffffbff, RZ, 0xc0, !PT ;  /* 0xfffffbff3c3c7812 */ /* 0x000fd600078ec0ff */
[----:B------:R-:W-:Y:S02]  /*f1b90*/  @P0 LOP3.LUT R60, R60, 0x400, RZ, 0xfc, !PT ;  /* 0x000004003c3c0812 */ /* 0x000fe400078efcff */
[----:B------:R-:W-:Y:S02]  /*f1ba0*/  LOP3.LUT P0, RZ, R18, 0x20000000, RZ, 0xc0, !PT ;  /* 0x2000000012ff7812 */ /* 0x000fe4000780c0ff */
[----:B------:R-:W-:Y:S02]  /*f1bb0*/  LOP3.LUT R60, R60, 0xfffff7ff, RZ, 0xc0, !PT ;  /* 0xfffff7ff3c3c7812 */ /* 0x000fe400078ec0ff */
[----:B------:R-:W-:-:S09]  /*f1bc0*/  LOP3.LUT P4, RZ, R18, 0x80000, RZ, 0xc0, !PT ;  /* 0x0008000012ff7812 */ /* 0x000fd2000788c0ff */
        /* <DEDUP_REMOVED lines=8> */
[----:B------:R-:W-:Y:S01]  /*f1c50*/  LOP3.LUT R60, R60, 0xffffbfff, RZ, 0xc0, !PT ;  /* 0xffffbfff3c3c7812 */ /* 0x000fe200078ec0ff */
[----:B--2---:R0:W-:Y:S04]  /*f1c60*/  @P3 STG.E.U8 desc[UR4][R52.64], R2 ;  /* 0x0000000234003986 */ /* 0x0041e8000c101104 */
[----:B0-----:R-:W2:Y:S01]  /*f1c70*/  LDL.LU.64 R52, [R1+0x2220] ;  /* 0x0022200001347983 */ /* 0x001ea20000300a00 */
[----:B------:R-:W-:-:S03]  /*f1c80*/  PRMT R2, R39, 0x7772, RZ ;  /* 0x0000777227027816 */ /* 0x000fc600000000ff */
[----:B------:R-:W2:Y:S04]  /*f1c90*/  LDL.LU R25, [R1+0x678] ;  /* 0x0006780001197983 */ /* 0x000ea80000300800 */
[----:B---3--:R0:W-:Y:S04]  /*f1ca0*/  @P4 STG.E.U8 desc[UR4][R32.64], R2 ;  /* 0x0000000220004986 */ /* 0x0081e8000c101104 */
[----:B0-----:R-:W3:Y:S04]  /*f1cb0*/  LDL.LU.64 R2, [R1+0x2258] ;  /* 0x0022580001027983 */ /* 0x001ee80000300a00 */
[----:B------:R-:W3:Y:S01]  /*f1cc0*/  LDL.LU.64 R22, [R1+0x2288] ;  /* 0x0022880001167983 */ /* 0x000ee20000300a00 */
[----:B------:R-:W-:-:S02]  /*f1cd0*/  @P0 LOP3.LUT R60, R60, 0x4000, RZ, 0xfc, !PT ;  /* 0x000040003c3c0812 */ /* 0x000fc400078efcff */
[----:B------:R-:W-:Y:S01]  /*f1ce0*/  LOP3.LUT P0, RZ, R18, 0x2000000, RZ, 0xc0, !PT ;  /* 0x0200000012ff7812 */ /* 0x000fe2000780c0ff */
[----:B------:R-:W3:Y:S01]  /*f1cf0*/  LDL.LU.64 R26, [R1+0x2280] ;  /* 0x00228000011a7983 */ /* 0x000ee20000300a00 */
[----:B------:R-:W-:Y:S02]  /*f1d00*/  LOP3.LUT R60, R60, 0xffff7fff, RZ, 0xc0, !PT ;  /* 0xffff7fff3c3c7812 */ /* 0x000fe400078ec0ff */
[----:B------:R-:W-:Y:S01]  /*f1d10*/  LOP3.LUT P5, RZ, R18, 0x100000, RZ, 0xc0, !PT ;  /* 0x0010000012ff7812 */ /* 0x000fe200078ac0ff */
[----:B------:R-:W3:Y:S08]  /*f1d20*/  LDL.LU.64 R30, [R1+0x2278] ;  /* 0x00227800011e7983 */ /* 0x000ef00000300a00 */
[----:B------:R-:W-:-:S02]  /*f1d30*/  @P0 LOP3.LUT R60, R60, 0x8000, RZ, 0xfc, !PT ;  /* 0x000080003c3c0812 */ /* 0x000fc400078efcff */
[----:B------:R-:W-:Y:S02]  /*f1d40*/  LOP3.LUT P0, RZ, R18, 0x1000000, RZ, 0xc0, !PT ;  /* 0x0100000012ff7812 */ /* 0x000fe4000780c0ff */
[----:B------:R-:W-:Y:S02]  /*f1d50*/  LOP3.LUT R60, R60, 0xfffeffff, RZ, 0xc0, !PT ;  /* 0xfffeffff3c3c7812 */ /* 0x000fe400078ec0ff */
[----:B------:R-:W-:-:S05]  /*f1d60*/  PRMT R20, R39, 0x7773, RZ ;  /* 0x0000777327147816 */ /* 0x000fca00000000ff */
[----:B----4-:R0:W-:Y:S04]  /*f1d70*/  @P5 STG.E.U8 desc[UR4][R56.64], R20 ;  /* 0x0000001438005986 */ /* 0x0101e8000c101104 */
[----:B------:R-:W-:Y:S02]  /*f1d80*/  @P0 LOP3.LUT R60, R60, 0x10000, RZ, 0xfc, !PT ;  /* 0x000100003c3c0812 */ /* 0x000fe400078efcff */
[C---:B------:R-:W-:Y:S01]  /*f1d90*/  LOP3.LUT P0, RZ, R18.reuse, 0x800000, RZ, 0xc0, !PT ;  /* 0x0080000012ff7812 */ /* 0x040fe2000780c0ff */
[----:B0-----:R-:W4:Y:S01]  /*f1da0*/  LDL.LU R56, [R1+0x668] ;  /* 0x0006680001387983 */ /* 0x001f220000300800 */
[----:B------:R-:W-:-:S03]  /*f1db0*/  LOP3.LUT P6, RZ, R18, 0x200000, RZ, 0xc0, !PT ;  /* 0x0020000012ff7812 */ /* 0x000fc600078cc0ff */
[----:B------:R-:W4:Y:S01]  /*f1dc0*/  LDL.LU.64 R28, [R1+0x2270] ;  /* 0x00227000011c7983 */ /* 0x000f220000300a00 */
[----:B------:R-:W-:Y:S02]  /*f1dd0*/  LOP3.LUT R60, R60, 0xfffdffff, RZ, 0xc0, !PT ;  /* 0xfffdffff3c3c7812 */ /* 0x000fe400078ec0ff */
[C---:B------:R-:W-:Y:S01]  /*f1de0*/  PRMT R20, R19.reuse, 0x7770, RZ ;  /* 0x0000777013147816 */ /* 0x040fe200000000ff */
[----:B------:R-:W4:Y:S04]  /*f1df0*/  LDL.LU.64 R34, [R1+0x2268] ;  /* 0x0022680001227983 */ /* 0x000f280000300a00 */
[----:B------:R-:W-:Y:S02]  /*f1e00*/  @P0 LOP3.LUT R60, R60, 0x20000, RZ, 0xfc, !PT ;  /* 0x000200003c3c0812 */ /* 0x000fe400078efcff */
[----:B------:R-:W-:Y:S01]  /*f1e10*/  LOP3.LUT P0, RZ, R18, 0x400000, RZ, 0xc0, !PT ;  /* 0x0040000012ff7812 */ /* 0x000fe2000780c0ff */
[----:B------:R-:W4:Y:S04]  /*f1e20*/  LDL.LU R57, [R1+0x658] ;  /* 0x0006580001397983 */ /* 0x000f280000300800 */
[----:B------:R0:W-:Y:S04]  /*f1e30*/  @P6 STG.E.U8 desc[UR4][R36.64], R20 ;  /* 0x0000001424006986 */ /* 0x0001e8000c101104 */
[----:B------:R-:W4:Y:S04]  /*f1e40*/  LDL.LU.64 R32, [R1+0x2260] ;  /* 0x0022600001207983 */ /* 0x000f280000300a00 */
[----:B------:R-:W4:Y:S01]  /*f1e50*/  LDL.LU.64 R38, [R1+0x2298] ;  /* 0x0022980001267983 */ /* 0x000f220000300a00 */
[----:B0-----:R-:W-:-:S03]  /*f1e60*/  PRMT R20, R19, 0x7771, RZ ;  /* 0x0000777113147816 */ /* 0x001fc600000000ff */
[----:B------:R-:W4:Y:S04]  /*f1e70*/  LDL.LU.64 R36, [R1+0x2290] ;  /* 0x0022900001247983 */ /* 0x000f280000300a00 */
[----:B------:R0:W-:Y:S01]  /*f1e80*/  @P0 STG.E.U8 desc[UR4][R42.64], R20 ;  /* 0x000000142a000986 */ /* 0x0001e2000c101104 */
[C---:B------:R-:W-:Y:S02]  /*f1e90*/  LOP3.LUT P0, RZ, R60.reuse, 0x20000, RZ, 0xc0, !PT ;  /* 0x000200003cff7812 */ /* 0x040fe4000780c0ff */
[----:B0-----:R-:W-:Y:S01]  /*f1ea0*/  PRMT R20, R19, 0x7772, RZ ;  /* 0x0000777213147816 */ /* 0x001fe200000000ff */
[----:B------:R-:W4:Y:S10]  /*f1eb0*/  LDL.LU.64 R42, [R1+0x22d0] ;  /* 0x0022d000012a7983 */ /* 0x000f340000300a00 */
[----:B------:R0:W-:Y:S01]  /*f1ec0*/  @P0 STG.E.U8 desc[UR4][R40.64], R20 ;  /* 0x0000001428000986 */ /* 0x0001e2000c101104 */
[----:B------:R-:W-:-:S03]  /*f1ed0*/  LOP3.LUT P0, RZ, R60, 0x10000, RZ, 0xc0, !PT ;  /* 0x000100003cff7812 */ /* 0x000fc6000780c0ff */
[----:B0-----:R-:W4:Y:S01]  /*f1ee0*/  LDL.LU.64 R40, [R1+0x22c8] ;  /* 0x0022c80001287983 */ /* 0x001f220000300a00 */
[----:B------:R-:W-:-:S03]  /*f1ef0*/  PRMT R20, R19, 0x7773, RZ ;  /* 0x0000777313147816 */ /* 0x000fc600000000ff */
[----:B------:R-:W4:Y:S06]  /*f1f00*/  LDL.LU R19, [R1+0x55c0] ;  /* 0x0055c00001137983 */ /* 0x000f2c0000300800 */
[----:B--2---:R0:W-:Y:S04]  /*f1f10*/  @P0 STG.E.U8 desc[UR4][R52.64], R20 ;  /* 0x0000001434000986 */ /* 0x0041e8000c101104 */
[----:B0-----:R-:W2:Y:S01]  /*f1f20*/  LDL.LU.64 R52, [R1+0x22c0] ;  /* 0x0022c00001347983 */ /* 0x001ea20000300a00 */
[----:B------:R-:W-:-:S02]  /*f1f30*/  LOP3.LUT P0, RZ, R60, 0x8000, RZ, 0xc0, !PT ;  /* 0x000080003cff7812 */ /* 0x000fc4000780c0ff */
[----:B------:R-:W-:-:S11]  /*f1f40*/  PRMT R20, R25, 0x7770, RZ ;  /* 0x0000777019147816 */ /* 0x000fd600000000ff */
[----:B---3--:R0:W-:Y:S01]  /*f1f50*/  @P0 STG.E.U8 desc[UR4][R2.64], R20 ;  /* 0x0000001402000986 */ /* 0x0081e2000c101104 */
[C---:B------:R-:W-:Y:S02]  /*f1f60*/  LOP3.LUT P0, RZ, R60.reuse, 0x4000, RZ, 0xc0, !PT ;  /* 0x000040003cff7812 */ /* 0x040fe4000780c0ff */
[----:B0-----:R-:W-:Y:S01]  /*f1f70*/  PRMT R20, R25, 0x7771, RZ ;  /* 0x0000777119147816 */ /* 0x001fe200000000ff */
[----:B------:R-:W3:Y:S10]  /*f1f80*/  LDL.LU.64 R2, [R1+0x55b8] ;  /* 0x0055b80001027983 */ /* 0x000ef40000300a00 */
[----:B------:R0:W-:Y:S01]  /*f1f90*/  @P0 STG.E.U8 desc[UR4][R22.64], R20 ;  /* 0x0000001416000986 */ /* 0x0001e2000c101104 */
[----:B------:R-:W-:-:S02]  /*f1fa0*/  LOP3.LUT P0, RZ, R60, 0x2000, RZ, 0xc0, !PT ;  /* 0x000020003cff7812 */ /* 0x000fc4000780c0ff */
[----:B0-----:R-:W-:-:S11]  /*f1fb0*/  PRMT R20, R25, 0x7772, RZ ;  /* 0x0000777219147816 */ /* 0x001fd600000000ff */
[----:B------:R0:W-:Y:S01]  /*f1fc0*/  @P0 STG.E.U8 desc[UR4][R26.64], R20 ;  /* 0x000000141a000986 */ /* 0x0001e2000c101104 */
[----:B------:R-:W-:Y:S02]  /*f1fd0*/  LOP3.LUT P0, RZ, R60, 0x1000, RZ, 0xc0, !PT ;  /* 0x000010003cff7812 */ /* 0x000fe4000780c0ff */
[----:B0-----:R-:W-:-:S11]  /*f1fe0*/  PRMT R20, R25, 0x7773, RZ ;  /* 0x0000777319147816 */ /* 0x001fd600000000ff */
[----:B------:R4:W-:Y:S01]  /*f1ff0*/  @P0 STG.E.U8 desc[UR4][R30.64], R20 ;  /* 0x000000141e000986 */ /* 0x0009e2000c101104 */
[----:B------:R-:W-:Y:S02]  /*f2000*/  LOP3.LUT P0, RZ, R60, 0x800, RZ, 0xc0, !PT ;  /* 0x000008003cff7812 */ /* 0x000fe4000780c0ff */
[----:B----4-:R-:W-:-:S11]  /*f2010*/  PRMT R20, R56, 0x7770, RZ ;  /* 0x0000777038147816 */ /* 0x010fd600000000ff */
[----:B------:R0:W-:Y:S01]  /*f2020*/  @P0 STG.E.U8 desc[UR4][R28.64], R20 ;  /* 0x000000141c000986 */ /* 0x0001e2000c101104 */
[----:B------:R-:W-:Y:S02]  /*f2030*/  LOP3.LUT P0, RZ, R60, 0x400, RZ, 0xc0, !PT ;  /* 0x000004003cff7812 */ /* 0x000fe4000780c0ff */
[----:B------:R-:W-:Y:S02]  /*f2040*/  LOP3.LUT P1, RZ, R18, 0x80000000, RZ, 0xc0, !PT ;  /* 0x8000000012ff7812 */ /* 0x000fe4000782c0ff */
[----:B------:R-:W-:Y:S02]  /*f2050*/  LOP3.LUT P2, RZ, R17, 0x1, RZ, 0xc0, !PT ;  /* 0x0000000111ff7812 */ /* 0x000fe4000784c0ff */
[----:B0-----:R-:W-:-:S07]  /*f2060*/  PRMT R20, R56, 0x7771, RZ ;  /* 0x0000777138147816 */ /* 0x001fce00000000ff */
[----:B------:R0:W-:Y:S01]  /*f2070*/  @P0 STG.E.U8 desc[UR4][R34.64], R20 ;  /* 0x0000001422000986 */ /* 0x0001e2000c101104 */
[----:B------:R-:W-:Y:S02]  /*f2080*/  LOP3.LUT P3, RZ, R17, 0x2, RZ, 0xc0, !PT ;  /* 0x0000000211ff7812 */ /* 0x000fe4000786c0ff */
[----:B0-----:R-:W-:-:S05]  /*f2090*/  PRMT R20, R56, 0x7772, RZ ;  /* 0x0000777238147816 */ /* 0x001fca00000000ff */
        /* <DEDUP_REMOVED lines=9> */
[----:B------:R0:W-:Y:S02]  /*f2130*/  @P4 STG.E.U8 desc[UR4][R42.64], R20 ;  /* 0x000000142a004986 */ /* 0x0001e4000c101104 */
[----:B0-----:R-:W-:-:S05]  /*f2140*/  PRMT R20, R57, 0x7772, RZ ;  /* 0x0000777239147816 */ /* 0x001fca00000000ff */
[----:B------:R0:W-:Y:S02]  /*f2150*/  @P5 STG.E.U8 desc[UR4][R40.64], R20 ;  /* 0x0000001428005986 */ /* 0x0001e4000c101104 */
[----:B0-----:R-:W-:-:S05]  /*f2160*/  PRMT R20, R57, 0x7773, RZ ;  /* 0x0000777339147816 */ /* 0x001fca00000000ff */
[----:B--2---:R0:W-:Y:S04]  /*f2170*/  @P6 STG.E.U8 desc[UR4][R52.64], R20 ;  /* 0x0000001434006986 */ /* 0x0041e8000c101104 */
[----:B0-----:R-:W2:Y:S04]  /*f2180*/  LDL.LU.64 R52, [R1+0x22b8] ;  /* 0x0022b80001347983 */ /* 0x001ea80000300a00 */
[----:B------:R-:W4:Y:S04]  /*f2190*/  LDL.LU.64 R32, [R1+0x22b0] ;  /* 0x0022b00001207983 */ /* 0x000f280000300a00 */
[----:B------:R-:W4:Y:S04]  /*f21a0*/  LDL.LU.64 R38, [R1+0x22a8] ;  /* 0x0022a80001267983 */ /* 0x000f280000300a00 */
[----:B------:R-:W4:Y:S04]  /*f21b0*/  LDL.LU.64 R36, [R1+0x22a0] ;  /* 0x0022a00001247983 */ /* 0x000f280000300a00 */
[----:B------:R-:W4:Y:S04]  /*f21c0*/  LDL.LU.64 R42, [R1+0x22d8] ;  /* 0x0022d800012a7983 */ /* 0x000f280000300a00 */
[----:B------:R-:W4:Y:S04]  /*f21d0*/  LDL.LU.64 R56, [R1+0x2308] ;  /* 0x0023080001387983 */ /* 0x000f280000300a00 */
[----:B------:R-:W4:Y:S01]  /*f21e0*/  LDL.LU R40, [R1+0x67c] ;  /* 0x00067c0001287983 */ /* 0x000f220000300800 */
[----:B------:R-:W-:-:S02]  /*f21f0*/  LOP3.LUT P3, RZ, R17, 0x20, RZ, 0xc0, !PT ;  /* 0x0000002011ff7812 */ /* 0x000fc4000786c0ff */
[----:B---3--:R-:W-:Y:S02]  /*f2200*/  PRMT R20, R2, 0x7770, RZ ;  /* 0x0000777002147816 */ /* 0x008fe400000000ff */
[----:B------:R-:W-:Y:S02]  /*f2210*/  LOP3.LUT P0, RZ, R17, 0x20000, RZ, 0xc0, !PT ;  /* 0x0002000011ff7812 */ /* 0x000fe4000780c0ff */
[----:B------:R-:W-:-:S11]  /*f2220*/  LOP3.LUT R60, R60, 0xfffffffb, RZ, 0xc0, !PT ;  /* 0xfffffffb3c3c7812 */ /* 0x000fd600078ec0ff */
[----:B------:R-:W-:Y:S02]  /*f2230*/  @P0 LOP3.LUT R60, R60, 0x4, RZ, 0xfc, !PT ;  /* 0x000000043c3c0812 */ /* 0x000fe400078efcff */
[C---:B------:R-:W-:Y:S02]  /*f2240*/  LOP3.LUT P0, RZ, R17.reuse, 0x10000, RZ, 0xc0, !PT ;  /* 0x0001000011ff7812 */ /* 0x040fe4000780c0ff */
[----:B------:R-:W-:Y:S02]  /*f2250*/  LOP3.LUT R60, R60, 0xfffffff7, RZ, 0xc0, !PT ;  /* 0xfffffff73c3c7812 */ /* 0x000fe400078ec0ff */
[----:B------:R-:W-:-:S09]  /*f2260*/  LOP3.LUT P4, RZ, R17, 0x40, RZ, 0xc0, !PT ;  /* 0x0000004011ff7812 */ /* 0x000fd2000788c0ff */
[----:B------:R-:W-:Y:S02]  /*f2270*/  @P0 LOP3.LUT R60, R60, 0x8, RZ, 0xfc, !PT ;  /* 0x000000083c3c0812 */ /* 0x000fe400078efcff */
[C---:B------:R-:W-:Y:S02]  /*f2280*/  LOP3.LUT P0, RZ, R17.reuse, 0x8000, RZ, 0xc0, !PT ;  /* 0x0000800011ff7812 */ /* 0x040fe4000780c0ff */
[----:B------:R-:W-:Y:S02]  /*f2290*/  LOP3.LUT R60, R60, 0xffffffef, RZ, 0xc0, !PT ;  /* 0xffffffef3c3c7812 */ /* 0x000fe400078ec0ff */
[----:B------:R-:W-:-:S09]  /*f22a0*/  LOP3.LUT P5, RZ, R17, 0x80, RZ, 0xc0, !PT ;  /* 0x0000008011ff7812 */ /* 0x000fd200078ac0ff */
[----:B------:R-:W-:Y:S02]  /*f22b0*/  @P0 LOP3.LUT R60, R60, 0x10, RZ, 0xfc, !PT ;  /* 0x000000103c3c0812 */ /* 0x000fe400078efcff */
[----:B------:R-:W-:Y:S02]  /*f22c0*/  LOP3.LUT P0, RZ, R17, 0x4000, RZ, 0xc0, !PT ;  /* 0x0000400011ff7812 */ /* 0x000fe4000780c0ff */
[----:B------:R-:W-:-:S11]  /*f22d0*/  LOP3.LUT R60, R60, 0xffffffdf, RZ, 0xc0, !PT ;  /* 0xffffffdf3c3c7812 */ /* 0x000fd600078ec0ff */
[----:B------:R-:W-:Y:S02]  /*f22e0*/  @P0 LOP3.LUT R60, R60, 0x20, RZ, 0xfc, !PT ;  /* 0x000000203c3c0812 */ /* 0x000fe400078efcff */
[----:B------:R-:W-:Y:S01]  /*f22f0*/  LOP3.LUT P0, RZ, R17, 0x2000, RZ, 0xc0, !PT ;  /* 0x0000200011ff7812 */ /* 0x000fe2000780c0ff */
[----:B--2---:R0:W-:Y:S04]  /*f2300*/  @P3 STG.E.U8 desc[UR4][R52.64], R20 ;  /* 0x0000001434003986 */ /* 0x0041e8000c101104 */
[----:B0-----:R-:W2:Y:S01]  /*f2310*/  LDL.LU.64 R52, [R1+0x2300] ;  /* 0x0023000001347983 */ /* 0x001ea20000300a00 */
[----:B------:R-:W-:-:S03]  /*f2320*/  PRMT R20, R2, 0x7771, RZ ;  /* 0x0000777102147816 */ /* 0x000fc600000000ff */
[----:B------:R-:W3:Y:S04]  /*f2330*/  LDL.LU.64 R22, [R1+0x22f8] ;  /* 0x0022f80001167983 */ /* 0x000ee80000300a00 */
[----:B----4-:R0:W-:Y:S04]  /*f2340*/  @P4 STG.E.U8 desc[UR4][R32.64], R20 ;  /* 0x0000001420004986 */ /* 0x0101e8000c101104 */
[----:B------:R-:W4:Y:S04]  /*f2350*/  LDL.LU.64 R26, [R1+0x22f0] ;  /* 0x0022f000011a7983 */ /* 0x000f280000300a00 */
[----:B------:R-:W4:Y:S01]  /*f2360*/  LDL.LU.64 R24, [R1+0x22e8] ;  /* 0x0022e80001187983 */ /* 0x000f220000300a00 */
[----:B0-----:R-:W-:-:S05]  /*f2370*/  PRMT R20, R2, 0x7772, RZ ;  /* 0x0000777202147816 */ /* 0x001fca00000000ff */
[----:B------:R0:W-:Y:S01]  /*f2380*/  @P5 STG.E.U8 desc[UR4][R38.64], R20 ;  /* 0x0000001426005986 */ /* 0x0001e2000c101104 */
[----:B------:R-:W-:Y:S02]  /*f2390*/  LOP3.LUT R60, R60, 0xffffffbf, RZ, 0xc0, !PT ;  /* 0xffffffbf3c3c7812 */ /* 0x000fe400078ec0ff */
[----:B0-----:R-:W-:Y:S02]  /*f23a0*/  PRMT R20, R2, 0x7773, RZ ;  /* 0x0000777302147816 */ /* 0x001fe400000000ff */
[----:B------:R-:W4:Y:S01]  /*f23b0*/  LDL.LU R2, [R1+0x55b4] ;  /* 0x0055b40001027983 */ /* 0x000f220000300800 */
[----:B------:R-:W-:Y:S02]  /*f23c0*/  @P0 LOP3.LUT R60, R60, 0x40, RZ, 0xfc, !PT ;  /* 0x000000403c3c0812 */ /* 0x000fe400078efcff */
[----:B------:R-:W-:Y:S01]  /*f23d0*/  LOP3.LUT P0, RZ, R17, 0x1000, RZ, 0xc0, !PT ;  /* 0x0000100011ff7812 */ /* 0x000fe2000780c0ff */
[----:B------:R-:W4:Y:S01]  /*f23e0*/  LDL.LU.64 R30, [R1+0x22e0] ;  /* 0x0022e000011e7983 */ /* 0x000f220000300a00 */
[----:B------:R-:W-:-:S03]  /*f23f0*/  LOP3.LUT R60, R60, 0xffffff7f, RZ, 0xc0, !PT ;  /* 0xffffff7f3c3c7812 */ /* 0x000fc600078ec0ff */
[----:B------:R-:W4:Y:S01]  /*f2400*/  LDL.LU.64 R28, [R1+0x2318] ;  /* 0x00231800011c7983 */ /* 0x000f220000300a00 */
[----:B------:R-:W-:-:S03]  /*f2410*/  LOP3.LUT P6, RZ, R17, 0x100, RZ, 0xc0, !PT ;  /* 0x0000010011ff7812 */ /* 0x000fc600078cc0ff */
[----:B------:R-:W4:Y:S04]  /*f2420*/  LDL.LU.64 R34, [R1+0x2310] ;  /* 0x0023100001227983 */ /* 0x000f280000300a00 */
[----:B------:R-:W-:Y:S01]  /*f2430*/  @P0 LOP3.LUT R60, R60, 0x80, RZ, 0xfc, !PT ;  /* 0x000000803c3c0812 */ /* 0x000fe200078efcff */
[----:B------:R-:W4:Y:S01]  /*f2440*/  LDL.LU.64 R32, [R1+0x2348] ;  /* 0x0023480001207983 */ /* 0x000f220000300a00 */
[----:B------:R-:W-:Y:S02]  /*f2450*/  LOP3.LUT P0, RZ, R17, 0x800, RZ, 0xc0, !PT ;  /* 0x0000080011ff7812 */ /* 0x000fe4000780c0ff */
[----:B------:R-:W-:Y:S01]  /*f2460*/  LOP3.LUT R60, R60, 0xfffffeff, RZ, 0xc0, !PT ;  /* 0xfffffeff3c3c7812 */ /* 0x000fe200078ec0ff */
[----:B------:R-:W4:Y:S10]  /*f2470*/  LDL.LU.64 R38, [R1+0x2340] ;  /* 0x0023400001267983 */ /* 0x000f340000300a00 */
[----:B------:R-:W-:-:S02]  /*f2480*/  @P0 LOP3.LUT R60, R60, 0x100, RZ, 0xfc, !PT ;  /* 0x000001003c3c0812 */ /* 0x000fc400078efcff */
[----:B------:R-:W-:Y:S02]  /*f2490*/  LOP3.LUT P0, RZ, R17, 0x400, RZ, 0xc0, !PT ;  /* 0x0000040011ff7812 */ /* 0x000fe4000780c0ff */
[----:B------:R-:W-:Y:S01]  /*f24a0*/  LOP3.LUT R60, R60, 0xfffffdff, RZ, 0xc0, !PT ;  /* 0xfffffdff3c3c7812 */ /* 0x000fe200078ec0ff */
[----:B------:R0:W-:Y:S10]  /*f24b0*/  @P6 STG.E.U8 desc[UR4][R36.64], R20 ;  /* 0x0000001424006986 */ /* 0x0001f4000c101104 */
[----:B------:R-:W-:-:S02]  /*f24c0*/  @P0 LOP3.LUT R60, R60, 0x200, RZ, 0xfc, !PT ;  /* 0x000002003c3c0812 */ /* 0x000fc400078efcff */
[----:B------:R-:W-:Y:S01]  /*f24d0*/  LOP3.LUT P0, RZ, R17, 0x200, RZ, 0xc0, !PT ;  /* 0x0000020011ff7812 */ /* 0x000fe2000780c0ff */
[----:B0-----:R-:W4:Y:S01]  /*f24e0*/  LDL.LU.64 R36, [R1+0x2338] ;  /* 0x0023380001247983 */ /* 0x001f220000300a00 */
[----:B------:R-:W-:-:S03]  /*f24f0*/  PRMT R20, R40, 0x7770, RZ ;  /* 0x0000777028147816 */ /* 0x000fc600000000ff */
[----:B------:R-:W4:Y:S08]  /*f2500*/  LDL.LU R41, [R1+0x64c] ;  /* 0x00064c0001297983 */ /* 0x000f300000300800 */
[----:B------:R0:W-:Y:S01]  /*f2510*/  @P0 STG.E.U8 desc[UR4][R42.64], R20 ;  /* 0x000000142a000986 */ /* 0x0001e2000c101104 */
[----:B------:R-:W-:Y:S02]  /*f2520*/  LOP3.LUT P0, RZ, R60, 0x200, RZ, 0xc0, !PT ;  /* 0x000002003cff7812 */ /* 0x000fe4000780c0ff */
[----:B0-----:R-:W-:Y:S01]  /*f2530*/  PRMT R20, R40, 0x7771, RZ ;  /* 0x0000777128147816 */ /* 0x001fe200000000ff */
[----:B------:R-:W4:Y:S10]  /*f2540*/  LDL.LU.64 R42, [R1+0x2330] ;  /* 0x00233000012a7983 */ /* 0x000f340000300a00 */
[----:B------:R0:W-:Y:S01]  /*f2550*/  @P0 STG.E.U8 desc[UR4][R56.64], R20 ;  /* 0x0000001438000986 */ /* 0x0001e2000c101104 */
[----:B------:R-:W-:-:S03]  /*f2560*/  LOP3.LUT P0, RZ, R60, 0x100, RZ, 0xc0, !PT ;  /* 0x000001003cff7812 */ /* 0x000fc6000780c0ff */
[----:B0-----:R-:W4:Y:S01]  /*f2570*/  LDL.LU.64 R56, [R1+0x2328] ;  /* 0x0023280001387983 */ /* 0x001f220000300a00 */
[----:B------:R-:W-:-:S09]  /*f2580*/  PRMT R20, R40, 0x7772, RZ ;  /* 0x0000777228147816 */ /* 0x000fd200000000ff */
[----:B--2---:R0:W-:Y:S04]  /*f2590*/  @P0 STG.E.U8 desc[UR4][R52.64], R20 ;  /* 0x0000001434000986 */ /* 0x0041e8000c101104 */
[----:B0-----:R-:W2:Y:S01]  /*f25a0*/  LDL.LU.64 R52, [R1+0x2320] ;  /* 0x0023200001347983 */ /* 0x001ea20000300a00 */
[----:B------:R-:W-:Y:S02]  /*f25b0*/  LOP3.LUT P0, RZ, R60, 0x80, RZ, 0xc0, !PT ;  /* 0x000000803cff7812 */ /* 0x000fe4000780c0ff */
[----:B------:R-:W-:-:S11]  /*f25c0*/  PRMT R20, R40, 0x7773, RZ ;  /* 0x0000777328147816 */ /* 0x000fd600000000ff */
[----:B---3--:R4:W-:Y:S01]  /*f25d0*/  @P0 STG.E.U8 desc[UR4][R22.64], R20 ;  /* 0x0000001416000986 */ /* 0x0089e2000c101104 */
[----:B------:R-:W-:Y:S02]  /*f25e0*/  LOP3.LUT P0, RZ, R60, 0x40, RZ, 0xc0, !PT ;  /* 0x000000403cff7812 */ /* 0x000fe4000780c0ff */
[----:B----4-:R-:W-:-:S11]  /*f25f0*/  PRMT R20, R2, 0x7770, RZ ;  /* 0x0000777002147816 */ /* 0x010fd600000000ff */
[----:B------:R0:W-:Y:S01]  /*f2600*/  @P0 STG.E.U8 desc[UR4][R26.64], R20 ;  /* 0x000000141a000986 */ /* 0x0001e2000c101104 */
[----:B------:R-:W-:Y:S02]  /*f2610*/  LOP3.LUT P0, RZ, R60, 0x20, RZ, 0xc0, !PT ;  /* 0x000000203cff7812 */ /* 0x000fe4000780c0ff */
[----:B0-----:R-:W-:-:S11]  /*f2620*/  PRMT R20, R2, 0x7771, RZ ;  /* 0x0000777102147816 */ /* 0x001fd600000000ff */
[----:B------:R0:W-:Y:S01]  /*f2630*/  @P0 STG.E.U8 desc[UR4][R24.64], R20 ;  /* 0x0000001418000986 */ /* 0x0001e2000c101104 */
[----:B------:R-:W-:Y:S02]  /*f2640*/  LOP3.LUT P0, RZ, R60, 0x10, RZ, 0xc0, !PT ;  /* 0x000000103cff7812 */ /* 0x000fe4000780c0ff */
[----:B0-----:R-:W-:-:S11]  /*f2650*/  PRMT R20, R2, 0x7772, RZ ;  /* 0x0000777202147816 */ /* 0x001fd600000000ff */
[----:B------:R0:W-:Y:S01]  /*f2660*/  @P0 STG.E.U8 desc[UR4][R30.64], R20 ;  /* 0x000000141e000986 */ /* 0x0001e2000c101104 */
[----:B------:R-:W-:Y:S02]  /*f2670*/  LOP3.LUT P0, RZ, R60, 0x8, RZ, 0xc0, !PT ;  /* 0x000000083cff7812 */ /* 0x000fe4000780c0ff */
[----:B0-----:R-:W-:Y:S02]  /*f2680*/  PRMT R20, R2, 0x7773, RZ ;  /* 0x0000777302147816 */ /* 0x001fe400000000ff */
[----:B------:R-:W-:Y:S01]  /*f2690*/  LOP3.LUT P1, RZ, R17, 0x40000, RZ, 0xc0, !PT ;  /* 0x0004000011ff7812 */ /* 0x000fe2000782c0ff */
[----:B------:R-:W3:Y:S08]  /*f26a0*/  LDL.LU R2, [R1+0x55b0] ;  /* 0x0055b00001027983 */ /* 0x000ef00000300800 */
[----:B------:R0:W-:Y:S01]  /*f26b0*/  @P0 STG.E.U8 desc[UR4][R28.64], R20 ;  /* 0x000000141c000986 */ /* 0x0001e2000c101104 */
[----:B------:R-:W-:-:S02]  /*f26c0*/  LOP3.LUT P0, RZ, R60, 0x4, RZ, 0xc0, !PT ;  /* 0x000000043cff7812 */ /* 0x000fc4000780c0ff */
[----:B------:R-:W-:Y:S02]  /*f26d0*/  LOP3.LUT P2, RZ, R17, 0x80000, RZ, 0xc0, !PT ;  /* 0x0008000011ff7812 */ /* 0x000fe4000784c0ff */
[----:B0-----:R-:W-:-:S09]  /*f26e0*/  PRMT R20, R19, 0x7770, RZ ;  /* 0x0000777013147816 */ /* 0x001fd200000000ff */
        /* <DEDUP_REMOVED lines=8> */
[----:B0-----:R-:W-:Y:S02]  /*f2770*/  PRMT R20, R19, 0x7773, RZ ;  /* 0x0000777313147816 */ /* 0x001fe400000000ff */
[----:B------:R-:W-:Y:S01]  /*f2780*/  LOP3.LUT P6, RZ, R17, 0x800000, RZ, 0xc0, !PT ;  /* 0x0080000011ff7812 */ /* 0x000fe200078cc0ff */
[----:B------:R-:W4:Y:S04]  /*f2790*/  LDL.LU R19, [R1+0x55ac] ;  /* 0x0055ac0001137983 */ /* 0x000f280000300800 */
[----:B------:R0:W-:Y:S02]  /*f27a0*/  @P3 STG.E.U8 desc[UR4][R36.64], R20 ;  /* 0x0000001424003986 */ /* 0x0001e4000c101104 */
[----:B0-----:R-:W-:-:S05]  /*f27b0*/  PRMT R20, R41, 0x7770, RZ ;  /* 0x0000777029147816 */ /* 0x001fca00000000ff */
[----:B------:R0:W-:Y:S02]  /*f27c0*/  @P4 STG.E.U8 desc[UR4][R42.64], R20 ;  /* 0x000000142a004986 */ /* 0x0001e4000c101104 */
[----:B0-----:R-:W-:-:S05]  /*f27d0*/  PRMT R20, R41, 0x7771, RZ ;  /* 0x0000777129147816 */ /* 0x001fca00000000ff */
[----:B------:R0:W-:Y:S02]  /*f27e0*/  @P5 STG.E.U8 desc[UR4][R56.64], R20 ;  /* 0x0000001438005986 */ /* 0x0001e4000c101104 */
[----:B0-----:R-:W-:-:S05]  /*f27f0*/  PRMT R20, R41, 0x7772, RZ ;  /* 0x0000777229147816 */ /* 0x001fca00000000ff */
[----:B--2---:R0:W-:Y:S04]  /*f2800*/  @P6 STG.E.U8 desc[UR4][R52.64], R20 ;  /* 0x0000001434006986 */ /* 0x0041e8000c101104 */
[----:B0-----:R-:W2:Y:S04]  /*f2810*/  LDL.LU.64 R52, [R1+0x2350] ;  /* 0x0023500001347983 */ /* 0x001ea80000300a00 */
[----:B------:R-:W2:Y:S04]  /*f2820*/  LDL.LU.64 R32, [R1+0x2358] ;  /* 0x0023580001207983 */ /* 0x000ea80000300a00 */
[----:B------:R-:W2:Y:S04]  /*f2830*/  LDL.LU.64 R38, [R1+0x2388] ;  /* 0x0023880001267983 */ /* 0x000ea80000300a00 */
[----:B------:R-:W2:Y:S04]  /*f2840*/  LDL.LU.64 R36, [R1+0x2380] ;  /* 0x0023800001247983 */ /* 0x000ea80000300a00 */
[----:B------:R-:W2:Y:S04]  /*f2850*/  LDL.LU R40, [R1+0x630] ;  /* 0x0006300001287983 */ /* 0x000ea80000300800 */
[----:B------:R-:W2:Y:S04]  /*f2860*/  LDL.LU.64 R42, [R1+0x2378] ;  /* 0x00237800012a7983 */ /* 0x000ea80000300a00 */
[----:B------:R-:W2:Y:S04]  /*f2870*/  LDL.LU.64 R56, [R1+0x2370] ;  /* 0x0023700001387983 */ /* 0x000ea80000300a00 */
[----:B------:R-:W2:Y:S01]  /*f2880*/  LDL.LU R21, [R1+0x620] ;  /* 0x0006200001157983 */ /* 0x000ea20000300800 */
[----:B------:R-:W-:-:S02]  /*f2890*/  LOP3.LUT P3, RZ, R17, 0x1000000, RZ, 0xc0, !PT ;  /* 0x0100000011ff7812 */ /* 0x000fc4000786c0ff */
[----:B------:R-:W-:Y:S02]  /*f28a0*/  PRMT R20, R41, 0x7773, RZ ;  /* 0x0000777329147816 */ /* 0x000fe400000000ff */
[----:B---3--:R-:W-:Y:S02]  /*f28b0*/  LOP3.LUT R2, R2, 0xfbffffff, RZ, 0xc0, !PT ;  /* 0xfbffffff02027812 */ /* 0x008fe400078ec0ff */
[----:B----4-:R-:W-:-:S07]  /*f28c0*/  LOP3.LUT P0, RZ, R19, 0x10, RZ, 0xc0, !PT ;  /* 0x0000001013ff7812 */ /* 0x010fce000780c0ff */
[----:B--2---:R0:W-:Y:S04]  /*f28d0*/  @P3 STG.E.U8 desc[UR4][R52.64], R20 ;  /* 0x0000001434003986 */ /* 0x0041e8000c101104 */
[----:B0-----:R-:W2:Y:S02]  /*f28e0*/  LDL.LU.64 R52, [R1+0x2368] ;  /* 0x0023680001347983 */ /* 0x001ea40000300a00 */
[----:B------:R-:W-:Y:S02]  /*f28f0*/  @P0 LOP3.LUT R2, R2, 0x4000000, RZ, 0xfc, !PT ;  /* 0x0400000002020812 */ /* 0x000fe400078efcff */
[----:B------:R-:W-:Y:S01]  /*f2900*/  LOP3.LUT P0, RZ, R19, 0x8, RZ, 0xc0, !PT ;  /* 0x0000000813ff7812 */ /* 0x000fe2000780c0ff */
[----:B------:R-:W3:Y:S01]  /*f2910*/  LDL.LU.64 R22, [R1+0x2360] ;  /* 0x0023600001167983 */ /* 0x000ee20000300a00 */
[----:B------:R-:W-:-:S03]  /*f2920*/  LOP3.LUT R2, R2, 0xf7ffffff, RZ, 0xc0, !PT ;  /* 0xf7ffffff02027812 */ /* 0x000fc600078ec0ff */
[----:B------:R-:W4:Y:S04]  /*f2930*/  LDL.LU.64 R26, [R1+0x2398] ;  /* 0x00239800011a7983 */ /* 0x000f280000300a00 */
[----:B------:R-:W4:Y:S04]  /*f2940*/  LDL.LU R41, [R1+0x610] ;  /* 0x0006100001297983 */ /* 0x000f280000300800 */
[----:B------:R-:W-:Y:S01]  /*f2950*/  @P0 LOP3.LUT R2, R2, 0x8000000, RZ, 0xfc, !PT ;  /* 0x0800000002020812 */ /* 0x000fe200078efcff */
[----:B------:R-:W4:Y:S01]  /*f2960*/  LDL.LU.64 R24, [R1+0x2390] ;  /* 0x0023900001187983 */ /* 0x000f220000300a00 */
[----:B------:R-:W-:-:S02]  /*f2970*/  LOP3.LUT P0, RZ, R19, 0x4, RZ, 0xc0, !PT ;  /* 0x0000000413ff7812 */ /* 0x000fc4000780c0ff */
[----:B------:R-:W-:Y:S01]  /*f2980*/  LOP3.LUT R2, R2, 0xefffffff, RZ, 0xc0, !PT ;  /* 0xefffffff02027812 */ /* 0x000fe200078ec0ff */
[----:B------:R-:W4:Y:S01]  /*f2990*/  LDL.LU.64 R30, [R1+0x23d0] ;  /* 0x0023d000011e7983 */ /* 0x000f220000300a00 */
[----:B------:R-:W-:Y:S02]  /*f29a0*/  LOP3.LUT R60, R60, 0xfffffffe, RZ, 0xc0, !PT ;  /* 0xfffffffe3c3c7812 */ /* 0x000fe400078ec0ff */
[C---:B------:R-:W-:Y:S01]  /*f29b0*/  LOP3.LUT P4, RZ, R17.reuse, 0x2000000, RZ, 0xc0, !PT ;  /* 0x0200000011ff7812 */ /* 0x040fe2000788c0ff */
[----:B------:R-:W4:Y:S01]  /*f29c0*/  LDL.LU.64 R28, [R1+0x23c8] ;  /* 0x0023c800011c7983 */ /* 0x000f220000300a00 */
[----:B------:R-:W-:Y:S02]  /*f29d0*/  LOP3.LUT P5, RZ, R17, 0x4000000, RZ, 0xc0, !PT ;  /* 0x0400000011ff7812 */ /* 0x000fe400078ac0ff */
[----:B------:R-:W-:Y:S01]  /*f29e0*/  PRMT R20, R40, 0x7770, RZ ;  /* 0x0000777028147816 */ /* 0x000fe200000000ff */
[----:B------:R-:W4:Y:S02]  /*f29f0*/  LDL.LU.64 R34, [R1+0x23c0] ;  /* 0x0023c00001227983 */ /* 0x000f240000300a00 */
[----:B------:R-:W-:-:S02]  /*f2a00*/  @P0 LOP3.LUT R2, R2, 0x10000000, RZ, 0xfc, !PT ;  /* 0x1000000002020812 */ /* 0x000fc400078efcff */
        /* <DEDUP_REMOVED lines=9> */
[C---:B------:R-:W-:Y:S01]  /*f2aa0*/  LOP3.LUT P0, RZ, R17.reuse, 0x40000000, RZ, 0xc0, !PT ;  /* 0x4000000011ff7812 */ /* 0x040fe2000780c0ff */
[----:B------:R0:W-:Y:S01]  /*f2ab0*/  @P4 STG.E.U8 desc[UR4][R32.64], R20 ;  /* 0x0000001420004986 */ /* 0x0001e2000c101104 */
[----:B------:R-:W-:-:S11]  /*f2ac0*/  LOP3.LUT P6, RZ, R17, 0x8000000, RZ, 0xc0, !PT ;  /* 0x0800000011ff7812 */ /* 0x000fd600078cc0ff */
[----:B------:R-:W-:Y:S01]  /*f2ad0*/  @P0 LOP3.LUT R60, R60, 0x1, RZ, 0xfc, !PT ;  /* 0x000000013c3c0812 */ /* 0x000fe200078efcff */
[----:B0-----:R-:W4:Y:S01]  /*f2ae0*/  LDL.LU.64 R32, [R1+0x23b8] ;  /* 0x0023b80001207983 */ /* 0x001f220000300a00 */
[----:B------:R-:W-:Y:S02]  /*f2af0*/  LOP3.LUT P0, RZ, R17, 0x20000000, RZ, 0xc0, !PT ;  /* 0x2000000011ff7812 */ /* 0x000fe4000780c0ff */
[----:B------:R-:W-:Y:S02]  /*f2b00*/  LOP3.LUT R60, R60, 0xfffffffd, RZ, 0xc0, !PT ;  /* 0xfffffffd3c3c7812 */ /* 0x000fe400078ec0ff */
[----:B------:R-:W-:-:S05]  /*f2b10*/  PRMT R20, R40, 0x7771, RZ ;  /* 0x0000777128147816 */ /* 0x000fca00000000ff */
[----:B------:R0:W-:Y:S04]  /*f2b20*/  @P5 STG.E.U8 desc[UR4][R38.64], R20 ;  /* 0x0000001426005986 */ /* 0x0001e8000c101104 */
[----:B------:R-:W-:Y:S02]  /*f2b30*/  @P0 LOP3.LUT R60, R60, 0x2, RZ, 0xfc, !PT ;  /* 0x000000023c3c0812 */ /* 0x000fe400078efcff */
[----:B------:R-:W-:Y:S02]  /*f2b40*/  LOP3.LUT P0, RZ, R17, 0x10000000, RZ, 0xc0, !PT ;  /* 0x1000000011ff7812 */ /* 0x000fe4000780c0ff */
[C---:B0-----:R-:W-:Y:S01]  /*f2b50*/  PRMT R20, R40.reuse, 0x7772, RZ ;  /* 0x0000777228147816 */ /* 0x041fe200000000ff */
[----:B------:R-:W4:Y:S04]  /*f2b60*/  LDL.LU.64 R38, [R1+0x23b0] ;  /* 0x0023b00001267983 */ /* 0x000f280000300a00 */
[----:B------:R0:W-:Y:S02]  /*f2b70*/  @P6 STG.E.U8 desc[UR4][R36.64], R20 ;  /* 0x0000001424006986 */ /* 0x0001e4000c101104 */
[----:B0-----:R-:W-:-:S02]  /*f2b80*/  PRMT R20, R40, 0x7773, RZ ;  /* 0x0000777328147816 */ /* 0x001fc400000000ff */
[----:B------:R-:W4:Y:S04]  /*f2b90*/  LDL.LU.64 R36, [R1+0x23a8] ;  /* 0x0023a80001247983 */ /* 0x000f280000300a00 */
[----:B------:R0:W-:Y:S01]  /*f2ba0*/  @P0 STG.E.U8 desc[UR4][R42.64], R20 ;  /* 0x000000142a000986 */ /* 0x0001e2000c101104 */
[----:B------:R-:W-:-:S03]  /*f2bb0*/  LOP3.LUT P0, RZ, R60, 0x2, RZ, 0xc0, !PT ;  /* 0x000000023cff7812 */ /* 0x000fc6000780c0ff */
[----:B------:R-:W4:Y:S01]  /*f2bc0*/  LDL.LU R40, [R1+0x634] ;  /* 0x0006340001287983 */ /* 0x000f220000300800 */
[----:B0-----:R-:W-:-:S03]  /*f2bd0*/  PRMT R20, R21, 0x7770, RZ ;  /* 0x0000777015147816 */ /* 0x001fc600000000ff */
[----:B------:R-:W4:Y:S06]  /*f2be0*/  LDL.LU.64 R42, [R1+0x23a0] ;  /* 0x0023a000012a7983 */ /* 0x000f2c0000300a00 */
[----:B------:R0:W-:Y:S01]  /*f2bf0*/  @P0 STG.E.U8 desc[UR4][R56.64], R20 ;  /* 0x0000001438000986 */ /* 0x0001e2000c101104 */
[----:B------:R-:W-:Y:S02]  /*f2c00*/  LOP3.LUT P0, RZ, R60, 0x1, RZ, 0xc0, !PT ;  /* 0x000000013cff7812 */ /* 0x000fe4000780c0ff */
[----:B------:R-:W-:Y:S01]  /*f2c10*/  PRMT R60, R21, 0x7771, RZ ;  /* 0x00007771153c7816 */ /* 0x000fe200000000ff */
[----:B0-----:R-:W4:Y:S10]  /*f2c20*/  LDL.LU.64 R56, [R1+0x23d8] ;  /* 0x0023d80001387983 */ /* 0x001f340000300a00 */
[----:B--2---:R0:W-:Y:S04]  /*f2c30*/  @P0 STG.E.U8 desc[UR4][R52.64], R60 ;  /* 0x0000003c34000986 */ /* 0x0041e8000c101104 */
[----:B0-----:R-:W2:Y:S01]  /*f2c40*/  LDL.LU.64 R52, [R1+0x2408] ;  /* 0x0024080001347983 */ /* 0x001ea20000300a00 */
[----:B------:R-:W-:-:S02]  /*f2c50*/  LOP3.LUT P0, RZ, R2, 0x80000000, RZ, 0xc0, !PT ;  /* 0x8000000002ff7812 */ /* 0x000fc4000780c0ff */
[----:B------:R-:W-:-:S11]  /*f2c60*/  PRMT R60, R21, 0x7772, RZ ;  /* 0x00007772153c7816 */ /* 0x000fd600000000ff */
[----:B---3--:R0:W-:Y:S01]  /*f2c70*/  @P0 STG.E.U8 desc[UR4][R22.64], R60 ;  /* 0x0000003c16000986 */ /* 0x0081e2000c101104 */
[----:B------:R-:W-:Y:S02]  /*f2c80*/  LOP3.LUT P0, RZ, R2, 0x40000000, RZ, 0xc0, !PT ;  /* 0x4000000002ff7812 */ /* 0x000fe4000780c0ff */
[----:B0-----:R-:W-:-:S11]  /*f2c90*/  PRMT R60, R21, 0x7773, RZ ;  /* 0x00007773153c7816 */ /* 0x001fd600000000ff */
[----:B----4-:R0:W-:Y:S01]  /*f2ca0*/  @P0 STG.E.U8 desc[UR4][R26.64], R60 ;  /* 0x0000003c1a000986 */ /* 0x0101e2000c101104 */
[----:B------:R-:W-:Y:S02]  /*f2cb0*/  LOP3.LUT P0, RZ, R2, 0x20000000, RZ, 0xc0, !PT ;  /* 0x2000000002ff7812 */ /* 0x000fe4000780c0ff */
[----:B0-----:R-:W-:-:S11]  /*f2cc0*/  PRMT R60, R41, 0x7770, RZ ;  /* 0x00007770293c7816 */ /* 0x001fd600000000ff */
        /* <DEDUP_REMOVED lines=8> */
[C---:B------:R-:W-:Y:S02]  /*f2d50*/  LOP3.LUT P1, RZ, R19.reuse, 0x20, RZ, 0xc0, !PT ;  /* 0x0000002013ff7812 */ /* 0x040fe4000782c0ff */
        /* <DEDUP_REMOVED lines=14> */
[----:B------:R-:W3:Y:S04]  /*f2e40*/  LDL.LU R59, [R1+0x55a8] ;  /* 0x0055a800013b7983 */ /* 0x000ee80000300800 */
[----:B------:R0:W-:Y:S02]  /*f2e50*/  @P4 STG.E.U8 desc[UR4][R42.64], R60 ;  /* 0x0000003c2a004986 */ /* 0x0001e4000c101104 */
[----:B0-----:R-:W-:-:S05]  /*f2e60*/  PRMT R60, R40, 0x7770, RZ ;  /* 0x00007770283c7816 */ /* 0x001fca00000000ff */
[----:B------:R0:W-:Y:S02]  /*f2e70*/  @P5 STG.E.U8 desc[UR4][R56.64], R60 ;  /* 0x0000003c38005986 */ /* 0x0001e4000c101104 */
[----:B0-----:R-:W-:-:S05]  /*f2e80*/  PRMT R60, R40, 0x7771, RZ ;  /* 0x00007771283c7816 */ /* 0x001fca00000000ff */
[----:B--2---:R0:W-:Y:S04]  /*f2e90*/  @P6 STG.E.U8 desc[UR4][R52.64], R60 ;  /* 0x0000003c34006986 */ /* 0x0041e8000c101104 */
[----:B0-----:R-:W2:Y:S04]  /*f2ea0*/  LDL.LU.64 R52, [R1+0x2400] ;  /* 0x0024000001347983 */ /* 0x001ea80000300a00 */
[----:B------:R-:W4:Y:S04]  /*f2eb0*/  LDL.LU.64 R38, [R1+0x23f8] ;  /* 0x0023f80001267983 */ /* 0x000f280000300a00 */
[----:B------:R-:W3:Y:S04]  /*f2ec0*/  LDL.LU.64 R32, [R1+0x23f0] ;  /* 0x0023f00001207983 */ /* 0x000ee80000300a00 */
[----:B------:R-:W3:Y:S04]  /*f2ed0*/  LDL.LU.64 R36, [R1+0x23e8] ;  /* 0x0023e80001247983 */ /* 0x000ee80000300a00 */
[----:B------:R-:W3:Y:S04]  /*f2ee0*/  LDL.LU.64 R42, [R1+0x23e0] ;  /* 0x0023e000012a7983 */ /* 0x000ee80000300a00 */
[----:B------:R-:W3:Y:S01]  /*f2ef0*/  LDL.LU R41, [R1+0x624] ;  /* 0x0006240001297983 */ /* 0x000ee20000300800 */
[----:B------:R-:W-:-:S03]  /*f2f00*/  LOP3.LUT P3, RZ, R19, 0x800, RZ, 0xc0, !PT ;  /* 0x0000080013ff7812 */ /* 0x000fc6000786c0ff */
[----:B------:R-:W3:Y:S01]  /*f2f10*/  LDL.LU.64 R56, [R1+0x2418] ;  /* 0x0024180001387983 */ /* 0x000ee20000300a00 */
[----:B------:R-:W-:Y:S02]  /*f2f20*/  PRMT R60, R40, 0x7772, RZ ;  /* 0x00007772283c7816 */ /* 0x000fe400000000ff */
        /* <DEDUP_REMOVED lines=12> */
[----:B------:R-:W-:Y:S01]  /*f2ff0*/  LOP3.LUT P0, RZ, R19, 0x80000, RZ, 0xc0, !PT ;  /* 0x0008000013ff7812 */ /* 0x000fe2000780c0ff */
[----:B--2---:R0:W-:Y:S04]  /*f3000*/  @P3 STG.E.U8 desc[UR4][R52.64], R60 ;  /* 0x0000003c34003986 */ /* 0x0041e8000c101104 */
[----:B0-----:R-:W2:Y:S04]  /*f3010*/  LDL.LU.64 R52, [R1+0x2410] ;  /* 0x0024100001347983 */ /* 0x001ea80000300a00 */
[----:B------:R-:W2:Y:S04]  /*f3020*/  LDL.LU.64 R20, [R1+0x2450] ;  /* 0x0024500001147983 */ /* 0x000ea80000300a00 */
[----:B------:R-:W2:Y:S01]  /*f3030*/  LDL.LU.64 R26, [R1+0x2448] ;  /* 0x00244800011a7983 */ /* 0x000ea20000300a00 */
[----:B------:R-:W-:-:S04]  /*f3040*/  LOP3.LUT R2, R2, 0xffbfffff, RZ, 0xc0, !PT ;  /* 0xffbfffff02027812 */ /* 0x000fc800078ec0ff */
[----:B------:R-:W-:Y:S02]  /*f3050*/  @P0 LOP3.LUT R2, R2, 0x400000, RZ, 0xfc, !PT ;  /* 0x0040000002020812 */ /* 0x000fe400078efcff */
[----:B------:R-:W-:Y:S02]  /*f3060*/  LOP3.LUT P0, RZ, R19, 0x40000, RZ, 0xc0, !PT ;  /* 0x0004000013ff7812 */ /* 0x000fe4000780c0ff */
[----:B------:R-:W-:-:S11]  /*f3070*/  LOP3.LUT R2, R2, 0xff7fffff, RZ, 0xc0, !PT ;  /* 0xff7fffff02027812 */ /* 0x000fd600078ec0ff */
[----:B------:R-:W-:Y:S02]  /*f3080*/  @P0 LOP3.LUT R2, R2, 0x800000, RZ, 0xfc, !PT ;  /* 0x0080000002020812 */ /* 0x000fe400078efcff */
[C---:B------:R-:W-:Y:S02]  /*f3090*/  LOP3.LUT P0, RZ, R19.reuse, 0x20000, RZ, 0xc0, !PT ;  /* 0x0002000013ff7812 */ /* 0x040fe4000780c0ff */
[----:B------:R-:W-:Y:S02]  /*f30a0*/  LOP3.LUT R2, R2, 0xfeffffff, RZ, 0xc0, !PT ;  /* 0xfeffffff02027812 */ /* 0x000fe400078ec0ff */
[C---:B------:R-:W-:Y:S02]  /*f30b0*/  LOP3.LUT P4, RZ, R19.reuse, 0x1000, RZ, 0xc0, !PT ;  /* 0x0000100013ff7812 */ /* 0x040fe4000788c0ff */
[----:B------:R-:W-:Y:S02]  /*f30c0*/  LOP3.LUT P5, RZ, R19, 0x2000, RZ, 0xc0, !PT ;  /* 0x0000200013ff7812 */ /* 0x000fe400078ac0ff */
[----:B------:R-:W-:-:S05]  /*f30d0*/  PRMT R60, R40, 0x7773, RZ ;  /* 0x00007773283c7816 */ /* 0x000fca00000000ff */
[----:B------:R-:W-:Y:S02]  /*f30e0*/  @P0 LOP3.LUT R2, R2, 0x1000000, RZ, 0xfc, !PT ;  /* 0x0100000002020812 */ /* 0x000fe400078efcff */
[C---:B------:R-:W-:Y:S02]  /*f30f0*/  LOP3.LUT P0, RZ, R19.reuse, 0x10000, RZ, 0xc0, !PT ;  /* 0x0001000013ff7812 */ /* 0x040fe4000780c0ff */
[----:B------:R-:W-:Y:S01]  /*f3100*/  LOP3.LUT P6, RZ, R19, 0x4000, RZ, 0xc0, !PT ;  /* 0x0000400013ff7812 */ /* 0x000fe200078cc0ff */
[----:B----4-:R3:W-:Y:S01]  /*f3110*/  @P4 STG.E.U8 desc[UR4][R38.64], R60 ;  /* 0x0000003c26004986 */ /* 0x0107e2000c101104 */
[----:B------:R-:W-:Y:S02]  /*f3120*/  LOP3.LUT R2, R2, 0xfdffffff, RZ, 0xc0, !PT ;  /* 0xfdffffff02027812 */ /* 0x000fe400078ec0ff */
[----:B---3--:R-:W-:Y:S01]  /*f3130*/  PRMT R60, R41, 0x7770, RZ ;  /* 0x00007770293c7816 */ /* 0x008fe200000000ff */
[----:B------:R-:W3:Y:S06]  /*f3140*/  LDL.LU R38, [R1+0x604] ;  /* 0x0006040001267983 */ /* 0x000eec0000300800 */
[----:B------:R-:W-:-:S02]  /*f3150*/  @P0 LOP3.LUT R2, R2, 0x2000000, RZ, 0xfc, !PT ;  /* 0x0200000002020812 */ /* 0x000fc400078efcff */
[----:B------:R-:W-:Y:S01]  /*f3160*/  LOP3.LUT P0, RZ, R19, 0x8000, RZ, 0xc0, !PT ;  /* 0x0000800013ff7812 */ /* 0x000fe2000780c0ff */
[----:B------:R0:W-:Y:S04]  /*f3170*/  @P5 STG.E.U8 desc[UR4][R32.64], R60 ;  /* 0x0000003c20005986 */ /* 0x0001e8000c101104 */
[----:B------:R-:W4:Y:S04]  /*f3180*/  LDL.LU.64 R24, [R1+0x2440] ;  /* 0x0024400001187983 */ /* 0x000f280000300a00 */
[----:B------:R-:W3:Y:S01]  /*f3190*/  LDL.LU.64 R30, [R1+0x2438] ;  /* 0x00243800011e7983 */ /* 0x000ee20000300a00 */
[----:B0-----:R-:W-:-:S03]  /*f31a0*/  PRMT R60, R41, 0x7771, RZ ;  /* 0x00007771293c7816 */ /* 0x001fc600000000ff */
[----:B------:R-:W3:Y:S04]  /*f31b0*/  LDL.LU.64 R28, [R1+0x2430] ;  /* 0x00243000011c7983 */ /* 0x000ee80000300a00 */
[----:B------:R0:W-:Y:S04]  /*f31c0*/  @P6 STG.E.U8 desc[UR4][R36.64], R60 ;  /* 0x0000003c24006986 */ /* 0x0001e8000c101104 */
[----:B------:R-:W3:Y:S04]  /*f31d0*/  LDL.LU.64 R34, [R1+0x2428] ;  /* 0x0024280001227983 */ /* 0x000ee80000300a00 */
[----:B------:R-:W3:Y:S01]  /*f31e0*/  LDL.LU.64 R32, [R1+0x2420] ;  /* 0x0024200001207983 */ /* 0x000ee20000300a00 */
[----:B0-----:R-:W-:-:S03]  /*f31f0*/  PRMT R60, R41, 0x7772, RZ ;  /* 0x00007772293c7816 */ /* 0x001fc600000000ff */
[----:B------:R-:W3:Y:S04]  /*f3200*/  LDL.LU.64 R36, [R1+0x2458] ;  /* 0x0024580001247983 */ /* 0x000ee80000300a00 */
[----:B------:R0:W-:Y:S01]  /*f3210*/  @P0 STG.E.U8 desc[UR4][R42.64], R60 ;  /* 0x0000003c2a000986 */ /* 0x0001e2000c101104 */
[C---:B------:R-:W-:Y:S02]  /*f3220*/  LOP3.LUT P0, RZ, R2.reuse, 0x2000000, RZ, 0xc0, !PT ;  /* 0x0200000002ff7812 */ /* 0x040fe4000780c0ff */
[----:B0-----:R-:W-:Y:S01]  /*f3230*/  PRMT R60, R41, 0x7773, RZ ;  /* 0x00007773293c7816 */ /* 0x001fe200000000ff */
[----:B------:R-:W3:Y:S10]  /*f3240*/  LDL.LU.64 R42, [R1+0x2488] ;  /* 0x00248800012a7983 */ /* 0x000ef40000300a00 */
[----:B------:R0:W-:Y:S01]  /*f3250*/  @P0 STG.E.U8 desc[UR4][R56.64], R60 ;  /* 0x0000003c38000986 */ /* 0x0001e2000c101104 */
[----:B------:R-:W-:-:S03]  /*f3260*/  LOP3.LUT P0, RZ, R2, 0x1000000, RZ, 0xc0, !PT ;  /* 0x0100000002ff7812 */ /* 0x000fc6000780c0ff */
[----:B------:R-:W3:Y:S01]  /*f3270*/  LDL.LU.64 R40, [R1+0x2480] ;  /* 0x0024800001287983 */ /* 0x000ee20000300a00 */
[----:B0-----:R-:W-:-:S03]  /*f3280*/  PRMT R60, R59, 0x7770, RZ ;  /* 0x000077703b3c7816 */ /* 0x001fc600000000ff */
[----:B------:R-:W3:Y:S04]  /*f3290*/  LDL.LU.64 R56, [R1+0x2478] ;  /* 0x0024780001387983 */ /* 0x000ee80000300a00 */
[----:B------:R-:W3:Y:S04]  /*f32a0*/  LDL.LU R39, [R1+0x628] ;  /* 0x0006280001277983 */ /* 0x000ee80000300800 */
[----:B--2---:R0:W-:Y:S01]  /*f32b0*/  @P0 STG.E.U8 desc[UR4][R52.64], R60 ;  /* 0x0000003c34000986 */ /* 0x0041e2000c101104 */
[C---:B------:R-:W-:Y:S02]  /*f32c0*/  LOP3.LUT P0, RZ, R2.reuse, 0x800000, RZ, 0xc0, !PT ;  /* 0x0080000002ff7812 */ /* 0x040fe4000780c0ff */
[----:B0-----:R-:W-:Y:S01]  /*f32d0*/  PRMT R60, R59, 0x7771, RZ ;  /* 0x000077713b3c7816 */ /* 0x001fe200000000ff */
[----:B------:R-:W2:Y:S10]  /*f32e0*/  LDL.LU.64 R52, [R1+0x2470] ;  /* 0x0024700001347983 */ /* 0x000eb40000300a00 */
[----:B------:R0:W-:Y:S01]  /*f32f0*/  @P0 STG.E.U8 desc[UR4][R20.64], R60 ;  /* 0x0000003c14000986 */ /* 0x0001e2000c101104 */
[----:B------:R-:W-:-:S02]  /*f3300*/  LOP3.LUT P0, RZ, R2, 0x400000, RZ, 0xc0, !PT ;  /* 0x0040000002ff7812 */ /* 0x000fc4000780c0ff */
[----:B0-----:R-:W-:-:S11]  /*f3310*/  PRMT R60, R59, 0x7772, RZ ;  /* 0x000077723b3c7816 */ /* 0x001fd600000000ff */
[----:B------:R0:W-:Y:S02]  /*f3320*/  @P0 STG.E.U8 desc[UR4][R26.64], R60 ;  /* 0x0000003c1a000986 */ /* 0x0001e4000c101104 */
[----:B0-----:R-:W-:Y:S02]  /*f3330*/  PRMT R60, R59, 0x7773, RZ ;  /* 0x000077733b3c7816 */ /* 0x001fe400000000ff */
[----:B------:R-:W2:Y:S01]  /*f3340*/  LDL.LU R59, [R1+0x55a4] ;  /* 0x0055a400013b7983 */ /* 0x000ea20000300800 */
[----:B------:R-:W-:-:S13]  /*f3350*/  LOP3.LUT P0, RZ, R2, 0x200000, RZ, 0xc0, !PT ;  /* 0x0020000002ff7812 */ /* 0x000fda000780c0ff */
[----:B----4-:R3:W-:Y:S01]  /*f3360*/  @P0 STG.E.U8 desc[UR4][R24.64], R60 ;  /* 0x0000003c18000986 */ /* 0x0107e2000c101104 */
[----:B------:R-:W-:Y:S02]  /*f3370*/  LOP3.LUT P0, RZ, R2, 0x100000, RZ, 0xc0, !PT ;  /* 0x0010000002ff7812 */ /* 0x000fe4000780c0ff */
[----:B---3--:R-:W-:-:S11]  /*f3380*/  PRMT R60, R38, 0x7770, RZ ;  /* 0x00007770263c7816 */ /* 0x008fd600000000ff */
        /* <DEDUP_REMOVED lines=12> */
[C---:B------:R-:W-:Y:S02]  /*f3450*/  LOP3.LUT P4, RZ, R19.reuse, 0x8000000, RZ, 0xc0, !PT ;  /* 0x0800000013ff7812 */ /* 0x040fe4000788c0ff */
[C---:B------:R-:W-:Y:S02]  /*f3460*/  LOP3.LUT P5, RZ, R19.reuse, 0x10000000, RZ, 0xc0, !PT ;  /* 0x1000000013ff7812 */ /* 0x040fe400078ac0ff */
[----:B------:R-:W-:Y:S02]  /*f3470*/  LOP3.LUT P6, RZ, R19, 0x20000000, RZ, 0xc0, !PT ;  /* 0x2000000013ff7812 */ /* 0x000fe400078cc0ff */
[----:B--2---:R-:W-:-:S05]  /*f3480*/  PRMT R60, R59, 0x7770, RZ ;  /* 0x000077703b3c7816 */ /* 0x004fca00000000ff */
[----:B------:R0:W-:Y:S02]  /*f3490*/  @P2 STG.E.U8 desc[UR4][R36.64], R60 ;  /* 0x0000003c24002986 */ /* 0x0001e4000c101104 */
[----:B0-----:R-:W-:-:S05]  /*f34a0*/  PRMT R60, R59, 0x7771, RZ ;  /* 0x000077713b3c7816 */ /* 0x001fca00000000ff */
[----:B------:R0:W-:Y:S02]  /*f34b0*/  @P3 STG.E.U8 desc[UR4][R42.64], R60 ;  /* 0x0000003c2a003986 */ /* 0x0001e4000c101104 */
[----:B0-----:R-:W-:-:S05]  /*f34c0*/  PRMT R60, R59, 0x7772, RZ ;  /* 0x000077723b3c7816 */ /* 0x001fca00000000ff */
[----:B------:R0:W-:Y:S02]  /*f34d0*/  @P4 STG.E.U8 desc[UR4][R40.64], R60 ;  /* 0x0000003c28004986 */ /* 0x0001e4000c101104 */
[----:B0-----:R-:W-:Y:S02]  /*f34e0*/  PRMT R60, R59, 0x7773, RZ ;  /* 0x000077733b3c7816 */ /* 0x001fe400000000ff */
[----:B------:R-:W2:Y:S04]  /*f34f0*/  LDL.LU R59, [R1+0x55a0] ;  /* 0x0055a000013b7983 */ /* 0x000ea80000300800 */
[----:B------:R0:W-:Y:S02]  /*f3500*/  @P5 STG.E.U8 desc[UR4][R56.64], R60 ;  /* 0x0000003c38005986 */ /* 0x0001e4000c101104 */
[----:B0-----:R-:W-:-:S05]  /*f3510*/  PRMT R60, R39, 0x7770, RZ ;  /* 0x00007770273c7816 */ /* 0x001fca00000000ff */
[----:B------:R0:W-:Y:S04]  /*f3520*/  @P6 STG.E.U8 desc[UR4][R52.64], R60 ;  /* 0x0000003c34006986 */ /* 0x0001e8000c101104 */
[----:B0-----:R-:W3:Y:S04]  /*f3530*/  LDL.LU.64 R52, [R1+0x2468] ;  /* 0x0024680001347983 */ /* 0x001ee80000300a00 */
[----:B------:R-:W4:Y:S04]  /*f3540*/  LDL.LU.64 R32, [R1+0x2460] ;  /* 0x0024600001207983 */ /* 0x000f280000300a00 */
[----:B------:R-:W4:Y:S04]  /*f3550*/  LDL.LU.64 R36, [R1+0x2498] ;  /* 0x0024980001247983 */ /* 0x000f280000300a00 */
[----:B------:R-:W4:Y:S04]  /*f3560*/  LDL.LU.64 R42, [R1+0x2490] ;  /* 0x00249000012a7983 */ /* 0x000f280000300a00 */
[----:B------:R-:W4:Y:S04]  /*f3570*/  LDL.LU.64 R40, [R1+0x24d0] ;  /* 0x0024d00001287983 */ /* 0x000f280000300a00 */
[----:B------:R-:W4:Y:S04]  /*f3580*/  LDL.LU.64 R56, [R1+0x24c8] ;  /* 0x0024c80001387983 */ /* 0x000f280000300a00 */
[----:B------:R-:W4:Y:S01]  /*f3590*/  LDL.LU R38, [R1+0x618] ;  /* 0x0006180001267983 */ /* 0x000f220000300800 */
[----:B------:R-:W-:-:S02]  /*f35a0*/  LOP3.LUT P3, RZ, R19, 0x40000000, RZ, 0xc0, !PT ;  /* 0x4000000013ff7812 */ /* 0x000fc4000786c0ff */
[----:B------:R-:W-:Y:S02]  /*f35b0*/  PRMT R60, R39, 0x7771, RZ ;  /* 0x00007771273c7816 */ /* 0x000fe400000000ff */
[----:B------:R-:W-:Y:S02]  /*f35c0*/  LOP3.LUT R2, R2, 0xfffffbff, RZ, 0xc0, !PT ;  /* 0xfffffbff02027812 */ /* 0x000fe400078ec0ff */
[----:B------:R-:W-:-:S07]  /*f35d0*/  LOP3.LUT P4, RZ, R19, 0x80000000, RZ, 0xc0, !PT ;  /* 0x8000000013ff7812 */ /* 0x000fce000788c0ff */
[----:B---3--:R0:W-:Y:S04]  /*f35e0*/  @P3 STG.E.U8 desc[UR4][R52.64], R60 ;  /* 0x0000003c34003986 */ /* 0x0081e8000c101104 */
[----:B0-----:R-:W3:Y:S04]  /*f35f0*/  LDL.LU.64 R52, [R1+0x24c0] ;  /* 0x0024c00001347983 */ /* 0x001ee80000300a00 */
[----:B------:R-:W3:Y:S04]  /*f3600*/  LDL.LU.64 R20, [R1+0x24b8] ;  /* 0x0024b80001147983 */ /* 0x000ee80000300a00 */
[----:B------:R-:W3:Y:S04]  /*f3610*/  LDL.LU.64 R26, [R1+0x24b0] ;  /* 0x0024b000011a7983 */ /* 0x000ee80000300a00 */
[----:B------:R-:W3:Y:S01]  /*f3620*/  LDL.LU.64 R24, [R1+0x24a8] ;  /* 0x0024a80001187983 */ /* 0x000ee20000300a00 */
[----:B--2---:R-:W-:-:S02]  /*f3630*/  LOP3.LUT P0, RZ, R59, 0x800, RZ, 0xc0, !PT ;  /* 0x000008003bff7812 */ /* 0x004fc4000780c0ff */
[----:B------:R-:W-:Y:S01]  /*f3640*/  LOP3.LUT P5, RZ, R59, 0x1, RZ, 0xc0, !PT ;  /* 0x000000013bff7812 */ /* 0x000fe200078ac0ff */
[----:B------:R-:W2:Y:S10]  /*f3650*/  LDL.LU.64 R30, [R1+0x24a0] ;  /* 0x0024a000011e7983 */ /* 0x000eb40000300a00 */
        /* <DEDUP_REMOVED lines=18> */
[----:B------:R-:W-:-:S09]  /*f3780*/  PRMT R60, R39, 0x7772, RZ ;  /* 0x00007772273c7816 */ /* 0x000fd200000000ff */
[----:B------:R-:W-:Y:S02]  /*f3790*/  @P0 LOP3.LUT R2, R2, 0x10000, RZ, 0xfc, !PT ;  /* 0x0001000002020812 */ /* 0x000fe400078efcff */
[C---:B------:R-:W-:Y:S01]  /*f37a0*/  LOP3.LUT P0, RZ, R59.reuse, 0x8, RZ, 0xc0, !PT ;  /* 0x000000083bff7812 */ /* 0x040fe2000780c0ff */
[----:B----4-:R0:W-:Y:S01]  /*f37b0*/  @P4 STG.E.U8 desc[UR4][R32.64], R60 ;  /* 0x0000003c20004986 */ /* 0x0101e2000c101104 */
[----:B------:R-:W-:Y:S02]  /*f37c0*/  LOP3.LUT P6, RZ, R59, 0x2, RZ, 0xc0, !PT ;  /* 0x000000023bff7812 */ /* 0x000fe400078cc0ff */
[----:B------:R-:W-:Y:S02]  /*f37d0*/  LOP3.LUT R2, R2, 0xfffdffff, RZ, 0xc0, !PT ;  /* 0xfffdffff02027812 */ /* 0x000fe400078ec0ff */
[----:B0-----:R-:W-:-:S07]  /*f37e0*/  PRMT R60, R39, 0x7773, RZ ;  /* 0x00007773273c7816 */ /* 0x001fce00000000ff */
[----:B------:R-:W-:Y:S01]  /*f37f0*/  @P0 LOP3.LUT R2, R2, 0x20000, RZ, 0xfc, !PT ;  /* 0x0002000002020812 */ /* 0x000fe200078efcff */
[----:B------:R-:W4:Y:S01]  /*f3800*/  LDL.LU R39, [R1+0x63c] ;  /* 0x00063c0001277983 */ /* 0x000f220000300800 */
[----:B------:R-:W-:-:S03]  /*f3810*/  LOP3.LUT P0, RZ, R59, 0x4, RZ, 0xc0, !PT ;  /* 0x000000043bff7812 */ /* 0x000fc6000780c0ff */
[----:B------:R0:W-:Y:S04]  /*f3820*/  @P5 STG.E.U8 desc[UR4][R36.64], R60 ;  /* 0x0000003c24005986 */ /* 0x0001e8000c101104 */
[----:B------:R-:W4:Y:S04]  /*f3830*/  LDL.LU.64 R28, [R1+0x24d8] ;  /* 0x0024d800011c7983 */ /* 0x000f280000300a00 */
[----:B------:R-:W4:Y:S01]  /*f3840*/  LDL.LU.64 R34, [R1+0x2508] ;  /* 0x0025080001227983 */ /* 0x000f220000300a00 */
[----:B0-----:R-:W-:-:S03]  /*f3850*/  PRMT R60, R38, 0x7770, RZ ;  /* 0x00007770263c7816 */ /* 0x001fc600000000ff */
[----:B------:R-:W4:Y:S04]  /*f3860*/  LDL.LU.64 R32, [R1+0x2500] ;  /* 0x0025000001207983 */ /* 0x000f280000300a00 */
[----:B------:R0:W-:Y:S04]  /*f3870*/  @P6 STG.E.U8 desc[UR4][R42.64], R60 ;  /* 0x0000003c2a006986 */ /* 0x0001e8000c101104 */
[----:B------:R-:W4:Y:S01]  /*f3880*/  LDL.LU.64 R36, [R1+0x24f8] ;  /* 0x0024f80001247983 */ /* 0x000f220000300a00 */
[----:B0-----:R-:W-:-:S03]  /*f3890*/  PRMT R60, R38, 0x7771, RZ ;  /* 0x00007771263c7816 */ /* 0x001fc600000000ff */
[----:B------:R-:W4:Y:S04]  /*f38a0*/  LDL.LU.64 R42, [R1+0x24f0] ;  /* 0x0024f000012a7983 */ /* 0x000f280000300a00 */
[----:B------:R0:W-:Y:S01]  /*f38b0*/  @P0 STG.E.U8 desc[UR4][R40.64], R60 ;  /* 0x0000003c28000986 */ /* 0x0001e2000c101104 */
[----:B------:R-:W-:Y:S02]  /*f38c0*/  LOP3.LUT P0, RZ, R2, 0x20000, RZ, 0xc0, !PT ;  /* 0x0002000002ff7812 */ /* 0x000fe4000780c0ff */
[----:B0-----:R-:W-:Y:S01]  /*f38d0*/  PRMT R60, R38, 0x7772, RZ ;  /* 0x00007772263c7816 */ /* 0x001fe200000000ff */
[----:B------:R-:W4:Y:S10]  /*f38e0*/  LDL.LU.64 R40, [R1+0x24e8] ;  /* 0x0024e80001287983 */ /* 0x000f340000300a00 */
[----:B------:R0:W-:Y:S01]  /*f38f0*/  @P0 STG.E.U8 desc[UR4][R56.64], R60 ;  /* 0x0000003c38000986 */ /* 0x0001e2000c101104 */
[----:B------:R-:W-:-:S02]  /*f3900*/  LOP3.LUT P0, RZ, R2, 0x10000, RZ, 0xc0, !PT ;  /* 0x0001000002ff7812 */ /* 0x000fc4000780c0ff */
[----:B0-----:R-:W-:Y:S01]  /*f3910*/  PRMT R60, R38, 0x7773, RZ ;  /* 0x00007773263c7816 */ /* 0x001fe200000000ff */
[----:B------:R-:W4:Y:S10]  /*f3920*/  LDL.LU.64 R56, [R1+0x24e0] ;  /* 0x0024e00001387983 */ /* 0x000f340000300a00 */
[----:B---3--:R0:W-:Y:S01]  /*f3930*/  @P0 STG.E.U8 desc[UR4][R52.64], R60 ;  /* 0x0000003c34000986 */ /* 0x0081e2000c101104 */
[----:B------:R-:W-:-:S02]  /*f3940*/  LOP3.LUT P0, RZ, R2, 0x8000, RZ, 0xc0, !PT ;  /* 0x0000800002ff7812 */ /* 0x000fc4000780c0ff */
        /* <DEDUP_REMOVED lines=8> */
[----:B------:R0:W-:Y:S02]  /*f39d0*/  @P0 STG.E.U8 desc[UR4][R24.64], R60 ;  /* 0x0000003c18000986 */ /* 0x0001e4000c101104 */
[----:B0-----:R-:W-:Y:S02]  /*f39e0*/  PRMT R60, R49, 0x7773, RZ ;  /* 0x00007773313c7816 */ /* 0x001fe400000000ff */
[----:B------:R-:W3:Y:S01]  /*f39f0*/  LDL.LU R49, [R1+0x559c] ;  /* 0x00559c0001317983 */ /* 0x000ee20000300800 */
[----:B------:R-:W-:-:S13]  /*f3a00*/  LOP3.LUT P0, RZ, R2, 0x1000, RZ, 0xc0, !PT ;  /* 0x0000100002ff7812 */ /* 0x000fda000780c0ff */
[----:B--2---:R4:W-:Y:S01]  /*f3a10*/  @P0 STG.E.U8 desc[UR4][R30.64], R60 ;  /* 0x0000003c1e000986 */ /* 0x0049e2000c101104 */
[----:B------:R-:W-:Y:S02]  /*f3a20*/  LOP3.LUT P0, RZ, R2, 0x800, RZ, 0xc0, !PT ;  /* 0x0000080002ff7812 */ /* 0x000fe4000780c0ff */
[C---:B------:R-:W-:Y:S02]  /*f3a30*/  LOP3.LUT P1, RZ, R59.reuse, 0x1000, RZ, 0xc0, !PT ;  /* 0x000010003bff7812 */ /* 0x040fe4000782c0ff */
[C---:B------:R-:W-:Y:S02]  /*f3a40*/  LOP3.LUT P2, RZ, R59.reuse, 0x2000, RZ, 0xc0, !PT ;  /* 0x000020003bff7812 */ /* 0x040fe4000784c0ff */
[C---:B------:R-:W-:Y:S02]  /*f3a50*/  LOP3.LUT P3, RZ, R59.reuse, 0x4000, RZ, 0xc0, !PT ;  /* 0x000040003bff7812 */ /* 0x040fe4000786c0ff */
[C---:B------:R-:W-:Y:S02]  /*f3a60*/  LOP3.LUT P4, RZ, R59.reuse, 0x8000, RZ, 0xc0, !PT ;  /* 0x000080003bff7812 */ /* 0x040fe4000788c0ff */
[----:B------:R-:W-:-:S02]  /*f3a70*/  LOP3.LUT P5, RZ, R59, 0x10000, RZ, 0xc0, !PT ;  /* 0x000100003bff7812 */ /* 0x000fc400078ac0ff */
[----:B------:R-:W-:Y:S02]  /*f3a80*/  LOP3.LUT P6, RZ, R59, 0x20000, RZ, 0xc0, !PT ;  /* 0x000200003bff7812 */ /* 0x000fe400078cc0ff */
[----:B----4-:R-:W-:-:S05]  /*f3a90*/  PRMT R60, R39, 0x7770, RZ ;  /* 0x00007770273c7816 */ /* 0x010fca00000000ff */
[----:B------:R0:W-:Y:S01]  /*f3aa0*/  @P0 STG.E.U8 desc[UR4][R28.64], R60 ;  /* 0x0000003c1c000986 */ /* 0x0001e2000c101104 */
[----:B------:R-:W-:Y:S02]  /*f3ab0*/  LOP3.LUT P0, RZ, R2, 0x400, RZ, 0xc0, !PT ;  /* 0x0000040002ff7812 */ /* 0x000fe4000780c0ff */
[----:B0-----:R-:W-:-:S11]  /*f3ac0*/  PRMT R60, R39, 0x7771, RZ ;  /* 0x00007771273c7816 */ /* 0x001fd600000000ff */
[----:B------:R0:W-:Y:S02]  /*f3ad0*/  @P0 STG.E.U8 desc[UR4][R34.64], R60 ;  /* 0x0000003c22000986 */ /* 0x0001e4000c101104 */
[----:B0-----:R-:W-:-:S05]  /*f3ae0*/  PRMT R60, R39, 0x7772, RZ ;  /* 0x00007772273c7816 */ /* 0x001fca00000000ff */
[----:B------:R0:W-:Y:S02]  /*f3af0*/  @P1 STG.E.U8 desc[UR4][R32.64], R60 ;  /* 0x0000003c20001986 */ /* 0x0001e4000c101104 */
[----:B0-----:R-:W-:-:S05]  /*f3b00*/  PRMT R60, R39, 0x7773, RZ ;  /* 0x00007773273c7816 */ /* 0x001fca00000000ff */
[----:B------:R3:W-:Y:S02]  /*f3b10*/  @P2 STG.E.U8 desc[UR4][R36.64], R60 ;  /* 0x0000003c24002986 */ /* 0x0007e4000c101104 */
[----:B---3--:R-:W-:-:S05]  /*f3b20*/  PRMT R60, R49, 0x7770, RZ ;  /* 0x00007770313c7816 */ /* 0x008fca00000000ff */
[----:B------:R0:W-:Y:S02]  /*f3b30*/  @P3 STG.E.U8 desc[UR4][R42.64], R60 ;  /* 0x0000003c2a003986 */ /* 0x0001e4000c101104 */
[----:B0-----:R-:W-:-:S05]  /*f3b40*/  PRMT R60, R49, 0x7771, RZ ;  /* 0x00007771313c7816 */ /* 0x001fca00000000ff */
[----:B------:R0:W-:Y:S02]  /*f3b50*/  @P4 STG.E.U8 desc[UR4][R40.64], R60 ;  /* 0x0000003c28004986 */ /* 0x0001e4000c101104 */
[----:B0-----:R-:W-:-:S05]  /*f3b60*/  PRMT R60, R49, 0x7772, RZ ;  /* 0x00007772313c7816 */ /* 0x001fca00000000ff */
[----:B------:R0:W-:Y:S02]  /*f3b70*/  @P5 STG.E.U8 desc[UR4][R56.64], R60 ;  /* 0x0000003c38005986 */ /* 0x0001e4000c101104 */
[----:B0-----:R-:W-:Y:S02]  /*f3b80*/  PRMT R60, R49, 0x7773, RZ ;  /* 0x00007773313c7816 */ /* 0x001fe400000000ff */
[----:B------:R-:W2:Y:S04]  /*f3b90*/  LDL.LU R49, [R1+0x5598] ;  /* 0x0055980001317983 */ /* 0x000ea80000300800 */
[----:B------:R0:W-:Y:S04]  /*f3ba0*/  @P6 STG.E.U8 desc[UR4][R52.64], R60 ;  /* 0x0000003c34006986 */ /* 0x0001e8000c101104 */
[----:B0-----:R-:W3:Y:S04]  /*f3bb0*/  LDL.LU.64 R52, [R1+0x2518] ;  /* 0x0025180001347983 */ /* 0x001ee80000300a00 */
[----:B------:R-:W4:Y:S04]  /*f3bc0*/  LDL.LU.64 R34, [R1+0x2548] ;  /* 0x0025480001227983 */ /* 0x000f280000300a00 */
[----:B------:R-:W2:Y:S04]  /*f3bd0*/  LDL.LU.64 R38, [R1+0x2540] ;  /* 0x0025400001267983 */ /* 0x000ea80000300a00 */
[----:B------:R-:W3:Y:S04]  /*f3be0*/  LDL.LU R37, [R1+0x61c] ;  /* 0x00061c0001257983 */ /* 0x000ee80000300800 */
[----:B------:R-:W2:Y:S04]  /*f3bf0*/  LDL.LU.64 R42, [R1+0x2538] ;  /* 0x00253800012a7983 */ /* 0x000ea80000300a00 */
[----:B------:R-:W2:Y:S04]  /*f3c00*/  LDL.LU.64 R40, [R1+0x2530] ;  /* 0x0025300001287983 */ /* 0x000ea80000300a00 */
[----:B------:R-:W2:Y:S04]  /*f3c10*/  LDL.LU.64 R56, [R1+0x2528] ;  /* 0x0025280001387983 */ /* 0x000ea80000300a00 */
[----:B------:R-:W2:Y:S01]  /*f3c20*/  LDL.LU R23, [R1+0x60c] ;  /* 0x00060c0001177983 */ /* 0x000ea20000300800 */
[----:B------:R-:W-:-:S02]  /*f3c30*/  LOP3.LUT P3, RZ, R59, 0x40000, RZ, 0xc0, !PT ;  /* 0x000400003bff7812 */ /* 0x000fc4000786c0ff */
        /* <DEDUP_REMOVED lines=16> */
[----:B---3--:R-:W-:-:S05]  /*f3d40*/  PRMT R60, R37, 0x7770, RZ ;  /* 0x00007770253c7816 */ /* 0x008fca00000000ff */
[----:B------:R0:W-:Y:S04]  /*f3d50*/  @P3 STG.E.U8 desc[UR4][R52.64], R60 ;  /* 0x0000003c34003986 */ /* 0x0001e8000c101104 */
[----:B0-----:R-:W3:Y:S04]  /*f3d60*/  LDL.LU.64 R52, [R1+0x2520] ;  /* 0x0025200001347983 */ /* 0x001ee80000300a00 */
[----:B------:R-:W3:Y:S04]  /*f3d70*/  LDL.LU R32, [R1+0x5f0] ;  /* 0x0005f00001207983 */ /* 0x000ee80000300800 */
[----:B------:R-:W3:Y:S04]  /*f3d80*/  LDL.LU.64 R20, [R1+0x2558] ;  /* 0x0025580001147983 */ /* 0x000ee80000300a00 */
[----:B------:R-:W3:Y:S04]  /*f3d90*/  LDL.LU.64 R26, [R1+0x2550] ;  /* 0x00255000011a7983 */ /* 0x000ee80000300a00 */
[----:B------:R-:W3:Y:S01]  /*f3da0*/  LDL.LU.64 R24, [R1+0x2590] ;  /* 0x0025900001187983 */ /* 0x000ee20000300a00 */
[----:B------:R-:W-:-:S03]  /*f3db0*/  LOP3.LUT R2, R2, 0xffffff7f, RZ, 0xc0, !PT ;  /* 0xffffff7f02027812 */ /* 0x000fc600078ec0ff */
[----:B------:R-:W3:Y:S01]  /*f3dc0*/  LDL.LU.64 R30, [R1+0x2588] ;  /* 0x00258800011e7983 */ /* 0x000ee20000300a00 */
[----:B------:R-:W-:Y:S02]  /*f3dd0*/  @P0 LOP3.LUT R2, R2, 0x80, RZ, 0xfc, !PT ;  /* 0x0000008002020812 */ /* 0x000fe400078efcff */
[C---:B------:R-:W-:Y:S01]  /*f3de0*/  LOP3.LUT P0, RZ, R59.reuse, 0x1000000, RZ, 0xc0, !PT ;  /* 0x010000003bff7812 */ /* 0x040fe2000780c0ff */
[----:B------:R-:W3:Y:S01]  /*f3df0*/  LDL.LU.64 R28, [R1+0x2580] ;  /* 0x00258000011c7983 */ /* 0x000ee20000300a00 */
        /* <DEDUP_REMOVED lines=9> */
[----:B0-----:R-:W-:Y:S01]  /*f3e90*/  PRMT R60, R37, 0x7772, RZ ;  /* 0x00007772253c7816 */ /* 0x001fe200000000ff */
[----:B------:R-:W4:Y:S06]  /*f3ea0*/  LDL.LU.64 R34, [R1+0x2578] ;  /* 0x0025780001227983 */ /* 0x000f2c0000300a00 */
[----:B------:R-:W-:-:S02]  /*f3eb0*/  @P0 LOP3.LUT R2, R2, 0x200, RZ, 0xfc, !PT ;  /* 0x0000020002020812 */ /* 0x000fc400078efcff */
[----:B------:R-:W-:Y:S01]  /*f3ec0*/  LOP3.LUT P0, RZ, R59, 0x400000, RZ, 0xc0, !PT ;  /* 0x004000003bff7812 */ /* 0x000fe2000780c0ff */
[----:B--2---:R0:W-:Y:S02]  /*f3ed0*/  @P5 STG.E.U8 desc[UR4][R38.64], R60 ;  /* 0x0000003c26005986 */ /* 0x0041e4000c101104 */
[----:B0-----:R-:W-:Y:S02]  /*f3ee0*/  PRMT R60, R37, 0x7773, RZ ;  /* 0x00007773253c7816 */ /* 0x001fe400000000ff */
[----:B------:R-:W2:Y:S04]  /*f3ef0*/  LDL.LU.64 R38, [R1+0x2570] ;  /* 0x0025700001267983 */ /* 0x000ea80000300a00 */
[----:B------:R0:W-:Y:S04]  /*f3f00*/  @P6 STG.E.U8 desc[UR4][R42.64], R60 ;  /* 0x0000003c2a006986 */ /* 0x0001e8000c101104 */
[----:B------:R-:W2:Y:S01]  /*f3f10*/  LDL.LU.64 R36, [R1+0x2568] ;  /* 0x0025680001247983 */ /* 0x000ea20000300a00 */
[----:B0-----:R-:W-:-:S03]  /*f3f20*/  PRMT R60, R23, 0x7770, RZ ;  /* 0x00007770173c7816 */ /* 0x001fc600000000ff */
[----:B------:R-:W2:Y:S04]  /*f3f30*/  LDL.LU.64 R42, [R1+0x2560] ;  /* 0x00256000012a7983 */ /* 0x000ea80000300a00 */
[----:B------:R0:W-:Y:S01]  /*f3f40*/  @P0 STG.E.U8 desc[UR4][R40.64], R60 ;  /* 0x0000003c28000986 */ /* 0x0001e2000c101104 */
[----:B------:R-:W-:-:S03]  /*f3f50*/  LOP3.LUT P0, RZ, R2, 0x200, RZ, 0xc0, !PT ;  /* 0x0000020002ff7812 */ /* 0x000fc6000780c0ff */
[----:B------:R-:W2:Y:S01]  /*f3f60*/  LDL.LU R33, [R1+0x5d0] ;  /* 0x0005d00001217983 */ /* 0x000ea20000300800 */
[----:B0-----:R-:W-:-:S03]  /*f3f70*/  PRMT R60, R23, 0x7771, RZ ;  /* 0x00007771173c7816 */ /* 0x001fc600000000ff */
[----:B------:R-:W2:Y:S06]  /*f3f80*/  LDL.LU.64 R40, [R1+0x2598] ;  /* 0x0025980001287983 */ /* 0x000eac0000300a00 */
[----:B------:R0:W-:Y:S04]  /*f3f90*/  @P0 STG.E.U8 desc[UR4][R56.64], R60 ;  /* 0x0000003c38000986 */ /* 0x0001e8000c101104 */
[----:B0-----:R-:W2:Y:S01]  /*f3fa0*/  LDL.LU.64 R56, [R1+0x25a8] ;  /* 0x0025a80001387983 */ /* 0x001ea20000300a00 */
[----:B------:R-:W-:-:S02]  /*f3fb0*/  LOP3.LUT P0, RZ, R2, 0x100, RZ, 0xc0, !PT ;  /* 0x0000010002ff7812 */ /* 0x000fc4000780c0ff */
[----:B------:R-:W-:-:S11]  /*f3fc0*/  PRMT R60, R23, 0x7772, RZ ;  /* 0x00007772173c7816 */ /* 0x000fd600000000ff */
[----:B---3--:R0:W-:Y:S04]  /*f3fd0*/  @P0 STG.E.U8 desc[UR4][R52.64], R60 ;  /* 0x0000003c34000986 */ /* 0x0081e8000c101104 */
[----:B0-----:R-:W3:Y:S01]  /*f3fe0*/  LDL.LU.64 R52, [R1+0x25a0] ;  /* 0x0025a00001347983 */ /* 0x001ee20000300a00 */
[----:B------:R-:W-:Y:S02]  /*f3ff0*/  LOP3.LUT P0, RZ, R2, 0x80, RZ, 0xc0, !PT ;  /* 0x0000008002ff7812 */ /* 0x000fe4000780c0ff */
[----:B------:R-:W-:-:S11]  /*f4000*/  PRMT R60, R23, 0x7773, RZ ;  /* 0x00007773173c7816 */ /* 0x000fd600000000ff */
        /* <DEDUP_REMOVED lines=14> */
[----:B------:R-:W-:Y:S02]  /*f40f0*/  LOP3.LUT P1, RZ, R59, 0x80000000, RZ, 0xc0, !PT ;  /* 0x800000003bff7812 */ /* 0x000fe4000782c0ff */
[----:B------:R-:W-:Y:S02]  /*f4100*/  LOP3.LUT P2, RZ, R49, 0x1, RZ, 0xc0, !PT ;  /* 0x0000000131ff7812 */ /* 0x000fe4000784c0ff */
[----:B0-----:R-:W-:-:S07]  /*f4110*/  PRMT R60, R3, 0x7770, RZ ;  /* 0x00007770033c7816 */ /* 0x001fce00000000ff */
[----:B----4-:R0:W-:Y:S01]  /*f4120*/  @P0 STG.E.U8 desc[UR4][R34.64], R60 ;  /* 0x0000003c22000986 */ /* 0x0101e2000c101104 */
[----:B------:R-:W-:Y:S02]  /*f4130*/  LOP3.LUT P3, RZ, R49, 0x2, RZ, 0xc0, !PT ;  /* 0x0000000231ff7812 */ /* 0x000fe4000786c0ff */
[----:B0-----:R-:W-:-:S05]  /*f4140*/  PRMT R60, R3, 0x7771, RZ ;  /* 0x00007771033c7816 */ /* 0x001fca00000000ff */
[----:B--2---:R0:W-:Y:S01]  /*f4150*/  @P1 STG.E.U8 desc[UR4][R38.64], R60 ;  /* 0x0000003c26001986 */ /* 0x0041e2000c101104 */
[----:B------:R-:W-:Y:S02]  /*f4160*/  LOP3.LUT P4, RZ, R49, 0x4, RZ, 0xc0, !PT ;  /* 0x0000000431ff7812 */ /* 0x000fe4000788c0ff */
[----:B0-----:R-:W-:-:S05]  /*f4170*/  PRMT R60, R3, 0x7772, RZ ;  /* 0x00007772033c7816 */ /* 0x001fca00000000ff */
[----:B------:R0:W-:Y:S01]  /*f4180*/  @P2 STG.E.U8 desc[UR4][R36.64], R60 ;  /* 0x0000003c24002986 */ /* 0x0001e2000c101104 */
[----:B------:R-:W-:Y:S02]  /*f4190*/  LOP3.LUT P5, RZ, R49, 0x8, RZ, 0xc0, !PT ;  /* 0x0000000831ff7812 */ /* 0x000fe400078ac0ff */
[----:B0-----:R-:W-:Y:S02]  /*f41a0*/  PRMT R60, R3, 0x7773, RZ ;  /* 0x00007773033c7816 */ /* 0x001fe400000000ff */
[----:B------:R-:W2:Y:S04]  /*f41b0*/  LDL.LU R3, [R1+0x5594] ;  /* 0x0055940001037983 */ /* 0x000ea80000300800 */
[----:B------:R0:W-:Y:S02]  /*f41c0*/  @P3 STG.E.U8 desc[UR4][R42.64], R60 ;  /* 0x0000003c2a003986 */ /* 0x0001e4000c101104 */
[----:B0-----:R-:W-:-:S05]  /*f41d0*/  PRMT R60, R33, 0x7770, RZ ;  /* 0x00007770213c7816 */ /* 0x001fca00000000ff */
[----:B------:R0:W-:Y:S02]  /*f41e0*/  @P4 STG.E.U8 desc[UR4][R40.64], R60 ;  /* 0x0000003c28004986 */ /* 0x0001e4000c101104 */
[----:B0-----:R-:W-:-:S05]  /*f41f0*/  PRMT R60, R33, 0x7771, RZ ;  /* 0x00007771213c7816 */ /* 0x001fca00000000ff */
[----:B------:R0:W-:Y:S04]  /*f4200*/  @P5 STG.E.U8 desc[UR4][R56.64], R60 ;  /* 0x0000003c38005986 */ /* 0x0001e8000c101104 */
[----:B0-----:R-:W4:Y:S01]  /*f4210*/  LDL.LU.64 R56, [R1+0x25c8] ;  /* 0x0025c80001387983 */ /* 0x001f220000300a00 */
[----:B------:R-:W-:Y:S02]  /*f4220*/  LOP3.LUT P6, RZ, R49, 0x10, RZ, 0xc0, !PT ;  /* 0x0000001031ff7812 */ /* 0x000fe400078cc0ff */
[----:B------:R-:W-:-:S11]  /*f4230*/  PRMT R60, R33, 0x7772, RZ ;  /* 0x00007772213c7816 */ /* 0x000fd600000000ff */
[----:B---3--:R0:W-:Y:S04]  /*f4240*/  @P6 STG.E.U8 desc[UR4][R52.64], R60 ;  /* 0x0000003c34006986 */ /* 0x0081e8000c101104 */
[----:B0-----:R-:W3:Y:S04]  /*f4250*/  LDL.LU.64 R52, [R1+0x25c0] ;  /* 0x0025c00001347983 */ /* 0x001ee80000300a00 */
[----:B------:R-:W2:Y:S04]  /*f4260*/  LDL.LU.64 R38, [R1+0x25b8] ;  /* 0x0025b80001267983 */ /* 0x000ea80000300a00 */
[----:B------:R-:W2:Y:S04]  /*f4270*/  LDL.LU.64 R36, [R1+0x25b0] ;  /* 0x0025b00001247983 */ /* 0x000ea80000300a00 */
[----:B------:R-:W2:Y:S04]  /*f4280*/  LDL.LU.64 R42, [R1+0x25d8] ;  /* 0x0025d800012a7983 */ /* 0x000ea80000300a00 */
[----:B------:R-:W2:Y:S04]  /*f4290*/  LDL.LU.64 R40, [R1+0x25d0] ;  /* 0x0025d00001287983 */ /* 0x000ea80000300a00 */
[----:B------:R-:W2:Y:S01]  /*f42a0*/  LDL.LU R21, [R1+0x5f4] ;  /* 0x0005f40001157983 */ /* 0x000ea20000300800 */
[----:B------:R-:W-:-:S02]  /*f42b0*/  LOP3.LUT P3, RZ, R49, 0x20, RZ, 0xc0, !PT ;  /* 0x0000002031ff7812 */ /* 0x000fc4000786c0ff */
[----:B------:R-:W-:Y:S02]  /*f42c0*/  PRMT R60, R33, 0x7773, RZ ;  /* 0x00007773213c7816 */ /* 0x000fe400000000ff */
[C---:B------:R-:W-:Y:S02]  /*f42d0*/  LOP3.LUT P4, RZ, R49.reuse, 0x40, RZ, 0xc0, !PT ;  /* 0x0000004031ff7812 */ /* 0x040fe4000788c0ff */
[C---:B------:R-:W-:Y:S02]  /*f42e0*/  LOP3.LUT P5, RZ, R49.reuse, 0x80, RZ, 0xc0, !PT ;  /* 0x0000008031ff7812 */ /* 0x040fe400078ac0ff */
[C---:B------:R-:W-:Y:S02]  /*f42f0*/  LOP3.LUT P6, RZ, R49.reuse, 0x100, RZ, 0xc0, !PT ;  /* 0x0000010031ff7812 */ /* 0x040fe400078cc0ff */
[----:B------:R-:W-:-:S03]  /*f4300*/  LOP3.LUT P0, RZ, R49, 0x20000, RZ, 0xc0, !PT ;  /* 0x0002000031ff7812 */ /* 0x000fc6000780c0ff */
[----:B----4-:R0:W-:Y:S04]  /*f4310*/  @P3 STG.E.U8 desc[UR4][R56.64], R60 ;  /* 0x0000003c38003986 */ /* 0x0101e8000c101104 */
[----:B0-----:R-:W4:Y:S04]  /*f4320*/  LDL.LU.64 R56, [R1+0x2610] ;  /* 0x0026100001387983 */ /* 0x001f280000300a00 */
[----:B------:R-:W4:Y:S01]  /*f4330*/  LDL.LU.64 R22, [R1+0x2608] ;  /* 0x0026080001167983 */ /* 0x000f220000300a00 */
[----:B------:R-:W-:-:S03]  /*f4340*/  PRMT R60, R16, 0x7770, RZ ;  /* 0x00007770103c7816 */ /* 0x000fc600000000ff */
[----:B------:R-:W4:Y:S04]  /*f4350*/  LDL.LU.64 R26, [R1+0x2600] ;  /* 0x00260000011a7983 */ /* 0x000f280000300a00 */
[----:B---3--:R0:W-:Y:S04]  /*f4360*/  @P4 STG.E.U8 desc[UR4][R52.64], R60 ;  /* 0x0000003c34004986 */ /* 0x0081e8000c101104 */
[----:B0-----:R-:W3:Y:S04]  /*f4370*/  LDL.LU R52, [R1+0x5e4] ;  /* 0x0005e40001347983 */ /* 0x001ee80000300800 */
[----:B------:R-:W3:Y:S04]  /*f4380*/  LDL.LU.64 R24, [R1+0x25f8] ;  /* 0x0025f80001187983 */ /* 0x000ee80000300a00 */
[----:B------:R-:W3:Y:S01]  /*f4390*/  LDL.LU.64 R30, [R1+0x25f0] ;  /* 0x0025f000011e7983 */ /* 0x000ee20000300a00 */
[----:B------:R-:W-:-:S03]  /*f43a0*/  PRMT R60, R16, 0x7771, RZ ;  /* 0x00007771103c7816 */ /* 0x000fc600000000ff */
[----:B------:R-:W3:Y:S04]  /*f43b0*/  LDL.LU.64 R28, [R1+0x25e8] ;  /* 0x0025e800011c7983 */ /* 0x000ee80000300a00 */
[----:B--2---:R0:W-:Y:S02]  /*f43c0*/  @P5 STG.E.U8 desc[UR4][R38.64], R60 ;  /* 0x0000003c26005986 */ /* 0x0041e4000c101104 */
[----:B0-----:R-:W-:-:S05]  /*f43d0*/  PRMT R60, R16, 0x7772, RZ ;  /* 0x00007772103c7816 */ /* 0x001fca00000000ff */
[----:B------:R0:W-:Y:S02]  /*f43e0*/  @P6 STG.E.U8 desc[UR4][R36.64], R60 ;  /* 0x0000003c24006986 */ /* 0x0001e4000c101104 */
[----:B0-----:R-:W-:Y:S02]  /*f43f0*/  PRMT R60, R16, 0x7773, RZ ;  /* 0x00007773103c7816 */ /* 0x001fe400000000ff */
[----:B------:R-:W2:Y:S04]  /*f4400*/  LDL.LU R16, [R1+0x5590] ;  /* 0x0055900001107983 */ /* 0x000ea80000300800 */
[----:B------:R-:W2:Y:S04]  /*f4410*/  LDL.LU.64 R34, [R1+0x25e0] ;  /* 0x0025e00001227983 */ /* 0x000ea80000300a00 */
[----:B------:R-:W2:Y:S04]  /*f4420*/  LDL.LU.64 R32, [R1+0x2618] ;  /* 0x0026180001207983 */ /* 0x000ea80000300a00 */
[----:B------:R-:W2:Y:S04]  /*f4430*/  LDL.LU.64 R38, [R1+0x2648] ;  /* 0x0026480001267983 */ /* 0x000ea80000300a00 */
[----:B------:R-:W2:Y:S01]  /*f4440*/  LDL.LU.64 R36, [R1+0x2640] ;  /* 0x0026400001247983 */ /* 0x000ea20000300a00 */
[----:B------:R-:W-:-:S02]  /*f4450*/  LOP3.LUT R3, R3, 0xfbffffff, RZ, 0xc0, !PT ;  /* 0xfbffffff03037812 */ /* 0x000fc400078ec0ff */
[----:B------:R-:W-:Y:S01]  /*f4460*/  LOP3.LUT R2, R2, 0xfffffffe, RZ, 0xc0, !PT ;  /* 0xfffffffe02027812 */ /* 0x000fe200078ec0ff */
[----:B------:R-:W2:Y:S01]  /*f4470*/  LDL.LU R53, [R1+0x5c4] ;  /* 0x0005c40001357983 */ /* 0x000ea20000300800 */
        /* <DEDUP_REMOVED lines=16> */
[----:B------:R-:W-:-:S13]  /*f4580*/  LOP3.LUT P0, RZ, R49, 0x800, RZ, 0xc0, !PT ;  /* 0x0000080031ff7812 */ /* 0x000fda000780c0ff */
[----:B------:R-:W-:Y:S02]  /*f4590*/  @P0 LOP3.LUT R2, R2, 0x1, RZ, 0xfc, !PT ;  /* 0x0000000102020812 */ /* 0x000fe400078efcff */
[----:B------:R-:W-:Y:S02]  /*f45a0*/  LOP3.LUT P0, RZ, R49, 0x400, RZ, 0xc0, !PT ;  /* 0x0000040031ff7812 */ /* 0x000fe4000780c0ff */
[----:B------:R-:W-:-:S11]  /*f45b0*/  LOP3.LUT R2, R2, 0xfffffffd, RZ, 0xc0, !PT ;  /* 0xfffffffd02027812 */ /* 0x000fd600078ec0ff */
[----:B------:R-:W-:Y:S02]  /*f45c0*/  @P0 LOP3.LUT R2, R2, 0x2, RZ, 0xfc, !PT ;  /* 0x0000000202020812 */ /* 0x000fe400078efcff */
[----:B------:R-:W-:-:S13]  /*f45d0*/  LOP3.LUT P0, RZ, R49, 0x200, RZ, 0xc0, !PT ;  /* 0x0000020031ff7812 */ /* 0x000fda000780c0ff */
[----:B------:R0:W-:Y:S01]  /*f45e0*/  @P0 STG.E.U8 desc[UR4][R42.64], R60 ;  /* 0x0000003c2a000986 */ /* 0x0001e2000c101104 */
[C---:B------:R-:W-:Y:S02]  /*f45f0*/  LOP3.LUT P0, RZ, R2.reuse, 0x2, RZ, 0xc0, !PT ;  /* 0x0000000202ff7812 */ /* 0x040fe4000780c0ff */
[----:B0-----:R-:W-:Y:S01]  /*f4600*/  PRMT R60, R21, 0x7770, RZ ;  /* 0x00007770153c7816 */ /* 0x001fe200000000ff */
[----:B------:R-:W2:Y:S10]  /*f4610*/  LDL.LU.64 R42, [R1+0x2638] ;  /* 0x00263800012a7983 */ /* 0x000eb40000300a00 */
[----:B------:R0:W-:Y:S01]  /*f4620*/  @P0 STG.E.U8 desc[UR4][R40.64], R60 ;  /* 0x0000003c28000986 */ /* 0x0001e2000c101104 */
[----:B------:R-:W-:-:S02]  /*f4630*/  LOP3.LUT P0, RZ, R2, 0x1, RZ, 0xc0, !PT ;  /* 0x0000000102ff7812 */ /* 0x000fc4000780c0ff */
[----:B------:R-:W-:Y:S01]  /*f4640*/  PRMT R2, R21, 0x7771, RZ ;  /* 0x0000777115027816 */ /* 0x000fe200000000ff */
[----:B0-----:R-:W2:Y:S10]  /*f4650*/  LDL.LU.64 R40, [R1+0x2630] ;  /* 0x0026300001287983 */ /* 0x001eb40000300a00 */
[----:B----4-:R0:W-:Y:S01]  /*f4660*/  @P0 STG.E.U8 desc[UR4][R56.64], R2 ;  /* 0x0000000238000986 */ /* 0x0101e2000c101104 */
[----:B------:R-:W-:-:S02]  /*f4670*/  LOP3.LUT P0, RZ, R3, 0x80000000, RZ, 0xc0, !PT ;  /* 0x8000000003ff7812 */ /* 0x000fc4000780c0ff */
[----:B0-----:R-:W-:Y:S01]  /*f4680*/  PRMT R2, R21, 0x7772, RZ ;  /* 0x0000777215027816 */ /* 0x001fe200000000ff */
[----:B------:R-:W4:Y:S10]  /*f4690*/  LDL.LU.64 R56, [R1+0x2628] ;  /* 0x0026280001387983 */ /* 0x000f340000300a00 */
[----:B------:R0:W-:Y:S01]  /*f46a0*/  @P0 STG.E.U8 desc[UR4][R22.64], R2 ;  /* 0x0000000216000986 */ /* 0x0001e2000c101104 */
[----:B------:R-:W-:-:S02]  /*f46b0*/  LOP3.LUT P0, RZ, R3, 0x40000000, RZ, 0xc0, !PT ;  /* 0x4000000003ff7812 */ /* 0x000fc4000780c0ff */
[----:B0-----:R-:W-:-:S11]  /*f46c0*/  PRMT R2, R21, 0x7773, RZ ;  /* 0x0000777315027816 */ /* 0x001fd600000000ff */
[----:B------:R3:W-:Y:S01]  /*f46d0*/  @P0 STG.E.U8 desc[UR4][R26.64], R2 ;  /* 0x000000021a000986 */ /* 0x0007e2000c101104 */
[----:B------:R-:W-:Y:S02]  /*f46e0*/  LOP3.LUT P0, RZ, R3, 0x20000000, RZ, 0xc0, !PT ;  /* 0x2000000003ff7812 */ /* 0x000fe4000780c0ff */
[----:B------:R-:W-:Y:S02]  /*f46f0*/  LOP3.LUT P1, RZ, R49, 0x40000, RZ, 0xc0, !PT ;  /* 0x0004000031ff7812 */ /* 0x000fe4000782c0ff */
[----:B---3--:R-:W-:-:S09]  /*f4700*/  PRMT R2, R52, 0x7770, RZ ;  /* 0x0000777034027816 */ /* 0x008fd200000000ff */
        /* <DEDUP_REMOVED lines=9> */
[----:B0-----:R-:W-:-:S09]  /*f47a0*/  PRMT R2, R52, 0x7773, RZ ;  /* 0x0000777334027816 */ /* 0x001fd200000000ff */
[----:B--2---:R0:W-:Y:S01]  /*f47b0*/  @P0 STG.E.U8 desc[UR4][R34.64], R2 ;  /* 0x0000000222000986 */ /* 0x0041e2000c101104 */
[----:B------:R-:W-:Y:S02]  /*f47c0*/  LOP3.LUT P3, RZ, R49, 0x100000, RZ, 0xc0, !PT ;  /* 0x0010000031ff7812 */ /* 0x000fe4000786c0ff */
[----:B0-----:R-:W-:-:S05]  /*f47d0*/  PRMT R2, R16, 0x7770, RZ ;  /* 0x0000777010027816 */ /* 0x001fca00000000ff */
[----:B------:R0:W-:Y:S02]  /*f47e0*/  @P1 STG.E.U8 desc[UR4][R32.64], R2 ;  /* 0x0000000220001986 */ /* 0x0001e4000c101104 */
[----:B0-----:R-:W-:-:S05]  /*f47f0*/  PRMT R2, R16, 0x7771, RZ ;  /* 0x0000777110027816 */ /* 0x001fca00000000ff */
[----:B------:R0:W-:Y:S02]  /*f4800*/  @P2 STG.E.U8 desc[UR4][R38.64], R2 ;  /* 0x0000000226002986 */ /* 0x0001e4000c101104 */
[----:B0-----:R-:W-:-:S05]  /*f4810*/  PRMT R2, R16, 0x7772, RZ ;  /* 0x0000777210027816 */ /* 0x001fca00000000ff */
[----:B------:R0:W-:Y:S02]  /*f4820*/  @P3 STG.E.U8 desc[UR4][R36.64], R2 ;  /* 0x0000000224003986 */ /* 0x0001e4000c101104 */
[----:B0-----:R-:W-:Y:S02]  /*f4830*/  PRMT R2, R16, 0x7773, RZ ;  /* 0x0000777310027816 */ /* 0x001fe400000000ff */
[----:B------:R-:W2:Y:S04]  /*f4840*/  LDL.LU R16, [R1+0x558c] ;  /* 0x00558c0001107983 */ /* 0x000ea80000300800 */
[----:B------:R-:W3:Y:S01]  /*f4850*/  LDL.LU.64 R38, [R1+0x2620] ;  /* 0x0026200001267983 */ /* 0x000ee20000300a00 */
[C---:B------:R-:W-:Y:S02]  /*f4860*/  LOP3.LUT P4, RZ, R49.reuse, 0x200000, RZ, 0xc0, !PT ;  /* 0x0020000031ff7812 */ /* 0x040fe4000788c0ff */
[C---:B------:R-:W-:Y:S01]  /*f4870*/  LOP3.LUT P5, RZ, R49.reuse, 0x400000, RZ, 0xc0, !PT ;  /* 0x0040000031ff7812 */ /* 0x040fe200078ac0ff */
[----:B------:R-:W2:Y:S01]  /*f4880*/  LDL.LU.64 R34, [R1+0x2658] ;  /* 0x0026580001227983 */ /* 0x000ea20000300a00 */
[----:B------:R-:W-:-:S02]  /*f4890*/  LOP3.LUT P6, RZ, R49, 0x800000, RZ, 0xc0, !PT ;  /* 0x0080000031ff7812 */ /* 0x000fc400078cc0ff */
[----:B------:R-:W-:-:S07]  /*f48a0*/  LOP3.LUT P3, RZ, R49, 0x1000000, RZ, 0xc0, !PT ;  /* 0x0100000031ff7812 */ /* 0x000fce000786c0ff */
[----:B------:R0:W-:Y:S02]  /*f48b0*/  @P4 STG.E.U8 desc[UR4][R42.64], R2 ;  /* 0x000000022a004986 */ /* 0x0001e4000c101104 */
[----:B0-----:R-:W-:-:S05]  /*f48c0*/  PRMT R2, R53, 0x7770, RZ ;  /* 0x0000777035027816 */ /* 0x001fca00000000ff */
[----:B------:R0:W-:Y:S04]  /*f48d0*/  @P5 STG.E.U8 desc[UR4][R40.64], R2 ;  /* 0x0000000228005986 */ /* 0x0001e8000c101104 */
[----:B0-----:R-:W2:Y:S04]  /*f48e0*/  LDL.LU.64 R40, [R1+0x2650] ;  /* 0x0026500001287983 */ /* 0x001ea80000300a00 */
[----:B------:R-:W2:Y:S04]  /*f48f0*/  LDL.LU.64 R32, [R1+0x2688] ;  /* 0x0026880001207983 */ /* 0x000ea80000300a00 */
[----:B------:R-:W2:Y:S04]  /*f4900*/  LDL.LU.64 R36, [R1+0x2680] ;  /* 0x0026800001247983 */ /* 0x000ea80000300a00 */
[----:B------:R-:W2:Y:S01]  /*f4910*/  LDL.LU R43, [R1+0x5f8] ;  /* 0x0005f800012b7983 */ /* 0x000ea20000300800 */
[----:B------:R-:W-:-:S05]  /*f4920*/  PRMT R2, R53, 0x7771, RZ ;  /* 0x0000777135027816 */ /* 0x000fca00000000ff */
[----:B----4-:R0:W-:Y:S04]  /*f4930*/  @P6 STG.E.U8 desc[UR4][R56.64], R2 ;  /* 0x0000000238006986 */ /* 0x0101e8000c101104 */
[----:B0-----:R-:W4:Y:S01]  /*f4940*/  LDL.LU.64 R56, [R1+0x2678] ;  /* 0x0026780001387983 */ /* 0x001f220000300a00 */
[----:B------:R-:W-:Y:S02]  /*f4950*/  PRMT R2, R53, 0x7772, RZ ;  /* 0x0000777235027816 */ /* 0x000fe400000000ff */
[----:B------:R-:W-:-:S03]  /*f4960*/  LOP3.LUT R3, R3, 0xfffbffff, RZ, 0xc0, !PT ;  /* 0xfffbffff03037812 */ /* 0x000fc600078ec0ff */
[----:B---3--:R0:W-:Y:S04]  /*f4970*/  @P3 STG.E.U8 desc[UR4][R38.64], R2 ;  /* 0x0000000226003986 */ /* 0x0081e8000c101104 */
[----:B0-----:R-:W3:Y:S01]  /*f4980*/  LDL.LU R38, [R1+0x5e8] ;  /* 0x0005e80001267983 */ /* 0x001ee20000300800 */
[----:B------:R-:W-:-:S03]  /*f4990*/  PRMT R2, R53, 0x7773, RZ ;  /* 0x0000777335027816 */ /* 0x000fc600000000ff */
[----:B------:R-:W3:Y:S01]  /*f49a0*/  LDL.LU.64 R52, [R1+0x2670] ;  /* 0x0026700001347983 */ /* 0x000ee20000300a00 */
[----:B--2---:R-:W-:-:S03]  /*f49b0*/  LOP3.LUT P0, RZ, R16, 0x10, RZ, 0xc0, !PT ;  /* 0x0000001010ff7812 */ /* 0x004fc6000780c0ff */
[----:B------:R-:W2:Y:S01]  /*f49c0*/  LDL.LU.64 R22, [R1+0x2668] ;  /* 0x0026680001167983 */ /* 0x000ea20000300a00 */
[----:B------:R-:W-:-:S03]  /*f49d0*/  LOP3.LUT P4, RZ, R49, 0x2000000, RZ, 0xc0, !PT ;  /* 0x0200000031ff7812 */ /* 0x000fc6000788c0ff */
[----:B------:R-:W2:Y:S01]  /*f49e0*/  LDL.LU.64 R20, [R1+0x2660] ;  /* 0x0026600001147983 */ /* 0x000ea20000300a00 */
[----:B------:R-:W-:-:S03]  /*f49f0*/  LOP3.LUT P5, RZ, R49, 0x4000000, RZ, 0xc0, !PT ;  /* 0x0400000031ff7812 */ /* 0x000fc600078ac0ff */
[----:B------:R-:W2:Y:S02]  /*f4a00*/  LDL.LU.64 R26, [R1+0x2698] ;  /* 0x00269800011a7983 */ /* 0x000ea40000300a00 */
        /* <DEDUP_REMOVED lines=12> */
[----:B------:R0:W-:Y:S10]  /*f4ad0*/  @P4 STG.E.U8 desc[UR4][R34.64], R2 ;  /* 0x0000000222004986 */ /* 0x0001f4000c101104 */
[----:B------:R-:W-:-:S02]  /*f4ae0*/  @P0 LOP3.LUT R3, R3, 0x400000, RZ, 0xfc, !PT ;  /* 0x0040000003030812 */ /* 0x000fc400078efcff */
[----:B------:R-:W-:Y:S02]  /*f4af0*/  LOP3.LUT P0, RZ, R49, 0x80000000, RZ, 0xc0, !PT ;  /* 0x8000000031ff7812 */ /* 0x000fe4000780c0ff */
[----:B------:R-:W-:-:S11]  /*f4b00*/  LOP3.LUT R3, R3, 0xff7fffff, RZ, 0xc0, !PT ;  /* 0xff7fffff03037812 */ /* 0x000fd600078ec0ff */
[----:B------:R-:W-:Y:S02]  /*f4b10*/  @P0 LOP3.LUT R3, R3, 0x800000, RZ, 0xfc, !PT ;  /* 0x0080000003030812 */ /* 0x000fe400078efcff */
[----:B------:R-:W-:Y:S02]  /*f4b20*/  LOP3.LUT P0, RZ, R49, 0x40000000, RZ, 0xc0, !PT ;  /* 0x4000000031ff7812 */ /* 0x000fe4000780c0ff */
[----:B0-----:R-:W-:-:S05]  /*f4b30*/  PRMT R2, R43, 0x7770, RZ ;  /* 0x000077702b027816 */ /* 0x001fca00000000ff */
[----:B------:R0:W-:Y:S01]  /*f4b40*/  @P5 STG.E.U8 desc[UR4][R40.64], R2 ;  /* 0x0000000228005986 */ /* 0x0001e2000c101104 */
[----:B------:R-:W-:-:S03]  /*f4b50*/  LOP3.LUT R3, R3, 0xfeffffff, RZ, 0xc0, !PT ;  /* 0xfeffffff03037812 */ /* 0x000fc600078ec0ff */
[----:B0-----:R-:W2:Y:S04]  /*f4b60*/  LDL.LU R40, [R1+0x5d8] ;  /* 0x0005d80001287983 */ /* 0x001ea80000300800 */
[----:B------:R-:W2:Y:S01]  /*f4b70*/  LDL.LU.64 R24, [R1+0x2690] ;  /* 0x0026900001187983 */ /* 0x000ea20000300a00 */
[----:B------:R-:W-:Y:S02]  /*f4b80*/  @P0 LOP3.LUT R3, R3, 0x1000000, RZ, 0xfc, !PT ;  /* 0x0100000003030812 */ /* 0x000fe400078efcff */
[C---:B------:R-:W-:Y:S01]  /*f4b90*/  LOP3.LUT P0, RZ, R49.reuse, 0x20000000, RZ, 0xc0, !PT ;  /* 0x2000000031ff7812 */ /* 0x040fe2000780c0ff */
[----:B------:R-:W2:Y:S01]  /*f4ba0*/  LDL.LU.64 R30, [R1+0x26c0] ;  /* 0x0026c000011e7983 */ /* 0x000ea20000300a00 */
[----:B------:R-:W-:Y:S02]  /*f4bb0*/  LOP3.LUT P6, RZ, R49, 0x8000000, RZ, 0xc0, !PT ;  /* 0x0800000031ff7812 */ /* 0x000fe400078cc0ff */
[----:B------:R-:W-:Y:S01]  /*f4bc0*/  LOP3.LUT R3, R3, 0xfdffffff, RZ, 0xc0, !PT ;  /* 0xfdffffff03037812 */ /* 0x000fe200078ec0ff */
[----:B------:R-:W2:Y:S01]  /*f4bd0*/  LDL.LU R41, [R1+0x5c8] ;  /* 0x0005c80001297983 */ /* 0x000ea20000300800 */
[----:B------:R-:W-:-:S03]  /*f4be0*/  PRMT R2, R43, 0x7771, RZ ;  /* 0x000077712b027816 */ /* 0x000fc600000000ff */
[----:B------:R-:W2:Y:S04]  /*f4bf0*/  LDL.LU.64 R28, [R1+0x26b8] ;  /* 0x0026b800011c7983 */ /* 0x000ea80000300a00 */
[----:B------:R-:W-:Y:S01]  /*f4c00*/  @P0 LOP3.LUT R3, R3, 0x2000000, RZ, 0xfc, !PT ;  /* 0x0200000003030812 */ /* 0x000fe200078efcff */
[----:B------:R-:W2:Y:S01]  /*f4c10*/  LDL.LU.64 R34, [R1+0x26b0] ;  /* 0x0026b00001227983 */ /* 0x000ea20000300a00 */
[----:B------:R-:W-:-:S03]  /*f4c20*/  LOP3.LUT P0, RZ, R49, 0x10000000, RZ, 0xc0, !PT ;  /* 0x1000000031ff7812 */ /* 0x000fc6000780c0ff */
[----:B------:R0:W-:Y:S02]  /*f4c30*/  @P6 STG.E.U8 desc[UR4][R32.64], R2 ;  /* 0x0000000220006986 */ /* 0x0001e4000c101104 */
[----:B0-----:R-:W-:Y:S02]  /*f4c40*/  PRMT R2, R43, 0x7772, RZ ;  /* 0x000077722b027816 */ /* 0x001fe400000000ff */
[----:B------:R-:W2:Y:S06]  /*f4c50*/  LDL.LU.64 R32, [R1+0x26a8] ;  /* 0x0026a80001207983 */ /* 0x000eac0000300a00 */
[----:B------:R0:W-:Y:S01]  /*f4c60*/  @P0 STG.E.U8 desc[UR4][R36.64], R2 ;  /* 0x0000000224000986 */ /* 0x0001e2000c101104 */
[----:B------:R-:W-:-:S02]  /*f4c70*/  LOP3.LUT P0, RZ, R3, 0x2000000, RZ, 0xc0, !PT ;  /* 0x0200000003ff7812 */ /* 0x000fc4000780c0ff */
[----:B0-----:R-:W-:Y:S01]  /*f4c80*/  PRMT R2, R43, 0x7773, RZ ;  /* 0x000077732b027816 */ /* 0x001fe200000000ff */
[----:B------:R-:W2:Y:S10]  /*f4c90*/  LDL.LU.64 R36, [R1+0x26a0] ;  /* 0x0026a00001247983 */ /* 0x000eb40000300a00 */
[----:B----4-:R0:W-:Y:S01]  /*f4ca0*/  @P0 STG.E.U8 desc[UR4][R56.64], R2 ;  /* 0x0000000238000986 */ /* 0x0101e2000c101104 */
[----:B------:R-:W-:-:S03]  /*f4cb0*/  LOP3.LUT P0, RZ, R3, 0x1000000, RZ, 0xc0, !PT ;  /* 0x0100000003ff7812 */ /* 0x000fc6000780c0ff */
[----:B------:R-:W4:Y:S04]  /*f4cc0*/  LDL.LU.64 R42, [R1+0x26d8] ;  /* 0x0026d800012a7983 */ /* 0x000f280000300a00 */
[----:B0-----:R-:W4:Y:S04]  /*f4cd0*/  LDL.LU.64 R56, [R1+0x26d0] ;  /* 0x0026d00001387983 */ /* 0x001f280000300a00 */
[----:B------:R-:W4:Y:S01]  /*f4ce0*/  LDL.LU R39, [R1+0x5fc] ;  /* 0x0005fc0001277983 */ /* 0x000f220000300800 */
[----:B---3--:R-:W-:-:S05]  /*f4cf0*/  PRMT R2, R38, 0x7770, RZ ;  /* 0x0000777026027816 */ /* 0x008fca00000000ff */
[----:B------:R0:W-:Y:S04]  /*f4d00*/  @P0 STG.E.U8 desc[UR4][R52.64], R2 ;  /* 0x0000000234000986 */ /* 0x0001e8000c101104 */
[----:B0-----:R-:W3:Y:S01]  /*f4d10*/  LDL.LU.64 R52, [R1+0x26c8] ;  /* 0x0026c80001347983 */ /* 0x001ee20000300a00 */
[----:B------:R-:W-:Y:S02]  /*f4d20*/  LOP3.LUT P0, RZ, R3, 0x800000, RZ, 0xc0, !PT ;  /* 0x0080000003ff7812 */ /* 0x000fe4000780c0ff */
[----:B------:R-:W-:-:S11]  /*f4d30*/  PRMT R2, R38, 0x7771, RZ ;  /* 0x0000777126027816 */ /* 0x000fd600000000ff */
[----:B--2---:R0:W-:Y:S01]  /*f4d40*/  @P0 STG.E.U8 desc[UR4][R22.64], R2 ;  /* 0x0000000216000986 */ /* 0x0041e2000c101104 */
        /* <DEDUP_REMOVED lines=8> */
[C---:B------:R-:W-:Y:S02]  /*f4dd0*/  LOP3.LUT P2, RZ, R16.reuse, 0x40, RZ, 0xc0, !PT ;  /* 0x0000004010ff7812 */ /* 0x040fe4000784c0ff */
[C---:B------:R-:W-:Y:S02]  /*f4de0*/  LOP3.LUT P3, RZ, R16.reuse, 0x80, RZ, 0xc0, !PT ;  /* 0x0000008010ff7812 */ /* 0x040fe4000786c0ff */
[----:B------:R-:W-:Y:S02]  /*f4df0*/  LOP3.LUT P4, RZ, R16, 0x100, RZ, 0xc0, !PT ;  /* 0x0000010010ff7812 */ /* 0x000fe4000788c0ff */
[----:B0-----:R-:W-:-:S05]  /*f4e00*/  PRMT R2, R40, 0x7770, RZ ;  /* 0x0000777028027816 */ /* 0x001fca00000000ff */
        /* <DEDUP_REMOVED lines=16> */
[----:B----4-:R0:W-:Y:S02]  /*f4f10*/  @P4 STG.E.U8 desc[UR4][R42.64], R2 ;  /* 0x000000022a004986 */ /* 0x0101e4000c101104 */
[----:B0-----:R-:W-:-:S05]  /*f4f20*/  PRMT R2, R41, 0x7773, RZ ;  /* 0x0000777329027816 */ /* 0x001fca00000000ff */
[----:B------:R0:W-:Y:S02]  /*f4f30*/  @P5 STG.E.U8 desc[UR4][R56.64], R2 ;  /* 0x0000000238005986 */ /* 0x0001e4000c101104 */
[----:B0-----:R-:W-:-:S05]  /*f4f40*/  PRMT R2, R39, 0x7770, RZ ;  /* 0x0000777027027816 */ /* 0x001fca00000000ff */
[----:B---3--:R0:W-:Y:S04]  /*f4f50*/  @P6 STG.E.U8 desc[UR4][R52.64], R2 ;  /* 0x0000000234006986 */ /* 0x0081e8000c101104 */
[----:B0-----:R-:W2:Y:S04]  /*f4f60*/  LDL.LU.64 R52, [R1+0x2700] ;  /* 0x0027000001347983 */ /* 0x001ea80000300a00 */
[----:B------:R-:W3:Y:S04]  /*f4f70*/  LDL.LU.64 R32, [R1+0x26f8] ;  /* 0x0026f80001207983 */ /* 0x000ee80000300a00 */
[----:B------:R-:W4:Y:S04]  /*f4f80*/  LDL.LU.64 R36, [R1+0x26f0] ;  /* 0x0026f00001247983 */ /* 0x000f280000300a00 */
[----:B------:R-:W4:Y:S04]  /*f4f90*/  LDL.LU.64 R42, [R1+0x26e8] ;  /* 0x0026e800012a7983 */ /* 0x000f280000300a00 */
[----:B------:R-:W4:Y:S04]  /*f4fa0*/  LDL.LU.64 R40, [R1+0x26e0] ;  /* 0x0026e00001287983 */ /* 0x000f280000300a00 */
[----:B------:R-:W4:Y:S04]  /*f4fb0*/  LDL.LU.64 R56, [R1+0x2718] ;  /* 0x0027180001387983 */ /* 0x000f280000300a00 */
[----:B------:R-:W4:Y:S01]  /*f4fc0*/  LDL.LU R23, [R1+0x5ec] ;  /* 0x0005ec0001177983 */ /* 0x000f220000300800 */
[----:B------:R-:W-:-:S02]  /*f4fd0*/  LOP3.LUT P3, RZ, R16, 0x800, RZ, 0xc0, !PT ;  /* 0x0000080010ff7812 */ /* 0x000fc4000786c0ff */
        /* <DEDUP_REMOVED lines=16> */
[----:B------:R-:W2:Y:S04]  /*f50e0*/  LDL.LU R38, [R1+0x5dc] ;  /* 0x0005dc0001267983 */ /* 0x000ea80000300800 */
[----:B------:R-:W2:Y:S01]  /*f50f0*/  LDL.LU.64 R20, [R1+0x2708] ;  /* 0x0027080001147983 */ /* 0x000ea20000300a00 */
[----:B------:R-:W-:-:S03]  /*f5100*/  LOP3.LUT R3, R3, 0xffffbfff, RZ, 0xc0, !PT ;  /* 0xffffbfff03037812 */ /* 0x000fc600078ec0ff */
[----:B------:R-:W2:Y:S01]  /*f5110*/  LDL.LU.64 R26, [R1+0x2740] ;  /* 0x00274000011a7983 */ /* 0x000ea20000300a00 */
[----:B------:R-:W-:Y:S02]  /*f5120*/  @P0 LOP3.LUT R3, R3, 0x4000, RZ, 0xfc, !PT ;  /* 0x0000400003030812 */ /* 0x000fe400078efcff */
[C---:B------:R-:W-:Y:S01]  /*f5130*/  LOP3.LUT P0, RZ, R16.reuse, 0x40000, RZ, 0xc0, !PT ;  /* 0x0004000010ff7812 */ /* 0x040fe2000780c0ff */
[----:B------:R-:W2:Y:S01]  /*f5140*/  LDL.LU.64 R24, [R1+0x2738] ;  /* 0x0027380001187983 */ /* 0x000ea20000300a00 */
[----:B------:R-:W-:Y:S02]  /*f5150*/  LOP3.LUT R3, R3, 0xffff7fff, RZ, 0xc0, !PT ;  /* 0xffff7fff03037812 */ /* 0x000fe400078ec0ff */
[----:B------:R-:W-:Y:S01]  /*f5160*/  LOP3.LUT P4, RZ, R16, 0x1000, RZ, 0xc0, !PT ;  /* 0x0000100010ff7812 */ /* 0x000fe2000788c0ff */
[----:B------:R-:W2:Y:S08]  /*f5170*/  LDL.LU.64 R30, [R1+0x2730] ;  /* 0x00273000011e7983 */ /* 0x000eb00000300a00 */
[----:B------:R-:W-:-:S02]  /*f5180*/  @P0 LOP3.LUT R3, R3, 0x8000, RZ, 0xfc, !PT ;  /* 0x0000800003030812 */ /* 0x000fc400078efcff */
[----:B------:R-:W-:Y:S02]  /*f5190*/  LOP3.LUT P0, RZ, R16, 0x20000, RZ, 0xc0, !PT ;  /* 0x0002000010ff7812 */ /* 0x000fe4000780c0ff */
[----:B------:R-:W-:Y:S02]  /*f51a0*/  PRMT R2, R39, 0x7772, RZ ;  /* 0x0000777227027816 */ /* 0x000fe400000000ff */
[----:B------:R-:W-:-:S03]  /*f51b0*/  LOP3.LUT R3, R3, 0xfffeffff, RZ, 0xc0, !PT ;  /* 0xfffeffff03037812 */ /* 0x000fc600078ec0ff */
[----:B---3--:R0:W-:Y:S01]  /*f51c0*/  @P4 STG.E.U8 desc[UR4][R32.64], R2 ;  /* 0x0000000220004986 */ /* 0x0081e2000c101104 */
[----:B------:R-:W-:-:S05]  /*f51d0*/  LOP3.LUT P5, RZ, R16, 0x2000, RZ, 0xc0, !PT ;  /* 0x0000200010ff7812 */ /* 0x000fca00078ac0ff */
[----:B------:R-:W-:Y:S02]  /*f51e0*/  @P0 LOP3.LUT R3, R3, 0x10000, RZ, 0xfc, !PT ;  /* 0x0001000003030812 */ /* 0x000fe400078efcff */
[C---:B------:R-:W-:Y:S02]  /*f51f0*/  LOP3.LUT P0, RZ, R16.reuse, 0x10000, RZ, 0xc0, !PT ;  /* 0x0001000010ff7812 */ /* 0x040fe4000780c0ff */
[----:B0-----:R-:W-:Y:S02]  /*f5200*/  PRMT R2, R39, 0x7773, RZ ;  /* 0x0000777327027816 */ /* 0x001fe400000000ff */
[----:B------:R-:W3:Y:S01]  /*f5210*/  LDL.LU R39, [R1+0x5cc] ;  /* 0x0005cc0001277983 */ /* 0x000ee20000300800 */
[----:B------:R-:W-:-:S03]  /*f5220*/  LOP3.LUT P6, RZ, R16, 0x4000, RZ, 0xc0, !PT ;  /* 0x0000400010ff7812 */ /* 0x000fc600078cc0ff */
[----:B------:R-:W3:Y:S01]  /*f5230*/  LDL.LU.64 R28, [R1+0x2728] ;  /* 0x00272800011c7983 */ /* 0x000ee20000300a00 */
[----:B------:R-:W-:-:S03]  /*f5240*/  LOP3.LUT R3, R3, 0xfffdffff, RZ, 0xc0, !PT ;  /* 0xfffdffff03037812 */ /* 0x000fc600078ec0ff */
[----:B----4-:R0:W-:Y:S01]  /*f5250*/  @P5 STG.E.U8 desc[UR4][R36.64], R2 ;  /* 0x0000000224005986 */ /* 0x0101e2000c101104 */
[----:B------:R-:W-:Y:S02]  /*f5260*/  @P0 LOP3.LUT R3, R3, 0x20000, RZ, 0xfc, !PT ;  /* 0x0002000003030812 */ /* 0x000fe400078efcff */
[----:B------:R-:W-:Y:S01]  /*f5270*/  LOP3.LUT P0, RZ, R16, 0x8000, RZ, 0xc0, !PT ;  /* 0x0000800010ff7812 */ /* 0x000fe2000780c0ff */
[----:B------:R-:W4:Y:S04]  /*f5280*/  LDL.LU.64 R34, [R1+0x2720] ;  /* 0x0027200001227983 */ /* 0x000f280000300a00 */
[----:B------:R-:W4:Y:S01]  /*f5290*/  LDL.LU.64 R32, [R1+0x2758] ;  /* 0x0027580001207983 */ /* 0x000f220000300a00 */
[----:B0-----:R-:W-:-:S03]  /*f52a0*/  PRMT R2, R23, 0x7770, RZ ;  /* 0x0000777017027816 */ /* 0x001fc600000000ff */
[----:B------:R-:W4:Y:S04]  /*f52b0*/  LDL.LU.64 R36, [R1+0x2750] ;  /* 0x0027500001247983 */ /* 0x000f280000300a00 */
[----:B------:R0:W-:Y:S02]  /*f52c0*/  @P6 STG.E.U8 desc[UR4][R42.64], R2 ;  /* 0x000000022a006986 */ /* 0x0001e4000c101104 */
[----:B0-----:R-:W-:Y:S02]  /*f52d0*/  PRMT R2, R23, 0x7771, RZ ;  /* 0x0000777117027816 */ /* 0x001fe400000000ff */
[----:B------:R-:W4:Y:S04]  /*f52e0*/  LDL.LU.64 R42, [R1+0x2748] ;  /* 0x00274800012a7983 */ /* 0x000f280000300a00 */
[----:B------:R0:W-:Y:S01]  /*f52f0*/  @P0 STG.E.U8 desc[UR4][R40.64], R2 ;  /* 0x0000000228000986 */ /* 0x0001e2000c101104 */
[----:B------:R-:W-:-:S02]  /*f5300*/  LOP3.LUT P0, RZ, R3, 0x20000, RZ, 0xc0, !PT ;  /* 0x0002000003ff7812 */ /* 0x000fc4000780c0ff */
        /* <DEDUP_REMOVED lines=21> */
[----:B---3--:R-:W-:-:S11]  /*f5460*/  PRMT R2, R39, 0x7770, RZ ;  /* 0x0000777027027816 */ /* 0x008fd600000000ff */
[----:B------:R0:W-:Y:S01]  /*f5470*/  @P0 STG.E.U8 desc[UR4][R28.64], R2 ;  /* 0x000000021c000986 */ /* 0x0001e2000c101104 */
[----:B------:R-:W-:Y:S02]  /*f5480*/  LOP3.LUT P0, RZ, R3, 0x400, RZ, 0xc0, !PT ;  /* 0x0000040003ff7812 */ /* 0x000fe4000780c0ff */
[C---:B------:R-:W-:Y:S02]  /*f5490*/  LOP3.LUT P1, RZ, R16.reuse, 0x1000000, RZ, 0xc0, !PT ;  /* 0x0100000010ff7812 */ /* 0x040fe4000782c0ff */
[----:B------:R-:W-:Y:S02]  /*f54a0*/  LOP3.LUT P2, RZ, R16, 0x2000000, RZ, 0xc0, !PT ;  /* 0x0200000010ff7812 */ /* 0x000fe4000784c0ff */
[----:B0-----:R-:W-:-:S07]  /*f54b0*/  PRMT R2, R39, 0x7771, RZ ;  /* 0x0000777127027816 */ /* 0x001fce00000000ff */
[----:B----4-:R0:W-:Y:S01]  /*f54c0*/  @P0 STG.E.U8 desc[UR4][R34.64], R2 ;  /* 0x0000000222000986 */ /* 0x0101e2000c101104 */
        /* <DEDUP_REMOVED lines=14> */
[----:B0-----:R-:W-:Y:S02]  /*f55b0*/  PRMT R2, R48, 0x7773, RZ ;  /* 0x0000777330027816 */ /* 0x001fe400000000ff */
[----:B------:R-:W3:Y:S04]  /*f55c0*/  LDL.LU R48, [R1+0x5588] ;  /* 0x0055880001307983 */ /* 0x000ee80000300800 */
[----:B--2---:R0:W-:Y:S04]  /*f55d0*/  @P6 STG.E.U8 desc[UR4][R52.64], R2 ;  /* 0x0000000234006986 */ /* 0x0041e8000c101104 */
[----:B0-----:R-:W2:Y:S04]  /*f55e0*/  LDL.LU.64 R52, [R1+0x2768] ;  /* 0x0027680001347983 */ /* 0x001ea80000300a00 */
[----:B------:R-:W4:Y:S04]  /*f55f0*/  LDL.LU.64 R32, [R1+0x2760] ;  /* 0x0027600001207983 */ /* 0x000f280000300a00 */
[----:B------:R-:W4:Y:S04]  /*f5600*/  LDL.LU.64 R38, [R1+0x2798] ;  /* 0x0027980001267983 */ /* 0x000f280000300a00 */
[----:B------:R-:W3:Y:S04]  /*f5610*/  LDL.LU R37, [R1+0x5a0] ;  /* 0x0005a00001257983 */ /* 0x000ee80000300800 */
[----:B------:R-:W4:Y:S04]  /*f5620*/  LDL.LU.64 R42, [R1+0x2790] ;  /* 0x00279000012a7983 */ /* 0x000f280000300a00 */
[----:B------:R-:W4:Y:S04]  /*f5630*/  LDL.LU.64 R40, [R1+0x2788] ;  /* 0x0027880001287983 */ /* 0x000f280000300a00 */
[----:B------:R-:W4:Y:S04]  /*f5640*/  LDL.LU.64 R56, [R1+0x27c0] ;  /* 0x0027c00001387983 */ /* 0x000f280000300a00 */
[----:B------:R-:W4:Y:S01]  /*f5650*/  LDL.LU R36, [R1+0x590] ;  /* 0x0005900001247983 */ /* 0x000f220000300800 */
[----:B------:R-:W-:-:S02]  /*f5660*/  LOP3.LUT P3, RZ, R16, 0x40000000, RZ, 0xc0, !PT ;  /* 0x4000000010ff7812 */ /* 0x000fc4000786c0ff */
[----:B------:R-:W-:Y:S02]  /*f5670*/  LOP3.LUT R3, R3, 0xfffffffb, RZ, 0xc0, !PT ;  /* 0xfffffffb03037812 */ /* 0x000fe400078ec0ff */
[----:B------:R-:W-:Y:S02]  /*f5680*/  LOP3.LUT P4, RZ, R16, 0x80000000, RZ, 0xc0, !PT ;  /* 0x8000000010ff7812 */ /* 0x000fe4000788c0ff */
[----:B---3--:R-:W-:-:S07]  /*f5690*/  PRMT R2, R37, 0x7770, RZ ;  /* 0x0000777025027816 */ /* 0x008fce00000000ff */
[----:B--2---:R0:W-:Y:S04]  /*f56a0*/  @P3 STG.E.U8 desc[UR4][R52.64], R2 ;  /* 0x0000000234003986 */ /* 0x0041e8000c101104 */
[----:B0-----:R-:W2:Y:S04]  /*f56b0*/  LDL.LU.64 R52, [R1+0x27b8] ;  /* 0x0027b80001347983 */ /* 0x001ea80000300a00 */
[----:B------:R-:W3:Y:S04]  /*f56c0*/  LDL.LU.64 R20, [R1+0x27b0] ;  /* 0x0027b00001147983 */ /* 0x000ee80000300a00 */
[----:B------:R-:W3:Y:S04]  /*f56d0*/  LDL.LU.64 R26, [R1+0x27a8] ;  /* 0x0027a800011a7983 */ /* 0x000ee80000300a00 */
[----:B------:R-:W3:Y:S04]  /*f56e0*/  LDL.LU.64 R24, [R1+0x27a0] ;  /* 0x0027a00001187983 */ /* 0x000ee80000300a00 */
[----:B------:R-:W3:Y:S01]  /*f56f0*/  LDL.LU.64 R30, [R1+0x27d8] ;  /* 0x0027d800011e7983 */ /* 0x000ee20000300a00 */
        /* <DEDUP_REMOVED lines=17> */
[C---:B------:R-:W-:Y:S02]  /*f5810*/  LOP3.LUT P0, RZ, R48.reuse, 0x10, RZ, 0xc0, !PT ;  /* 0x0000001030ff7812 */ /* 0x040fe4000780c0ff */
[----:B------:R-:W-:Y:S02]  /*f5820*/  LOP3.LUT R3, R3, 0xfffffeff, RZ, 0xc0, !PT ;  /* 0xfffffeff03037812 */ /* 0x000fe400078ec0ff */
[----:B------:R-:W-:Y:S02]  /*f5830*/  LOP3.LUT P5, RZ, R48, 0x1, RZ, 0xc0, !PT ;  /* 0x0000000130ff7812 */ /* 0x000fe400078ac0ff */
[----:B------:R-:W-:-:S07]  /*f5840*/  PRMT R2, R37, 0x7771, RZ ;  /* 0x0000777125027816 */ /* 0x000fce00000000ff */
[----:B------:R-:W-:Y:S02]  /*f5850*/  @P0 LOP3.LUT R3, R3, 0x100, RZ, 0xfc, !PT ;  /* 0x0000010003030812 */ /* 0x000fe400078efcff */
[C---:B------:R-:W-:Y:S01]  /*f5860*/  LOP3.LUT P0, RZ, R48.reuse, 0x8, RZ, 0xc0, !PT ;  /* 0x0000000830ff7812 */ /* 0x040fe2000780c0ff */
[----:B----4-:R0:W-:Y:S01]  /*f5870*/  @P4 STG.E.U8 desc[UR4][R32.64], R2 ;  /* 0x0000000220004986 */ /* 0x0101e2000c101104 */
[----:B------:R-:W-:Y:S02]  /*f5880*/  LOP3.LUT P6, RZ, R48, 0x2, RZ, 0xc0, !PT ;  /* 0x0000000230ff7812 */ /* 0x000fe400078cc0ff */
[----:B------:R-:W-:Y:S02]  /*f5890*/  LOP3.LUT R3, R3, 0xfffffdff, RZ, 0xc0, !PT ;  /* 0xfffffdff03037812 */ /* 0x000fe400078ec0ff */
[----:B0-----:R-:W-:-:S07]  /*f58a0*/  PRMT R2, R37, 0x7772, RZ ;  /* 0x0000777225027816 */ /* 0x001fce00000000ff */
[----:B------:R-:W-:Y:S02]  /*f58b0*/  @P0 LOP3.LUT R3, R3, 0x200, RZ, 0xfc, !PT ;  /* 0x0000020003030812 */ /* 0x000fe400078efcff */
[----:B------:R-:W-:Y:S01]  /*f58c0*/  LOP3.LUT P0, RZ, R48, 0x4, RZ, 0xc0, !PT ;  /* 0x0000000430ff7812 */ /* 0x000fe2000780c0ff */
[----:B------:R0:W-:Y:S02]  /*f58d0*/  @P5 STG.E.U8 desc[UR4][R38.64], R2 ;  /* 0x0000000226005986 */ /* 0x0001e4000c101104 */
[----:B0-----:R-:W-:Y:S02]  /*f58e0*/  PRMT R2, R37, 0x7773, RZ ;  /* 0x0000777325027816 */ /* 0x001fe400000000ff */
[----:B------:R-:W4:Y:S04]  /*f58f0*/  LDL.LU R37, [R1+0x5b4] ;  /* 0x0005b40001257983 */ /* 0x000f280000300800 */
[----:B------:R0:W-:Y:S04]  /*f5900*/  @P6 STG.E.U8 desc[UR4][R42.64], R2 ;  /* 0x000000022a006986 */ /* 0x0001e8000c101104 */
[----:B------:R-:W4:Y:S04]  /*f5910*/  LDL.LU.64 R28, [R1+0x27d0] ;  /* 0x0027d000011c7983 */ /* 0x000f280000300a00 */
[----:B------:R-:W4:Y:S01]  /*f5920*/  LDL.LU.64 R34, [R1+0x27c8] ;  /* 0x0027c80001227983 */ /* 0x000f220000300a00 */
[----:B0-----:R-:W-:-:S03]  /*f5930*/  PRMT R2, R36, 0x7770, RZ ;  /* 0x0000777024027816 */ /* 0x001fc600000000ff */
[----:B------:R-:W4:Y:S04]  /*f5940*/  LDL.LU.64 R32, [R1+0x2800] ;  /* 0x0028000001207983 */ /* 0x000f280000300a00 */
[----:B------:R0:W-:Y:S01]  /*f5950*/  @P0 STG.E.U8 desc[UR4][R40.64], R2 ;  /* 0x0000000228000986 */ /* 0x0001e2000c101104 */
[----:B------:R-:W-:-:S03]  /*f5960*/  LOP3.LUT P0, RZ, R3, 0x200, RZ, 0xc0, !PT ;  /* 0x0000020003ff7812 */ /* 0x000fc6000780c0ff */
        /* <DEDUP_REMOVED lines=8> */
[----:B--2---:R0:W-:Y:S01]  /*f59f0*/  @P0 STG.E.U8 desc[UR4][R52.64], R2 ;  /* 0x0000000234000986 */ /* 0x0041e2000c101104 */
[----:B------:R-:W-:-:S02]  /*f5a00*/  LOP3.LUT P0, RZ, R3, 0x80, RZ, 0xc0, !PT ;  /* 0x0000008003ff7812 */ /* 0x000fc4000780c0ff */
[----:B0-----:R-:W-:Y:S01]  /*f5a10*/  PRMT R2, R36, 0x7773, RZ ;  /* 0x0000777324027816 */ /* 0x001fe200000000ff */
[----:B------:R-:W2:Y:S10]  /*f5a20*/  LDL.LU.64 R52, [R1+0x2808] ;  /* 0x0028080001347983 */ /* 0x000eb40000300a00 */
[----:B---3--:R0:W-:Y:S01]  /*f5a30*/  @P0 STG.E.U8 desc[UR4][R20.64], R2 ;  /* 0x0000000214000986 */ /* 0x0081e2000c101104 */
[----:B------:R-:W-:-:S02]  /*f5a40*/  LOP3.LUT P0, RZ, R3, 0x40, RZ, 0xc0, !PT ;  /* 0x0000004003ff7812 */ /* 0x000fc4000780c0ff */
[----:B0-----:R-:W-:-:S11]  /*f5a50*/  PRMT R2, R47, 0x7770, RZ ;  /* 0x000077702f027816 */ /* 0x001fd600000000ff */
[----:B------:R0:W-:Y:S01]  /*f5a60*/  @P0 STG.E.U8 desc[UR4][R26.64], R2 ;  /* 0x000000021a000986 */ /* 0x0001e2000c101104 */
[----:B------:R-:W-:Y:S02]  /*f5a70*/  LOP3.LUT P0, RZ, R3, 0x20, RZ, 0xc0, !PT ;  /* 0x0000002003ff7812 */ /* 0x000fe4000780c0ff */
[----:B0-----:R-:W-:-:S11]  /*f5a80*/  PRMT R2, R47, 0x7771, RZ ;  /* 0x000077712f027816 */ /* 0x001fd600000000ff */
[----:B------:R0:W-:Y:S01]  /*f5a90*/  @P0 STG.E.U8 desc[UR4][R24.64], R2 ;  /* 0x0000000218000986 */ /* 0x0001e2000c101104 */
[----:B------:R-:W-:Y:S02]  /*f5aa0*/  LOP3.LUT P0, RZ, R3, 0x10, RZ, 0xc0, !PT ;  /* 0x0000001003ff7812 */ /* 0x000fe4000780c0ff */
[----:B0-----:R-:W-:-:S11]  /*f5ab0*/  PRMT R2, R47, 0x7772, RZ ;  /* 0x000077722f027816 */ /* 0x001fd600000000ff */
[----:B------:R0:W-:Y:S02]  /*f5ac0*/  @P0 STG.E.U8 desc[UR4][R30.64], R2 ;  /* 0x000000021e000986 */ /* 0x0001e4000c101104 */
[----:B0-----:R-:W-:Y:S02]  /*f5ad0*/  PRMT R2, R47, 0x7773, RZ ;  /* 0x000077732f027816 */ /* 0x001fe400000000ff */
[----:B------:R-:W3:Y:S01]  /*f5ae0*/  LDL.LU R47, [R1+0x5584] ;  /* 0x00558400012f7983 */ /* 0x000ee20000300800 */
[----:B------:R-:W-:Y:S02]  /*f5af0*/  LOP3.LUT P0, RZ, R3, 0x8, RZ, 0xc0, !PT ;  /* 0x0000000803ff7812 */ /* 0x000fe4000780c0ff */
[C---:B------:R-:W-:Y:S02]  /*f5b00*/  LOP3.LUT P1, RZ, R48.reuse, 0x800, RZ, 0xc0, !PT ;  /* 0x0000080030ff7812 */ /* 0x040fe4000782c0ff */
[C---:B------:R-:W-:Y:S02]  /*f5b10*/  LOP3.LUT P2, RZ, R48.reuse, 0x1000, RZ, 0xc0, !PT ;  /* 0x0000100030ff7812 */ /* 0x040fe4000784c0ff */
[----:B------:R-:W-:-:S02]  /*f5b20*/  LOP3.LUT P3, RZ, R48, 0x2000, RZ, 0xc0, !PT ;  /* 0x0000200030ff7812 */ /* 0x000fc4000786c0ff */
[C---:B------:R-:W-:Y:S02]  /*f5b30*/  LOP3.LUT P4, RZ, R48.reuse, 0x4000, RZ, 0xc0, !PT ;  /* 0x0000400030ff7812 */ /* 0x040fe4000788c0ff */
[C---:B------:R-:W-:Y:S02]  /*f5b40*/  LOP3.LUT P5, RZ, R48.reuse, 0x8000, RZ, 0xc0, !PT ;  /* 0x0000800030ff7812 */ /* 0x040fe400078ac0ff */
[----:B------:R-:W-:Y:S01]  /*f5b50*/  LOP3.LUT P6, RZ, R48, 0x10000, RZ, 0xc0, !PT ;  /* 0x0001000030ff7812 */ /* 0x000fe200078cc0ff */
[----:B----4-:R0:W-:Y:S01]  /*f5b60*/  @P0 STG.E.U8 desc[UR4][R28.64], R2 ;  /* 0x000000021c000986 */ /* 0x0101e2000c101104 */
[----:B------:R-:W-:Y:S02]  /*f5b70*/  LOP3.LUT P0, RZ, R3, 0x4, RZ, 0xc0, !PT ;  /* 0x0000000403ff7812 */ /* 0x000fe4000780c0ff */
[----:B0-----:R-:W-:-:S11]  /*f5b80*/  PRMT R2, R37, 0x7770, RZ ;  /* 0x0000777025027816 */ /* 0x001fd600000000ff */
[----:B------:R0:W-:Y:S02]  /*f5b90*/  @P0 STG.E.U8 desc[UR4][R34.64], R2 ;  /* 0x0000000222000986 */ /* 0x0001e4000c101104 */
[----:B0-----:R-:W-:-:S05]  /*f5ba0*/  PRMT R2, R37, 0x7771, RZ ;  /* 0x0000777125027816 */ /* 0x001fca00000000ff */
        /* <DEDUP_REMOVED lines=10> */
[----:B--2---:R0:W-:Y:S04]  /*f5c50*/  @P6 STG.E.U8 desc[UR4][R52.64], R2 ;  /* 0x0000000234006986 */ /* 0x0041e8000c101104 */
[----:B0-----:R-:W2:Y:S04]  /*f5c60*/  LDL.LU.64 R52, [R1+0x2818] ;  /* 0x0028180001347983 */ /* 0x001ea80000300a00 */
[----:B------:R-:W3:Y:S04]  /*f5c70*/  LDL.LU.64 R42, [R1+0x2810] ;  /* 0x00281000012a7983 */ /* 0x000ee80000300a00 */
[----:B------:R-:W4:Y:S04]  /*f5c80*/  LDL.LU.64 R34, [R1+0x2840] ;  /* 0x0028400001227983 */ /* 0x000f280000300a00 */
[----:B------:R-:W4:Y:S04]  /*f5c90*/  LDL.LU.64 R38, [R1+0x2838] ;  /* 0x0028380001267983 */ /* 0x000f280000300a00 */
[----:B------:R-:W3:Y:S04]  /*f5ca0*/  LDL.LU R37, [R1+0x594] ;  /* 0x0005940001257983 */ /* 0x000ee80000300800 */
[----:B------:R-:W4:Y:S01]  /*f5cb0*/  LDL.LU.64 R40, [R1+0x2830] ;  /* 0x0028300001287983 */ /* 0x000f220000300a00 */
[----:B------:R-:W-:-:S03]  /*f5cc0*/  PRMT R2, R47, 0x7773, RZ ;  /* 0x000077732f027816 */ /* 0x000fc600000000ff */
[----:B------:R-:W4:Y:S01]  /*f5cd0*/  LDL.LU R32, [R1+0x584] ;  /* 0x0005840001207983 */ /* 0x000f220000300800 */
[----:B------:R-:W-:-:S03]  /*f5ce0*/  LOP3.LUT P3, RZ, R48, 0x20000, RZ, 0xc0, !PT ;  /* 0x0002000030ff7812 */ /* 0x000fc6000786c0ff */
[----:B------:R-:W4:Y:S04]  /*f5cf0*/  LDL.LU R47, [R1+0x5580] ;  /* 0x00558000012f7983 */ /* 0x000f280000300800 */
[----:B------:R-:W4:Y:S01]  /*f5d00*/  LDL.LU.64 R56, [R1+0x2828] ;  /* 0x0028280001387983 */ /* 0x000f220000300a00 */
        /* <DEDUP_REMOVED lines=13> */
[----:B------:R-:W-:Y:S01]  /*f5de0*/  LOP3.LUT P0, RZ, R48, 0x2000000, RZ, 0xc0, !PT ;  /* 0x0200000030ff7812 */ /* 0x000fe2000780c0ff */
[----:B--2---:R0:W-:Y:S04]  /*f5df0*/  @P3 STG.E.U8 desc[UR4][R52.64], R2 ;  /* 0x0000000234003986 */ /* 0x0041e8000c101104 */
[----:B0-----:R-:W2:Y:S04]  /*f5e00*/  LDL.LU.64 R52, [R1+0x2820] ;  /* 0x0028200001347983 */ /* 0x001ea80000300a00 */
[----:B------:R-:W2:Y:S01]  /*f5e10*/  LDL.LU.64 R22, [R1+0x2858] ;  /* 0x0028580001167983 */ /* 0x000ea20000300a00 */
[----:B------:R-:W-:-:S03]  /*f5e20*/  LOP3.LUT R16, R16, 0xbfffffff, RZ, 0xc0, !PT ;  /* 0xbfffffff10107812 */ /* 0x000fc600078ec0ff */
[----:B------:R-:W2:Y:S01]  /*f5e30*/  LDL.LU.64 R20, [R1+0x2850] ;  /* 0x0028500001147983 */ /* 0x000ea20000300a00 */
[----:B---3--:R-:W-:Y:S02]  /*f5e40*/  PRMT R2, R37, 0x7770, RZ ;  /* 0x0000777025027816 */ /* 0x008fe400000000ff */
[----:B------:R-:W-:Y:S02]  /*f5e50*/  @P0 LOP3.LUT R16, R16, 0x40000000, RZ, 0xfc, !PT ;  /* 0x4000000010100812 */ /* 0x000fe400078efcff */
[----:B------:R-:W-:Y:S01]  /*f5e60*/  LOP3.LUT P0, RZ, R48, 0x1000000, RZ, 0xc0, !PT ;  /* 0x0100000030ff7812 */ /* 0x000fe2000780c0ff */
[----:B------:R0:W-:Y:S01]  /*f5e70*/  @P4 STG.E.U8 desc[UR4][R42.64], R2 ;  /* 0x000000022a004986 */ /* 0x0001e2000c101104 */
[----:B------:R-:W-:-:S03]  /*f5e80*/  LOP3.LUT R16, R16, 0x7fffffff, RZ, 0xc0, !PT ;  /* 0x7fffffff10107812 */ /* 0x000fc600078ec0ff */
[----:B0-----:R-:W3:Y:S04]  /*f5e90*/  LDL.LU R42, [R1+0x5b8] ;  /* 0x0005b800012a7983 */ /* 0x001ee80000300800 */
[----:B------:R-:W3:Y:S04]  /*f5ea0*/  LDL.LU.64 R26, [R1+0x2848] ;  /* 0x00284800011a7983 */ /* 0x000ee80000300a00 */
[----:B------:R-:W-:Y:S02]  /*f5eb0*/  @P0 LOP3.LUT R16, R16, 0x80000000, RZ, 0xfc, !PT ;  /* 0x8000000010100812 */ /* 0x000fe400078efcff */
[----:B------:R-:W-:Y:S01]  /*f5ec0*/  LOP3.LUT P0, RZ, R48, 0x800000, RZ, 0xc0, !PT ;  /* 0x0080000030ff7812 */ /* 0x000fe2000780c0ff */
[----:B------:R-:W3:Y:S01]  /*f5ed0*/  LDL.LU.64 R24, [R1+0x2880] ;  /* 0x0028800001187983 */ /* 0x000ee20000300a00 */
[----:B------:R-:W-:-:S02]  /*f5ee0*/  LOP3.LUT R3, R3, 0xfffffffe, RZ, 0xc0, !PT ;  /* 0xfffffffe03037812 */ /* 0x000fc400078ec0ff */
[C---:B------:R-:W-:Y:S01]  /*f5ef0*/  LOP3.LUT P5, RZ, R48.reuse, 0x80000, RZ, 0xc0, !PT ;  /* 0x0008000030ff7812 */ /* 0x040fe200078ac0ff */
[----:B------:R-:W3:Y:S01]  /*f5f00*/  LDL.LU.64 R30, [R1+0x2878] ;  /* 0x00287800011e7983 */ /* 0x000ee20000300a00 */
[C---:B------:R-:W-:Y:S02]  /*f5f10*/  LOP3.LUT P6, RZ, R48.reuse, 0x100000, RZ, 0xc0, !PT ;  /* 0x0010000030ff7812 */ /* 0x040fe400078cc0ff */
[----:B------:R-:W-:Y:S01]  /*f5f20*/  PRMT R2, R37, 0x7771, RZ ;  /* 0x0000777125027816 */ /* 0x000fe200000000ff */
[----:B------:R-:W3:Y:S04]  /*f5f30*/  LDL.LU R43, [R1+0x5a8] ;  /* 0x0005a800012b7983 */ /* 0x000ee80000300800 */
[----:B------:R-:W-:Y:S01]  /*f5f40*/  @P0 LOP3.LUT R3, R3, 0x1, RZ, 0xfc, !PT ;  /* 0x0000000103030812 */ /* 0x000fe200078efcff */
[----:B------:R-:W3:Y:S01]  /*f5f50*/  LDL.LU.64 R28, [R1+0x2870] ;  /* 0x00287000011c7983 */ /* 0x000ee20000300a00 */
[----:B------:R-:W-:-:S02]  /*f5f60*/  LOP3.LUT P0, RZ, R48, 0x400000, RZ, 0xc0, !PT ;  /* 0x0040000030ff7812 */ /* 0x000fc4000780c0ff */
[----:B------:R-:W-:Y:S01]  /*f5f70*/  LOP3.LUT R3, R3, 0xfffffffd, RZ, 0xc0, !PT ;  /* 0xfffffffd03037812 */ /* 0x000fe200078ec0ff */
[----:B----4-:R0:W-:Y:S10]  /*f5f80*/  @P5 STG.E.U8 desc[UR4][R34.64], R2 ;  /* 0x0000000222005986 */ /* 0x0101f4000c101104 */
[----:B------:R-:W-:-:S02]  /*f5f90*/  @P0 LOP3.LUT R3, R3, 0x2, RZ, 0xfc, !PT ;  /* 0x0000000203030812 */ /* 0x000fc400078efcff */
[----:B------:R-:W-:Y:S01]  /*f5fa0*/  LOP3.LUT P0, RZ, R48, 0x200000, RZ, 0xc0, !PT ;  /* 0x0020000030ff7812 */ /* 0x000fe2000780c0ff */
[----:B0-----:R-:W4:Y:S01]  /*f5fb0*/  LDL.LU.64 R34, [R1+0x2868] ;  /* 0x0028680001227983 */ /* 0x001f220000300a00 */
[----:B------:R-:W-:-:S05]  /*f5fc0*/  PRMT R2, R37, 0x7772, RZ ;  /* 0x0000777225027816 */ /* 0x000fca00000000ff */
[----:B------:R0:W-:Y:S02]  /*f5fd0*/  @P6 STG.E.U8 desc[UR4][R38.64], R2 ;  /* 0x0000000226006986 */ /* 0x0001e4000c101104 */
[----:B0-----:R-:W-:Y:S02]  /*f5fe0*/  PRMT R2, R37, 0x7773, RZ ;  /* 0x0000777325027816 */ /* 0x001fe400000000ff */
[----:B------:R-:W4:Y:S04]  /*f5ff0*/  LDL.LU.64 R38, [R1+0x2860] ;  /* 0x0028600001267983 */ /* 0x000f280000300a00 */
[----:B------:R0:W-:Y:S01]  /*f6000*/  @P0 STG.E.U8 desc[UR4][R40.64], R2 ;  /* 0x0000000228000986 */ /* 0x0001e2000c101104 */
[----:B------:R-:W-:-:S03]  /*f6010*/  LOP3.LUT P0, RZ, R3, 0x2, RZ, 0xc0, !PT ;  /* 0x0000000203ff7812 */ /* 0x000fc6000780c0ff */
[----:B------:R-:W4:Y:S04]  /*f6020*/  LDL.LU.64 R36, [R1+0x2898] ;  /* 0x0028980001247983 */ /* 0x000f280000300a00 */
[----:B------:R-:W4:Y:S01]  /*f6030*/  LDL.LU R33, [R1+0x598] ;  /* 0x0005980001217983 */ /* 0x000f220000300800 */
[----:B0-----:R-:W-:-:S03]  /*f6040*/  PRMT R2, R32, 0x7770, RZ ;  /* 0x0000777020027816 */ /* 0x001fc600000000ff */
[----:B------:R-:W4:Y:S04]  /*f6050*/  LDL.LU.64 R40, [R1+0x2890] ;  /* 0x0028900001287983 */ /* 0x000f280000300a00 */
        /* <DEDUP_REMOVED lines=46> */
[----:B------:R-:W4:Y:S01]  /*f6340*/  LDL.LU.64 R40, [R1+0x28d8] ;  /* 0x0028d80001287983 */ /* 0x000f220000300a00 */
[----:B------:R-:W-:-:S03]  /*f6350*/  LOP3.LUT P3, RZ, R47, 0x10, RZ, 0xc0, !PT ;  /* 0x000000102fff7812 */ /* 0x000fc6000786c0ff */
[----:B------:R-:W4:Y:S01]  /*f6360*/  LDL.LU.64 R56, [R1+0x28d0] ;  /* 0x0028d00001387983 */ /* 0x000f220000300a00 */
[----:B------:R-:W-:-:S03]  /*f6370*/  PRMT R2, R33, 0x7772, RZ ;  /* 0x0000777221027816 */ /* 0x000fc600000000ff */
[----:B------:R-:W4:Y:S01]  /*f6380*/  LDL.LU R27, [R1+0x5bc] ;  /* 0x0005bc00011b7983 */ /* 0x000f220000300800 */
        /* <DEDUP_REMOVED lines=11> */
[----:B------:R-:W-:-:S09]  /*f6440*/  LOP3.LUT P4, RZ, R47, 0x20, RZ, 0xc0, !PT ;  /* 0x000000202fff7812 */ /* 0x000fd2000788c0ff */
[----:B------:R-:W-:Y:S02]  /*f6450*/  @P0 LOP3.LUT R16, R16, 0x200000, RZ, 0xfc, !PT ;  /* 0x0020000010100812 */ /* 0x000fe400078efcff */
[----:B------:R-:W-:Y:S02]  /*f6460*/  LOP3.LUT P0, RZ, R47, 0x1000, RZ, 0xc0, !PT ;  /* 0x000010002fff7812 */ /* 0x000fe4000780c0ff */
[----:B------:R-:W-:Y:S01]  /*f6470*/  LOP3.LUT R16, R16, 0xffbfffff, RZ, 0xc0, !PT ;  /* 0xffbfffff10107812 */ /* 0x000fe200078ec0ff */
[----:B--2---:R0:W-:Y:S04]  /*f6480*/  @P3 STG.E.U8 desc[UR4][R52.64], R2 ;  /* 0x0000000234003986 */ /* 0x0041e8000c101104 */
[----:B0-----:R-:W2:Y:S04]  /*f6490*/  LDL.LU.64 R52, [R1+0x28c8] ;  /* 0x0028c80001347983 */ /* 0x001ea80000300a00 */
[----:B------:R-:W2:Y:S04]  /*f64a0*/  LDL.LU.64 R22, [R1+0x2900] ;  /* 0x0029000001167983 */ /* 0x000ea80000300a00 */
[----:B------:R-:W2:Y:S01]  /*f64b0*/  LDL.LU.64 R20, [R1+0x28f8] ;  /* 0x0028f80001147983 */ /* 0x000ea20000300a00 */
[----:B------:R-:W-:-:S02]  /*f64c0*/  @P0 LOP3.LUT R16, R16, 0x400000, RZ, 0xfc, !PT ;  /* 0x0040000010100812 */ /* 0x000fc400078efcff */
[----:B------:R-:W-:Y:S02]  /*f64d0*/  LOP3.LUT P0, RZ, R47, 0x800, RZ, 0xc0, !PT ;  /* 0x000008002fff7812 */ /* 0x000fe4000780c0ff */
[----:B------:R-:W-:Y:S02]  /*f64e0*/  PRMT R2, R33, 0x7773, RZ ;  /* 0x0000777321027816 */ /* 0x000fe400000000ff */
[----:B------:R-:W-:-:S03]  /*f64f0*/  LOP3.LUT R16, R16, 0xff7fffff, RZ, 0xc0, !PT ;  /* 0xff7fffff10107812 */ /* 0x000fc600078ec0ff */
[----:B---3--:R0:W-:Y:S06]  /*f6500*/  @P4 STG.E.U8 desc[UR4][R38.64], R2 ;  /* 0x0000000226004986 */ /* 0x0081ec000c101104 */
[----:B------:R-:W-:Y:S01]  /*f6510*/  @P0 LOP3.LUT R16, R16, 0x800000, RZ, 0xfc, !PT ;  /* 0x0080000010100812 */ /* 0x000fe200078efcff */
[----:B0-----:R-:W3:Y:S04]  /*f6520*/  LDL.LU R38, [R1+0x5ac] ;  /* 0x0005ac0001267983 */ /* 0x001ee80000300800 */
[----:B------:R-:W3:Y:S01]  /*f6530*/  LDL.LU.64 R24, [R1+0x28f0] ;  /* 0x0028f00001187983 */ /* 0x000ee20000300a00 */
[----:B------:R-:W-:-:S02]  /*f6540*/  LOP3.LUT P0, RZ, R47, 0x400, RZ, 0xc0, !PT ;  /* 0x000004002fff7812 */ /* 0x000fc4000780c0ff */
[----:B------:R-:W-:Y:S01]  /*f6550*/  LOP3.LUT R16, R16, 0xfeffffff, RZ, 0xc0, !PT ;  /* 0xfeffffff10107812 */ /* 0x000fe200078ec0ff */
[----:B------:R-:W3:Y:S01]  /*f6560*/  LDL.LU.64 R30, [R1+0x28e8] ;  /* 0x0028e800011e7983 */ /* 0x000ee20000300a00 */
[C---:B------:R-:W-:Y:S02]  /*f6570*/  LOP3.LUT P5, RZ, R47.reuse, 0x40, RZ, 0xc0, !PT ;  /* 0x000000402fff7812 */ /* 0x040fe400078ac0ff */
[----:B------:R-:W-:Y:S01]  /*f6580*/  LOP3.LUT P6, RZ, R47, 0x80, RZ, 0xc0, !PT ;  /* 0x000000802fff7812 */ /* 0x000fe200078cc0ff */
[----:B------:R-:W3:Y:S01]  /*f6590*/  LDL.LU.64 R28, [R1+0x28e0] ;  /* 0x0028e000011c7983 */ /* 0x000ee20000300a00 */
[----:B------:R-:W-:-:S03]  /*f65a0*/  PRMT R2, R46, 0x7770, RZ ;  /* 0x000077702e027816 */ /* 0x000fc600000000ff */
[----:B------:R-:W3:Y:S02]  /*f65b0*/  LDL.LU.64 R34, [R1+0x2918] ;  /* 0x0029180001227983 */ /* 0x000ee40000300a00 */
[----:B------:R-:W-:Y:S02]  /*f65c0*/  @P0 LOP3.LUT R16, R16, 0x1000000, RZ, 0xfc, !PT ;  /* 0x0100000010100812 */ /* 0x000fe400078efcff */
[----:B------:R-:W-:Y:S01]  /*f65d0*/  LOP3.LUT P0, RZ, R47, 0x200, RZ, 0xc0, !PT ;  /* 0x000002002fff7812 */ /* 0x000fe2000780c0ff */
[----:B------:R-:W3:Y:S01]  /*f65e0*/  LDL.LU.64 R32, [R1+0x2910] ;  /* 0x0029100001207983 */ /* 0x000ee20000300a00 */
[----:B------:R-:W-:-:S03]  /*f65f0*/  LOP3.LUT R16, R16, 0xfdffffff, RZ, 0xc0, !PT ;  /* 0xfdffffff10107812 */ /* 0x000fc600078ec0ff */
[----:B----4-:R0:W-:Y:S08]  /*f6600*/  @P5 STG.E.U8 desc[UR4][R36.64], R2 ;  /* 0x0000000224005986 */ /* 0x0101f0000c101104 */
[----:B------:R-:W-:Y:S02]  /*f6610*/  @P0 LOP3.LUT R16, R16, 0x2000000, RZ, 0xfc, !PT ;  /* 0x0200000010100812 */ /* 0x000fe400078efcff */
[----:B------:R-:W-:-:S02]  /*f6620*/  LOP3.LUT P0, RZ, R47, 0x100, RZ, 0xc0, !PT ;  /* 0x000001002fff7812 */ /* 0x000fc4000780c0ff */
[----:B0-----:R-:W-:-:S05]  /*f6630*/  PRMT R2, R46, 0x7771, RZ ;  /* 0x000077712e027816 */ /* 0x001fca00000000ff */
[----:B------:R0:W-:Y:S02]  /*f6640*/  @P6 STG.E.U8 desc[UR4][R42.64], R2 ;  /* 0x000000022a006986 */ /* 0x0001e4000c101104 */
[----:B0-----:R-:W-:-:S05]  /*f6650*/  PRMT R2, R46, 0x7772, RZ ;  /* 0x000077722e027816 */ /* 0x001fca00000000ff */
[----:B------:R0:W-:Y:S01]  /*f6660*/  @P0 STG.E.U8 desc[UR4][R40.64], R2 ;  /* 0x0000000228000986 */ /* 0x0001e2000c101104 */
[----:B------:R-:W-:Y:S02]  /*f6670*/  LOP3.LUT P0, RZ, R16, 0x2000000, RZ, 0xc0, !PT ;  /* 0x0200000010ff7812 */ /* 0x000fe4000780c0ff */
[----:B0-----:R-:W-:Y:S02]  /*f6680*/  PRMT R2, R46, 0x7773, RZ ;  /* 0x000077732e027816 */ /* 0x001fe400000000ff */
[----:B------:R-:W4:Y:S04]  /*f6690*/  LDL.LU R46, [R1+0x557c] ;  /* 0x00557c00012e7983 */ /* 0x000f280000300800 */
[----:B------:R-:W4:Y:S04]  /*f66a0*/  LDL.LU.64 R36, [R1+0x2908] ;  /* 0x0029080001247983 */ /* 0x000f280000300a00 */
[----:B------:R-:W4:Y:S04]  /*f66b0*/  LDL.LU.64 R42, [R1+0x2940] ;  /* 0x00294000012a7983 */ /* 0x000f280000300a00 */
[----:B------:R0:W-:Y:S01]  /*f66c0*/  @P0 STG.E.U8 desc[UR4][R56.64], R2 ;  /* 0x0000000238000986 */ /* 0x0001e2000c101104 */
[----:B------:R-:W-:-:S03]  /*f66d0*/  LOP3.LUT P0, RZ, R16, 0x1000000, RZ, 0xc0, !PT ;  /* 0x0100000010ff7812 */ /* 0x000fc6000780c0ff */
[----:B------:R-:W4:Y:S04]  /*f66e0*/  LDL.LU.64 R40, [R1+0x2938] ;  /* 0x0029380001287983 */ /* 0x000f280000300a00 */
[----:B0-----:R-:W4:Y:S01]  /*f66f0*/  LDL.LU.64 R56, [R1+0x2930] ;  /* 0x0029300001387983 */ /* 0x001f220000300a00 */
[----:B------:R-:W-:-:S03]  /*f6700*/  PRMT R2, R27, 0x7770, RZ ;  /* 0x000077701b027816 */ /* 0x000fc600000000ff */
[----:B------:R-:W4:Y:S04]  /*f6710*/  LDL.LU R39, [R1+0x58c] ;  /* 0x00058c0001277983 */ /* 0x000f280000300800 */
        /* <DEDUP_REMOVED lines=10> */
[----:B---3--:R0:W-:Y:S01]  /*f67c0*/  @P0 STG.E.U8 desc[UR4][R24.64], R2 ;  /* 0x0000000218000986 */ /* 0x0081e2000c101104 */
        /* <DEDUP_REMOVED lines=15> */
[----:B----4-:R-:W-:-:S05]  /*f68c0*/  PRMT R2, R46, 0x7770, RZ ;  /* 0x000077702e027816 */ /* 0x010fca00000000ff */
[----:B------:R0:W-:Y:S01]  /*f68d0*/  @P2 STG.E.U8 desc[UR4][R36.64], R2 ;  /* 0x0000000224002986 */ /* 0x0001e2000c101104 */
[----:B------:R-:W-:Y:S02]  /*f68e0*/  LOP3.LUT P5, RZ, R47, 0x200000, RZ, 0xc0, !PT ;  /* 0x002000002fff7812 */ /* 0x000fe400078ac0ff */
[----:B0-----:R-:W-:-:S05]  /*f68f0*/  PRMT R2, R46, 0x7771, RZ ;  /* 0x000077712e027816 */ /* 0x001fca00000000ff */
[----:B------:R0:W-:Y:S01]  /*f6900*/  @P3 STG.E.U8 desc[UR4][R42.64], R2 ;  /* 0x000000022a003986 */ /* 0x0001e2000c101104 */
[----:B------:R-:W-:Y:S02]  /*f6910*/  LOP3.LUT P6, RZ, R47, 0x400000, RZ, 0xc0, !PT ;  /* 0x004000002fff7812 */ /* 0x000fe400078cc0ff */
[----:B0-----:R-:W-:-:S05]  /*f6920*/  PRMT R2, R46, 0x7772, RZ ;  /* 0x000077722e027816 */ /* 0x001fca00000000ff */
[----:B------:R0:W-:Y:S02]  /*f6930*/  @P4 STG.E.U8 desc[UR4][R40.64], R2 ;  /* 0x0000000228004986 */ /* 0x0001e4000c101104 */
[----:B0-----:R-:W-:Y:S02]  /*f6940*/  PRMT R2, R46, 0x7773, RZ ;  /* 0x000077732e027816 */ /* 0x001fe400000000ff */
[----:B------:R-:W3:Y:S04]  /*f6950*/  LDL.LU R46, [R1+0x5578] ;  /* 0x00557800012e7983 */ /* 0x000ee80000300800 */
        /* <DEDUP_REMOVED lines=13> */
[C---:B------:R-:W-:Y:S02]  /*f6a30*/  LOP3.LUT P4, RZ, R47.reuse, 0x1000000, RZ, 0xc0, !PT ;  /* 0x010000002fff7812 */ /* 0x040fe4000788c0ff */
[C---:B------:R-:W-:Y:S02]  /*f6a40*/  LOP3.LUT P5, RZ, R47.reuse, 0x2000000, RZ, 0xc0, !PT ;  /* 0x020000002fff7812 */ /* 0x040fe400078ac0ff */
[----:B------:R-:W-:-:S03]  /*f6a50*/  LOP3.LUT P6, RZ, R47, 0x4000000, RZ, 0xc0, !PT ;  /* 0x040000002fff7812 */ /* 0x000fc600078cc0ff */
[----:B--2---:R0:W-:Y:S04]  /*f6a60*/  @P3 STG.E.U8 desc[UR4][R52.64], R2 ;  /* 0x0000000234003986 */ /* 0x0041e8000c101104 */
[----:B0-----:R-:W2:Y:S01]  /*f6a70*/  LDL.LU.64 R52, [R1+0x2970] ;  /* 0x0029700001347983 */ /* 0x001ea20000300a00 */
[----:B---3--:R-:W-:-:S03]  /*f6a80*/  LOP3.LUT P0, RZ, R46, 0x8, RZ, 0xc0, !PT ;  /* 0x000000082eff7812 */ /* 0x008fc6000780c0ff */
[----:B------:R-:W3:Y:S04]  /*f6a90*/  LDL.LU R38, [R1+0x560] ;  /* 0x0005600001267983 */ /* 0x000ee80000300800 */
[----:B------:R-:W3:Y:S04]  /*f6aa0*/  LDL.LU.64 R20, [R1+0x2968] ;  /* 0x0029680001147983 */ /* 0x000ee80000300a00 */
[----:B------:R-:W3:Y:S02]  /*f6ab0*/  LDL.LU.64 R26, [R1+0x2960] ;  /* 0x00296000011a7983 */ /* 0x000ee40000300a00 */
[----:B------:R-:W-:-:S02]  /*f6ac0*/  @P0 LOP3.LUT R16, R16, 0x400, RZ, 0xfc, !PT ;  /* 0x0000040010100812 */ /* 0x000fc400078efcff */
[----:B------:R-:W-:Y:S01]  /*f6ad0*/  LOP3.LUT P0, RZ, R46, 0x4, RZ, 0xc0, !PT ;  /* 0x000000042eff7812 */ /* 0x000fe2000780c0ff */
[----:B------:R-:W3:Y:S01]  /*f6ae0*/  LDL.LU.64 R24, [R1+0x2998] ;  /* 0x0029980001187983 */ /* 0x000ee20000300a00 */
[----:B------:R-:W-:-:S03]  /*f6af0*/  LOP3.LUT R16, R16, 0xfffff7ff, RZ, 0xc0, !PT ;  /* 0xfffff7ff10107812 */ /* 0x000fc600078ec0ff */
[----:B------:R-:W3:Y:S08]  /*f6b00*/  LDL.LU.64 R30, [R1+0x2990] ;  /* 0x00299000011e7983 */ /* 0x000ef00000300a00 */
[----:B------:R-:W-:Y:S02]  /*f6b10*/  @P0 LOP3.LUT R16, R16, 0x800, RZ, 0xfc, !PT ;  /* 0x0000080010100812 */ /* 0x000fe400078efcff */
[----:B------:R-:W-:-:S02]  /*f6b20*/  LOP3.LUT P0, RZ, R46, 0x2, RZ, 0xc0, !PT ;  /* 0x000000022eff7812 */ /* 0x000fc4000780c0ff */
        /* <DEDUP_REMOVED lines=12> */
[----:B------:R-:W-:Y:S02]  /*f6bf0*/  LOP3.LUT P0, RZ, R47, 0x20000000, RZ, 0xc0, !PT ;  /* 0x200000002fff7812 */ /* 0x000fe4000780c0ff */
[----:B------:R-:W-:Y:S01]  /*f6c00*/  LOP3.LUT R16, R16, 0xfffeffff, RZ, 0xc0, !PT ;  /* 0xfffeffff10107812 */ /* 0x000fe200078ec0ff */
[----:B----4-:R0:W-:Y:S10]  /*f6c10*/  @P4 STG.E.U8 desc[UR4][R32.64], R2 ;  /* 0x0000000220004986 */ /* 0x0101f4000c101104 */
[----:B------:R-:W-:-:S02]  /*f6c20*/  @P0 LOP3.LUT R16, R16, 0x10000, RZ, 0xfc, !PT ;  /* 0x0001000010100812 */ /* 0x000fc400078efcff */
[----:B------:R-:W-:Y:S02]  /*f6c30*/  LOP3.LUT P0, RZ, R47, 0x10000000, RZ, 0xc0, !PT ;  /* 0x100000002fff7812 */ /* 0x000fe4000780c0ff */
[----:B0-----:R-:W-:Y:S02]  /*f6c40*/  PRMT R2, R39, 0x7773, RZ ;  /* 0x0000777327027816 */ /* 0x001fe400000000ff */
[----:B------:R-:W4:Y:S01]  /*f6c50*/  LDL.LU R39, [R1+0x550] ;  /* 0x0005500001277983 */ /* 0x000f220000300800 */
[----:B------:R-:W-:-:S03]  /*f6c60*/  LOP3.LUT R16, R16, 0xfffdffff, RZ, 0xc0, !PT ;  /* 0xfffdffff10107812 */ /* 0x000fc600078ec0ff */
[----:B------:R-:W4:Y:S04]  /*f6c70*/  LDL.LU.64 R28, [R1+0x2988] ;  /* 0x00298800011c7983 */ /* 0x000f280000300a00 */
[----:B------:R0:W-:Y:S01]  /*f6c80*/  @P5 STG.E.U8 desc[UR4][R36.64], R2 ;  /* 0x0000000224005986 */ /* 0x0001e2000c101104 */
        /* <DEDUP_REMOVED lines=34> */
[----:B------:R-:W-:Y:S02]  /*f6eb0*/  LOP3.LUT P3, RZ, R46, 0x40, RZ, 0xc0, !PT ;  /* 0x000000402eff7812 */ /* 0x000fe4000786c0ff */
[----:B----4-:R-:W-:-:S05]  /*f6ec0*/  PRMT R2, R39, 0x7770, RZ ;  /* 0x0000777027027816 */ /* 0x010fca00000000ff */
[----:B------:R0:W-:Y:S01]  /*f6ed0*/  @P0 STG.E.U8 desc[UR4][R28.64], R2 ;  /* 0x000000021c000986 */ /* 0x0001e2000c101104 */
[----:B------:R-:W-:Y:S02]  /*f6ee0*/  LOP3.LUT P0, RZ, R16, 0x400, RZ, 0xc0, !PT ;  /* 0x0000040010ff7812 */ /* 0x000fe4000780c0ff */
[----:B0-----:R-:W-:-:S11]  /*f6ef0*/  PRMT R2, R39, 0x7771, RZ ;  /* 0x0000777127027816 */ /* 0x001fd600000000ff */
        /* <DEDUP_REMOVED lines=15> */
[----:B------:R-:W3:Y:S04]  /*f6ff0*/  LDL.LU R44, [R1+0x5574] ;  /* 0x00557400012c7983 */ /* 0x000ee80000300800 */
[----:B------:R-:W4:Y:S04]  /*f7000*/  LDL.LU.64 R56, [R1+0x29c8] ;  /* 0x0029c80001387983 */ /* 0x000f280000300a00 */
[----:B------:R-:W3:Y:S04]  /*f7010*/  LDL.LU.64 R32, [R1+0x2a00] ;  /* 0x002a000001207983 */ /* 0x000ee80000300a00 */
[----:B------:R-:W3:Y:S04]  /*f7020*/  LDL.LU.64 R38, [R1+0x29f8] ;  /* 0x0029f80001267983 */ /* 0x000ee80000300a00 */
[----:B--2---:R0:W-:Y:S04]  /*f7030*/  @P6 STG.E.U8 desc[UR4][R52.64], R2 ;  /* 0x0000000234006986 */ /* 0x0041e8000c101104 */
[----:B0-----:R-:W2:Y:S04]  /*f7040*/  LDL.LU R52, [R1+0x574] ;  /* 0x0005740001347983 */ /* 0x001ea80000300800 */
[----:B------:R-:W3:Y:S04]  /*f7050*/  LDL.LU.64 R36, [R1+0x29f0] ;  /* 0x0029f00001247983 */ /* 0x000ee80000300a00 */
[----:B------:R-:W3:Y:S04]  /*f7060*/  LDL.LU.64 R42, [R1+0x29e8] ;  /* 0x0029e800012a7983 */ /* 0x000ee80000300a00 */
[----:B------:R-:W3:Y:S04]  /*f7070*/  LDL.LU.64 R40, [R1+0x29e0] ;  /* 0x0029e00001287983 */ /* 0x000ee80000300a00 */
[----:B------:R-:W3:Y:S01]  /*f7080*/  LDL.LU R23, [R1+0x564] ;  /* 0x0005640001177983 */ /* 0x000ee20000300800 */
        /* <DEDUP_REMOVED lines=15> */
[----:B--2---:R-:W-:-:S05]  /*f7180*/  PRMT R2, R52, 0x7770, RZ ;  /* 0x0000777034027816 */ /* 0x004fca00000000ff */
[----:B----4-:R0:W-:Y:S04]  /*f7190*/  @P3 STG.E.U8 desc[UR4][R56.64], R2 ;  /* 0x0000000238003986 */ /* 0x0101e8000c101104 */
[----:B0-----:R-:W2:Y:S04]  /*f71a0*/  LDL.LU.64 R56, [R1+0x2a18] ;  /* 0x002a180001387983 */ /* 0x001ea80000300a00 */
[----:B------:R-:W4:Y:S04]  /*f71b0*/  LDL.LU R53, [R1+0x554] ;  /* 0x0005540001357983 */ /* 0x000f280000300800 */
[----:B------:R-:W4:Y:S04]  /*f71c0*/  LDL.LU.64 R20, [R1+0x2a10] ;  /* 0x002a100001147983 */ /* 0x000f280000300a00 */
[----:B------:R-:W4:Y:S01]  /*f71d0*/  LDL.LU.64 R26, [R1+0x2a08] ;  /* 0x002a0800011a7983 */ /* 0x000f220000300a00 */
[----:B------:R-:W-:-:S02]  /*f71e0*/  @P0 LOP3.LUT R16, R16, 0x40, RZ, 0xfc, !PT ;  /* 0x0000004010100812 */ /* 0x000fc400078efcff */
[----:B------:R-:W-:Y:S01]  /*f71f0*/  LOP3.LUT P0, RZ, R46, 0x20000, RZ, 0xc0, !PT ;  /* 0x000200002eff7812 */ /* 0x000fe2000780c0ff */
[----:B------:R-:W4:Y:S01]  /*f7200*/  LDL.LU.64 R24, [R1+0x2a40] ;  /* 0x002a400001187983 */ /* 0x000f220000300a00 */
[----:B------:R-:W-:-:S03]  /*f7210*/  LOP3.LUT R16, R16, 0xffffff7f, RZ, 0xc0, !PT ;  /* 0xffffff7f10107812 */ /* 0x000fc600078ec0ff */
[----:B------:R-:W4:Y:S01]  /*f7220*/  LDL.LU.64 R30, [R1+0x2a38] ;  /* 0x002a3800011e7983 */ /* 0x000f220000300a00 */
[C---:B------:R-:W-:Y:S02]  /*f7230*/  LOP3.LUT P4, RZ, R46.reuse, 0x800, RZ, 0xc0, !PT ;  /* 0x000008002eff7812 */ /* 0x040fe4000788c0ff */
[----:B------:R-:W-:Y:S01]  /*f7240*/  LOP3.LUT P5, RZ, R46, 0x1000, RZ, 0xc0, !PT ;  /* 0x000010002eff7812 */ /* 0x000fe200078ac0ff */
[----:B------:R-:W4:Y:S04]  /*f7250*/  LDL.LU.64 R28, [R1+0x2a30] ;  /* 0x002a3000011c7983 */ /* 0x000f280000300a00 */
[----:B------:R-:W-:Y:S01]  /*f7260*/  @P0 LOP3.LUT R16, R16, 0x80, RZ, 0xfc, !PT ;  /* 0x0000008010100812 */ /* 0x000fe200078efcff */
[----:B------:R-:W4:Y:S01]  /*f7270*/  LDL.LU.64 R34, [R1+0x2a28] ;  /* 0x002a280001227983 */ /* 0x000f220000300a00 */
[----:B------:R-:W-:-:S02]  /*f7280*/  LOP3.LUT P0, RZ, R46, 0x10000, RZ, 0xc0, !PT ;  /* 0x000100002eff7812 */ /* 0x000fc4000780c0ff */
[----:B------:R-:W-:Y:S02]  /*f7290*/  LOP3.LUT R16, R16, 0xfffffeff, RZ, 0xc0, !PT ;  /* 0xfffffeff10107812 */ /* 0x000fe400078ec0ff */
[----:B------:R-:W-:-:S09]  /*f72a0*/  PRMT R2, R52, 0x7771, RZ ;  /* 0x0000777134027816 */ /* 0x000fd200000000ff */
[----:B------:R-:W-:Y:S02]  /*f72b0*/  @P0 LOP3.LUT R16, R16, 0x100, RZ, 0xfc, !PT ;  /* 0x0000010010100812 */ /* 0x000fe400078efcff */
[C---:B------:R-:W-:Y:S01]  /*f72c0*/  LOP3.LUT P0, RZ, R46.reuse, 0x8000, RZ, 0xc0, !PT ;  /* 0x000080002eff7812 */ /* 0x040fe2000780c0ff */
[----:B---3--:R0:W-:Y:S01]  /*f72d0*/  @P4 STG.E.U8 desc[UR4][R32.64], R2 ;  /* 0x0000000220004986 */ /* 0x0081e2000c101104 */
[----:B------:R-:W-:Y:S02]  /*f72e0*/  LOP3.LUT P6, RZ, R46, 0x2000, RZ, 0xc0, !PT ;  /* 0x000020002eff7812 */ /* 0x000fe400078cc0ff */
[----:B------:R-:W-:Y:S02]  /*f72f0*/  LOP3.LUT R16, R16, 0xfffffdff, RZ, 0xc0, !PT ;  /* 0xfffffdff10107812 */ /* 0x000fe400078ec0ff */
[----:B0-----:R-:W-:Y:S01]  /*f7300*/  PRMT R2, R52, 0x7772, RZ ;  /* 0x0000777234027816 */ /* 0x001fe200000000ff */
[----:B------:R-:W3:Y:S06]  /*f7310*/  LDL.LU.64 R32, [R1+0x2a20] ;  /* 0x002a200001207983 */ /* 0x000eec0000300a00 */
[----:B------:R-:W-:-:S02]  /*f7320*/  @P0 LOP3.LUT R16, R16, 0x200, RZ, 0xfc, !PT ;  /* 0x0000020010100812 */ /* 0x000fc400078efcff */
[----:B------:R-:W-:Y:S01]  /*f7330*/  LOP3.LUT P0, RZ, R46, 0x4000, RZ, 0xc0, !PT ;  /* 0x000040002eff7812 */ /* 0x000fe2000780c0ff */
[----:B------:R0:W-:Y:S02]  /*f7340*/  @P5 STG.E.U8 desc[UR4][R38.64], R2 ;  /* 0x0000000226005986 */ /* 0x0001e4000c101104 */
[----:B0-----:R-:W-:Y:S02]  /*f7350*/  PRMT R2, R52, 0x7773, RZ ;  /* 0x0000777334027816 */ /* 0x001fe400000000ff */
[----:B------:R-:W3:Y:S04]  /*f7360*/  LDL.LU.64 R38, [R1+0x2a58] ;  /* 0x002a580001267983 */ /* 0x000ee80000300a00 */
[----:B------:R0:W-:Y:S02]  /*f7370*/  @P6 STG.E.U8 desc[UR4][R36.64], R2 ;  /* 0x0000000224006986 */ /* 0x0001e4000c101104 */
[----:B0-----:R-:W-:-:S02]  /*f7380*/  PRMT R2, R23, 0x7770, RZ ;  /* 0x0000777017027816 */ /* 0x001fc400000000ff */
[----:B------:R-:W3:Y:S04]  /*f7390*/  LDL.LU.64 R36, [R1+0x2a50] ;  /* 0x002a500001247983 */ /* 0x000ee80000300a00 */
[----:B------:R0:W-:Y:S01]  /*f73a0*/  @P0 STG.E.U8 desc[UR4][R42.64], R2 ;  /* 0x000000022a000986 */ /* 0x0001e2000c101104 */
[----:B------:R-:W-:-:S03]  /*f73b0*/  LOP3.LUT P0, RZ, R16, 0x200, RZ, 0xc0, !PT ;  /* 0x0000020010ff7812 */ /* 0x000fc6000780c0ff */
[----:B------:R-:W3:Y:S01]  /*f73c0*/  LDL.LU R52, [R1+0x578] ;  /* 0x0005780001347983 */ /* 0x000ee20000300800 */
[----:B0-----:R-:W-:-:S03]  /*f73d0*/  PRMT R2, R23, 0x7771, RZ ;  /* 0x0000777117027816 */ /* 0x001fc600000000ff */
[----:B------:R-:W3:Y:S06]  /*f73e0*/  LDL.LU.64 R42, [R1+0x2a48] ;  /* 0x002a4800012a7983 */ /* 0x000eec0000300a00 */
[----:B------:R0:W-:Y:S01]  /*f73f0*/  @P0 STG.E.U8 desc[UR4][R40.64], R2 ;  /* 0x0000000228000986 */ /* 0x0001e2000c101104 */
[----:B------:R-:W-:-:S03]  /*f7400*/  LOP3.LUT P0, RZ, R16, 0x100, RZ, 0xc0, !PT ;  /* 0x0000010010ff7812 */ /* 0x000fc6000780c0ff */
[----:B0-----:R-:W3:Y:S01]  /*f7410*/  LDL.LU.64 R40, [R1+0x2a68] ;  /* 0x002a680001287983 */ /* 0x001ee20000300a00 */
[----:B------:R-:W-:-:S09]  /*f7420*/  PRMT R2, R23, 0x7772, RZ ;  /* 0x0000777217027816 */ /* 0x000fd200000000ff */
[----:B--2---:R0:W-:Y:S04]  /*f7430*/  @P0 STG.E.U8 desc[UR4][R56.64], R2 ;  /* 0x0000000238000986 */ /* 0x0041e8000c101104 */
[----:B0-----:R-:W2:Y:S01]  /*f7440*/  LDL.LU.64 R56, [R1+0x2a60] ;  /* 0x002a600001387983 */ /* 0x001ea20000300a00 */
[----:B------:R-:W-:Y:S02]  /*f7450*/  LOP3.LUT P0, RZ, R16, 0x80, RZ, 0xc0, !PT ;  /* 0x0000008010ff7812 */ /* 0x000fe4000780c0ff */
[----:B------:R-:W-:-:S11]  /*f7460*/  PRMT R2, R23, 0x7773, RZ ;  /* 0x0000777317027816 */ /* 0x000fd600000000ff */
        /* <DEDUP_REMOVED lines=20> */
[----:B---3--:R0:W-:Y:S01]  /*f75b0*/  @P1 STG.E.U8 desc[UR4][R32.64], R2 ;  /* 0x0000000220001986 */ /* 0x0081e2000c101104 */
[----:B------:R-:W-:Y:S02]  /*f75c0*/  LOP3.LUT P4, RZ, R46, 0x4000000, RZ, 0xc0, !PT ;  /* 0x040000002eff7812 */ /* 0x000fe4000788c0ff */
[----:B0-----:R-:W-:-:S05]  /*f75d0*/  PRMT R2, R45, 0x7772, RZ ;  /* 0x000077722d027816 */ /* 0x001fca00000000ff */
[----:B------:R0:W-:Y:S01]  /*f75e0*/  @P2 STG.E.U8 desc[UR4][R38.64], R2 ;  /* 0x0000000226002986 */ /* 0x0001e2000c101104 */
[C---:B------:R-:W-:Y:S02]  /*f75f0*/  LOP3.LUT P5, RZ, R46.reuse, 0x8000000, RZ, 0xc0, !PT ;  /* 0x080000002eff7812 */ /* 0x040fe400078ac0ff */
[----:B0-----:R-:W-:Y:S02]  /*f7600*/  PRMT R2, R45, 0x7773, RZ ;  /* 0x000077732d027816 */ /* 0x001fe400000000ff */
[----:B------:R-:W-:Y:S01]  /*f7610*/  LOP3.LUT P6, RZ, R46, 0x10000000, RZ, 0xc0, !PT ;  /* 0x100000002eff7812 */ /* 0x000fe200078cc0ff */
[----:B------:R-:W3:Y:S04]  /*f7620*/  LDL.LU R45, [R1+0x5570] ;  /* 0x00557000012d7983 */ /* 0x000ee80000300800 */
        /* <DEDUP_REMOVED lines=11> */
[----:B------:R-:W4:Y:S04]  /*f76e0*/  LDL.LU R53, [R1+0x568] ;  /* 0x0005680001357983 */ /* 0x000f280000300800 */
[----:B------:R-:W4:Y:S01]  /*f76f0*/  LDL.LU.64 R42, [R1+0x2a90] ;  /* 0x002a9000012a7983 */ /* 0x000f220000300a00 */
[----:B------:R-:W-:-:S03]  /*f7700*/  LOP3.LUT P3, RZ, R46, 0x20000000, RZ, 0xc0, !PT ;  /* 0x200000002eff7812 */ /* 0x000fc6000786c0ff */
[----:B------:R-:W4:Y:S01]  /*f7710*/  LDL.LU.64 R40, [R1+0x2a88] ;  /* 0x002a880001287983 */ /* 0x000f220000300a00 */
[----:B------:R-:W-:Y:S02]  /*f7720*/  PRMT R2, R52, 0x7773, RZ ;  /* 0x0000777334027816 */ /* 0x000fe400000000ff */
[----:B------:R-:W-:Y:S02]  /*f7730*/  LOP3.LUT R17, R17, 0xfbffffff, RZ, 0xc0, !PT ;  /* 0xfbffffff11117812 */ /* 0x000fe400078ec0ff */
[----:B------:R-:W-:Y:S02]  /*f7740*/  LOP3.LUT R16, R16, 0xfffffffe, RZ, 0xc0, !PT ;  /* 0xfffffffe10107812 */ /* 0x000fe400078ec0ff */
[C---:B------:R-:W-:Y:S02]  /*f7750*/  LOP3.LUT P4, RZ, R46.reuse, 0x40000000, RZ, 0xc0, !PT ;  /* 0x400000002eff7812 */ /* 0x040fe4000788c0ff */
[----:B------:R-:W-:Y:S02]  /*f7760*/  LOP3.LUT P5, RZ, R46, 0x80000000, RZ, 0xc0, !PT ;  /* 0x800000002eff7812 */ /* 0x000fe400078ac0ff */
[----:B---3--:R-:W-:Y:S01]  /*f7770*/  LOP3.LUT P0, RZ, R45, 0x200, RZ, 0xc0, !PT ;  /* 0x000002002dff7812 */ /* 0x008fe2000780c0ff */
[----:B--2---:R0:W-:Y:S04]  /*f7780*/  @P3 STG.E.U8 desc[UR4][R56.64], R2 ;  /* 0x0000000238003986 */ /* 0x0041e8000c101104 */
[----:B0-----:R-:W2:Y:S04]  /*f7790*/  LDL.LU.64 R56, [R1+0x2ac0] ;  /* 0x002ac00001387983 */ /* 0x001ea80000300a00 */
[----:B------:R-:W3:Y:S04]  /*f77a0*/  LDL.LU.64 R20, [R1+0x2ab8] ;  /* 0x002ab80001147983 */ /* 0x000ee80000300a00 */
[----:B------:R-:W-:-:S02]  /*f77b0*/  @P0 LOP3.LUT R17, R17, 0x4000000, RZ, 0xfc, !PT ;  /* 0x0400000011110812 */ /* 0x000fc400078efcff */
[----:B------:R-:W-:Y:S01]  /*f77c0*/  LOP3.LUT P0, RZ, R45, 0x100, RZ, 0xc0, !PT ;  /* 0x000001002dff7812 */ /* 0x000fe2000780c0ff */
[----:B------:R-:W3:Y:S01]  /*f77d0*/  LDL.LU.64 R26, [R1+0x2ab0] ;  /* 0x002ab000011a7983 */ /* 0x000ee20000300a00 */
[----:B------:R-:W-:Y:S02]  /*f77e0*/  LOP3.LUT R17, R17, 0xf7ffffff, RZ, 0xc0, !PT ;  /* 0xf7ffffff11117812 */ /* 0x000fe400078ec0ff */
[----:B----4-:R-:W-:Y:S01]  /*f77f0*/  PRMT R2, R53, 0x7770, RZ ;  /* 0x0000777035027816 */ /* 0x010fe200000000ff */
[----:B------:R-:W4:Y:S08]  /*f7800*/  LDL.LU R52, [R1+0x548] ;  /* 0x0005480001347983 */ /* 0x000f300000300800 */
[----:B------:R-:W-:Y:S01]  /*f7810*/  @P0 LOP3.LUT R17, R17, 0x8000000, RZ, 0xfc, !PT ;  /* 0x0800000011110812 */ /* 0x000fe200078efcff */
[----:B------:R0:W-:Y:S01]  /*f7820*/  @P4 STG.E.U8 desc[UR4][R32.64], R2 ;  /* 0x0000000220004986 */ /* 0x0001e2000c101104 */
[----:B------:R-:W-:-:S02]  /*f7830*/  LOP3.LUT P0, RZ, R45, 0x80, RZ, 0xc0, !PT ;  /* 0x000000802dff7812 */ /* 0x000fc4000780c0ff */
[----:B------:R-:W-:Y:S01]  /*f7840*/  LOP3.LUT R17, R17, 0xefffffff, RZ, 0xc0, !PT ;  /* 0xefffffff11117812 */ /* 0x000fe200078ec0ff */
[----:B------:R-:W4:Y:S01]  /*f7850*/  LDL.LU.64 R24, [R1+0x2aa8] ;  /* 0x002aa80001187983 */ /* 0x000f220000300a00 */
[----:B------:R-:W-:-:S03]  /*f7860*/  LOP3.LUT P6, RZ, R45, 0x1, RZ, 0xc0, !PT ;  /* 0x000000012dff7812 */ /* 0x000fc600078cc0ff */
[----:B------:R-:W4:Y:S01]  /*f7870*/  LDL.LU.64 R30, [R1+0x2aa0] ;  /* 0x002aa000011e7983 */ /* 0x000f220000300a00 */
[----:B0-----:R-:W-:-:S03]  /*f7880*/  PRMT R2, R53, 0x7771, RZ ;  /* 0x0000777135027816 */ /* 0x001fc600000000ff */
[----:B------:R-:W4:Y:S02]  /*f7890*/  LDL.LU.64 R28, [R1+0x2ad8] ;  /* 0x002ad800011c7983 */ /* 0x000f240000300a00 */
[----:B------:R-:W-:Y:S02]  /*f78a0*/  @P0 LOP3.LUT R17, R17, 0x10000000, RZ, 0xfc, !PT ;  /* 0x1000000011110812 */ /* 0x000fe400078efcff */
[----:B------:R-:W-:Y:S01]  /*f78b0*/  LOP3.LUT P0, RZ, R45, 0x40, RZ, 0xc0, !PT ;  /* 0x000000402dff7812 */ /* 0x000fe2000780c0ff */
[----:B------:R0:W-:Y:S01]  /*f78c0*/  @P5 STG.E.U8 desc[UR4][R38.64], R2 ;  /* 0x0000000226005986 */ /* 0x0001e2000c101104 */
[----:B------:R-:W-:-:S03]  /*f78d0*/  LOP3.LUT R17, R17, 0xdfffffff, RZ, 0xc0, !PT ;  /* 0xdfffffff11117812 */ /* 0x000fc600078ec0ff */
[----:B------:R-:W4:Y:S04]  /*f78e0*/  LDL.LU.64 R34, [R1+0x2ad0] ;  /* 0x002ad00001227983 */ /* 0x000f280000300a00 */
[----:B------:R-:W4:Y:S04]  /*f78f0*/  LDL.LU.64 R32, [R1+0x2ac8] ;  /* 0x002ac80001207983 */ /* 0x000f280000300a00 */
[----:B------:R-:W-:Y:S01]  /*f7900*/  @P0 LOP3.LUT R17, R17, 0x20000000, RZ, 0xfc, !PT ;  /* 0x2000000011110812 */ /* 0x000fe200078efcff */
[----:B0-----:R-:W4:Y:S01]  /*f7910*/  LDL.LU.64 R38, [R1+0x2b00] ;  /* 0x002b000001267983 */ /* 0x001f220000300a00 */
[----:B------:R-:W-:-:S02]  /*f7920*/  LOP3.LUT P0, RZ, R45, 0x20, RZ, 0xc0, !PT ;  /* 0x000000202dff7812 */ /* 0x000fc4000780c0ff */
        /* <DEDUP_REMOVED lines=8> */
[----:B------:R-:W-:Y:S02]  /*f79b0*/  LOP3.LUT R16, R16, 0xfffffffd, RZ, 0xc0, !PT ;  /* 0xfffffffd10107812 */ /* 0x000fe400078ec0ff */
[----:B------:R-:W-:-:S09]  /*f79c0*/  PRMT R2, R53, 0x7772, RZ ;  /* 0x0000777235027816 */ /* 0x000fd200000000ff */
[----:B------:R-:W-:Y:S02]  /*f79d0*/  @P0 LOP3.LUT R16, R16, 0x2, RZ, 0xfc, !PT ;  /* 0x0000000210100812 */ /* 0x000fe400078efcff */
[----:B------:R-:W-:Y:S01]  /*f79e0*/  LOP3.LUT P0, RZ, R45, 0x2, RZ, 0xc0, !PT ;  /* 0x000000022dff7812 */ /* 0x000fe2000780c0ff */
[----:B------:R0:W-:Y:S02]  /*f79f0*/  @P6 STG.E.U8 desc[UR4][R36.64], R2 ;  /* 0x0000000224006986 */ /* 0x0001e4000c101104 */
[----:B0-----:R-:W-:Y:S02]  /*f7a00*/  PRMT R2, R53, 0x7773, RZ ;  /* 0x0000777335027816 */ /* 0x001fe400000000ff */
[----:B------:R-:W4:Y:S08]  /*f7a10*/  LDL.LU.64 R36, [R1+0x2af8] ;  /* 0x002af80001247983 */ /* 0x000f300000300a00 */
[----:B------:R0:W-:Y:S01]  /*f7a20*/  @P0 STG.E.U8 desc[UR4][R42.64], R2 ;  /* 0x000000022a000986 */ /* 0x0001e2000c101104 */
[----:B------:R-:W-:-:S03]  /*f7a30*/  LOP3.LUT P0, RZ, R16, 0x2, RZ, 0xc0, !PT ;  /* 0x0000000210ff7812 */ /* 0x000fc6000780c0ff */
[----:B------:R-:W4:Y:S01]  /*f7a40*/  LDL.LU R53, [R1+0x56c] ;  /* 0x00056c0001357983 */ /* 0x000f220000300800 */
[----:B0-----:R-:W-:-:S03]  /*f7a50*/  PRMT R2, R44, 0x7770, RZ ;  /* 0x000077702c027816 */ /* 0x001fc600000000ff */
[----:B------:R-:W4:Y:S06]  /*f7a60*/  LDL.LU.64 R42, [R1+0x2af0] ;  /* 0x002af000012a7983 */ /* 0x000f2c0000300a00 */
[----:B------:R0:W-:Y:S01]  /*f7a70*/  @P0 STG.E.U8 desc[UR4][R40.64], R2 ;  /* 0x0000000228000986 */ /* 0x0001e2000c101104 */
[----:B------:R-:W-:Y:S02]  /*f7a80*/  LOP3.LUT P0, RZ, R16, 0x1, RZ, 0xc0, !PT ;  /* 0x0000000110ff7812 */ /* 0x000fe4000780c0ff */
[----:B0-----:R-:W-:Y:S01]  /*f7a90*/  PRMT R2, R44, 0x7771, RZ ;  /* 0x000077712c027816 */ /* 0x001fe200000000ff */
[----:B------:R-:W4:Y:S10]  /*f7aa0*/  LDL.LU.64 R40, [R1+0x2ae8] ;  /* 0x002ae80001287983 */ /* 0x000f340000300a00 */
[----:B--2---:R0:W-:Y:S01]  /*f7ab0*/  @P0 STG.E.U8 desc[UR4][R56.64], R2 ;  /* 0x0000000238000986 */ /* 0x0041e2000c101104 */
[----:B------:R-:W-:-:S02]  /*f7ac0*/  LOP3.LUT P0, RZ, R17, 0x80000000, RZ, 0xc0, !PT ;  /* 0x8000000011ff7812 */ /* 0x000fc4000780c0ff */
[C---:B0-----:R-:W-:Y:S01]  /*f7ad0*/  PRMT R2, R44.reuse, 0x7772, RZ ;  /* 0x000077722c027816 */ /* 0x041fe200000000ff */
[----:B------:R-:W2:Y:S10]  /*f7ae0*/  LDL.LU.64 R56, [R1+0x2ae0] ;  /* 0x002ae00001387983 */ /* 0x000eb40000300a00 */
[----:B---3--:R0:W-:Y:S02]  /*f7af0*/  @P0 STG.E.U8 desc[UR4][R20.64], R2 ;  /* 0x0000000214000986 */ /* 0x0081e4000c101104 */
[----:B0-----:R-:W-:-:S02]  /*f7b00*/  PRMT R2, R44, 0x7773, RZ ;  /* 0x000077732c027816 */ /* 0x001fc400000000ff */
[----:B------:R-:W3:Y:S01]  /*f7b10*/  LDL.LU R44, [R1+0x556c] ;  /* 0x00556c00012c7983 */ /* 0x000ee20000300800 */
[----:B------:R-:W-:-:S13]  /*f7b20*/  LOP3.LUT P0, RZ, R17, 0x40000000, RZ, 0xc0, !PT ;  /* 0x4000000011ff7812 */ /* 0x000fda000780c0ff */
[----:B------:R4:W-:Y:S01]  /*f7b30*/  @P0 STG.E.U8 desc[UR4][R26.64], R2 ;  /* 0x000000021a000986 */ /* 0x0009e2000c101104 */
        /* <DEDUP_REMOVED lines=15> */
[----:B---3--:R-:W-:-:S05]  /*f7c30*/  PRMT R2, R44, 0x7770, RZ ;  /* 0x000077702c027816 */ /* 0x008fca00000000ff */
[----:B------:R0:W-:Y:S02]  /*f7c40*/  @P1 STG.E.U8 desc[UR4][R32.64], R2 ;  /* 0x0000000220001986 */ /* 0x0001e4000c101104 */
[----:B0-----:R-:W-:-:S05]  /*f7c50*/  PRMT R2, R44, 0x7771, RZ ;  /* 0x000077712c027816 */ /* 0x001fca00000000ff */
[----:B------:R0:W-:Y:S02]  /*f7c60*/  @P2 STG.E.U8 desc[UR4][R38.64], R2 ;  /* 0x0000000226002986 */ /* 0x0001e4000c101104 */
[----:B0-----:R-:W-:-:S05]  /*f7c70*/  PRMT R2, R44, 0x7772, RZ ;  /* 0x000077722c027816 */ /* 0x001fca00000000ff */
[----:B------:R0:W-:Y:S02]  /*f7c80*/  @P3 STG.E.U8 desc[UR4][R36.64], R2 ;  /* 0x0000000224003986 */ /* 0x0001e4000c101104 */
[----:B0-----:R-:W-:Y:S02]  /*f7c90*/  PRMT R2, R44, 0x7773, RZ ;  /* 0x000077732c027816 */ /* 0x001fe400000000ff */
[----:B------:R-:W3:Y:S04]  /*f7ca0*/  LDL.LU R44, [R1+0x5568] ;  /* 0x00556800012c7983 */ /* 0x000ee80000300800 */
[----:B------:R-:W4:Y:S01]  /*f7cb0*/  LDL.LU.64 R38, [R1+0x2b18] ;  /* 0x002b180001267983 */ /* 0x000f220000300a00 */
[C---:B------:R-:W-:Y:S02]  /*f7cc0*/  LOP3.LUT P4, RZ, R45.reuse, 0x2000, RZ, 0xc0, !PT ;  /* 0x000020002dff7812 */ /* 0x040fe4000788c0ff */
[----:B------:R-:W-:Y:S01]  /*f7cd0*/  LOP3.LUT P5, RZ, R45, 0x4000, RZ, 0xc0, !PT ;  /* 0x000040002dff7812 */ /* 0x000fe200078ac0ff */
[----:B------:R-:W3:Y:S10]  /*f7ce0*/  LDL.LU.64 R34, [R1+0x2b10] ;  /* 0x002b100001227983 */ /* 0x000ef40000300a00 */
[----:B------:R0:W-:Y:S02]  /*f7cf0*/  @P4 STG.E.U8 desc[UR4][R42.64], R2 ;  /* 0x000000022a004986 */ /* 0x0001e4000c101104 */
[----:B0-----:R-:W-:-:S05]  /*f7d00*/  PRMT R2, R53, 0x7770, RZ ;  /* 0x0000777035027816 */ /* 0x001fca00000000ff */
[----:B------:R0:W-:Y:S04]  /*f7d10*/  @P5 STG.E.U8 desc[UR4][R40.64], R2 ;  /* 0x0000000228005986 */ /* 0x0001e8000c101104 */
[----:B0-----:R-:W3:Y:S04]  /*f7d20*/  LDL.LU.64 R40, [R1+0x2b08] ;  /* 0x002b080001287983 */ /* 0x001ee80000300a00 */
[----:B------:R-:W3:Y:S04]  /*f7d30*/  LDL.LU.64 R32, [R1+0x2b40] ;  /* 0x002b400001207983 */ /* 0x000ee80000300a00 */
[----:B------:R-:W3:Y:S04]  /*f7d40*/  LDL.LU.64 R36, [R1+0x2b38] ;  /* 0x002b380001247983 */ /* 0x000ee80000300a00 */
[----:B------:R-:W3:Y:S01]  /*f7d50*/  LDL.LU R43, [R1+0x55c] ;  /* 0x00055c00012b7983 */ /* 0x000ee20000300800 */
[----:B------:R-:W-:-:S02]  /*f7d60*/  LOP3.LUT P6, RZ, R45, 0x8000, RZ, 0xc0, !PT ;  /* 0x000080002dff7812 */ /* 0x000fc400078cc0ff */
[----:B------:R-:W-:Y:S02]  /*f7d70*/  PRMT R2, R53, 0x7771, RZ ;  /* 0x0000777135027816 */ /* 0x000fe400000000ff */
[----:B------:R-:W-:-:S09]  /*f7d80*/  LOP3.LUT P3, RZ, R45, 0x10000, RZ, 0xc0, !PT ;  /* 0x000100002dff7812 */ /* 0x000fd2000786c0ff */
[----:B--2---:R0:W-:Y:S04]  /*f7d90*/  @P6 STG.E.U8 desc[UR4][R56.64], R2 ;  /* 0x0000000238006986 */ /* 0x0041e8000c101104 */
[----:B0-----:R-:W2:Y:S01]  /*f7da0*/  LDL.LU.64 R56, [R1+0x2b30] ;  /* 0x002b300001387983 */ /* 0x001ea20000300a00 */
[----:B------:R-:W-:Y:S02]  /*f7db0*/  PRMT R2, R53, 0x7772, RZ ;  /* 0x0000777235027816 */ /* 0x000fe400000000ff */
[----:B------:R-:W-:Y:S02]  /*f7dc0*/  LOP3.LUT P0, RZ, R45, 0x10000000, RZ, 0xc0, !PT ;  /* 0x100000002dff7812 */ /* 0x000fe4000780c0ff */
[----:B------:R-:W-:-:S11]  /*f7dd0*/  LOP3.LUT R17, R17, 0xfffbffff, RZ, 0xc0, !PT ;  /* 0xfffbffff11117812 */ /* 0x000fd600078ec0ff */
[----:B------:R-:W-:Y:S02]  /*f7de0*/  @P0 LOP3.LUT R17, R17, 0x40000, RZ, 0xfc, !PT ;  /* 0x0004000011110812 */ /* 0x000fe400078efcff */
[----:B------:R-:W-:Y:S02]  /*f7df0*/  LOP3.LUT P0, RZ, R45, 0x8000000, RZ, 0xc0, !PT ;  /* 0x080000002dff7812 */ /* 0x000fe4000780c0ff */
[----:B------:R-:W-:-:S11]  /*f7e00*/  LOP3.LUT R17, R17, 0xfff7ffff, RZ, 0xc0, !PT ;  /* 0xfff7ffff11117812 */ /* 0x000fd600078ec0ff */
[----:B------:R-:W-:Y:S02]  /*f7e10*/  @P0 LOP3.LUT R17, R17, 0x80000, RZ, 0xfc, !PT ;  /* 0x0008000011110812 */ /* 0x000fe400078efcff */
[----:B------:R-:W-:Y:S01]  /*f7e20*/  LOP3.LUT P0, RZ, R45, 0x4000000, RZ, 0xc0, !PT ;  /* 0x040000002dff7812 */ /* 0x000fe2000780c0ff */
[----:B----4-:R0:W-:Y:S04]  /*f7e30*/  @P3 STG.E.U8 desc[UR4][R38.64], R2 ;  /* 0x0000000226003986 */ /* 0x0101e8000c101104 */
[----:B0-----:R-:W4:Y:S01]  /*f7e40*/  LDL.LU R38, [R1+0x54c] ;  /* 0x00054c0001267983 */ /* 0x001f220000300800 */
[----:B------:R-:W-:-:S03]  /*f7e50*/  PRMT R2, R53, 0x7773, RZ ;  /* 0x0000777335027816 */ /* 0x000fc600000000ff */
[----:B------:R-:W4:Y:S01]  /*f7e60*/  LDL.LU.64 R52, [R1+0x2b28] ;  /* 0x002b280001347983 */ /* 0x000f220000300a00 */
[----:B------:R-:W-:-:S03]  /*f7e70*/  LOP3.LUT R17, R17, 0xffefffff, RZ, 0xc0, !PT ;  /* 0xffefffff11117812 */ /* 0x000fc600078ec0ff */
[----:B------:R-:W4:Y:S01]  /*f7e80*/  LDL.LU.64 R22, [R1+0x2b20] ;  /* 0x002b200001167983 */ /* 0x000f220000300a00 */
[----:B------:R-:W-:Y:S02]  /*f7e90*/  @P0 LOP3.LUT R17, R17, 0x100000, RZ, 0xfc, !PT ;  /* 0x0010000011110812 */ /* 0x000fe400078efcff */
[----:B------:R-:W-:Y:S01]  /*f7ea0*/  LOP3.LUT P0, RZ, R45, 0x2000000, RZ, 0xc0, !PT ;  /* 0x020000002dff7812 */ /* 0x000fe2000780c0ff */
[----:B------:R-:W4:Y:S01]  /*f7eb0*/  LDL.LU.64 R20, [R1+0x2b58] ;  /* 0x002b580001147983 */ /* 0x000f220000300a00 */
[----:B------:R-:W-:Y:S02]  /*f7ec0*/  LOP3.LUT R17, R17, 0xffdfffff, RZ, 0xc0, !PT ;  /* 0xffdfffff11117812 */ /* 0x000fe400078ec0ff */
[----:B------:R-:W-:Y:S01]  /*f7ed0*/  LOP3.LUT P4, RZ, R45, 0x20000, RZ, 0xc0, !PT ;  /* 0x000200002dff7812 */ /* 0x000fe2000788c0ff */
[----:B------:R-:W4:Y:S08]  /*f7ee0*/  LDL.LU.64 R26, [R1+0x2b50] ;  /* 0x002b5000011a7983 */ /* 0x000f300000300a00 */
[----:B------:R-:W-:-:S02]  /*f7ef0*/  @P0 LOP3.LUT R17, R17, 0x200000, RZ, 0xfc, !PT ;  /* 0x0020000011110812 */ /* 0x000fc400078efcff */
[----:B------:R-:W-:Y:S02]  /*f7f00*/  LOP3.LUT P0, RZ, R45, 0x1000000, RZ, 0xc0, !PT ;  /* 0x010000002dff7812 */ /* 0x000fe4000780c0ff */
[----:B------:R-:W-:Y:S02]  /*f7f10*/  LOP3.LUT R17, R17, 0xffbfffff, RZ, 0xc0, !PT ;  /* 0xffbfffff11117812 */ /* 0x000fe400078ec0ff */
[----:B------:R-:W-:-:S09]  /*f7f20*/  LOP3.LUT P5, RZ, R45, 0x40000, RZ, 0xc0, !PT ;  /* 0x000400002dff7812 */ /* 0x000fd200078ac0ff */
[----:B------:R-:W-:Y:S02]  /*f7f30*/  @P0 LOP3.LUT R17, R17, 0x400000, RZ, 0xfc, !PT ;  /* 0x0040000011110812 */ /* 0x000fe400078efcff */
[----:B------:R-:W-:Y:S01]  /*f7f40*/  LOP3.LUT P0, RZ, R45, 0x800000, RZ, 0xc0, !PT ;  /* 0x008000002dff7812 */ /* 0x000fe2000780c0ff */
[----:B---3--:R0:W-:Y:S01]  /*f7f50*/  @P4 STG.E.U8 desc[UR4][R34.64], R2 ;  /* 0x0000000222004986 */ /* 0x0081e2000c101104 */
[----:B------:R-:W-:Y:S02]  /*f7f60*/  LOP3.LUT R17, R17, 0xff7fffff, RZ, 0xc0, !PT ;  /* 0xff7fffff11117812 */ /* 0x000fe400078ec0ff */
[----:B0-----:R-:W-:-:S09]  /*f7f70*/  PRMT R2, R43, 0x7770, RZ ;  /* 0x000077702b027816 */ /* 0x001fd200000000ff */
[----:B------:R-:W-:Y:S02]  /*f7f80*/  @P0 LOP3.LUT R17, R17, 0x800000, RZ, 0xfc, !PT ;  /* 0x0080000011110812 */ /* 0x000fe400078efcff */
[----:B------:R-:W-:Y:S01]  /*f7f90*/  LOP3.LUT P0, RZ, R45, 0x400000, RZ, 0xc0, !PT ;  /* 0x004000002dff7812 */ /* 0x000fe2000780c0ff */
[----:B------:R0:W-:Y:S01]  /*f7fa0*/  @P5 STG.E.U8 desc[UR4][R40.64], R2 ;  /* 0x0000000228005986 */ /* 0x0001e2000c101104 */
[----:B------:R-:W-:-:S03]  /*f7fb0*/  LOP3.LUT R17, R17, 0xfeffffff, RZ, 0xc0, !PT ;  /* 0xfeffffff11117812 */ /* 0x000fc600078ec0ff */
[----:B0-----:R-:W3:Y:S04]  /*f7fc0*/  LDL.LU R40, [R1+0x530] ;  /* 0x0005300001287983 */ /* 0x001ee80000300800 */
[----:B------:R-:W3:Y:S04]  /*f7fd0*/  LDL.LU.64 R24, [R1+0x2b48] ;  /* 0x002b480001187983 */ /* 0x000ee80000300a00 */
[----:B------:R-:W-:Y:S02]  /*f7fe0*/  @P0 LOP3.LUT R17, R17, 0x1000000, RZ, 0xfc, !PT ;  /* 0x0100000011110812 */ /* 0x000fe400078efcff */
[C---:B------:R-:W-:Y:S01]  /*f7ff0*/  LOP3.LUT P0, RZ, R45.reuse, 0x200000, RZ, 0xc0, !PT ;  /* 0x002000002dff7812 */ /* 0x040fe2000780c0ff */
[----:B------:R-:W3:Y:S01]  /*f8000*/  LDL.LU.64 R30, [R1+0x2b80] ;  /* 0x002b8000011e7983 */ /* 0x000ee20000300a00 */
[----:B------:R-:W-:-:S02]  /*f8010*/  LOP3.LUT P6, RZ, R45, 0x80000, RZ, 0xc0, !PT ;  /* 0x000800002dff7812 */ /* 0x000fc400078cc0ff */
[----:B------:R-:W-:Y:S01]  /*f8020*/  LOP3.LUT R17, R17, 0xfdffffff, RZ, 0xc0, !PT ;  /* 0xfdffffff11117812 */ /* 0x000fe200078ec0ff */
[----:B------:R-:W3:Y:S01]  /*f8030*/  LDL.LU R41, [R1+0x520] ;  /* 0x0005200001297983 */ /* 0x000ee20000300800 */
[----:B------:R-:W-:-:S03]  /*f8040*/  PRMT R2, R43, 0x7771, RZ ;  /* 0x000077712b027816 */ /* 0x000fc600000000ff */
[----:B------:R-:W3:Y:S04]  /*f8050*/  LDL.LU.64 R28, [R1+0x2b78] ;  /* 0x002b7800011c7983 */ /* 0x000ee80000300a00 */
[----:B------:R-:W-:Y:S01]  /*f8060*/  @P0 LOP3.LUT R17, R17, 0x2000000, RZ, 0xfc, !PT ;  /* 0x0200000011110812 */ /* 0x000fe200078efcff */
[----:B------:R-:W3:Y:S01]  /*f8070*/  LDL.LU.64 R34, [R1+0x2b70] ;  /* 0x002b700001227983 */ /* 0x000ee20000300a00 */
[----:B------:R-:W-:-:S03]  /*f8080*/  LOP3.LUT P0, RZ, R45, 0x100000, RZ, 0xc0, !PT ;  /* 0x001000002dff7812 */ /* 0x000fc6000780c0ff */
[----:B------:R0:W-:Y:S02]  /*f8090*/  @P6 STG.E.U8 desc[UR4][R32.64], R2 ;  /* 0x0000000220006986 */ /* 0x0001e4000c101104 */
[----:B0-----:R-:W-:Y:S02]  /*f80a0*/  PRMT R2, R43, 0x7772, RZ ;  /* 0x000077722b027816 */ /* 0x001fe400000000ff */
[----:B------:R-:W3:Y:S06]  /*f80b0*/  LDL.LU.64 R32, [R1+0x2b68] ;  /* 0x002b680001207983 */ /* 0x000eec0000300a00 */
[----:B------:R0:W-:Y:S01]  /*f80c0*/  @P0 STG.E.U8 desc[UR4][R36.64], R2 ;  /* 0x0000000224000986 */ /* 0x0001e2000c101104 */
[----:B------:R-:W-:-:S02]  /*f80d0*/  LOP3.LUT P0, RZ, R17, 0x2000000, RZ, 0xc0, !PT ;  /* 0x0200000011ff7812 */ /* 0x000fc4000780c0ff */
[----:B0-----:R-:W-:Y:S01]  /*f80e0*/  PRMT R2, R43, 0x7773, RZ ;  /* 0x000077732b027816 */ /* 0x001fe200000000ff */
[----:B------:R-:W3:Y:S10]  /*f80f0*/  LDL.LU.64 R36, [R1+0x2b60] ;  /* 0x002b600001247983 */ /* 0x000ef40000300a00 */
[----:B--2---:R0:W-:Y:S01]  /*f8100*/  @P0 STG.E.U8 desc[UR4][R56.64], R2 ;  /* 0x0000000238000986 */ /* 0x0041e2000c101104 */
[----:B------:R-:W-:-:S03]  /*f8110*/  LOP3.LUT P0, RZ, R17, 0x1000000, RZ, 0xc0, !PT ;  /* 0x0100000011ff7812 */ /* 0x000fc6000780c0ff */
[----:B------:R-:W2:Y:S04]  /*f8120*/  LDL.LU.64 R42, [R1+0x2b98] ;  /* 0x002b9800012a7983 */ /* 0x000ea80000300a00 */
[----:B0-----:R-:W2:Y:S04]  /*f8130*/  LDL.LU.64 R56, [R1+0x2b90] ;  /* 0x002b900001387983 */ /* 0x001ea80000300a00 */
[----:B------:R-:W2:Y:S01]  /*f8140*/  LDL.LU R39, [R1+0x510] ;  /* 0x0005100001277983 */ /* 0x000ea20000300800 */
[----:B----4-:R-:W-:-:S05]  /*f8150*/  PRMT R2, R38, 0x7770, RZ ;  /* 0x0000777026027816 */ /* 0x010fca00000000ff */
[----:B------:R0:W-:Y:S04]  /*f8160*/  @P0 STG.E.U8 desc[UR4][R52.64], R2 ;  /* 0x0000000234000986 */ /* 0x0001e8000c101104 */
[----:B0-----:R-:W4:Y:S01]  /*f8170*/  LDL.LU.64 R52, [R1+0x2b88] ;  /* 0x002b880001347983 */ /* 0x001f220000300a00 */
        /* <DEDUP_REMOVED lines=31> */
[----:B--2---:R0:W-:Y:S02]  /*f8370*/  @P4 STG.E.U8 desc[UR4][R42.64], R2 ;  /* 0x000000022a004986 */ /* 0x0041e4000c101104 */
[----:B0-----:R-:W-:-:S05]  /*f8380*/  PRMT R2, R41, 0x7773, RZ ;  /* 0x0000777329027816 */ /* 0x001fca00000000ff */
[----:B------:R0:W-:Y:S02]  /*f8390*/  @P5 STG.E.U8 desc[UR4][R56.64], R2 ;  /* 0x0000000238005986 */ /* 0x0001e4000c101104 */
[----:B0-----:R-:W-:-:S05]  /*f83a0*/  PRMT R2, R39, 0x7770, RZ ;  /* 0x0000777027027816 */ /* 0x001fca00000000ff */
[----:B----4-:R0:W-:Y:S04]  /*f83b0*/  @P6 STG.E.U8 desc[UR4][R52.64], R2 ;  /* 0x0000000234006986 */ /* 0x0101e8000c101104 */
[----:B0-----:R-:W2:Y:S04]  /*f83c0*/  LDL.LU.64 R52, [R1+0x2bc0] ;  /* 0x002bc00001347983 */ /* 0x001ea80000300a00 */
[----:B------:R-:W3:Y:S04]  /*f83d0*/  LDL.LU.64 R32, [R1+0x2bb8] ;  /* 0x002bb80001207983 */ /* 0x000ee80000300a00 */
[----:B------:R-:W4:Y:S04]  /*f83e0*/  LDL.LU.64 R36, [R1+0x2bb0] ;  /* 0x002bb00001247983 */ /* 0x000f280000300a00 */
[----:B------:R-:W4:Y:S04]  /*f83f0*/  LDL.LU.64 R42, [R1+0x2ba8] ;  /* 0x002ba800012a7983 */ /* 0x000f280000300a00 */
[----:B------:R-:W4:Y:S04]  /*f8400*/  LDL.LU.64 R40, [R1+0x2ba0] ;  /* 0x002ba00001287983 */ /* 0x000f280000300a00 */
[----:B------:R-:W4:Y:S01]  /*f8410*/  LDL.LU.64 R56, [R1+0x2bd8] ;  /* 0x002bd80001387983 */ /* 0x000f220000300a00 */
        /* <DEDUP_REMOVED lines=17> */
[----:B0-----:R-:W2:Y:S04]  /*f8530*/  LDL.LU.64 R52, [R1+0x2bd0] ;  /* 0x002bd00001347983 */ /* 0x001ea80000300a00 */
[----:B------:R-:W2:Y:S04]  /*f8540*/  LDL.LU R38, [R1+0x534] ;  /* 0x0005340001267983 */ /* 0x000ea80000300800 */
[----:B------:R-:W2:Y:S01]  /*f8550*/  LDL.LU.64 R20, [R1+0x2bc8] ;  /* 0x002bc80001147983 */ /* 0x000ea20000300a00 */
[----:B------:R-:W-:-:S02]  /*f8560*/  @P0 LOP3.LUT R17, R17, 0x4000, RZ, 0xfc, !PT ;  /* 0x0000400011110812 */ /* 0x000fc400078efcff */
[----:B------:R-:W-:Y:S01]  /*f8570*/  LOP3.LUT P0, RZ, R44, 0x400, RZ, 0xc0, !PT ;  /* 0x000004002cff7812 */ /* 0x000fe2000780c0ff */
[----:B------:R-:W2:Y:S01]  /*f8580*/  LDL.LU.64 R26, [R1+0x2c00] ;  /* 0x002c0000011a7983 */ /* 0x000ea20000300a00 */
[----:B------:R-:W-:-:S03]  /*f8590*/  LOP3.LUT R17, R17, 0xffff7fff, RZ, 0xc0, !PT ;  /* 0xffff7fff11117812 */ /* 0x000fc600078ec0ff */
[----:B------:R-:W2:Y:S01]  /*f85a0*/  LDL.LU.64 R24, [R1+0x2bf8] ;  /* 0x002bf80001187983 */ /* 0x000ea20000300a00 */
[C---:B------:R-:W-:Y:S02]  /*f85b0*/  LOP3.LUT P4, RZ, R44.reuse, 0x10, RZ, 0xc0, !PT ;  /* 0x000000102cff7812 */ /* 0x040fe4000788c0ff */
[C---:B------:R-:W-:Y:S01]  /*f85c0*/  LOP3.LUT P5, RZ, R44.reuse, 0x20, RZ, 0xc0, !PT ;  /* 0x000000202cff7812 */ /* 0x040fe200078ac0ff */
[----:B------:R-:W2:Y:S04]  /*f85d0*/  LDL.LU.64 R30, [R1+0x2bf0] ;  /* 0x002bf000011e7983 */ /* 0x000ea80000300a00 */
[----:B------:R-:W-:Y:S02]  /*f85e0*/  @P0 LOP3.LUT R17, R17, 0x8000, RZ, 0xfc, !PT ;  /* 0x0000800011110812 */ /* 0x000fe400078efcff */
        /* <DEDUP_REMOVED lines=8> */
[----:B0-----:R-:W-:Y:S02]  /*f8670*/  PRMT R2, R39, 0x7773, RZ ;  /* 0x0000777327027816 */ /* 0x001fe400000000ff */
[----:B------:R-:W3:Y:S05]  /*f8680*/  LDL.LU R39, [R1+0x524] ;  /* 0x0005240001277983 */ /* 0x000eea0000300800 */
[----:B------:R-:W-:-:S02]  /*f8690*/  @P0 LOP3.LUT R17, R17, 0x20000, RZ, 0xfc, !PT ;  /* 0x0002000011110812 */ /* 0x000fc400078efcff */
[----:B------:R-:W-:Y:S01]  /*f86a0*/  LOP3.LUT P0, RZ, R44, 0x80, RZ, 0xc0, !PT ;  /* 0x000000802cff7812 */ /* 0x000fe2000780c0ff */
[----:B----4-:R0:W-:Y:S04]  /*f86b0*/  @P5 STG.E.U8 desc[UR4][R36.64], R2 ;  /* 0x0000000224005986 */ /* 0x0101e8000c101104 */
        /* <DEDUP_REMOVED lines=33> */
[----:B----4-:R0:W-:Y:S01]  /*f88d0*/  @P0 STG.E.U8 desc[UR4][R28.64], R2 ;  /* 0x000000021c000986 */ /* 0x0101e2000c101104 */
        /* <DEDUP_REMOVED lines=21> */
[----:B------:R-:W4:Y:S04]  /*f8a30*/  LDL.LU.64 R56, [R1+0x2c28] ;  /* 0x002c280001387983 */ /* 0x000f280000300a00 */
[----:B--2---:R0:W-:Y:S04]  /*f8a40*/  @P6 STG.E.U8 desc[UR4][R52.64], R2 ;  /* 0x0000000234006986 */ /* 0x0041e8000c101104 */
[----:B0-----:R-:W2:Y:S04]  /*f8a50*/  LDL.LU.64 R52, [R1+0x2c20] ;  /* 0x002c200001347983 */ /* 0x001ea80000300a00 */
[----:B------:R-:W2:Y:S04]  /*f8a60*/  LDL.LU.64 R32, [R1+0x2c58] ;  /* 0x002c580001207983 */ /* 0x000ea80000300a00 */
[----:B------:R-:W3:Y:S04]  /*f8a70*/  LDL.LU R39, [R1+0x504] ;  /* 0x0005040001277983 */ /* 0x000ee80000300800 */
[----:B------:R-:W2:Y:S04]  /*f8a80*/  LDL.LU.64 R42, [R1+0x2c50] ;  /* 0x002c5000012a7983 */ /* 0x000ea80000300a00 */
[----:B------:R-:W2:Y:S04]  /*f8a90*/  LDL.LU.64 R36, [R1+0x2c48] ;  /* 0x002c480001247983 */ /* 0x000ea80000300a00 */
[----:B------:R-:W2:Y:S04]  /*f8aa0*/  LDL.LU.64 R40, [R1+0x2c80] ;  /* 0x002c800001287983 */ /* 0x000ea80000300a00 */
[----:B------:R-:W2:Y:S01]  /*f8ab0*/  LDL.LU R24, [R1+0x538] ;  /* 0x0005380001187983 */ /* 0x000ea20000300800 */
[----:B------:R-:W-:-:S02]  /*f8ac0*/  LOP3.LUT P3, RZ, R44, 0x400000, RZ, 0xc0, !PT ;  /* 0x004000002cff7812 */ /* 0x000fc4000786c0ff */
[----:B------:R-:W-:Y:S02]  /*f8ad0*/  LOP3.LUT R17, R17, 0xfffffffb, RZ, 0xc0, !PT ;  /* 0xfffffffb11117812 */ /* 0x000fe400078ec0ff */
[C---:B------:R-:W-:Y:S02]  /*f8ae0*/  LOP3.LUT P4, RZ, R44.reuse, 0x800000, RZ, 0xc0, !PT ;  /* 0x008000002cff7812 */ /* 0x040fe4000788c0ff */
[C---:B------:R-:W-:Y:S02]  /*f8af0*/  LOP3.LUT P5, RZ, R44.reuse, 0x1000000, RZ, 0xc0, !PT ;  /* 0x010000002cff7812 */ /* 0x040fe400078ac0ff */
[----:B------:R-:W-:Y:S02]  /*f8b00*/  LOP3.LUT P6, RZ, R44, 0x2000000, RZ, 0xc0, !PT ;  /* 0x020000002cff7812 */ /* 0x000fe400078cc0ff */
[----:B---3--:R-:W-:-:S05]  /*f8b10*/  PRMT R2, R39, 0x7770, RZ ;  /* 0x0000777027027816 */ /* 0x008fca00000000ff */
[----:B----4-:R0:W-:Y:S04]  /*f8b20*/  @P3 STG.E.U8 desc[UR4][R56.64], R2 ;  /* 0x0000000238003986 */ /* 0x0101e8000c101104 */
[----:B0-----:R-:W3:Y:S01]  /*f8b30*/  LDL.LU.64 R56, [R1+0x2c78] ;  /* 0x002c780001387983 */ /* 0x001ee20000300a00 */
[----:B------:R-:W-:-:S13]  /*f8b40*/  LOP3.LUT P0, RZ, R50, 0x4, RZ, 0xc0, !PT ;  /* 0x0000000432ff7812 */ /* 0x000fda000780c0ff */
        /* <DEDUP_REMOVED lines=8> */
[----:B------:R-:W-:Y:S01]  /*f8bd0*/  LOP3.LUT P0, RZ, R44, 0x80000000, RZ, 0xc0, !PT ;  /* 0x800000002cff7812 */ /* 0x000fe2000780c0ff */
[----:B--2---:R0:W-:Y:S01]  /*f8be0*/  @P4 STG.E.U8 desc[UR4][R52.64], R2 ;  /* 0x0000000234004986 */ /* 0x0041e2000c101104 */
[----:B------:R-:W-:-:S03]  /*f8bf0*/  LOP3.LUT R17, R17, 0xffffffdf, RZ, 0xc0, !PT ;  /* 0xffffffdf11117812 */ /* 0x000fc600078ec0ff */
[----:B0-----:R-:W2:Y:S08]  /*f8c00*/  LDL.LU.64 R52, [R1+0x2c70] ;  /* 0x002c700001347983 */ /* 0x001eb00000300a00 */
[----:B------:R-:W-:Y:S02]  /*f8c10*/  @P0 LOP3.LUT R17, R17, 0x20, RZ, 0xfc, !PT ;  /* 0x0000002011110812 */ /* 0x000fe400078efcff */
[----:B------:R-:W-:Y:S01]  /*f8c20*/  LOP3.LUT P0, RZ, R44, 0x40000000, RZ, 0xc0, !PT ;  /* 0x400000002cff7812 */ /* 0x000fe2000780c0ff */
[----:B------:R-:W4:Y:S04]  /*f8c30*/  LDL.LU.64 R22, [R1+0x2c68] ;  /* 0x002c680001167983 */ /* 0x000f280000300a00 */
[----:B------:R-:W4:Y:S01]  /*f8c40*/  LDL.LU R25, [R1+0x528] ;  /* 0x0005280001197983 */ /* 0x000f220000300800 */
[----:B------:R-:W-:-:S03]  /*f8c50*/  LOP3.LUT R17, R17, 0xffffffbf, RZ, 0xc0, !PT ;  /* 0xffffffbf11117812 */ /* 0x000fc600078ec0ff */
        /* <DEDUP_REMOVED lines=8> */
[----:B------:R-:W-:Y:S02]  /*f8ce0*/  LOP3.LUT R17, R17, 0xfffffeff, RZ, 0xc0, !PT ;  /* 0xfffffeff11117812 */ /* 0x000fe400078ec0ff */
[----:B------:R-:W-:-:S09]  /*f8cf0*/  PRMT R2, R39, 0x7772, RZ ;  /* 0x0000777227027816 */ /* 0x000fd200000000ff */
[----:B------:R-:W-:Y:S02]  /*f8d00*/  @P0 LOP3.LUT R17, R17, 0x100, RZ, 0xfc, !PT ;  /* 0x0000010011110812 */ /* 0x000fe400078efcff */
[----:B------:R-:W-:Y:S01]  /*f8d10*/  LOP3.LUT P0, RZ, R44, 0x8000000, RZ, 0xc0, !PT ;  /* 0x080000002cff7812 */ /* 0x000fe2000780c0ff */
[----:B------:R0:W-:Y:S01]  /*f8d20*/  @P5 STG.E.U8 desc[UR4][R32.64], R2 ;  /* 0x0000000220005986 */ /* 0x0001e2000c101104 */
[----:B------:R-:W-:Y:S02]  /*f8d30*/  LOP3.LUT R17, R17, 0xfffffdff, RZ, 0xc0, !PT ;  /* 0xfffffdff11117812 */ /* 0x000fe400078ec0ff */
[----:B0-----:R-:W-:-:S09]  /*f8d40*/  PRMT R2, R39, 0x7773, RZ ;  /* 0x0000777327027816 */ /* 0x001fd200000000ff */
[----:B------:R-:W-:Y:S02]  /*f8d50*/  @P0 LOP3.LUT R17, R17, 0x200, RZ, 0xfc, !PT ;  /* 0x0000020011110812 */ /* 0x000fe400078efcff */
[----:B------:R-:W-:Y:S01]  /*f8d60*/  LOP3.LUT P0, RZ, R44, 0x4000000, RZ, 0xc0, !PT ;  /* 0x040000002cff7812 */ /* 0x000fe2000780c0ff */
[----:B------:R0:W-:Y:S04]  /*f8d70*/  @P6 STG.E.U8 desc[UR4][R42.64], R2 ;  /* 0x000000022a006986 */ /* 0x0001e8000c101104 */
[----:B0-----:R-:W4:Y:S01]  /*f8d80*/  LDL.LU R42, [R1+0x518] ;  /* 0x00051800012a7983 */ /* 0x001f220000300800 */
[----:B------:R-:W-:-:S03]  /*f8d90*/  PRMT R2, R24, 0x7770, RZ ;  /* 0x0000777018027816 */ /* 0x000fc600000000ff */
[----:B------:R-:W4:Y:S04]  /*f8da0*/  LDL.LU.64 R28, [R1+0x2c88] ;  /* 0x002c8800011c7983 */ /* 0x000f280000300a00 */
[----:B------:R-:W4:Y:S04]  /*f8db0*/  LDL.LU.64 R34, [R1+0x2cc0] ;  /* 0x002cc00001227983 */ /* 0x000f280000300a00 */
[----:B------:R0:W-:Y:S01]  /*f8dc0*/  @P0 STG.E.U8 desc[UR4][R36.64], R2 ;  /* 0x0000000224000986 */ /* 0x0001e2000c101104 */
[----:B------:R-:W-:-:S03]  /*f8dd0*/  LOP3.LUT P0, RZ, R17, 0x200, RZ, 0xc0, !PT ;  /* 0x0000020011ff7812 */ /* 0x000fc6000780c0ff */
[----:B------:R-:W4:Y:S04]  /*f8de0*/  LDL.LU.64 R32, [R1+0x2cb8] ;  /* 0x002cb80001207983 */ /* 0x000f280000300a00 */
[----:B------:R-:W4:Y:S01]  /*f8df0*/  LDL.LU.64 R38, [R1+0x2cb0] ;  /* 0x002cb00001267983 */ /* 0x000f220000300a00 */
[----:B0-----:R-:W-:-:S03]  /*f8e00*/  PRMT R2, R24, 0x7771, RZ ;  /* 0x0000777118027816 */ /* 0x001fc600000000ff */
[----:B------:R-:W4:Y:S04]  /*f8e10*/  LDL.LU R43, [R1+0x508] ;  /* 0x00050800012b7983 */ /* 0x000f280000300800 */
[----:B------:R0:W-:Y:S01]  /*f8e20*/  @P0 STG.E.U8 desc[UR4][R40.64], R2 ;  /* 0x0000000228000986 */ /* 0x0001e2000c101104 */
[----:B------:R-:W-:-:S03]  /*f8e30*/  LOP3.LUT P0, RZ, R17, 0x100, RZ, 0xc0, !PT ;  /* 0x0000010011ff7812 */ /* 0x000fc6000780c0ff */
[----:B------:R-:W4:Y:S04]  /*f8e40*/  LDL.LU.64 R36, [R1+0x2ca8] ;  /* 0x002ca80001247983 */ /* 0x000f280000300a00 */
[----:B0-----:R-:W4:Y:S01]  /*f8e50*/  LDL.LU.64 R40, [R1+0x2ca0] ;  /* 0x002ca00001287983 */ /* 0x001f220000300a00 */
[----:B------:R-:W-:-:S05]  /*f8e60*/  PRMT R2, R24, 0x7772, RZ ;  /* 0x0000777218027816 */ /* 0x000fca00000000ff */
[----:B---3--:R0:W-:Y:S04]  /*f8e70*/  @P0 STG.E.U8 desc[UR4][R56.64], R2 ;  /* 0x0000000238000986 */ /* 0x0081e8000c101104 */
[----:B0-----:R-:W3:Y:S01]  /*f8e80*/  LDL.LU.64 R56, [R1+0x2cc8] ;  /* 0x002cc80001387983 */ /* 0x001ee20000300a00 */
[----:B------:R-:W-:Y:S02]  /*f8e90*/  LOP3.LUT P0, RZ, R17, 0x80, RZ, 0xc0, !PT ;  /* 0x0000008011ff7812 */ /* 0x000fe4000780c0ff */
[----:B------:R-:W-:-:S11]  /*f8ea0*/  PRMT R2, R24, 0x7773, RZ ;  /* 0x0000777318027816 */ /* 0x000fd600000000ff */
[----:B--2---:R4:W-:Y:S01]  /*f8eb0*/  @P0 STG.E.U8 desc[UR4][R52.64], R2 ;  /* 0x0000000234000986 */ /* 0x0049e2000c101104 */
[----:B------:R-:W-:Y:S02]  /*f8ec0*/  LOP3.LUT P0, RZ, R17, 0x40, RZ, 0xc0, !PT ;  /* 0x0000004011ff7812 */ /* 0x000fe4000780c0ff */
[----:B----4-:R-:W-:Y:S01]  /*f8ed0*/  PRMT R2, R25, 0x7770, RZ ;  /* 0x0000777019027816 */ /* 0x010fe200000000ff */
[----:B------:R-:W2:Y:S10]  /*f8ee0*/  LDL.LU.64 R52, [R1+0x5558] ;  /* 0x0055580001347983 */ /* 0x000eb40000300a00 */
        /* <DEDUP_REMOVED lines=30> */
[----:B---3--:R0:W-:Y:S04]  /*f90d0*/  @P6 STG.E.U8 desc[UR4][R56.64], R2 ;  /* 0x0000000238006986 */ /* 0x0081e8000c101104 */
[----:B0-----:R-:W3:Y:S04]  /*f90e0*/  LDL.LU.64 R56, [R1+0x2cd8] ;  /* 0x002cd80001387983 */ /* 0x001ee80000300a00 */
[----:B------:R-:W4:Y:S04]  /*f90f0*/  LDL.LU.64 R34, [R1+0x2cd0] ;  /* 0x002cd00001227983 */ /* 0x000f280000300a00 */
[----:B------:R-:W2:Y:S04]  /*f9100*/  LDL.LU.64 R32, [R1+0x2d00] ;  /* 0x002d000001207983 */ /* 0x000ea80000300a00 */
[----:B------:R-:W2:Y:S04]  /*f9110*/  LDL.LU.64 R38, [R1+0x2cf8] ;  /* 0x002cf80001267983 */ /* 0x000ea80000300a00 */
[----:B------:R-:W4:Y:S04]  /*f9120*/  LDL.LU R42, [R1+0x53c] ;  /* 0x00053c00012a7983 */ /* 0x000f280000300800 */
[----:B------:R-:W2:Y:S04]  /*f9130*/  LDL.LU.64 R36, [R1+0x2cf0] ;  /* 0x002cf00001247983 */ /* 0x000ea80000300a00 */
[----:B------:R-:W2:Y:S04]  /*f9140*/  LDL.LU.64 R40, [R1+0x2ce8] ;  /* 0x002ce80001287983 */ /* 0x000ea80000300a00 */
[----:B------:R-:W2:Y:S01]  /*f9150*/  LDL.LU R23, [R1+0x52c] ;  /* 0x00052c0001177983 */ /* 0x000ea20000300800 */
        /* <DEDUP_REMOVED lines=22> */
[C---:B------:R-:W-:Y:S02]  /*f92c0*/  LOP3.LUT P4, RZ, R50.reuse, 0x400, RZ, 0xc0, !PT ;  /* 0x0000040032ff7812 */ /* 0x040fe4000788c0ff */
[----:B------:R-:W-:-:S07]  /*f92d0*/  LOP3.LUT P5, RZ, R50, 0x800, RZ, 0xc0, !PT ;  /* 0x0000080032ff7812 */ /* 0x000fce00078ac0ff */
[----:B------:R-:W-:Y:S02]  /*f92e0*/  @P0 LOP3.LUT R17, R17, 0x1, RZ, 0xfc, !PT ;  /* 0x0000000111110812 */ /* 0x000fe400078efcff */
[----:B------:R-:W-:Y:S01]  /*f92f0*/  LOP3.LUT P0, RZ, R50, 0x4000, RZ, 0xc0, !PT ;  /* 0x0000400032ff7812 */ /* 0x000fe2000780c0ff */
[----:B---3--:R0:W-:Y:S04]  /*f9300*/  @P3 STG.E.U8 desc[UR4][R56.64], R2 ;  /* 0x0000000238003986 */ /* 0x0081e8000c101104 */
[----:B0-----:R-:W3:Y:S01]  /*f9310*/  LDL.LU.64 R56, [R1+0x2ce0] ;  /* 0x002ce00001387983 */ /* 0x001ee20000300a00 */
[----:B----4-:R-:W-:-:S03]  /*f9320*/  PRMT R2, R42, 0x7770, RZ ;  /* 0x000077702a027816 */ /* 0x010fc600000000ff */
[----:B------:R-:W4:Y:S01]  /*f9330*/  LDL.LU.64 R20, [R1+0x2d10] ;  /* 0x002d100001147983 */ /* 0x000f220000300a00 */
[C---:B------:R-:W-:Y:S02]  /*f9340*/  LOP3.LUT P6, RZ, R50.reuse, 0x1000, RZ, 0xc0, !PT ;  /* 0x0000100032ff7812 */ /* 0x040fe400078cc0ff */
[----:B------:R-:W-:Y:S01]  /*f9350*/  LOP3.LUT R17, R17, 0xfffffffd, RZ, 0xc0, !PT ;  /* 0xfffffffd11117812 */ /* 0x000fe200078ec0ff */
[----:B------:R0:W-:Y:S03]  /*f9360*/  @P4 STG.E.U8 desc[UR4][R34.64], R2 ;  /* 0x0000000222004986 */ /* 0x0001e6000c101104 */
[----:B------:R-:W-:Y:S01]  /*f9370*/  @P0 LOP3.LUT R17, R17, 0x2, RZ, 0xfc, !PT ;  /* 0x0000000211110812 */ /* 0x000fe200078efcff */
[----:B------:R-:W4:Y:S01]  /*f9380*/  LDL.LU R43, [R1+0x51c] ;  /* 0x00051c00012b7983 */ /* 0x000f220000300800 */
[----:B------:R-:W-:-:S03]  /*f9390*/  LOP3.LUT P0, RZ, R50, 0x2000, RZ, 0xc0, !PT ;  /* 0x0000200032ff7812 */ /* 0x000fc6000780c0ff */
[----:B------:R-:W4:Y:S01]  /*f93a0*/  LDL.LU.64 R26, [R1+0x2d08] ;  /* 0x002d0800011a7983 */ /* 0x000f220000300a00 */
[----:B0-----:R-:W-:-:S03]  /*f93b0*/  PRMT R2, R42, 0x7771, RZ ;  /* 0x000077712a027816 */ /* 0x001fc600000000ff */
[----:B------:R-:W4:Y:S04]  /*f93c0*/  LDL.LU.64 R24, [R1+0x2d40] ;  /* 0x002d400001187983 */ /* 0x000f280000300a00 */
[----:B--2---:R0:W-:Y:S04]  /*f93d0*/  @P5 STG.E.U8 desc[UR4][R32.64], R2 ;  /* 0x0000000220005986 */ /* 0x0041e8000c101104 */
[----:B------:R-:W2:Y:S04]  /*f93e0*/  LDL.LU.64 R30, [R1+0x2d38] ;  /* 0x002d3800011e7983 */ /* 0x000ea80000300a00 */
[----:B------:R-:W2:Y:S01]  /*f93f0*/  LDL.LU.64 R28, [R1+0x2d30] ;  /* 0x002d3000011c7983 */ /* 0x000ea20000300a00 */
[----:B0-----:R-:W-:-:S03]  /*f9400*/  PRMT R2, R42, 0x7772, RZ ;  /* 0x000077722a027816 */ /* 0x001fc600000000ff */
        /* <DEDUP_REMOVED lines=10> */
[----:B------:R0:W-:Y:S01]  /*f94b0*/  @P0 STG.E.U8 desc[UR4][R40.64], R2 ;  /* 0x0000000228000986 */ /* 0x0001e2000c101104 */
[----:B------:R-:W-:-:S03]  /*f94c0*/  LOP3.LUT P0, RZ, R17, 0x1, RZ, 0xc0, !PT ;  /* 0x0000000111ff7812 */ /* 0x000fc6000780c0ff */
[----:B0-----:R-:W2:Y:S04]  /*f94d0*/  LDL.LU.64 R40, [R1+0x2d48] ;  /* 0x002d480001287983 */ /* 0x001ea80000300a00 */
[----:B------:R-:W4:Y:S01]  /*f94e0*/  LDL.LU.64 R16, [R1+0x2d18] ;  /* 0x002d180001107983 */ /* 0x000f220000300a00 */
[----:B------:R-:W-:-:S05]  /*f94f0*/  PRMT R2, R23, 0x7771, RZ ;  /* 0x0000777117027816 */ /* 0x000fca00000000ff */
[----:B---3--:R0:W-:Y:S04]  /*f9500*/  @P0 STG.E.U8 desc[UR4][R56.64], R2 ;  /* 0x0000000238000986 */ /* 0x0081e8000c101104 */
[----:B0-----:R-:W3:Y:S01]  /*f9510*/  LDL.LU.64 R56, [R1+0x2d80] ;  /* 0x002d800001387983 */ /* 0x001ee20000300a00 */
[----:B------:R-:W-:Y:S02]  /*f9520*/  LOP3.LUT P0, RZ, R18, 0x80000000, RZ, 0xc0, !PT ;  /* 0x8000000012ff7812 */ /* 0x000fe4000780c0ff */
[----:B------:R-:W-:Y:S02]  /*f9530*/  PRMT R2, R23, 0x7772, RZ ;  /* 0x0000777217027816 */ /* 0x000fe400000000ff */
[C---:B------:R-:W-:Y:S02]  /*f9540*/  LOP3.LUT P1, RZ, R50.reuse, 0x400000, RZ, 0xc0, !PT ;  /* 0x0040000032ff7812 */ /* 0x040fe4000782c0ff */
[----:B------:R-:W-:-:S07]  /*f9550*/  LOP3.LUT P2, RZ, R50, 0x800000, RZ, 0xc0, !PT ;  /* 0x0080000032ff7812 */ /* 0x000fce000784c0ff */
        /* <DEDUP_REMOVED lines=12> */
[----:B--2---:R0:W-:Y:S01]  /*f9620*/  @P0 STG.E.U8 desc[UR4][R30.64], R2 ;  /* 0x000000021e000986 */ /* 0x0041e2000c101104 */
        /* <DEDUP_REMOVED lines=19> */
[----:B---3--:R0:W-:Y:S04]  /*f9760*/  @P6 STG.E.U8 desc[UR4][R56.64], R2 ;  /* 0x0000000238006986 */ /* 0x0081e8000c101104 */
[----:B0-----:R-:W3:Y:S04]  /*f9770*/  LDL.LU.64 R56, [R1+0x2d78] ;  /* 0x002d780001387983 */ /* 0x001ee80000300a00 */
[----:B------:R-:W4:Y:S04]  /*f9780*/  LDL.LU.64 R32, [R1+0x2d70] ;  /* 0x002d700001207983 */ /* 0x000f280000300a00 */
[----:B------:R-:W4:Y:S04]  /*f9790*/  LDL.LU.64 R34, [R1+0x2d68] ;  /* 0x002d680001227983 */ /* 0x000f280000300a00 */
[----:B------:R-:W4:Y:S04]  /*f97a0*/  LDL.LU.64 R38, [R1+0x2d60] ;  /* 0x002d600001267983 */ /* 0x000f280000300a00 */
[----:B------:R-:W4:Y:S04]  /*f97b0*/  LDL.LU.64 R36, [R1+0x2d98] ;  /* 0x002d980001247983 */ /* 0x000f280000300a00 */
[----:B------:R-:W4:Y:S01]  /*f97c0*/  LDL.LU R43, [R1+0x4e0] ;  /* 0x0004e000012b7983 */ /* 0x000f220000300800 */
[----:B------:R-:W-:-:S03]  /*f97d0*/  LOP3.LUT P3, RZ, R50, 0x10000000, RZ, 0xc0, !PT ;  /* 0x1000000032ff7812 */ /* 0x000fc6000786c0ff */
[----:B------:R-:W4:Y:S01]  /*f97e0*/  LDL.LU.64 R40, [R1+0x2d90] ;  /* 0x002d900001287983 */ /* 0x000f220000300a00 */
[----:B------:R-:W-:Y:S02]  /*f97f0*/  PRMT R2, R42, 0x7772, RZ ;  /* 0x000077722a027816 */ /* 0x000fe400000000ff */
[----:B------:R-:W-:Y:S02]  /*f9800*/  LOP3.LUT R18, R18, 0xfffbffff, RZ, 0xc0, !PT ;  /* 0xfffbffff12127812 */ /* 0x000fe400078ec0ff */
[C---:B------:R-:W-:Y:S02]  /*f9810*/  LOP3.LUT P4, RZ, R50.reuse, 0x20000000, RZ, 0xc0, !PT ;  /* 0x2000000032ff7812 */ /* 0x040fe4000788c0ff */
[C---:B------:R-:W-:Y:S02]  /*f9820*/  LOP3.LUT P5, RZ, R50.reuse, 0x40000000, RZ, 0xc0, !PT ;  /* 0x4000000032ff7812 */ /* 0x040fe400078ac0ff */
[----:B------:R-:W-:Y:S01]  /*f9830*/  LOP3.LUT P6, RZ, R50, 0x80000000, RZ, 0xc0, !PT ;  /* 0x8000000032ff7812 */ /* 0x000fe200078cc0ff */
[----:B---3--:R0:W-:Y:S04]  /*f9840*/  @P3 STG.E.U8 desc[UR4][R56.64], R2 ;  /* 0x0000000238003986 */ /* 0x0081e8000c101104 */
[----:B0-----:R-:W3:Y:S04]  /*f9850*/  LDL.LU.64 R56, [R1+0x2d88] ;  /* 0x002d880001387983 */ /* 0x001ee80000300a00 */
[----:B------:R-:W3:Y:S04]  /*f9860*/  LDL.LU.64 R22, [R1+0x2dc0] ;  /* 0x002dc00001167983 */ /* 0x000ee80000300a00 */
[----:B------:R-:W3:Y:S01]  /*f9870*/  LDL.LU.64 R20, [R1+0x2db8] ;  /* 0x002db80001147983 */ /* 0x000ee20000300a00 */
[----:B--2---:R-:W-:-:S13]  /*f9880*/  LOP3.LUT P0, RZ, R51, 0x100, RZ, 0xc0, !PT ;  /* 0x0000010033ff7812 */ /* 0x004fda000780c0ff */
        /* <DEDUP_REMOVED lines=21> */
[----:B----4-:R0:W-:Y:S01]  /*f99e0*/  @P4 STG.E.U8 desc[UR4][R32.64], R2 ;  /* 0x0000000220004986 */ /* 0x0101e2000c101104 */
[----:B------:R-:W-:Y:S02]  /*f99f0*/  LOP3.LUT R18, R18, 0xfdffffff, RZ, 0xc0, !PT ;  /* 0xfdffffff12127812 */ /* 0x000fe400078ec0ff */
[----:B0-----:R-:W-:Y:S01]  /*f9a00*/  PRMT R2, R43, 0x7770, RZ ;  /* 0x000077702b027816 */ /* 0x001fe200000000ff */
[----:B------:R-:W2:Y:S08]  /*f9a10*/  LDL.LU R32, [R1+0x4c0] ;  /* 0x0004c00001207983 */ /* 0x000eb00000300800 */
[----:B------:R-:W-:-:S02]  /*f9a20*/  @P0 LOP3.LUT R18, R18, 0x2000000, RZ, 0xfc, !PT ;  /* 0x0200000012120812 */ /* 0x000fc400078efcff */
[----:B------:R-:W-:Y:S01]  /*f9a30*/  LOP3.LUT P0, RZ, R51, 0x1, RZ, 0xc0, !PT ;  /* 0x0000000133ff7812 */ /* 0x000fe2000780c0ff */
[----:B------:R0:W-:Y:S04]  /*f9a40*/  @P5 STG.E.U8 desc[UR4][R34.64], R2 ;  /* 0x0000000222005986 */ /* 0x0001e8000c101104 */
[----:B------:R-:W4:Y:S04]  /*f9a50*/  LDL.LU.64 R26, [R1+0x2db0] ;  /* 0x002db000011a7983 */ /* 0x000f280000300a00 */
[----:B------:R-:W2:Y:S01]  /*f9a60*/  LDL.LU.64 R24, [R1+0x2da8] ;  /* 0x002da80001187983 */ /* 0x000ea20000300a00 */
[----:B0-----:R-:W-:-:S03]  /*f9a70*/  PRMT R2, R43, 0x7771, RZ ;  /* 0x000077712b027816 */ /* 0x001fc600000000ff */
[----:B------:R-:W2:Y:S04]  /*f9a80*/  LDL.LU.64 R30, [R1+0x2da0] ;  /* 0x002da000011e7983 */ /* 0x000ea80000300a00 */
[----:B------:R0:W-:Y:S04]  /*f9a90*/  @P6 STG.E.U8 desc[UR4][R38.64], R2 ;  /* 0x0000000226006986 */ /* 0x0001e8000c101104 */
[----:B------:R-:W2:Y:S04]  /*f9aa0*/  LDL.LU.64 R28, [R1+0x2dd8] ;  /* 0x002dd800011c7983 */ /* 0x000ea80000300a00 */
[----:B------:R-:W2:Y:S01]  /*f9ab0*/  LDL.LU.64 R34, [R1+0x2dd0] ;  /* 0x002dd00001227983 */ /* 0x000ea20000300a00 */
[----:B0-----:R-:W-:-:S03]  /*f9ac0*/  PRMT R2, R43, 0x7772, RZ ;  /* 0x000077722b027816 */ /* 0x001fc600000000ff */
[----:B------:R-:W2:Y:S04]  /*f9ad0*/  LDL.LU.64 R38, [R1+0x2dc8] ;  /* 0x002dc80001267983 */ /* 0x000ea80000300a00 */
[----:B------:R0:W-:Y:S01]  /*f9ae0*/  @P0 STG.E.U8 desc[UR4][R36.64], R2 ;  /* 0x0000000224000986 */ /* 0x0001e2000c101104 */
[C---:B------:R-:W-:Y:S02]  /*f9af0*/  LOP3.LUT P0, RZ, R18.reuse, 0x2000000, RZ, 0xc0, !PT ;  /* 0x0200000012ff7812 */ /* 0x040fe4000780c0ff */
[----:B0-----:R-:W-:Y:S01]  /*f9b00*/  PRMT R2, R43, 0x7773, RZ ;  /* 0x000077732b027816 */ /* 0x001fe200000000ff */
[----:B------:R-:W2:Y:S10]  /*f9b10*/  LDL.LU.64 R36, [R1+0x2e00] ;  /* 0x002e000001247983 */ /* 0x000eb40000300a00 */
[----:B------:R0:W-:Y:S01]  /*f9b20*/  @P0 STG.E.U8 desc[UR4][R40.64], R2 ;  /* 0x0000000228000986 */ /* 0x0001e2000c101104 */
[----:B------:R-:W-:-:S03]  /*f9b30*/  LOP3.LUT P0, RZ, R18, 0x1000000, RZ, 0xc0, !PT ;  /* 0x0100000012ff7812 */ /* 0x000fc6000780c0ff */
[----:B------:R-:W2:Y:S01]  /*f9b40*/  LDL.LU.64 R42, [R1+0x2df8] ;  /* 0x002df800012a7983 */ /* 0x000ea20000300a00 */
[----:B0-----:R-:W-:-:S03]  /*f9b50*/  PRMT R2, R52, 0x7770, RZ ;  /* 0x0000777034027816 */ /* 0x001fc600000000ff */
[----:B------:R-:W2:Y:S04]  /*f9b60*/  LDL.LU.64 R40, [R1+0x2df0] ;  /* 0x002df00001287983 */ /* 0x000ea80000300a00 */
[----:B------:R-:W2:Y:S04]  /*f9b70*/  LDL.LU R33, [R1+0x4e4] ;  /* 0x0004e40001217983 */ /* 0x000ea80000300800 */
[----:B---3--:R0:W-:Y:S01]  /*f9b80*/  @P0 STG.E.U8 desc[UR4][R56.64], R2 ;  /* 0x0000000238000986 */ /* 0x0081e2000c101104 */
[----:B------:R-:W-:Y:S02]  /*f9b90*/  LOP3.LUT P0, RZ, R18, 0x800000, RZ, 0xc0, !PT ;  /* 0x0080000012ff7812 */ /* 0x000fe4000780c0ff */
[----:B0-----:R-:W-:Y:S01]  /*f9ba0*/  PRMT R2, R52, 0x7771, RZ ;  /* 0x0000777134027816 */ /* 0x001fe200000000ff */
[----:B------:R-:W3:Y:S10]  /*f9bb0*/  LDL.LU.64 R56, [R1+0x2de8] ;  /* 0x002de80001387983 */ /* 0x000ef40000300a00 */
[----:B------:R0:W-:Y:S01]  /*f9bc0*/  @P0 STG.E.U8 desc[UR4][R22.64], R2 ;  /* 0x0000000216000986 */ /* 0x0001e2000c101104 */
[----:B------:R-:W-:-:S02]  /*f9bd0*/  LOP3.LUT P0, RZ, R18, 0x400000, RZ, 0xc0, !PT ;  /* 0x0040000012ff7812 */ /* 0x000fc4000780c0ff */
        /* <DEDUP_REMOVED lines=13> */
[----:B--2---:R-:W-:-:S11]  /*f9cb0*/  PRMT R2, R32, 0x7770, RZ ;  /* 0x0000777020027816 */ /* 0x004fd600000000ff */
        /* <DEDUP_REMOVED lines=22> */
[----:B------:R-:W2:Y:S04]  /*f9e20*/  LDL.LU.64 R40, [R1+0x2e10] ;  /* 0x002e100001287983 */ /* 0x000ea80000300a00 */
[----:B------:R-:W2:Y:S04]  /*f9e30*/  LDL.LU.64 R38, [R1+0x2e08] ;  /* 0x002e080001267983 */ /* 0x000ea80000300a00 */
        /* <DEDUP_REMOVED lines=18> */
[----:B---3--:R0:W-:Y:S04]  /*f9f60*/  @P3 STG.E.U8 desc[UR4][R56.64], R2 ;  /* 0x0000000238003986 */ /* 0x0081e8000c101104 */
[----:B0-----:R-:W3:Y:S04]  /*f9f70*/  LDL.LU.64 R56, [R1+0x2e30] ;  /* 0x002e300001387983 */ /* 0x001ee80000300a00 */
[----:B------:R-:W3:Y:S04]  /*f9f80*/  LDL.LU R27, [R1+0x4c4] ;  /* 0x0004c400011b7983 */ /* 0x000ee80000300800 */
[----:B------:R-:W3:Y:S01]  /*f9f90*/  LDL.LU.64 R16, [R1+0x2e28] ;  /* 0x002e280001107983 */ /* 0x000ee20000300a00 */
[----:B------:R-:W-:-:S03]  /*f9fa0*/  LOP3.LUT R18, R18, 0xffffbfff, RZ, 0xc0, !PT ;  /* 0xffffbfff12127812 */ /* 0x000fc600078ec0ff */
[----:B------:R-:W3:Y:S01]  /*f9fb0*/  LDL.LU.64 R22, [R1+0x2e20] ;  /* 0x002e200001167983 */ /* 0x000ee20000300a00 */
[----:B------:R-:W-:Y:S02]  /*f9fc0*/  @P0 LOP3.LUT R18, R18, 0x4000, RZ, 0xfc, !PT ;  /* 0x0000400012120812 */ /* 0x000fe400078efcff */
[C---:B------:R-:W-:Y:S01]  /*f9fd0*/  LOP3.LUT P0, RZ, R51.reuse, 0x400000, RZ, 0xc0, !PT ;  /* 0x0040000033ff7812 */ /* 0x040fe2000780c0ff */
[----:B------:R-:W3:Y:S01]  /*f9fe0*/  LDL.LU.64 R20, [R1+0x2e58] ;  /* 0x002e580001147983 */ /* 0x000ee20000300a00 */
[C---:B------:R-:W-:Y:S02]  /*f9ff0*/  LOP3.LUT P4, RZ, R51.reuse, 0x10000, RZ, 0xc0, !PT ;  /* 0x0001000033ff7812 */ /* 0x040fe4000788c0ff */
[----:B------:R-:W-:Y:S01]  /*fa000*/  LOP3.LUT R18, R18, 0xffff7fff, RZ, 0xc0, !PT ;  /* 0xffff7fff12127812 */ /* 0x000fe200078ec0ff */
[----:B------:R-:W3:Y:S01]  /*fa010*/  LDL.LU.64 R24, [R1+0x2e50] ;  /* 0x002e500001187983 */ /* 0x000ee20000300a00 */
[----:B------:R-:W-:Y:S02]  /*fa020*/  LOP3.LUT P5, RZ, R51, 0x20000, RZ, 0xc0, !PT ;  /* 0x0002000033ff7812 */ /* 0x000fe400078ac0ff */
[----:B------:R-:W-:-:S05]  /*fa030*/  PRMT R2, R33, 0x7772, RZ ;  /* 0x0000777221027816 */ /* 0x000fca00000000ff */
[----:B------:R-:W-:Y:S02]  /*fa040*/  @P0 LOP3.LUT R18, R18, 0x8000, RZ, 0xfc, !PT ;  /* 0x0000800012120812 */ /* 0x000fe400078efcff */
[----:B------:R-:W-:Y:S01]  /*fa050*/  LOP3.LUT P0, RZ, R51, 0x200000, RZ, 0xc0, !PT ;  /* 0x0020000033ff7812 */ /* 0x000fe2000780c0ff */
[----:B----4-:R0:W-:Y:S01]  /*fa060*/  @P4 STG.E.U8 desc[UR4][R34.64], R2 ;  /* 0x0000000222004986 */ /* 0x0101e2000c101104 */
[----:B------:R-:W-:Y:S02]  /*fa070*/  LOP3.LUT R18, R18, 0xfffeffff, RZ, 0xc0, !PT ;  /* 0xfffeffff12127812 */ /* 0x000fe400078ec0ff */
[----:B0-----:R-:W-:-:S09]  /*fa080*/  PRMT R2, R33, 0x7773, RZ ;  /* 0x0000777321027816 */ /* 0x001fd200000000ff */
[----:B------:R-:W-:Y:S02]  /*fa090*/  @P0 LOP3.LUT R18, R18, 0x10000, RZ, 0xfc, !PT ;  /* 0x0001000012120812 */ /* 0x000fe400078efcff */
[C---:B------:R-:W-:Y:S01]  /*fa0a0*/  LOP3.LUT P0, RZ, R51.reuse, 0x100000, RZ, 0xc0, !PT ;  /* 0x0010000033ff7812 */ /* 0x040fe2000780c0ff */
[----:B--2---:R0:W-:Y:S01]  /*fa0b0*/  @P5 STG.E.U8 desc[UR4][R40.64], R2 ;  /* 0x0000000228005986 */ /* 0x0041e2000c101104 */
[----:B------:R-:W-:Y:S02]  /*fa0c0*/  LOP3.LUT P6, RZ, R51, 0x40000, RZ, 0xc0, !PT ;  /* 0x0004000033ff7812 */ /* 0x000fe400078cc0ff */
[----:B------:R-:W-:Y:S01]  /*fa0d0*/  LOP3.LUT R18, R18, 0xfffdffff, RZ, 0xc0, !PT ;  /* 0xfffdffff12127812 */ /* 0x000fe200078ec0ff */
[----:B0-----:R-:W2:Y:S04]  /*fa0e0*/  LDL.LU R40, [R1+0x4f8] ;  /* 0x0004f80001287983 */ /* 0x001ea80000300800 */
[----:B------:R-:W4:Y:S04]  /*fa0f0*/  LDL.LU.64 R30, [R1+0x2e48] ;  /* 0x002e4800011e7983 */ /* 0x000f280000300a00 */
[----:B------:R-:W-:-:S02]  /*fa100*/  @P0 LOP3.LUT R18, R18, 0x20000, RZ, 0xfc, !PT ;  /* 0x0002000012120812 */ /* 0x000fc400078efcff */
[----:B------:R-:W-:Y:S01]  /*fa110*/  LOP3.LUT P0, RZ, R51, 0x80000, RZ, 0xc0, !PT ;  /* 0x0008000033ff7812 */ /* 0x000fe2000780c0ff */
[----:B------:R-:W4:Y:S01]  /*fa120*/  LDL.LU.64 R28, [R1+0x2e80] ;  /* 0x002e8000011c7983 */ /* 0x000f220000300a00 */
[----:B------:R-:W-:-:S03]  /*fa130*/  PRMT R2, R26, 0x7770, RZ ;  /* 0x000077701a027816 */ /* 0x000fc600000000ff */
[----:B------:R-:W4:Y:S04]  /*fa140*/  LDL.LU R41, [R1+0x4e8] ;  /* 0x0004e80001297983 */ /* 0x000f280000300800 */
[----:B------:R0:W-:Y:S04]  /*fa150*/  @P6 STG.E.U8 desc[UR4][R38.64], R2 ;  /* 0x0000000226006986 */ /* 0x0001e8000c101104 */
[----:B------:R-:W4:Y:S04]  /*fa160*/  LDL.LU.64 R34, [R1+0x2e78] ;  /* 0x002e780001227983 */ /* 0x000f280000300a00 */
        /* <DEDUP_REMOVED lines=26> */
[----:B--2---:R-:W-:-:S11]  /*fa310*/  PRMT R2, R40, 0x7770, RZ ;  /* 0x0000777028027816 */ /* 0x004fd600000000ff */
        /* <DEDUP_REMOVED lines=22> */
[----:B0-----:R-:W2:Y:S04]  /*fa480*/  LDL.LU.64 R56, [R1+0x2e88] ;  /* 0x002e880001387983 */ /* 0x001ea80000300a00 */
[----:B------:R-:W3:Y:S04]  /*fa490*/  LDL.LU.64 R34, [R1+0x2ec0] ;  /* 0x002ec00001227983 */ /* 0x000ee80000300a00 */
[----:B------:R-:W4:Y:S04]  /*fa4a0*/  LDL.LU.64 R32, [R1+0x2eb8] ;  /* 0x002eb80001207983 */ /* 0x000f280000300a00 */
[----:B------:R-:W2:Y:S04]  /*fa4b0*/  LDL.LU R38, [R1+0x4d8] ;  /* 0x0004d80001267983 */ /* 0x000ea80000300800 */
[----:B------:R-:W4:Y:S04]  /*fa4c0*/  LDL.LU.64 R36, [R1+0x2eb0] ;  /* 0x002eb00001247983 */ /* 0x000f280000300a00 */
[----:B------:R-:W4:Y:S01]  /*fa4d0*/  LDL.LU.64 R42, [R1+0x2ea8] ;  /* 0x002ea800012a7983 */ /* 0x000f220000300a00 */
[----:B------:R-:W-:-:S03]  /*fa4e0*/  LOP3.LUT P3, RZ, R52, 0x4, RZ, 0xc0, !PT ;  /* 0x0000000434ff7812 */ /* 0x000fc6000786c0ff */
        /* <DEDUP_REMOVED lines=16> */
[----:B------:R0:W-:Y:S04]  /*fa5f0*/  @P3 STG.E.U8 desc[UR4][R56.64], R2 ;  /* 0x0000000238003986 */ /* 0x0001e8000c101104 */
[----:B0-----:R-:W2:Y:S01]  /*fa600*/  LDL.LU.64 R56, [R1+0x2ed8] ;  /* 0x002ed80001387983 */ /* 0x001ea20000300a00 */
[----:B------:R-:W-:Y:S02]  /*fa610*/  @P0 LOP3.LUT R18, R18, 0x40, RZ, 0xfc, !PT ;  /* 0x0000004012120812 */ /* 0x000fe400078efcff */
[----:B------:R-:W-:Y:S01]  /*fa620*/  LOP3.LUT P0, RZ, R52, 0x200, RZ, 0xc0, !PT ;  /* 0x0000020034ff7812 */ /* 0x000fe2000780c0ff */
[----:B------:R-:W2:Y:S01]  /*fa630*/  LDL.LU R39, [R1+0x4fc] ;  /* 0x0004fc0001277983 */ /* 0x000ea20000300800 */
[----:B------:R-:W-:-:S03]  /*fa640*/  LOP3.LUT R18, R18, 0xffffff7f, RZ, 0xc0, !PT ;  /* 0xffffff7f12127812 */ /* 0x000fc600078ec0ff */
[----:B------:R-:W2:Y:S01]  /*fa650*/  LDL.LU.64 R22, [R1+0x2ed0] ;  /* 0x002ed00001167983 */ /* 0x000ea20000300a00 */
[C---:B------:R-:W-:Y:S02]  /*fa660*/  LOP3.LUT P4, RZ, R52.reuse, 0x8, RZ, 0xc0, !PT ;  /* 0x0000000834ff7812 */ /* 0x040fe4000788c0ff */
[----:B------:R-:W-:Y:S01]  /*fa670*/  LOP3.LUT P5, RZ, R52, 0x10, RZ, 0xc0, !PT ;  /* 0x0000001034ff7812 */ /* 0x000fe200078ac0ff */
[----:B------:R-:W2:Y:S04]  /*fa680*/  LDL.LU.64 R20, [R1+0x2ec8] ;  /* 0x002ec80001147983 */ /* 0x000ea80000300a00 */
[----:B------:R-:W-:Y:S01]  /*fa690*/  @P0 LOP3.LUT R18, R18, 0x80, RZ, 0xfc, !PT ;  /* 0x0000008012120812 */ /* 0x000fe200078efcff */
[----:B------:R-:W2:Y:S01]  /*fa6a0*/  LDL.LU.64 R26, [R1+0x2f00] ;  /* 0x002f0000011a7983 */ /* 0x000ea20000300a00 */
[----:B------:R-:W-:-:S02]  /*fa6b0*/  LOP3.LUT P0, RZ, R52, 0x100, RZ, 0xc0, !PT ;  /* 0x0000010034ff7812 */ /* 0x000fc4000780c0ff */
[----:B------:R-:W-:Y:S01]  /*fa6c0*/  LOP3.LUT R18, R18, 0xfffffeff, RZ, 0xc0, !PT ;  /* 0xfffffeff12127812 */ /* 0x000fe200078ec0ff */
[----:B------:R-:W2:Y:S01]  /*fa6d0*/  LDL.LU.64 R24, [R1+0x2ef8] ;  /* 0x002ef80001187983 */ /* 0x000ea20000300a00 */
[----:B------:R-:W-:Y:S02]  /*fa6e0*/  PRMT R2, R38, 0x7771, RZ ;  /* 0x0000777126027816 */ /* 0x000fe400000000ff */
[----:B------:R-:W-:Y:S01]  /*fa6f0*/  LOP3.LUT P6, RZ, R52, 0x20, RZ, 0xc0, !PT ;  /* 0x0000002034ff7812 */ /* 0x000fe200078cc0ff */
[----:B------:R-:W2:Y:S06]  /*fa700*/  LDL.LU.64 R30, [R1+0x2ef0] ;  /* 0x002ef000011e7983 */ /* 0x000eac0000300a00 */
[----:B------:R-:W-:Y:S01]  /*fa710*/  @P0 LOP3.LUT R18, R18, 0x100, RZ, 0xfc, !PT ;  /* 0x0000010012120812 */ /* 0x000fe200078efcff */
[----:B---3--:R0:W-:Y:S01]  /*fa720*/  @P4 STG.E.U8 desc[UR4][R34.64], R2 ;  /* 0x0000000222004986 */ /* 0x0081e2000c101104 */
[----:B------:R-:W-:-:S02]  /*fa730*/  LOP3.LUT P0, RZ, R52, 0x80, RZ, 0xc0, !PT ;  /* 0x0000008034ff7812 */ /* 0x000fc4000780c0ff */
[----:B------:R-:W-:Y:S01]  /*fa740*/  LOP3.LUT R18, R18, 0xfffffdff, RZ, 0xc0, !PT ;  /* 0xfffffdff12127812 */ /* 0x000fe200078ec0ff */
[----:B------:R-:W3:Y:S01]  /*fa750*/  LDL.LU.64 R28, [R1+0x2ee8] ;  /* 0x002ee800011c7983 */ /* 0x000ee20000300a00 */
[----:B0-----:R-:W-:-:S03]  /*fa760*/  PRMT R2, R38, 0x7772, RZ ;  /* 0x0000777226027816 */ /* 0x001fc600000000ff */
[----:B------:R-:W3:Y:S06]  /*fa770*/  LDL.LU.64 R34, [R1+0x2ee0] ;  /* 0x002ee00001227983 */ /* 0x000eec0000300a00 */
[----:B------:R-:W-:Y:S02]  /*fa780*/  @P0 LOP3.LUT R18, R18, 0x200, RZ, 0xfc, !PT ;  /* 0x0000020012120812 */ /* 0x000fe400078efcff */
[----:B------:R-:W-:Y:S01]  /*fa790*/  LOP3.LUT P0, RZ, R52, 0x40, RZ, 0xc0, !PT ;  /* 0x0000004034ff7812 */ /* 0x000fe2000780c0ff */
[----:B----4-:R0:W-:Y:S02]  /*fa7a0*/  @P5 STG.E.U8 desc[UR4][R32.64], R2 ;  /* 0x0000000220005986 */ /* 0x0101e4000c101104 */
[----:B0-----:R-:W-:-:S02]  /*fa7b0*/  PRMT R2, R38, 0x7773, RZ ;  /* 0x0000777326027816 */ /* 0x001fc400000000ff */
[----:B------:R-:W4:Y:S04]  /*fa7c0*/  LDL.LU.64 R32, [R1+0x2f18] ;  /* 0x002f180001207983 */ /* 0x000f280000300a00 */
[----:B------:R0:W-:Y:S02]  /*fa7d0*/  @P6 STG.E.U8 desc[UR4][R36.64], R2 ;  /* 0x0000000224006986 */ /* 0x0001e4000c101104 */
[----:B0-----:R-:W-:Y:S02]  /*fa7e0*/  PRMT R2, R53, 0x7770, RZ ;  /* 0x0000777035027816 */ /* 0x001fe400000000ff */
        /* <DEDUP_REMOVED lines=8> */
[C---:B0-----:R-:W-:Y:S01]  /*fa870*/  PRMT R2, R53.reuse, 0x7772, RZ ;  /* 0x0000777235027816 */ /* 0x041fe200000000ff */
[----:B------:R-:W4:Y:S10]  /*fa880*/  LDL.LU.64 R40, [R1+0x2f28] ;  /* 0x002f280001287983 */ /* 0x000f340000300a00 */
[----:B--2---:R0:W-:Y:S04]  /*fa890*/  @P0 STG.E.U8 desc[UR4][R56.64], R2 ;  /* 0x0000000238000986 */ /* 0x0041e8000c101104 */
[----:B0-----:R-:W2:Y:S01]  /*fa8a0*/  LDL.LU.64 R56, [R1+0x2f20] ;  /* 0x002f200001387983 */ /* 0x001ea20000300a00 */
[----:B------:R-:W-:-:S03]  /*fa8b0*/  PRMT R2, R53, 0x7773, RZ ;  /* 0x0000777335027816 */ /* 0x000fc600000000ff */
[----:B------:R-:W3:Y:S01]  /*fa8c0*/  LDL.LU R53, [R1+0x5544] ;  /* 0x0055440001357983 */ /* 0x000ee20000300800 */
[----:B------:R-:W-:-:S13]  /*fa8d0*/  LOP3.LUT P0, RZ, R18, 0x80, RZ, 0xc0, !PT ;  /* 0x0000008012ff7812 */ /* 0x000fda000780c0ff */
        /* <DEDUP_REMOVED lines=17> */
[C---:B------:R-:W-:Y:S02]  /*fa9f0*/  LOP3.LUT P4, RZ, R52.reuse, 0x40000, RZ, 0xc0, !PT ;  /* 0x0004000034ff7812 */ /* 0x040fe4000788c0ff */
[----:B------:R-:W-:-:S02]  /*faa00*/  LOP3.LUT P5, RZ, R52, 0x80000, RZ, 0xc0, !PT ;  /* 0x0008000034ff7812 */ /* 0x000fc400078ac0ff */
[----:B------:R-:W-:Y:S02]  /*faa10*/  LOP3.LUT P6, RZ, R52, 0x100000, RZ, 0xc0, !PT ;  /* 0x0010000034ff7812 */ /* 0x000fe400078cc0ff */
[----:B---3--:R-:W-:-:S05]  /*faa20*/  PRMT R2, R53, 0x7770, RZ ;  /* 0x0000777035027816 */ /* 0x008fca00000000ff */
[----:B------:R0:W-:Y:S02]  /*faa30*/  @P0 STG.E.U8 desc[UR4][R28.64], R2 ;  /* 0x000000021c000986 */ /* 0x0001e4000c101104 */
[----:B0-----:R-:W-:-:S05]  /*faa40*/  PRMT R2, R53, 0x7771, RZ ;  /* 0x0000777135027816 */ /* 0x001fca00000000ff */
[----:B------:R0:W-:Y:S02]  /*faa50*/  @P1 STG.E.U8 desc[UR4][R34.64], R2 ;  /* 0x0000000222001986 */ /* 0x0001e4000c101104 */
[----:B0-----:R-:W-:-:S05]  /*faa60*/  PRMT R2, R53, 0x7772, RZ ;  /* 0x0000777235027816 */ /* 0x001fca00000000ff */
[----:B----4-:R0:W-:Y:S02]  /*faa70*/  @P2 STG.E.U8 desc[UR4][R32.64], R2 ;  /* 0x0000000220002986 */ /* 0x0101e4000c101104 */
[----:B0-----:R-:W-:Y:S02]  /*faa80*/  PRMT R2, R53, 0x7773, RZ ;  /* 0x0000777335027816 */ /* 0x001fe400000000ff */
        /* <DEDUP_REMOVED lines=13> */
[----:B------:R-:W4:Y:S04]  /*fab60*/  LDL.LU.64 R42, [R1+0x2f50] ;  /* 0x002f5000012a7983 */ /* 0x000f280000300a00 */
[----:B------:R-:W4:Y:S04]  /*fab70*/  LDL.LU.64 R40, [R1+0x2f48] ;  /* 0x002f480001287983 */ /* 0x000f280000300a00 */
[----:B------:R-:W4:Y:S01]  /*fab80*/  LDL.LU R23, [R1+0x4b0] ;  /* 0x0004b00001177983 */ /* 0x000f220000300800 */
[----:B------:R-:W-:-:S02]  /*fab90*/  LOP3.LUT P3, RZ, R52, 0x200000, RZ, 0xc0, !PT ;  /* 0x0020000034ff7812 */ /* 0x000fc4000786c0ff */
[----:B------:R-:W-:Y:S02]  /*faba0*/  PRMT R2, R38, 0x7773, RZ ;  /* 0x0000777326027816 */ /* 0x000fe400000000ff */
[----:B------:R-:W-:Y:S02]  /*fabb0*/  LOP3.LUT R19, R19, 0xfbffffff, RZ, 0xc0, !PT ;  /* 0xfbffffff13137812 */ /* 0x000fe400078ec0ff */
[----:B------:R-:W-:Y:S02]  /*fabc0*/  LOP3.LUT P4, RZ, R52, 0x400000, RZ, 0xc0, !PT ;  /* 0x0040000034ff7812 */ /* 0x000fe4000788c0ff */
[----:B------:R-:W-:Y:S02]  /*fabd0*/  LOP3.LUT R18, R18, 0xfffffffe, RZ, 0xc0, !PT ;  /* 0xfffffffe12127812 */ /* 0x000fe400078ec0ff */
[C---:B------:R-:W-:Y:S02]  /*fabe0*/  LOP3.LUT P5, RZ, R52.reuse, 0x800000, RZ, 0xc0, !PT ;  /* 0x0080000034ff7812 */ /* 0x040fe400078ac0ff */
[----:B------:R-:W-:Y:S01]  /*fabf0*/  LOP3.LUT P6, RZ, R52, 0x1000000, RZ, 0xc0, !PT ;  /* 0x0100000034ff7812 */ /* 0x000fe200078cc0ff */
[----:B--2---:R0:W-:Y:S04]  /*fac00*/  @P3 STG.E.U8 desc[UR4][R56.64], R2 ;  /* 0x0000000238003986 */ /* 0x0041e8000c101104 */
[----:B0-----:R-:W2:Y:S01]  /*fac10*/  LDL.LU.64 R56, [R1+0x2f80] ;  /* 0x002f800001387983 */ /* 0x001ea20000300a00 */
[----:B---3--:R-:W-:-:S03]  /*fac20*/  LOP3.LUT P0, RZ, R53, 0x2, RZ, 0xc0, !PT ;  /* 0x0000000235ff7812 */ /* 0x008fc6000780c0ff */
[----:B------:R-:W3:Y:S01]  /*fac30*/  LDL.LU.64 R16, [R1+0x2f78] ;  /* 0x002f780001107983 */ /* 0x000ee20000300a00 */
[----:B----4-:R-:W-:-:S03]  /*fac40*/  PRMT R2, R39, 0x7770, RZ ;  /* 0x0000777027027816 */ /* 0x010fc600000000ff */
[----:B------:R-:W4:Y:S06]  /*fac50*/  LDL.LU.64 R20, [R1+0x2f70] ;  /* 0x002f700001147983 */ /* 0x000f2c0000300a00 */
        /* <DEDUP_REMOVED lines=14> */
[----:B------:R-:W-:Y:S01]  /*fad40*/  LOP3.LUT P0, RZ, R52, 0x10000000, RZ, 0xc0, !PT ;  /* 0x1000000034ff7812 */ /* 0x000fe2000780c0ff */
[----:B0-----:R-:W4:Y:S01]  /*fad50*/  LDL.LU R36, [R1+0x4a0] ;  /* 0x0004a00001247983 */ /* 0x001f220000300800 */
[----:B------:R-:W-:-:S03]  /*fad60*/  LOP3.LUT R19, R19, 0x7fffffff, RZ, 0xc0, !PT ;  /* 0x7fffffff13137812 */ /* 0x000fc600078ec0ff */
[----:B------:R-:W4:Y:S04]  /*fad70*/  LDL.LU.64 R26, [R1+0x2f68] ;  /* 0x002f6800011a7983 */ /* 0x000f280000300a00 */
[----:B------:R-:W4:Y:S04]  /*fad80*/  LDL.LU.64 R24, [R1+0x2f60] ;  /* 0x002f600001187983 */ /* 0x000f280000300a00 */
[----:B------:R-:W-:Y:S01]  /*fad90*/  @P0 LOP3.LUT R19, R19, 0x80000000, RZ, 0xfc, !PT ;  /* 0x8000000013130812 */ /* 0x000fe200078efcff */
[----:B------:R-:W4:Y:S01]  /*fada0*/  LDL.LU.64 R30, [R1+0x2f98] ;  /* 0x002f9800011e7983 */ /* 0x000f220000300a00 */
[----:B------:R-:W-:-:S02]  /*fadb0*/  LOP3.LUT P0, RZ, R52, 0x8000000, RZ, 0xc0, !PT ;  /* 0x0800000034ff7812 */ /* 0x000fc4000780c0ff */
[----:B------:R-:W-:Y:S01]  /*fadc0*/  PRMT R2, R39, 0x7771, RZ ;  /* 0x0000777127027816 */ /* 0x000fe200000000ff */
[----:B------:R-:W4:Y:S10]  /*fadd0*/  LDL.LU R37, [R1+0x490] ;  /* 0x0004900001257983 */ /* 0x000f340000300800 */
[----:B------:R-:W-:Y:S01]  /*fade0*/  @P0 LOP3.LUT R18, R18, 0x1, RZ, 0xfc, !PT ;  /* 0x0000000112120812 */ /* 0x000fe200078efcff */
[----:B------:R0:W-:Y:S01]  /*fadf0*/  @P5 STG.E.U8 desc[UR4][R34.64], R2 ;  /* 0x0000000222005986 */ /* 0x0001e2000c101104 */
[----:B------:R-:W-:-:S02]  /*fae00*/  LOP3.LUT P0, RZ, R52, 0x4000000, RZ, 0xc0, !PT ;  /* 0x0400000034ff7812 */ /* 0x000fc4000780c0ff */
[----:B------:R-:W-:Y:S01]  /*fae10*/  LOP3.LUT R18, R18, 0xfffffffd, RZ, 0xc0, !PT ;  /* 0xfffffffd12127812 */ /* 0x000fe200078ec0ff */
[----:B------:R-:W4:Y:S01]  /*fae20*/  LDL.LU.64 R28, [R1+0x2f90] ;  /* 0x002f9000011c7983 */ /* 0x000f220000300a00 */
[----:B0-----:R-:W-:-:S03]  /*fae30*/  PRMT R2, R39, 0x7772, RZ ;  /* 0x0000777227027816 */ /* 0x001fc600000000ff */
[----:B------:R-:W4:Y:S06]  /*fae40*/  LDL.LU.64 R34, [R1+0x2f88] ;  /* 0x002f880001227983 */ /* 0x000f2c0000300a00 */
[----:B------:R-:W-:Y:S02]  /*fae50*/  @P0 LOP3.LUT R18, R18, 0x2, RZ, 0xfc, !PT ;  /* 0x0000000212120812 */ /* 0x000fe400078efcff */
[----:B------:R-:W-:Y:S01]  /*fae60*/  LOP3.LUT P0, RZ, R52, 0x2000000, RZ, 0xc0, !PT ;  /* 0x0200000034ff7812 */ /* 0x000fe2000780c0ff */
[----:B------:R0:W-:Y:S02]  /*fae70*/  @P6 STG.E.U8 desc[UR4][R32.64], R2 ;  /* 0x0000000220006986 */ /* 0x0001e4000c101104 */
[----:B0-----:R-:W-:-:S02]  /*fae80*/  PRMT R2, R39, 0x7773, RZ ;  /* 0x0000777327027816 */ /* 0x001fc400000000ff */
[----:B------:R-:W4:Y:S08]  /*fae90*/  LDL.LU.64 R32, [R1+0x2fc0] ;  /* 0x002fc00001207983 */ /* 0x000f300000300a00 */
[----:B------:R0:W-:Y:S01]  /*faea0*/  @P0 STG.E.U8 desc[UR4][R42.64], R2 ;  /* 0x000000022a000986 */ /* 0x0001e2000c101104 */
[----:B------:R-:W-:-:S03]  /*faeb0*/  LOP3.LUT P0, RZ, R18, 0x2, RZ, 0xc0, !PT ;  /* 0x0000000212ff7812 */ /* 0x000fc6000780c0ff */
[----:B------:R-:W4:Y:S01]  /*faec0*/  LDL.LU.64 R38, [R1+0x2fb8] ;  /* 0x002fb80001267983 */ /* 0x000f220000300a00 */
[----:B0-----:R-:W-:-:S03]  /*faed0*/  PRMT R2, R23, 0x7770, RZ ;  /* 0x0000777017027816 */ /* 0x001fc600000000ff */
[----:B------:R-:W4:Y:S06]  /*faee0*/  LDL.LU.64 R42, [R1+0x2fb0] ;  /* 0x002fb000012a7983 */ /* 0x000f2c0000300a00 */
        /* <DEDUP_REMOVED lines=46> */
[----:B------:R-:W4:Y:S04]  /*fb1d0*/  LDL.LU.64 R36, [R1+0x2ff8] ;  /* 0x002ff80001247983 */ /* 0x000f280000300a00 */
[----:B------:R-:W4:Y:S01]  /*fb1e0*/  LDL.LU R43, [R1+0x4b4] ;  /* 0x0004b400012b7983 */ /* 0x000f220000300800 */
        /* <DEDUP_REMOVED lines=19> */
[----:B0-----:R-:W2:Y:S01]  /*fb320*/  LDL.LU.64 R56, [R1+0x2fe8] ;  /* 0x002fe80001387983 */ /* 0x001ea20000300a00 */
[----:B------:R-:W-:-:S03]  /*fb330*/  PRMT R2, R55, 0x7773, RZ ;  /* 0x0000777337027816 */ /* 0x000fc600000000ff */
[----:B------:R-:W2:Y:S04]  /*fb340*/  LDL.LU R55, [R1+0x553c] ;  /* 0x00553c0001377983 */ /* 0x000ea80000300800 */
[----:B------:R-:W2:Y:S01]  /*fb350*/  LDL.LU.64 R16, [R1+0x2fe0] ;  /* 0x002fe00001107983 */ /* 0x000ea20000300a00 */
[----:B------:R-:W-:-:S03]  /*fb360*/  LOP3.LUT R19, R19, 0xffbfffff, RZ, 0xc0, !PT ;  /* 0xffbfffff13137812 */ /* 0x000fc600078ec0ff */
[----:B------:R-:W2:Y:S01]  /*fb370*/  LDL.LU.64 R22, [R1+0x3018] ;  /* 0x0030180001167983 */ /* 0x000ea20000300a00 */
[----:B------:R-:W-:Y:S02]  /*fb380*/  @P0 LOP3.LUT R19, R19, 0x400000, RZ, 0xfc, !PT ;  /* 0x0040000013130812 */ /* 0x000fe400078efcff */
[----:B------:R-:W-:Y:S01]  /*fb390*/  LOP3.LUT P0, RZ, R53, 0x8000, RZ, 0xc0, !PT ;  /* 0x0000800035ff7812 */ /* 0x000fe2000780c0ff */
[----:B---3--:R0:W-:Y:S01]  /*fb3a0*/  @P4 STG.E.U8 desc[UR4][R32.64], R2 ;  /* 0x0000000220004986 */ /* 0x0081e2000c101104 */
        /* <DEDUP_REMOVED lines=9> */
[----:B------:R-:W-:Y:S02]  /*fb440*/  LOP3.LUT P6, RZ, R53, 0x800, RZ, 0xc0, !PT ;  /* 0x0000080035ff7812 */ /* 0x000fe400078cc0ff */
[----:B----4-:R-:W-:Y:S01]  /*fb450*/  PRMT R2, R43, 0x7770, RZ ;  /* 0x000077702b027816 */ /* 0x010fe200000000ff */
[----:B------:R-:W4:Y:S04]  /*fb460*/  LDL.LU.64 R28, [R1+0x3038] ;  /* 0x00303800011c7983 */ /* 0x000f280000300a00 */
[----:B------:R-:W-:Y:S02]  /*fb470*/  @P0 LOP3.LUT R19, R19, 0x1000000, RZ, 0xfc, !PT ;  /* 0x0100000013130812 */ /* 0x000fe400078efcff */
[----:B------:R-:W-:-:S02]  /*fb480*/  LOP3.LUT P0, RZ, R53, 0x2000, RZ, 0xc0, !PT ;  /* 0x0000200035ff7812 */ /* 0x000fc4000780c0ff */
[----:B------:R-:W-:Y:S01]  /*fb490*/  LOP3.LUT R19, R19, 0xfdffffff, RZ, 0xc0, !PT ;  /* 0xfdffffff13137812 */ /* 0x000fe200078ec0ff */
[----:B------:R0:W-:Y:S10]  /*fb4a0*/  @P5 STG.E.U8 desc[UR4][R34.64], R2 ;  /* 0x0000000222005986 */ /* 0x0001f4000c101104 */
        /* <DEDUP_REMOVED lines=8> */
[----:B------:R-:W-:Y:S02]  /*fb530*/  LOP3.LUT P0, RZ, R19, 0x2000000, RZ, 0xc0, !PT ;  /* 0x0200000013ff7812 */ /* 0x000fe4000780c0ff */
[----:B0-----:R-:W-:Y:S01]  /*fb540*/  PRMT R2, R43, 0x7773, RZ ;  /* 0x000077732b027816 */ /* 0x001fe200000000ff */
[----:B------:R-:W4:Y:S10]  /*fb550*/  LDL.LU.64 R36, [R1+0x3020] ;  /* 0x0030200001247983 */ /* 0x000f340000300a00 */
        /* <DEDUP_REMOVED lines=59> */
[----:B0-----:R-:W2:Y:S04]  /*fb910*/  LDL.LU.64 R56, [R1+0x3090] ;  /* 0x0030900001387983 */ /* 0x001ea80000300a00 */
[----:B------:R-:W2:Y:S04]  /*fb920*/  LDL.LU.64 R22, [R1+0x3088] ;  /* 0x0030880001167983 */ /* 0x000ea80000300a00 */
[----:B------:R-:W2:Y:S04]  /*fb930*/  LDL.LU.64 R20, [R1+0x30c0] ;  /* 0x0030c00001147983 */ /* 0x000ea80000300a00 */
[----:B------:R-:W2:Y:S01]  /*fb940*/  LDL.LU.64 R26, [R1+0x30b8] ;  /* 0x0030b800011a7983 */ /* 0x000ea20000300a00 */
[----:B---3--:R-:W-:-:S02]  /*fb950*/  LOP3.LUT P0, RZ, R54, 0x80, RZ, 0xc0, !PT ;  /* 0x0000008036ff7812 */ /* 0x008fc4000780c0ff */
[----:B------:R-:W-:Y:S01]  /*fb960*/  PRMT R2, R33, 0x7772, RZ ;  /* 0x0000777221027816 */ /* 0x000fe200000000ff */
[----:B------:R-:W3:Y:S10]  /*fb970*/  LDL.LU.64 R24, [R1+0x30b0] ;  /* 0x0030b00001187983 */ /* 0x000ef40000300a00 */
        /* <DEDUP_REMOVED lines=18> */
[----:B----4-:R0:W-:Y:S10]  /*fbaa0*/  @P4 STG.E.U8 desc[UR4][R34.64], R2 ;  /* 0x0000000222004986 */ /* 0x0101f4000c101104 */
[----:B------:R-:W-:-:S02]  /*fbab0*/  @P0 LOP3.LUT R19, R19, 0x10000, RZ, 0xfc, !PT ;  /* 0x0001000013130812 */ /* 0x000fc400078efcff */
[----:B------:R-:W-:Y:S02]  /*fbac0*/  LOP3.LUT P0, RZ, R54, 0x1, RZ, 0xc0, !PT ;  /* 0x0000000136ff7812 */ /* 0x000fe4000780c0ff */
[----:B------:R-:W-:Y:S02]  /*fbad0*/  LOP3.LUT R19, R19, 0xfffdffff, RZ, 0xc0, !PT ;  /* 0xfffdffff13137812 */ /* 0x000fe400078ec0ff */
[----:B0-----:R-:W-:Y:S02]  /*fbae0*/  PRMT R2, R33, 0x7773, RZ ;  /* 0x0000777321027816 */ /* 0x001fe400000000ff */
[----:B------:R-:W4:Y:S04]  /*fbaf0*/  LDL.LU R33, [R1+0x488] ;  /* 0x0004880001217983 */ /* 0x000f280000300800 */
[----:B------:R0:W-:Y:S03]  /*fbb00*/  @P5 STG.E.U8 desc[UR4][R38.64], R2 ;  /* 0x0000000226005986 */ /* 0x0001e6000c101104 */
[----:B------:R-:W-:Y:S01]  /*fbb10*/  @P0 LOP3.LUT R19, R19, 0x20000, RZ, 0xfc, !PT ;  /* 0x0002000013130812 */ /* 0x000fe200078efcff */
[----:B------:R-:W4:Y:S01]  /*fbb20*/  LDL.LU.64 R30, [R1+0x30a8] ;  /* 0x0030a800011e7983 */ /* 0x000f220000300a00 */
[----:B------:R-:W-:-:S03]  /*fbb30*/  LOP3.LUT P0, RZ, R53, 0x80000000, RZ, 0xc0, !PT ;  /* 0x8000000035ff7812 */ /* 0x000fc6000780c0ff */
        /* <DEDUP_REMOVED lines=12> */
[----:B------:R-:W-:-:S02]  /*fbc00*/  LOP3.LUT P0, RZ, R19, 0x10000, RZ, 0xc0, !PT ;  /* 0x0001000013ff7812 */ /* 0x000fc4000780c0ff */
[----:B0-----:R-:W-:Y:S01]  /*fbc10*/  PRMT R2, R32, 0x7773, RZ ;  /* 0x0000777320027816 */ /* 0x001fe200000000ff */
[----:B------:R-:W4:Y:S10]  /*fbc20*/  LDL.LU.64 R40, [R1+0x30f8] ;  /* 0x0030f80001287983 */ /* 0x000f340000300a00 */
[----:B--2---:R0:W-:Y:S01]  /*fbc30*/  @P0 STG.E.U8 desc[UR4][R56.64], R2 ;  /* 0x0000000238000986 */ /* 0x0041e2000c101104 */
[----:B------:R-:W-:-:S02]  /*fbc40*/  LOP3.LUT P0, RZ, R19, 0x8000, RZ, 0xc0, !PT ;  /* 0x0000800013ff7812 */ /* 0x000fc4000780c0ff */
[----:B0-----:R-:W-:Y:S01]  /*fbc50*/  PRMT R2, R55, 0x7770, RZ ;  /* 0x0000777037027816 */ /* 0x001fe200000000ff */
[----:B------:R-:W2:Y:S10]  /*fbc60*/  LDL.LU.64 R56, [R1+0x30f0] ;  /* 0x0030f00001387983 */ /* 0x000eb40000300a00 */
        /* <DEDUP_REMOVED lines=8> */
[----:B------:R-:W2:Y:S01]  /*fbcf0*/  LDL.LU R55, [R1+0x5534] ;  /* 0x0055340001377983 */ /* 0x000ea20000300800 */
[----:B------:R-:W-:-:S13]  /*fbd00*/  LOP3.LUT P0, RZ, R19, 0x1000, RZ, 0xc0, !PT ;  /* 0x0000100013ff7812 */ /* 0x000fda000780c0ff */
[----:B---3--:R4:W-:Y:S01]  /*fbd10*/  @P0 STG.E.U8 desc[UR4][R24.64], R2 ;  /* 0x0000000218000986 */ /* 0x0089e2000c101104 */
[----:B------:R-:W-:Y:S02]  /*fbd20*/  LOP3.LUT P0, RZ, R19, 0x800, RZ, 0xc0, !PT ;  /* 0x0000080013ff7812 */ /* 0x000fe4000780c0ff */
[C---:B------:R-:W-:Y:S02]  /*fbd30*/  LOP3.LUT P1, RZ, R54.reuse, 0x100, RZ, 0xc0, !PT ;  /* 0x0000010036ff7812 */ /* 0x040fe4000782c0ff */
[C---:B------:R-:W-:Y:S02]  /*fbd40*/  LOP3.LUT P2, RZ, R54.reuse, 0x200, RZ, 0xc0, !PT ;  /* 0x0000020036ff7812 */ /* 0x040fe4000784c0ff */
[C---:B------:R-:W-:Y:S02]  /*fbd50*/  LOP3.LUT P3, RZ, R54.reuse, 0x400, RZ, 0xc0, !PT ;  /* 0x0000040036ff7812 */ /* 0x040fe4000786c0ff */
[----:B------:R-:W-:Y:S02]  /*fbd60*/  LOP3.LUT P4, RZ, R54, 0x800, RZ, 0xc0, !PT ;  /* 0x0000080036ff7812 */ /* 0x000fe4000788c0ff */
[----:B----4-:R-:W-:-:S05]  /*fbd70*/  PRMT R2, R33, 0x7770, RZ ;  /* 0x0000777021027816 */ /* 0x010fca00000000ff */
        /* <DEDUP_REMOVED lines=19> */
[----:B------:R-:W3:Y:S04]  /*fbeb0*/  LDL.LU.64 R42, [R1+0x30e8] ;  /* 0x0030e800012a7983 */ /* 0x000ee80000300a00 */
[----:B0-----:R-:W4:Y:S04]  /*fbec0*/  LDL.LU.64 R56, [R1+0x30e0] ;  /* 0x0030e00001387983 */ /* 0x001f280000300a00 */
        /* <DEDUP_REMOVED lines=22> */
[----:B---3--:R-:W-:-:S05]  /*fc030*/  PRMT R2, R33, 0x7770, RZ ;  /* 0x0000777021027816 */ /* 0x008fca00000000ff */
[----:B------:R0:W-:Y:S04]  /*fc040*/  @P3 STG.E.U8 desc[UR4][R42.64], R2 ;  /* 0x000000022a003986 */ /* 0x0001e8000c101104 */
[----:B0-----:R-:W3:Y:S01]  /*fc050*/  LDL.LU.64 R42, [R1+0x3138] ;  /* 0x00313800012a7983 */ /* 0x001ee20000300a00 */
[----:B------:R-:W-:-:S05]  /*fc060*/  PRMT R2, R33, 0x7771, RZ ;  /* 0x0000777121027816 */ /* 0x000fca00000000ff */
[----:B----4-:R0:W-:Y:S04]  /*fc070*/  @P4 STG.E.U8 desc[UR4][R56.64], R2 ;  /* 0x0000000238004986 */ /* 0x0101e8000c101104 */
[----:B0-----:R-:W4:Y:S04]  /*fc080*/  LDL.LU.64 R56, [R1+0x3130] ;  /* 0x0031300001387983 */ /* 0x001f280000300a00 */
[----:B------:R-:W4:Y:S04]  /*fc090*/  LDL.LU.64 R16, [R1+0x3128] ;  /* 0x0031280001107983 */ /* 0x000f280000300a00 */
[----:B------:R-:W4:Y:S01]  /*fc0a0*/  LDL.LU R27, [R1+0x48c] ;  /* 0x00048c00011b7983 */ /* 0x000f220000300800 */
[----:B------:R-:W-:-:S02]  /*fc0b0*/  @P0 LOP3.LUT R19, R19, 0x40, RZ, 0xfc, !PT ;  /* 0x0000004013130812 */ /* 0x000fc400078efcff */
[----:B------:R-:W-:Y:S01]  /*fc0c0*/  LOP3.LUT P0, RZ, R54, 0x200000, RZ, 0xc0, !PT ;  /* 0x0020000036ff7812 */ /* 0x000fe2000780c0ff */
[----:B------:R-:W4:Y:S01]  /*fc0d0*/  LDL.LU.64 R22, [R1+0x3120] ;  /* 0x0031200001167983 */ /* 0x000f220000300a00 */
[----:B------:R-:W-:-:S03]  /*fc0e0*/  LOP3.LUT R19, R19, 0xffffff7f, RZ, 0xc0, !PT ;  /* 0xffffff7f13137812 */ /* 0x000fc600078ec0ff */
[----:B------:R-:W4:Y:S01]  /*fc0f0*/  LDL.LU.64 R20, [R1+0x3158] ;  /* 0x0031580001147983 */ /* 0x000f220000300a00 */
[C---:B------:R-:W-:Y:S02]  /*fc100*/  LOP3.LUT P5, RZ, R54.reuse, 0x10000, RZ, 0xc0, !PT ;  /* 0x0001000036ff7812 */ /* 0x040fe400078ac0ff */
[C---:B------:R-:W-:Y:S01]  /*fc110*/  LOP3.LUT P6, RZ, R54.reuse, 0x20000, RZ, 0xc0, !PT ;  /* 0x0002000036ff7812 */ /* 0x040fe200078cc0ff */
[----:B------:R-:W4:Y:S04]  /*fc120*/  LDL.LU.64 R24, [R1+0x3150] ;  /* 0x0031500001187983 */ /* 0x000f280000300a00 */
[----:B------:R-:W-:Y:S02]  /*fc130*/  @P0 LOP3.LUT R19, R19, 0x80, RZ, 0xfc, !PT ;  /* 0x0000008013130812 */ /* 0x000fe400078efcff */
[----:B------:R-:W-:-:S02]  /*fc140*/  LOP3.LUT P0, RZ, R54, 0x100000, RZ, 0xc0, !PT ;  /* 0x0010000036ff7812 */ /* 0x000fc4000780c0ff */
[----:B------:R-:W-:Y:S02]  /*fc150*/  LOP3.LUT R19, R19, 0xfffffeff, RZ, 0xc0, !PT ;  /* 0xfffffeff13137812 */ /* 0x000fe400078ec0ff */
[----:B------:R-:W-:-:S09]  /*fc160*/  PRMT R2, R33, 0x7772, RZ ;  /* 0x0000777221027816 */ /* 0x000fd200000000ff */
[----:B------:R-:W-:Y:S02]  /*fc170*/  @P0 LOP3.LUT R19, R19, 0x100, RZ, 0xfc, !PT ;  /* 0x0000010013130812 */ /* 0x000fe400078efcff */
[----:B------:R-:W-:Y:S01]  /*fc180*/  LOP3.LUT P0, RZ, R54, 0x80000, RZ, 0xc0, !PT ;  /* 0x0008000036ff7812 */ /* 0x000fe2000780c0ff */
[----:B--2---:R0:W-:Y:S01]  /*fc190*/  @P5 STG.E.U8 desc[UR4][R34.64], R2 ;  /* 0x0000000222005986 */ /* 0x0041e2000c101104 */
[----:B------:R-:W-:Y:S02]  /*fc1a0*/  LOP3.LUT R19, R19, 0xfffffdff, RZ, 0xc0, !PT ;  /* 0xfffffdff13137812 */ /* 0x000fe400078ec0ff */
[----:B0-----:R-:W-:-:S09]  /*fc1b0*/  PRMT R2, R33, 0x7773, RZ ;  /* 0x0000777321027816 */ /* 0x001fd200000000ff */
[----:B------:R-:W-:Y:S02]  /*fc1c0*/  @P0 LOP3.LUT R19, R19, 0x200, RZ, 0xfc, !PT ;  /* 0x0000020013130812 */ /* 0x000fe400078efcff */
[----:B------:R-:W-:Y:S01]  /*fc1d0*/  LOP3.LUT P0, RZ, R54, 0x40000, RZ, 0xc0, !PT ;  /* 0x0004000036ff7812 */ /* 0x000fe2000780c0ff */
[----:B------:R0:W-:Y:S04]  /*fc1e0*/  @P6 STG.E.U8 desc[UR4][R40.64], R2 ;  /* 0x0000000228006986 */ /* 0x0001e8000c101104 */
[----:B0-----:R-:W2:Y:S01]  /*fc1f0*/  LDL.LU R41, [R1+0x470] ;  /* 0x0004700001297983 */ /* 0x001ea20000300800 */
[----:B------:R-:W-:-:S03]  /*fc200*/  PRMT R2, R26, 0x7770, RZ ;  /* 0x000077701a027816 */ /* 0x000fc600000000ff */
[----:B------:R-:W2:Y:S04]  /*fc210*/  LDL.LU.64 R30, [R1+0x3148] ;  /* 0x00314800011e7983 */ /* 0x000ea80000300a00 */
[----:B------:R-:W2:Y:S04]  /*fc220*/  LDL.LU.64 R28, [R1+0x3180] ;  /* 0x00318000011c7983 */ /* 0x000ea80000300a00 */
[----:B------:R0:W-:Y:S01]  /*fc230*/  @P0 STG.E.U8 desc[UR4][R38.64], R2 ;  /* 0x0000000226000986 */ /* 0x0001e2000c101104 */
[----:B------:R-:W-:-:S03]  /*fc240*/  LOP3.LUT P0, RZ, R19, 0x200, RZ, 0xc0, !PT ;  /* 0x0000020013ff7812 */ /* 0x000fc6000780c0ff */
[----:B------:R-:W2:Y:S04]  /*fc250*/  LDL.LU.64 R34, [R1+0x3178] ;  /* 0x0031780001227983 */ /* 0x000ea80000300a00 */
[----:B------:R-:W2:Y:S01]  /*fc260*/  LDL.LU.64 R32, [R1+0x3170] ;  /* 0x0031700001207983 */ /* 0x000ea20000300a00 */
[----:B0-----:R-:W-:-:S03]  /*fc270*/  PRMT R2, R26, 0x7771, RZ ;  /* 0x000077711a027816 */ /* 0x001fc600000000ff */
[----:B------:R-:W2:Y:S04]  /*fc280*/  LDL.LU R40, [R1+0x460] ;  /* 0x0004600001287983 */ /* 0x000ea80000300800 */
[----:B------:R0:W-:Y:S01]  /*fc290*/  @P0 STG.E.U8 desc[UR4][R36.64], R2 ;  /* 0x0000000224000986 */ /* 0x0001e2000c101104 */
[----:B------:R-:W-:-:S03]  /*fc2a0*/  LOP3.LUT P0, RZ, R19, 0x100, RZ, 0xc0, !PT ;  /* 0x0000010013ff7812 */ /* 0x000fc6000780c0ff */
[----:B------:R-:W2:Y:S04]  /*fc2b0*/  LDL.LU.64 R38, [R1+0x3168] ;  /* 0x0031680001267983 */ /* 0x000ea80000300a00 */
[----:B0-----:R-:W2:Y:S01]  /*fc2c0*/  LDL.LU.64 R36, [R1+0x3160] ;  /* 0x0031600001247983 */ /* 0x001ea20000300a00 */
[----:B------:R-:W-:-:S05]  /*fc2d0*/  PRMT R2, R26, 0x7772, RZ ;  /* 0x000077721a027816 */ /* 0x000fca00000000ff */
[----:B---3--:R0:W-:Y:S04]  /*fc2e0*/  @P0 STG.E.U8 desc[UR4][R42.64], R2 ;  /* 0x000000022a000986 */ /* 0x0081e8000c101104 */
[----:B0-----:R-:W3:Y:S01]  /*fc2f0*/  LDL.LU.64 R42, [R1+0x3188] ;  /* 0x00318800012a7983 */ /* 0x001ee20000300a00 */
[----:B------:R-:W-:Y:S02]  /*fc300*/  LOP3.LUT P0, RZ, R19, 0x80, RZ, 0xc0, !PT ;  /* 0x0000008013ff7812 */ /* 0x000fe4000780c0ff */
[----:B------:R-:W-:-:S11]  /*fc310*/  PRMT R2, R26, 0x7773, RZ ;  /* 0x000077731a027816 */ /* 0x000fd600000000ff */
[----:B----4-:R0:W-:Y:S01]  /*fc320*/  @P0 STG.E.U8 desc[UR4][R56.64], R2 ;  /* 0x0000000238000986 */ /* 0x0101e2000c101104 */
[----:B------:R-:W-:Y:S02]  /*fc330*/  LOP3.LUT P0, RZ, R19, 0x40, RZ, 0xc0, !PT ;  /* 0x0000004013ff7812 */ /* 0x000fe4000780c0ff */
[----:B0-----:R-:W-:Y:S01]  /*fc340*/  PRMT R2, R27, 0x7770, RZ ;  /* 0x000077701b027816 */ /* 0x001fe200000000ff */
[----:B------:R-:W4:Y:S10]  /*fc350*/  LDL.LU.64 R56, [R1+0x5528] ;  /* 0x0055280001387983 */ /* 0x000f340000300a00 */
        /* <DEDUP_REMOVED lines=13> */
[----:B--2---:R-:W-:-:S07]  /*fc430*/  PRMT R2, R41, 0x7770, RZ ;  /* 0x0000777029027816 */ /* 0x004fce00000000ff */
        /* <DEDUP_REMOVED lines=21> */
[----:B------:R-:W3:Y:S04]  /*fc590*/  LDL.LU R41, [R1+0x410] ;  /* 0x0004100001297983 */ /* 0x000ee80000300800 */
        /* <DEDUP_REMOVED lines=19> */
[----:B------:R-:W2:Y:S01]  /*fc6d0*/  LDL.LU.64 R16, [R1+0x31d8] ;  /* 0x0031d80001107983 */ /* 0x000ea20000300a00 */
[----:B------:R-:W-:-:S02]  /*fc6e0*/  LOP3.LUT R44, R44, 0xbfffffff, RZ, 0xc0, !PT ;  /* 0xbfffffff2c2c7812 */ /* 0x000fc400078ec0ff */
[----:B------:R-:W-:Y:S01]  /*fc6f0*/  LOP3.LUT R19, R19, 0xfffffffe, RZ, 0xc0, !PT ;  /* 0xfffffffe13137812 */ /* 0x000fe200078ec0ff */
[----:B------:R-:W2:Y:S01]  /*fc700*/  LDL.LU.64 R22, [R1+0x31d0] ;  /* 0x0031d00001167983 */ /* 0x000ea20000300a00 */
[----:B------:R-:W-:Y:S02]  /*fc710*/  @P0 LOP3.LUT R44, R44, 0x40000000, RZ, 0xfc, !PT ;  /* 0x400000002c2c0812 */ /* 0x000fe400078efcff */
[C---:B------:R-:W-:Y:S01]  /*fc720*/  LOP3.LUT P0, RZ, R55.reuse, 0x100, RZ, 0xc0, !PT ;  /* 0x0000010037ff7812 */ /* 0x040fe2000780c0ff */
[----:B------:R-:W2:Y:S01]  /*fc730*/  LDL.LU R40, [R1+0x474] ;  /* 0x0004740001287983 */ /* 0x000ea20000300800 */
[----:B------:R-:W-:Y:S02]  /*fc740*/  LOP3.LUT R44, R44, 0x7fffffff, RZ, 0xc0, !PT ;  /* 0x7fffffff2c2c7812 */ /* 0x000fe400078ec0ff */
[C---:B------:R-:W-:Y:S01]  /*fc750*/  LOP3.LUT P4, RZ, R55.reuse, 0x4, RZ, 0xc0, !PT ;  /* 0x0000000437ff7812 */ /* 0x040fe2000788c0ff */
[----:B------:R-:W2:Y:S01]  /*fc760*/  LDL.LU.64 R20, [R1+0x31c8] ;  /* 0x0031c80001147983 */ /* 0x000ea20000300a00 */
[----:B------:R-:W-:-:S02]  /*fc770*/  LOP3.LUT P5, RZ, R55, 0x8, RZ, 0xc0, !PT ;  /* 0x0000000837ff7812 */ /* 0x000fc400078ac0ff */
[----:B---3--:R-:W-:Y:S01]  /*fc780*/  PRMT R2, R41, 0x7770, RZ ;  /* 0x0000777029027816 */ /* 0x008fe200000000ff */
[----:B------:R-:W3:Y:S04]  /*fc790*/  LDL.LU.64 R26, [R1+0x3200] ;  /* 0x00320000011a7983 */ /* 0x000ee80000300a00 */
[----:B------:R-:W-:Y:S01]  /*fc7a0*/  @P0 LOP3.LUT R44, R44, 0x80000000, RZ, 0xfc, !PT ;  /* 0x800000002c2c0812 */ /* 0x000fe200078efcff */
[----:B------:R-:W3:Y:S01]  /*fc7b0*/  LDL.LU.64 R24, [R1+0x31f8] ;  /* 0x0031f80001187983 */ /* 0x000ee20000300a00 */
[C---:B------:R-:W-:Y:S02]  /*fc7c0*/  LOP3.LUT P0, RZ, R55.reuse, 0x80, RZ, 0xc0, !PT ;  /* 0x0000008037ff7812 */ /* 0x040fe4000780c0ff */
[----:B------:R-:W-:Y:S01]  /*fc7d0*/  LOP3.LUT P6, RZ, R55, 0x10, RZ, 0xc0, !PT ;  /* 0x0000001037ff7812 */ /* 0x000fe200078cc0ff */
[----:B------:R0:W-:Y:S04]  /*fc7e0*/  @P4 STG.E.U8 desc[UR4][R28.64], R2 ;  /* 0x000000021c004986 */ /* 0x0001e8000c101104 */
[----:B------:R-:W3:Y:S06]  /*fc7f0*/  LDL.LU.64 R30, [R1+0x31f0] ;  /* 0x0031f000011e7983 */ /* 0x000eec0000300a00 */
[----:B------:R-:W-:-:S02]  /*fc800*/  @P0 LOP3.LUT R19, R19, 0x1, RZ, 0xfc, !PT ;  /* 0x0000000113130812 */ /* 0x000fc400078efcff */
[----:B------:R-:W-:Y:S01]  /*fc810*/  LOP3.LUT P0, RZ, R55, 0x40, RZ, 0xc0, !PT ;  /* 0x0000004037ff7812 */ /* 0x000fe2000780c0ff */
[----:B0-----:R-:W3:Y:S01]  /*fc820*/  LDL.LU.64 R28, [R1+0x31e8] ;  /* 0x0031e800011c7983 */ /* 0x001ee20000300a00 */
[----:B------:R-:W-:Y:S02]  /*fc830*/  LOP3.LUT R19, R19, 0xfffffffd, RZ, 0xc0, !PT ;  /* 0xfffffffd13137812 */ /* 0x000fe400078ec0ff */
[----:B------:R-:W-:-:S05]  /*fc840*/  PRMT R2, R41, 0x7771, RZ ;  /* 0x0000777129027816 */ /* 0x000fca00000000ff */
[----:B----4-:R0:W-:Y:S04]  /*fc850*/  @P5 STG.E.U8 desc[UR4][R34.64], R2 ;  /* 0x0000000222005986 */ /* 0x0101e8000c101104 */
        /* <DEDUP_REMOVED lines=20> */
[----:B------:R0:W-:Y:S02]  /*fc9a0*/  @P0 STG.E.U8 desc[UR4][R16.64], R2 ;  /* 0x0000000210000986 */ /* 0x0001e4000c101104 */
[----:B0-----:R-:W-:-:S02]  /*fc9b0*/  PRMT R2, R56, 0x7773, RZ ;  /* 0x0000777338027816 */ /* 0x001fc400000000ff */
[----:B------:R-:W4:Y:S01]  /*fc9c0*/  LDL.LU R56, [R1+0x5524] ;  /* 0x0055240001387983 */ /* 0x000f220000300800 */
[----:B------:R-:W-:-:S13]  /*fc9d0*/  LOP3.LUT P0, RZ, R44, 0x40000000, RZ, 0xc0, !PT ;  /* 0x400000002cff7812 */ /* 0x000fda000780c0ff */
        /* <DEDUP_REMOVED lines=16> */
[----:B----4-:R-:W-:-:S05]  /*fcae0*/  PRMT R2, R56, 0x7770, RZ ;  /* 0x0000777038027816 */ /* 0x010fca00000000ff */
        /* <DEDUP_REMOVED lines=24> */
[----:B------:R-:W-:-:S03]  /*fcc70*/  LOP3.LUT R44, R44, 0xfffbffff, RZ, 0xc0, !PT ;  /* 0xfffbffff2c2c7812 */ /* 0x000fc600078ec0ff */
[----:B----4-:R0:W-:Y:S04]  /*fcc80*/  @P3 STG.E.U8 desc[UR4][R34.64], R2 ;  /* 0x0000000222003986 */ /* 0x0101e8000c101104 */
[----:B0-----:R-:W4:Y:S01]  /*fcc90*/  LDL.LU R34, [R1+0x478] ;  /* 0x0004780001227983 */ /* 0x001f220000300800 */
[----:B------:R-:W-:-:S03]  /*fcca0*/  PRMT R2, R41, 0x7773, RZ ;  /* 0x0000777329027816 */ /* 0x000fc600000000ff */
[----:B------:R-:W4:Y:S01]  /*fccb0*/  LDL.LU.64 R40, [R1+0x3248] ;  /* 0x0032480001287983 */ /* 0x000f220000300a00 */
[----:B---3--:R-:W-:-:S03]  /*fccc0*/  LOP3.LUT P0, RZ, R56, 0x1, RZ, 0xc0, !PT ;  /* 0x0000000138ff7812 */ /* 0x008fc6000780c0ff */
[----:B------:R-:W3:Y:S01]  /*fccd0*/  LDL.LU.64 R18, [R1+0x3280] ;  /* 0x0032800001127983 */ /* 0x000ee20000300a00 */
[----:B------:R-:W-:-:S03]  /*fcce0*/  LOP3.LUT P4, RZ, R55, 0x200000, RZ, 0xc0, !PT ;  /* 0x0020000037ff7812 */ /* 0x000fc6000788c0ff */
[----:B------:R-:W3:Y:S01]  /*fccf0*/  LDL.LU.64 R16, [R1+0x3278] ;  /* 0x0032780001107983 */ /* 0x000ee20000300a00 */
[----:B------:R-:W-:-:S03]  /*fcd00*/  LOP3.LUT P5, RZ, R55, 0x400000, RZ, 0xc0, !PT ;  /* 0x0040000037ff7812 */ /* 0x000fc600078ac0ff */
[----:B------:R-:W3:Y:S02]  /*fcd10*/  LDL.LU.64 R22, [R1+0x3270] ;  /* 0x0032700001167983 */ /* 0x000ee40000300a00 */
        /* <DEDUP_REMOVED lines=15> */
[----:B------:R-:W-:Y:S02]  /*fce10*/  LOP3.LUT R44, R44, 0xff7fffff, RZ, 0xc0, !PT ;  /* 0xff7fffff2c2c7812 */ /* 0x000fe400078ec0ff */
[----:B0-----:R-:W-:-:S05]  /*fce20*/  PRMT R2, R39, 0x7770, RZ ;  /* 0x0000777027027816 */ /* 0x001fca00000000ff */
[----:B------:R0:W-:Y:S04]  /*fce30*/  @P5 STG.E.U8 desc[UR4][R36.64], R2 ;  /* 0x0000000224005986 */ /* 0x0001e8000c101104 */
[----:B------:R-:W-:Y:S02]  /*fce40*/  @P0 LOP3.LUT R44, R44, 0x800000, RZ, 0xfc, !PT ;  /* 0x008000002c2c0812 */ /* 0x000fe400078efcff */
[----:B------:R-:W-:Y:S01]  /*fce50*/  LOP3.LUT P0, RZ, R55, 0x4000000, RZ, 0xc0, !PT ;  /* 0x0400000037ff7812 */ /* 0x000fe2000780c0ff */
[----:B0-----:R-:W3:Y:S01]  /*fce60*/  LDL.LU R36, [R1+0x468] ;  /* 0x0004680001247983 */ /* 0x001ee20000300800 */
[----:B------:R-:W-:-:S03]  /*fce70*/  LOP3.LUT R44, R44, 0xfeffffff, RZ, 0xc0, !PT ;  /* 0xfeffffff2c2c7812 */ /* 0x000fc600078ec0ff */
[----:B------:R-:W3:Y:S08]  /*fce80*/  LDL.LU.64 R20, [R1+0x3268] ;  /* 0x0032680001147983 */ /* 0x000ef00000300a00 */
[----:B------:R-:W-:Y:S01]  /*fce90*/  @P0 LOP3.LUT R44, R44, 0x1000000, RZ, 0xfc, !PT ;  /* 0x010000002c2c0812 */ /* 0x000fe200078efcff */
[----:B------:R-:W3:Y:S01]  /*fcea0*/  LDL.LU.64 R26, [R1+0x3260] ;  /* 0x00326000011a7983 */ /* 0x000ee20000300a00 */
[----:B------:R-:W-:-:S02]  /*fceb0*/  LOP3.LUT P0, RZ, R55, 0x2000000, RZ, 0xc0, !PT ;  /* 0x0200000037ff7812 */ /* 0x000fc4000780c0ff */
[----:B------:R-:W-:Y:S01]  /*fcec0*/  LOP3.LUT P6, RZ, R55, 0x800000, RZ, 0xc0, !PT ;  /* 0x0080000037ff7812 */ /* 0x000fe200078cc0ff */
[----:B------:R-:W3:Y:S01]  /*fced0*/  LDL.LU R37, [R1+0x418] ;  /* 0x0004180001257983 */ /* 0x000ee20000300800 */
[----:B------:R-:W-:Y:S02]  /*fcee0*/  LOP3.LUT R44, R44, 0xfdffffff, RZ, 0xc0, !PT ;  /* 0xfdffffff2c2c7812 */ /* 0x000fe400078ec0ff */
[----:B------:R-:W-:Y:S01]  /*fcef0*/  PRMT R2, R39, 0x7771, RZ ;  /* 0x0000777127027816 */ /* 0x000fe200000000ff */
[----:B------:R-:W3:Y:S04]  /*fcf00*/  LDL.LU.64 R24, [R1+0x3298] ;  /* 0x0032980001187983 */ /* 0x000ee80000300a00 */
[----:B------:R-:W3:Y:S02]  /*fcf10*/  LDL.LU.64 R30, [R1+0x3290] ;  /* 0x00329000011e7983 */ /* 0x000ee40000300a00 */
[----:B------:R-:W-:-:S02]  /*fcf20*/  @P0 LOP3.LUT R44, R44, 0x2000000, RZ, 0xfc, !PT ;  /* 0x020000002c2c0812 */ /* 0x000fc400078efcff */
[----:B------:R-:W-:Y:S01]  /*fcf30*/  LOP3.LUT P0, RZ, R55, 0x1000000, RZ, 0xc0, !PT ;  /* 0x0100000037ff7812 */ /* 0x000fe2000780c0ff */
[----:B------:R0:W-:Y:S02]  /*fcf40*/  @P6 STG.E.U8 desc[UR4][R28.64], R2 ;  /* 0x000000021c006986 */ /* 0x0001e4000c101104 */
[----:B0-----:R-:W-:Y:S02]  /*fcf50*/  PRMT R2, R39, 0x7772, RZ ;  /* 0x0000777227027816 */ /* 0x001fe400000000ff */
[----:B------:R-:W3:Y:S08]  /*fcf60*/  LDL.LU.64 R28, [R1+0x3288] ;  /* 0x00328800011c7983 */ /* 0x000ef00000300a00 */
        /* <DEDUP_REMOVED lines=77> */
[----:B------:R-:W-:Y:S01]  /*fd440*/  LOP3.LUT P0, RZ, R56, 0x4000, RZ, 0xc0, !PT ;  /* 0x0000400038ff7812 */ /* 0x000fe2000780c0ff */
        /* <DEDUP_REMOVED lines=84> */
[C---:B------:R-:W-:Y:S02]  /*fd990*/  LOP3.LUT P4, RZ, R56.reuse, 0x8000000, RZ, 0xc0, !PT ;  /* 0x0800000038ff7812 */ /* 0x040fe4000788c0ff */
[C---:B------:R-:W-:Y:S02]  /*fd9a0*/  LOP3.LUT P5, RZ, R56.reuse, 0x10000000, RZ, 0xc0, !PT ;  /* 0x1000000038ff7812 */ /* 0x040fe400078ac0ff */
[----:B------:R-:W-:Y:S02]  /*fd9b0*/  LOP3.LUT P6, RZ, R56, 0x20000000, RZ, 0xc0, !PT ;  /* 0x2000000038ff7812 */ /* 0x000fe400078cc0ff */
[----:B---3--:R-:W-:-:S05]  /*fd9c0*/  PRMT R2, R33, 0x7770, RZ ;  /* 0x0000777021027816 */ /* 0x008fca00000000ff */
[----:B--2---:R0:W-:Y:S04]  /*fd9d0*/  @P3 STG.E.U8 desc[UR4][R40.64], R2 ;  /* 0x0000000228003986 */ /* 0x0041e8000c101104 */
[----:B0-----:R-:W2:Y:S01]  /*fd9e0*/  LDL.LU.64 R40, [R1+0x3398] ;  /* 0x0033980001287983 */ /* 0x001ea20000300a00 */
[----:B------:R-:W-:-:S03]  /*fd9f0*/  LOP3.LUT P0, RZ, R57, 0x40, RZ, 0xc0, !PT ;  /* 0x0000004039ff7812 */ /* 0x000fc6000780c0ff */
[----:B------:R-:W3:Y:S04]  /*fda00*/  LDL.LU.64 R18, [R1+0x3390] ;  /* 0x0033900001127983 */ /* 0x000ee80000300a00 */
[----:B------:R-:W3:Y:S04]  /*fda10*/  LDL.LU.64 R16, [R1+0x3388] ;  /* 0x0033880001107983 */ /* 0x000ee80000300a00 */
[----:B------:R-:W3:Y:S02]  /*fda20*/  LDL.LU R27, [R1+0x390] ;  /* 0x00039000011b7983 */ /* 0x000ee40000300800 */
[----:B------:R-:W-:-:S02]  /*fda30*/  @P0 LOP3.LUT R44, R44, 0x4, RZ, 0xfc, !PT ;  /* 0x000000042c2c0812 */ /* 0x000fc400078efcff */
[----:B------:R-:W-:Y:S01]  /*fda40*/  LOP3.LUT P0, RZ, R57, 0x20, RZ, 0xc0, !PT ;  /* 0x0000002039ff7812 */ /* 0x000fe2000780c0ff */
[----:B------:R-:W3:Y:S01]  /*fda50*/  LDL.LU.64 R22, [R1+0x33c0] ;  /* 0x0033c00001167983 */ /* 0x000ee20000300a00 */
[----:B------:R-:W-:-:S03]  /*fda60*/  LOP3.LUT R44, R44, 0xfffffff7, RZ, 0xc0, !PT ;  /* 0xfffffff72c2c7812 */ /* 0x000fc600078ec0ff */
[----:B------:R-:W3:Y:S01]  /*fda70*/  LDL.LU.64 R20, [R1+0x33b8] ;  /* 0x0033b80001147983 */ /* 0x000ee20000300a00 */
[----:B------:R-:W-:-:S03]  /*fda80*/  PRMT R2, R33, 0x7771, RZ ;  /* 0x0000777121027816 */ /* 0x000fc600000000ff */
[----:B------:R-:W3:Y:S04]  /*fda90*/  LDL.LU.64 R24, [R1+0x33b0] ;  /* 0x0033b00001187983 */ /* 0x000ee80000300a00 */
        /* <DEDUP_REMOVED lines=18> */
[----:B0-----:R-:W-:Y:S02]  /*fdbc0*/  PRMT R2, R33, 0x7772, RZ ;  /* 0x0000777221027816 */ /* 0x001fe400000000ff */
[----:B------:R-:W-:-:S03]  /*fdbd0*/  LOP3.LUT R44, R44, 0xfffffdff, RZ, 0xc0, !PT ;  /* 0xfffffdff2c2c7812 */ /* 0x000fc600078ec0ff */
[----:B------:R0:W-:Y:S06]  /*fdbe0*/  @P5 STG.E.U8 desc[UR4][R34.64], R2 ;  /* 0x0000000222005986 */ /* 0x0001ec000c101104 */
[----:B------:R-:W-:Y:S02]  /*fdbf0*/  @P0 LOP3.LUT R44, R44, 0x200, RZ, 0xfc, !PT ;  /* 0x000002002c2c0812 */ /* 0x000fe400078efcff */
[----:B0-----:R-:W-:Y:S02]  /*fdc00*/  PRMT R2, R33, 0x7773, RZ ;  /* 0x0000777321027816 */ /* 0x001fe400000000ff */
[----:B------:R-:W-:-:S03]  /*fdc10*/  LOP3.LUT P0, RZ, R56, 0x40000000, RZ, 0xc0, !PT ;  /* 0x4000000038ff7812 */ /* 0x000fc6000780c0ff */
        /* <DEDUP_REMOVED lines=16> */
[----:B--2---:R0:W-:Y:S04]  /*fdd20*/  @P0 STG.E.U8 desc[UR4][R40.64], R2 ;  /* 0x0000000228000986 */ /* 0x0041e8000c101104 */
[----:B0-----:R-:W2:Y:S01]  /*fdd30*/  LDL.LU.64 R40, [R1+0x33e0] ;  /* 0x0033e00001287983 */ /* 0x001ea20000300a00 */
        /* <DEDUP_REMOVED lines=23> */
[----:B------:R0:W-:Y:S02]  /*fdeb0*/  @P0 STG.E.U8 desc[UR4][R30.64], R2 ;  /* 0x000000021e000986 */ /* 0x0001e4000c101104 */
[----:B0-----:R-:W-:-:S05]  /*fdec0*/  PRMT R2, R36, 0x7771, RZ ;  /* 0x0000777124027816 */ /* 0x001fca00000000ff */
        /* <DEDUP_REMOVED lines=37> */
[----:B------:R-:W-:-:S03]  /*fe120*/  LOP3.LUT R45, R45, 0xbfffffff, RZ, 0xc0, !PT ;  /* 0xbfffffff2d2d7812 */ /* 0x000fc600078ec0ff */
[----:B------:R-:W2:Y:S01]  /*fe130*/  LDL.LU.64 R22, [R1+0x3430] ;  /* 0x0034300001167983 */ /* 0x000ea20000300a00 */
[----:B------:R-:W-:Y:S02]  /*fe140*/  @P0 LOP3.LUT R45, R45, 0x40000000, RZ, 0xfc, !PT ;  /* 0x400000002d2d0812 */ /* 0x000fe400078efcff */
[----:B------:R-:W-:Y:S01]  /*fe150*/  LOP3.LUT P0, RZ, R57, 0x100000, RZ, 0xc0, !PT ;  /* 0x0010000039ff7812 */ /* 0x000fe2000780c0ff */
[----:B------:R-:W2:Y:S01]  /*fe160*/  LDL.LU.64 R20, [R1+0x3428] ;  /* 0x0034280001147983 */ /* 0x000ea20000300a00 */
[----:B------:R-:W-:-:S03]  /*fe170*/  LOP3.LUT R45, R45, 0x7fffffff, RZ, 0xc0, !PT ;  /* 0x7fffffff2d2d7812 */ /* 0x000fc600078ec0ff */
[----:B------:R-:W2:Y:S01]  /*fe180*/  LDL.LU.64 R26, [R1+0x3420] ;  /* 0x00342000011a7983 */ /* 0x000ea20000300a00 */
[----:B------:R-:W-:Y:S02]  /*fe190*/  LOP3.LUT R44, R44, 0xfffffffe, RZ, 0xc0, !PT ;  /* 0xfffffffe2c2c7812 */ /* 0x000fe400078ec0ff */
[----:B------:R-:W-:Y:S01]  /*fe1a0*/  LOP3.LUT P4, RZ, R57, 0x4000, RZ, 0xc0, !PT ;  /* 0x0000400039ff7812 */ /* 0x000fe2000788c0ff */
[----:B------:R-:W2:Y:S04]  /*fe1b0*/  LDL.LU.64 R24, [R1+0x3458] ;  /* 0x0034580001187983 */ /* 0x000ea80000300a00 */
[----:B------:R-:W-:Y:S01]  /*fe1c0*/  @P0 LOP3.LUT R45, R45, 0x80000000, RZ, 0xfc, !PT ;  /* 0x800000002d2d0812 */ /* 0x000fe200078efcff */
[----:B------:R-:W2:Y:S01]  /*fe1d0*/  LDL.LU R37, [R1+0x3c8] ;  /* 0x0003c80001257983 */ /* 0x000ea20000300800 */
[----:B------:R-:W-:-:S02]  /*fe1e0*/  LOP3.LUT P0, RZ, R57, 0x80000, RZ, 0xc0, !PT ;  /* 0x0008000039ff7812 */ /* 0x000fc4000780c0ff */
[----:B------:R-:W-:Y:S01]  /*fe1f0*/  LOP3.LUT P5, RZ, R57, 0x8000, RZ, 0xc0, !PT ;  /* 0x0000800039ff7812 */ /* 0x000fe200078ac0ff */
[----:B------:R-:W2:Y:S01]  /*fe200*/  LDL.LU.64 R30, [R1+0x3450] ;  /* 0x00345000011e7983 */ /* 0x000ea20000300a00 */
[----:B---3--:R-:W-:-:S09]  /*fe210*/  PRMT R2, R36, 0x7770, RZ ;  /* 0x0000777024027816 */ /* 0x008fd200000000ff */
[----:B------:R-:W-:Y:S02]  /*fe220*/  @P0 LOP3.LUT R44, R44, 0x1, RZ, 0xfc, !PT ;  /* 0x000000012c2c0812 */ /* 0x000fe400078efcff */
[C---:B------:R-:W-:Y:S01]  /*fe230*/  LOP3.LUT P0, RZ, R57.reuse, 0x40000, RZ, 0xc0, !PT ;  /* 0x0004000039ff7812 */ /* 0x040fe2000780c0ff */
[----:B------:R0:W-:Y:S01]  /*fe240*/  @P4 STG.E.U8 desc[UR4][R28.64], R2 ;  /* 0x000000021c004986 */ /* 0x0001e2000c101104 */
[----:B------:R-:W-:Y:S02]  /*fe250*/  LOP3.LUT P6, RZ, R57, 0x10000, RZ, 0xc0, !PT ;  /* 0x0001000039ff7812 */ /* 0x000fe400078cc0ff */
[----:B------:R-:W-:Y:S02]  /*fe260*/  LOP3.LUT R44, R44, 0xfffffffd, RZ, 0xc0, !PT ;  /* 0xfffffffd2c2c7812 */ /* 0x000fe400078ec0ff */
[----:B0-----:R-:W-:Y:S01]  /*fe270*/  PRMT R2, R36, 0x7771, RZ ;  /* 0x0000777124027816 */ /* 0x001fe200000000ff */
[----:B------:R-:W3:Y:S06]  /*fe280*/  LDL.LU.64 R28, [R1+0x3448] ;  /* 0x00344800011c7983 */ /* 0x000eec0000300a00 */
[----:B------:R-:W-:-:S02]  /*fe290*/  @P0 LOP3.LUT R44, R44, 0x2, RZ, 0xfc, !PT ;  /* 0x000000022c2c0812 */ /* 0x000fc400078efcff */
[----:B------:R-:W-:Y:S01]  /*fe2a0*/  LOP3.LUT P0, RZ, R57, 0x20000, RZ, 0xc0, !PT ;  /* 0x0002000039ff7812 */ /* 0x000fe2000780c0ff */
[----:B----4-:R0:W-:Y:S02]  /*fe2b0*/  @P5 STG.E.U8 desc[UR4][R34.64], R2 ;  /* 0x0000000222005986 */ /* 0x0101e4000c101104 */
[C---:B0-----:R-:W-:Y:S02]  /*fe2c0*/  PRMT R2, R36.reuse, 0x7772, RZ ;  /* 0x0000777224027816 */ /* 0x041fe400000000ff */
        /* <DEDUP_REMOVED lines=33> */
[----:B0-----:R-:W-:Y:S02]  /*fe4e0*/  PRMT R2, R58, 0x7773, RZ ;  /* 0x000077733a027816 */ /* 0x001fe400000000ff */
[C---:B------:R-:W-:Y:S01]  /*fe4f0*/  LOP3.LUT P3, RZ, R57.reuse, 0x10000000, RZ, 0xc0, !PT ;  /* 0x1000000039ff7812 */ /* 0x040fe2000786c0ff */
[----:B------:R-:W2:Y:S04]  /*fe500*/  LDL.LU R58, [R1+0x5518] ;  /* 0x00551800013a7983 */ /* 0x000ea80000300800 */
[----:B------:R0:W-:Y:S01]  /*fe510*/  @P0 STG.E.U8 desc[UR4][R30.64], R2 ;  /* 0x000000021e000986 */ /* 0x0001e2000c101104 */
[----:B------:R-:W-:-:S02]  /*fe520*/  LOP3.LUT P4, RZ, R57, 0x20000000, RZ, 0xc0, !PT ;  /* 0x2000000039ff7812 */ /* 0x000fc4000788c0ff */
[----:B0-----:R-:W-:-:S05]  /*fe530*/  PRMT R2, R37, 0x7770, RZ ;  /* 0x0000777025027816 */ /* 0x001fca00000000ff */
[----:B---3--:R0:W-:Y:S01]  /*fe540*/  @P1 STG.E.U8 desc[UR4][R28.64], R2 ;  /* 0x000000021c001986 */ /* 0x0081e2000c101104 */
[----:B------:R-:W-:Y:S02]  /*fe550*/  LOP3.LUT P5, RZ, R57, 0x40000000, RZ, 0xc0, !PT ;  /* 0x4000000039ff7812 */ /* 0x000fe400078ac0ff */
[----:B0-----:R-:W-:-:S05]  /*fe560*/  PRMT R2, R37, 0x7771, RZ ;  /* 0x0000777125027816 */ /* 0x001fca00000000ff */
[----:B----4-:R0:W-:Y:S01]  /*fe570*/  @P2 STG.E.U8 desc[UR4][R34.64], R2 ;  /* 0x0000000222002986 */ /* 0x0101e2000c101104 */
[----:B------:R-:W-:Y:S02]  /*fe580*/  LOP3.LUT P6, RZ, R57, 0x80000000, RZ, 0xc0, !PT ;  /* 0x8000000039ff7812 */ /* 0x000fe400078cc0ff */
        /* <DEDUP_REMOVED lines=13> */
[----:B------:R-:W4:Y:S04]  /*fe660*/  LDL.LU R37, [R1+0x398] ;  /* 0x0003980001257983 */ /* 0x000f280000300800 */
[----:B------:R-:W4:Y:S01]  /*fe670*/  LDL.LU.64 R42, [R1+0x34b0] ;  /* 0x0034b000012a7983 */ /* 0x000f220000300a00 */
[----:B------:R-:W-:-:S02]  /*fe680*/  PRMT R2, R36, 0x7772, RZ ;  /* 0x0000777224027816 */ /* 0x000fc400000000ff */
[C---:B------:R-:W-:Y:S02]  /*fe690*/  LOP3.LUT P3, RZ, R58.reuse, 0x1, RZ, 0xc0, !PT ;  /* 0x000000013aff7812 */ /* 0x040fe4000786c0ff */
        /* <DEDUP_REMOVED lines=30> */
[----:B---3--:R4:W-:Y:S01]  /*fe880*/  @P4 STG.E.U8 desc[UR4][R34.64], R2 ;  /* 0x0000000222004986 */ /* 0x0089e2000c101104 */
[----:B------:R-:W-:Y:S02]  /*fe890*/  LOP3.LUT R45, R45, 0xfdffffff, RZ, 0xc0, !PT ;  /* 0xfdffffff2d2d7812 */ /* 0x000fe400078ec0ff */
[----:B----4-:R-:W-:Y:S01]  /*fe8a0*/  PRMT R2, R37, 0x7770, RZ ;  /* 0x0000777025027816 */ /* 0x010fe200000000ff */
        /* <DEDUP_REMOVED lines=14> */
[----:B------:R-:W-:Y:S02]  /*fe990*/  LOP3.LUT P0, RZ, R45, 0x2000000, RZ, 0xc0, !PT ;  /* 0x020000002dff7812 */ /* 0x000fe4000780c0ff */
        /* <DEDUP_REMOVED lines=9> */
[----:B------:R-:W-:Y:S02]  /*fea30*/  LOP3.LUT P0, RZ, R45, 0x800000, RZ, 0xc0, !PT ;  /* 0x008000002dff7812 */ /* 0x000fe4000780c0ff */
        /* <DEDUP_REMOVED lines=8> */
[----:B------:R-:W-:Y:S02]  /*feac0*/  LOP3.LUT P0, RZ, R45, 0x200000, RZ, 0xc0, !PT ;  /* 0x002000002dff7812 */ /* 0x000fe4000780c0ff */
[C---:B------:R-:W-:Y:S02]  /*fead0*/  LOP3.LUT P1, RZ, R58.reuse, 0x2000, RZ, 0xc0, !PT ;  /* 0x000020003aff7812 */ /* 0x040fe4000782c0ff */
[----:B------:R-:W-:-:S09]  /*feae0*/  LOP3.LUT P2, RZ, R58, 0x4000, RZ, 0xc0, !PT ;  /* 0x000040003aff7812 */ /* 0x000fd2000784c0ff */
        /* <DEDUP_REMOVED lines=136> */
[----:B------:R-:W4:Y:S04]  /*ff370*/  LDL.LU.64 R38, [R1+0x35c8] ;  /* 0x0035c80001267983 */ /* 0x000f280000300a00 */
[----:B------:R-:W4:Y:S04]  /*ff380*/  LDL.LU.64 R42, [R1+0x3600] ;  /* 0x00360000012a7983 */ /* 0x000f280000300a00 */
[----:B------:R-:W4:Y:S01]  /*ff390*/  LDL.LU R37, [R1+0x374] ;  /* 0x0003740001257983 */ /* 0x000f220000300800 */
        /* <DEDUP_REMOVED lines=17> */
[----:B0-----:R-:W2:Y:S04]  /*ff4b0*/  LDL.LU.64 R40, [R1+0x35f8] ;  /* 0x0035f80001287983 */ /* 0x001ea80000300a00 */
[----:B------:R-:W2:Y:S04]  /*ff4c0*/  LDL.LU.64 R20, [R1+0x35f0] ;  /* 0x0035f00001147983 */ /* 0x000ea80000300a00 */
        /* <DEDUP_REMOVED lines=8> */
[----:B------:R-:W-:Y:S01]  /*ff550*/  LOP3.LUT P5, RZ, R61, 0x100, RZ, 0xc0, !PT ;  /* 0x000001003dff7812 */ /* 0x000fe200078ac0ff */
        /* <DEDUP_REMOVED lines=10> */
[----:B0-----:R-:W-:-:S07]  /*ff600*/  PRMT R2, R36, 0x7772, RZ ;  /* 0x0000777224027816 */ /* 0x001fce00000000ff */
[----:B------:R-:W-:Y:S02]  /*ff610*/  @P0 LOP3.LUT R45, R45, 0x200, RZ, 0xfc, !PT ;  /* 0x000002002d2d0812 */ /* 0x000fe400078efcff */
[----:B------:R-:W-:Y:S01]  /*ff620*/  LOP3.LUT P0, RZ, R61, 0x400, RZ, 0xc0, !PT ;  /* 0x000004003dff7812 */ /* 0x000fe2000780c0ff */
[----:B----4-:R0:W-:Y:S02]  /*ff630*/  @P5 STG.E.U8 desc[UR4][R34.64], R2 ;  /* 0x0000000222005986 */ /* 0x0101e4000c101104 */
[----:B0-----:R-:W-:Y:S02]  /*ff640*/  PRMT R2, R36, 0x7773, RZ ;  /* 0x0000777324027816 */ /* 0x001fe400000000ff */
[----:B------:R-:W3:Y:S04]  /*ff650*/  LDL.LU R36, [R1+0x354] ;  /* 0x0003540001247983 */ /* 0x000ee80000300800 */
[----:B------:R-:W4:Y:S04]  /*ff660*/  LDL.LU.64 R24, [R1+0x3618] ;  /* 0x0036180001187983 */ /* 0x000f280000300a00 */
[----:B------:R0:W-:Y:S04]  /*ff670*/  @P6 STG.E.U8 desc[UR4][R32.64], R2 ;  /* 0x0000000220006986 */ /* 0x0001e8000c101104 */
[----:B------:R-:W4:Y:S04]  /*ff680*/  LDL.LU.64 R28, [R1+0x3620] ;  /* 0x00362000011c7983 */ /* 0x000f280000300a00 */
[----:B------:R-:W4:Y:S01]  /*ff690*/  LDL.LU.64 R34, [R1+0x3628] ;  /* 0x0036280001227983 */ /* 0x000f220000300a00 */
[----:B0-----:R-:W-:-:S03]  /*ff6a0*/  PRMT R2, R37, 0x7770, RZ ;  /* 0x0000777025027816 */ /* 0x001fc600000000ff */
[----:B------:R-:W4:Y:S04]  /*ff6b0*/  LDL.LU R31, [R1+0x344] ;  /* 0x00034400011f7983 */ /* 0x000f280000300800 */
        /* <DEDUP_REMOVED lines=14> */
[C---:B------:R-:W-:Y:S02]  /*ff7a0*/  LOP3.LUT P0, RZ, R45.reuse, 0x40, RZ, 0xc0, !PT ;  /* 0x000000402dff7812 */ /* 0x040fe4000780c0ff */
[----:B0-----:R-:W-:Y:S01]  /*ff7b0*/  PRMT R2, R30, 0x7770, RZ ;  /* 0x000077701e027816 */ /* 0x001fe200000000ff */
[----:B------:R-:W2:Y:S10]  /*ff7c0*/  LDL.LU.64 R20, [R1+0x5508] ;  /* 0x0055080001147983 */ /* 0x000eb40000300a00 */
[----:B------:R0:W-:Y:S01]  /*ff7d0*/  @P0 STG.E.U8 desc[UR4][R18.64], R2 ;  /* 0x0000000212000986 */ /* 0x0001e2000c101104 */
[----:B------:R-:W-:-:S02]  /*ff7e0*/  LOP3.LUT P0, RZ, R45, 0x20, RZ, 0xc0, !PT ;  /* 0x000000202dff7812 */ /* 0x000fc4000780c0ff */
[----:B------:R-:W-:Y:S01]  /*ff7f0*/  LOP3.LUT P1, RZ, R61, 0x80000, RZ, 0xc0, !PT ;  /* 0x000800003dff7812 */ /* 0x000fe2000782c0ff */
[----:B------:R-:W2:Y:S01]  /*ff800*/  LDL.LU R37, [R1+0x1d4] ;  /* 0x0001d40001257983 */ /* 0x000ea20000300800 */
[----:B0-----:R-:W-:-:S09]  /*ff810*/  PRMT R2, R30, 0x7771, RZ ;  /* 0x000077711e027816 */ /* 0x001fd200000000ff */
        /* <DEDUP_REMOVED lines=9> */
[----:B---3--:R-:W-:-:S09]  /*ff8b0*/  PRMT R2, R36, 0x7770, RZ ;  /* 0x0000777024027816 */ /* 0x008fd200000000ff */
        /* <DEDUP_REMOVED lines=47> */
[C---:B------:R-:W-:Y:S02]  /*ffbb0*/  LOP3.LUT P4, RZ, R61.reuse, 0x4000000, RZ, 0xc0, !PT ;  /* 0x040000003dff7812 */ /* 0x040fe4000788c0ff */
[----:B------:R-:W-:-:S07]  /*ffbc0*/  LOP3.LUT P5, RZ, R61, 0x8000000, RZ, 0xc0, !PT ;  /* 0x080000003dff7812 */ /* 0x000fce00078ac0ff */
[----:B------:R-:W-:Y:S02]  /*ffbd0*/  @P0 LOP3.LUT R45, R45, 0x1, RZ, 0xfc, !PT ;  /* 0x000000012d2d0812 */ /* 0x000fe400078efcff */
[----:B------:R-:W-:Y:S01]  /*ffbe0*/  LOP3.LUT P0, RZ, R61, 0x40000000, RZ, 0xc0, !PT ;  /* 0x400000003dff7812 */ /* 0x000fe2000780c0ff */
[----:B--2---:R0:W-:Y:S04]  /*ffbf0*/  @P3 STG.E.U8 desc[UR4][R40.64], R2 ;  /* 0x0000000228003986 */ /* 0x0041e8000c101104 */
[----:B0-----:R-:W2:Y:S01]  /*ffc00*/  LDL.LU.64 R40, [R1+0x3680] ;  /* 0x0036800001287983 */ /* 0x001ea20000300a00 */
[----:B---3--:R-:W-:-:S03]  /*ffc10*/  PRMT R2, R36, 0x7770, RZ ;  /* 0x0000777024027816 */ /* 0x008fc600000000ff */
[----:B------:R-:W3:Y:S01]  /*ffc20*/  LDL.LU.64 R18, [R1+0x3690] ;  /* 0x0036900001127983 */ /* 0x000ee20000300a00 */
[----:B------:R-:W-:Y:S02]  /*ffc30*/  LOP3.LUT P6, RZ, R61, 0x10000000, RZ, 0xc0, !PT ;  /* 0x100000003dff7812 */ /* 0x000fe400078cc0ff */
[----:B------:R-:W-:Y:S01]  /*ffc40*/  LOP3.LUT R45, R45, 0xfffffffd, RZ, 0xc0, !PT ;  /* 0xfffffffd2d2d7812 */ /* 0x000fe200078ec0ff */
[----:B------:R0:W-:Y:S03]  /*ffc50*/  @P4 STG.E.U8 desc[UR4][R32.64], R2 ;  /* 0x0000000220004986 */ /* 0x0001e6000c101104 */
[----:B------:R-:W-:Y:S02]  /*ffc60*/  @P0 LOP3.LUT R45, R45, 0x2, RZ, 0xfc, !PT ;  /* 0x000000022d2d0812 */ /* 0x000fe400078efcff */
[----:B------:R-:W-:Y:S02]  /*ffc70*/  LOP3.LUT P0, RZ, R61, 0x20000000, RZ, 0xc0, !PT ;  /* 0x200000003dff7812 */ /* 0x000fe4000780c0ff */
[C---:B0-----:R-:W-:Y:S01]  /*ffc80*/  PRMT R2, R36.reuse, 0x7771, RZ ;  /* 0x0000777124027816 */ /* 0x041fe200000000ff */
[----:B------:R-:W3:Y:S04]  /*ffc90*/  LDL.LU R32, [R1+0x358] ;  /* 0x0003580001207983 */ /* 0x000ee80000300800 */
[----:B----4-:R0:W-:Y:S04]  /*ffca0*/  @P5 STG.E.U8 desc[UR4][R28.64], R2 ;  /* 0x000000021c005986 */ /* 0x0101e8000c101104 */
[----:B------:R-:W4:Y:S04]  /*ffcb0*/  LDL.LU.64 R16, [R1+0x3698] ;  /* 0x0036980001107983 */ /* 0x000f280000300a00 */
[----:B------:R-:W4:Y:S01]  /*ffcc0*/  LDL.LU.64 R22, [R1+0x36a0] ;  /* 0x0036a00001167983 */ /* 0x000f220000300a00 */
[----:B0-----:R-:W-:-:S03]  /*ffcd0*/  PRMT R2, R36, 0x7772, RZ ;  /* 0x0000777224027816 */ /* 0x001fc600000000ff */
[----:B------:R-:W4:Y:S04]  /*ffce0*/  LDL.LU.64 R26, [R1+0x36a8] ;  /* 0x0036a800011a7983 */ /* 0x000f280000300a00 */
[----:B------:R0:W-:Y:S04]  /*ffcf0*/  @P6 STG.E.U8 desc[UR4][R34.64], R2 ;  /* 0x0000000222006986 */ /* 0x0001e8000c101104 */
[----:B------:R-:W4:Y:S04]  /*ffd00*/  LDL.LU R33, [R1+0x348] ;  /* 0x0003480001217983 */ /* 0x000f280000300800 */
        /* <DEDUP_REMOVED lines=12> */
[----:B0-----:R-:W4:Y:S04]  /*ffdd0*/  LDL.LU.64 R42, [R1+0x36d8] ;  /* 0x0036d800012a7983 */ /* 0x001f280000300a00 */
[----:B------:R-:W3:Y:S01]  /*ffde0*/  LDL.LU.64 R44, [R1+0x3688] ;  /* 0x00368800012c7983 */ /* 0x000ee20000300a00 */
[----:B------:R-:W-:-:S05]  /*ffdf0*/  PRMT R2, R60, 0x7771, RZ ;  /* 0x000077713c027816 */ /* 0x000fca00000000ff */
[----:B--2---:R0:W-:Y:S04]  /*ffe00*/  @P0 STG.E.U8 desc[UR4][R40.64], R2 ;  /* 0x0000000228000986 */ /* 0x0041e8000c101104 */
[----:B0-----:R-:W2:Y:S01]  /*ffe10*/  LDL.LU.64 R40, [R1+0x36e0] ;  /* 0x0036e00001287983 */ /* 0x001ea20000300a00 */
[----:B------:R-:W-:Y:S02]  /*ffe20*/  LOP3.LUT P0, RZ, R46, 0x80000000, RZ, 0xc0, !PT ;  /* 0x800000002eff7812 */ /* 0x000fe4000780c0ff */
[----:B------:R-:W-:Y:S02]  /*ffe30*/  PRMT R2, R60, 0x7772, RZ ;  /* 0x000077723c027816 */ /* 0x000fe400000000ff */
[C---:B------:R-:W-:Y:S02]  /*ffe40*/  LOP3.LUT P1, RZ, R37.reuse, 0x40, RZ, 0xc0, !PT ;  /* 0x0000004025ff7812 */ /* 0x040fe4000782c0ff */
[----:B------:R-:W-:-:S07]  /*ffe50*/  LOP3.LUT P2, RZ, R37, 0x80, RZ, 0xc0, !PT ;  /* 0x0000008025ff7812 */ /* 0x000fce000784c0ff */
[----:B---3--:R0:W-:Y:S01]  /*ffe60*/  @P0 STG.E.U8 desc[UR4][R44.64], R2 ;  /* 0x000000022c000986 */ /* 0x0081e2000c101104 */
[----:B------:R-:W-:Y:S02]  /*ffe70*/  LOP3.LUT P0, RZ, R46, 0x40000000, RZ, 0xc0, !PT ;  /* 0x400000002eff7812 */ /* 0x000fe4000780c0ff */
[----:B0-----:R-:W-:-:S11]  /*ffe80*/  PRMT R2, R60, 0x7773, RZ ;  /* 0x000077733c027816 */ /* 0x001fd600000000ff */
[----:B------:R0:W-:Y:S01]  /*ffe90*/  @P0 STG.E.U8 desc[UR4][R18.64], R2 ;  /* 0x0000000212000986 */ /* 0x0001e2000c101104 */
        /* <DEDUP_REMOVED lines=60> */
[----:B------:R-:W2:Y:S01]  /*100260*/  LDL.LU R25, [R1+0x34c] ;  /* 0x00034c0001197983 */ /* 0x000ea20000300800 */
[----:B------:R-:W-:-:S03]  /*100270*/  LOP3.LUT P4, RZ, R37, 0x2000, RZ, 0xc0, !PT ;  /* 0x0000200025ff7812 */ /* 0x000fc6000788c0ff */
[----:B------:R-:W2:Y:S04]  /*100280*/  LDL.LU.64 R16, [R1+0x3738] ;  /* 0x0037380001107983 */ /* 0x000ea80000300a00 */
[----:B------:R-:W-:Y:S01]  /*100290*/  @P0 LOP3.LUT R46, R46, 0x800000, RZ, 0xfc, !PT ;  /* 0x008000002e2e0812 */ /* 0x000fe200078efcff */
[----:B------:R-:W2:Y:S01]  /*1002a0*/  LDL.LU.64 R22, [R1+0x3740] ;  /* 0x0037400001167983 */ /* 0x000ea20000300a00 */
[C---:B------:R-:W-:Y:S02]  /*1002b0*/  LOP3.LUT P0, RZ, R37.reuse, 0x40000, RZ, 0xc0, !PT ;  /* 0x0004000025ff7812 */ /* 0x040fe4000780c0ff */
[----:B------:R-:W-:Y:S01]  /*1002c0*/  LOP3.LUT R46, R46, 0xfeffffff, RZ, 0xc0, !PT ;  /* 0xfeffffff2e2e7812 */ /* 0x000fe200078ec0ff */
[----:B------:R-:W2:Y:S01]  /*1002d0*/  LDL.LU.64 R26, [R1+0x3748] ;  /* 0x00374800011a7983 */ /* 0x000ea20000300a00 */
[----:B------:R-:W-:-:S02]  /*1002e0*/  LOP3.LUT P5, RZ, R37, 0x4000, RZ, 0xc0, !PT ;  /* 0x0000400025ff7812 */ /* 0x000fc400078ac0ff */
[----:B------:R-:W-:Y:S02]  /*1002f0*/  PRMT R2, R36, 0x7773, RZ ;  /* 0x0000777324027816 */ /* 0x000fe400000000ff */
[C---:B------:R-:W-:Y:S01]  /*100300*/  LOP3.LUT P6, RZ, R37.reuse, 0x8000, RZ, 0xc0, !PT ;  /* 0x0000800025ff7812 */ /* 0x040fe200078cc0ff */
[----:B------:R-:W2:Y:S04]  /*100310*/  LDL.LU R36, [R1+0x330] ;  /* 0x0003300001247983 */ /* 0x000ea80000300800 */
[----:B------:R-:W-:Y:S02]  /*100320*/  @P0 LOP3.LUT R46, R46, 0x1000000, RZ, 0xfc, !PT ;  /* 0x010000002e2e0812 */ /* 0x000fe400078efcff */
[----:B------:R-:W-:Y:S01]  /*100330*/  LOP3.LUT P0, RZ, R37, 0x20000, RZ, 0xc0, !PT ;  /* 0x0002000025ff7812 */ /* 0x000fe2000780c0ff */
[----:B---3--:R4:W-:Y:S01]  /*100340*/  @P4 STG.E.U8 desc[UR4][R30.64], R2 ;  /* 0x000000021e004986 */ /* 0x0089e2000c101104 */
[----:B------:R-:W-:-:S02]  /*100350*/  LOP3.LUT R46, R46, 0xfdffffff, RZ, 0xc0, !PT ;  /* 0xfdffffff2e2e7812 */ /* 0x000fc400078ec0ff */
[----:B----4-:R-:W-:Y:S01]  /*100360*/  PRMT R2, R39, 0x7770, RZ ;  /* 0x0000777027027816 */ /* 0x010fe200000000ff */
[----:B------:R-:W3:Y:S08]  /*100370*/  LDL.LU.64 R30, [R1+0x3750] ;  /* 0x00375000011e7983 */ /* 0x000ef00000300a00 */
[----:B------:R-:W-:Y:S02]  /*100380*/  @P0 LOP3.LUT R46, R46, 0x2000000, RZ, 0xfc, !PT ;  /* 0x020000002e2e0812 */ /* 0x000fe400078efcff */
[----:B------:R-:W-:Y:S01]  /*100390*/  LOP3.LUT P0, RZ, R37, 0x10000, RZ, 0xc0, !PT ;  /* 0x0001000025ff7812 */ /* 0x000fe2000780c0ff */
[----:B------:R0:W-:Y:S02]  /*1003a0*/  @P5 STG.E.U8 desc[UR4][R28.64], R2 ;  /* 0x000000021c005986 */ /* 0x0001e4000c101104 */
[----:B0-----:R-:W-:-:S02]  /*1003b0*/  PRMT R2, R39, 0x7771, RZ ;  /* 0x0000777127027816 */ /* 0x001fc400000000ff */
        /* <DEDUP_REMOVED lines=10> */
[----:B------:R-:W4:Y:S01]  /*100460*/  LDL.LU.64 R38, [R1+0x3770] ;  /* 0x0037700001267983 */ /* 0x000f220000300a00 */
[----:B0-----:R-:W-:-:S03]  /*100470*/  PRMT R2, R24, 0x7770, RZ ;  /* 0x0000777018027816 */ /* 0x001fc600000000ff */
[----:B------:R-:W4:Y:S06]  /*100480*/  LDL.LU.64 R42, [R1+0x3778] ;  /* 0x00377800012a7983 */ /* 0x000f2c0000300a00 */
[----:B--2---:R0:W-:Y:S04]  /*100490*/  @P0 STG.E.U8 desc[UR4][R40.64], R2 ;  /* 0x0000000228000986 */ /* 0x0041e8000c101104 */
[----:B0-----:R-:W2:Y:S01]  /*1004a0*/  LDL.LU R40, [R1+0x320] ;  /* 0x0003200001287983 */ /* 0x001ea20000300800 */
[----:B------:R-:W-:-:S02]  /*1004b0*/  LOP3.LUT P0, RZ, R46, 0x800000, RZ, 0xc0, !PT ;  /* 0x008000002eff7812 */ /* 0x000fc4000780c0ff */
[----:B------:R-:W-:Y:S01]  /*1004c0*/  PRMT R2, R24, 0x7771, RZ ;  /* 0x0000777118027816 */ /* 0x000fe200000000ff */
[----:B------:R-:W2:Y:S10]  /*1004d0*/  LDL.LU R41, [R1+0x1d8] ;  /* 0x0001d80001297983 */ /* 0x000eb40000300800 */
        /* <DEDUP_REMOVED lines=32> */
[----:B--2---:R-:W-:-:S05]  /*1006e0*/  PRMT R2, R40, 0x7770, RZ ;  /* 0x0000777028027816 */ /* 0x004fca00000000ff */
[----:B------:R0:W-:Y:S04]  /*1006f0*/  @P6 STG.E.U8 desc[UR4][R42.64], R2 ;  /* 0x000000022a006986 */ /* 0x0001e8000c101104 */
[----:B0-----:R-:W2:Y:S04]  /*100700*/  LDL.LU.64 R42, [R1+0x3780] ;  /* 0x00378000012a7983 */ /* 0x001ea80000300a00 */
[----:B------:R-:W3:Y:S01]  /*100710*/  LDL.LU.64 R30, [R1+0x3788] ;  /* 0x00378800011e7983 */ /* 0x000ee20000300a00 */
[----:B------:R-:W-:-:S03]  /*100720*/  LOP3.LUT P3, RZ, R37, 0x80000000, RZ, 0xc0, !PT ;  /* 0x8000000025ff7812 */ /* 0x000fc6000786c0ff */
[----:B------:R-:W4:Y:S04]  /*100730*/  LDL.LU.64 R34, [R1+0x3790] ;  /* 0x0037900001227983 */ /* 0x000f280000300a00 */
[----:B------:R-:W4:Y:S04]  /*100740*/  LDL.LU.64 R32, [R1+0x3798] ;  /* 0x0037980001207983 */ /* 0x000f280000300a00 */
[----:B------:R-:W4:Y:S04]  /*100750*/  LDL.LU.64 R38, [R1+0x37a0] ;  /* 0x0037a00001267983 */ /* 0x000f280000300a00 */
[----:B------:R-:W4:Y:S04]  /*100760*/  LDL.LU.64 R36, [R1+0x37a8] ;  /* 0x0037a80001247983 */ /* 0x000f280000300a00 */
[----:B------:R-:W4:Y:S01]  /*100770*/  LDL.LU R3, [R1+0x310] ;  /* 0x0003100001037983 */ /* 0x000f220000300800 */
[----:B------:R-:W-:-:S02]  /*100780*/  PRMT R2, R40, 0x7771, RZ ;  /* 0x0000777128027816 */ /* 0x000fc400000000ff */
        /* <DEDUP_REMOVED lines=19> */
[----:B------:R-:W-:Y:S01]  /*1008c0*/  LOP3.LUT R46, R46, 0xfffeffff, RZ, 0xc0, !PT ;  /* 0xfffeffff2e2e7812 */ /* 0x000fe200078ec0ff */
[----:B--2---:R0:W-:Y:S04]  /*1008d0*/  @P3 STG.E.U8 desc[UR4][R42.64], R2 ;  /* 0x000000022a003986 */ /* 0x0041e8000c101104 */
[----:B0-----:R-:W2:Y:S04]  /*1008e0*/  LDL.LU.64 R42, [R1+0x37b0] ;  /* 0x0037b000012a7983 */ /* 0x001ea80000300a00 */
[----:B------:R-:W2:Y:S04]  /*1008f0*/  LDL.LU R28, [R1+0x300] ;  /* 0x00030000011c7983 */ /* 0x000ea80000300800 */
[----:B------:R-:W2:Y:S04]  /*100900*/  LDL.LU.64 R60, [R1+0x37b8] ;  /* 0x0037b800013c7983 */ /* 0x000ea80000300a00 */
[----:B------:R-:W2:Y:S04]  /*100910*/  LDL.LU.64 R18, [R1+0x37c0] ;  /* 0x0037c00001127983 */ /* 0x000ea80000300a00 */
[----:B------:R-:W2:Y:S04]  /*100920*/  LDL.LU.64 R16, [R1+0x37c8] ;  /* 0x0037c80001107983 */ /* 0x000ea80000300a00 */
[----:B------:R-:W2:Y:S01]  /*100930*/  LDL.LU.64 R22, [R1+0x37d0] ;  /* 0x0037d00001167983 */ /* 0x000ea20000300a00 */
[----:B------:R-:W-:-:S03]  /*100940*/  LOP3.LUT P4, RZ, R41, 0x1, RZ, 0xc0, !PT ;  /* 0x0000000129ff7812 */ /* 0x000fc6000788c0ff */
[----:B------:R-:W2:Y:S01]  /*100950*/  LDL.LU R29, [R1+0x334] ;  /* 0x00033400011d7983 */ /* 0x000ea20000300800 */
[----:B------:R-:W-:-:S03]  /*100960*/  @P0 LOP3.LUT R46, R46, 0x10000, RZ, 0xfc, !PT ;  /* 0x000100002e2e0812 */ /* 0x000fc600078efcff */
[----:B------:R-:W2:Y:S01]  /*100970*/  LDL.LU.64 R26, [R1+0x37d8] ;  /* 0x0037d800011a7983 */ /* 0x000ea20000300a00 */
[C---:B------:R-:W-:Y:S02]  /*100980*/  LOP3.LUT P0, RZ, R41.reuse, 0x10, RZ, 0xc0, !PT ;  /* 0x0000001029ff7812 */ /* 0x040fe4000780c0ff */
[C---:B------:R-:W-:Y:S01]  /*100990*/  LOP3.LUT P5, RZ, R41.reuse, 0x2, RZ, 0xc0, !PT ;  /* 0x0000000229ff7812 */ /* 0x040fe200078ac0ff */
[----:B------:R-:W2:Y:S01]  /*1009a0*/  LDL.LU.64 R24, [R1+0x37e0] ;  /* 0x0037e00001187983 */ /* 0x000ea20000300a00 */
[----:B------:R-:W-:Y:S02]  /*1009b0*/  PRMT R2, R40, 0x7772, RZ ;  /* 0x0000777228027816 */ /* 0x000fe400000000ff */
[----:B------:R-:W-:Y:S02]  /*1009c0*/  LOP3.LUT P6, RZ, R41, 0x4, RZ, 0xc0, !PT ;  /* 0x0000000429ff7812 */ /* 0x000fe400078cc0ff */
[----:B------:R-:W-:Y:S01]  /*1009d0*/  LOP3.LUT R46, R46, 0xfffdffff, RZ, 0xc0, !PT ;  /* 0xfffdffff2e2e7812 */ /* 0x000fe200078ec0ff */
[----:B---3--:R0:W-:Y:S04]  /*1009e0*/  @P4 STG.E.U8 desc[UR4][R30.64], R2 ;  /* 0x000000021e004986 */ /* 0x0081e8000c101104 */
[----:B------:R-:W-:-:S02]  /*1009f0*/  @P0 LOP3.LUT R46, R46, 0x20000, RZ, 0xfc, !PT ;  /* 0x000200002e2e0812 */ /* 0x000fc400078efcff */
[----:B------:R-:W-:Y:S02]  /*100a00*/  LOP3.LUT P0, RZ, R41, 0x8, RZ, 0xc0, !PT ;  /* 0x0000000829ff7812 */ /* 0x000fe4000780c0ff */
[----:B0-----:R-:W-:Y:S02]  /*100a10*/  PRMT R2, R40, 0x7773, RZ ;  /* 0x0000777328027816 */ /* 0x001fe400000000ff */
[----:B------:R-:W3:Y:S04]  /*100a20*/  LDL.LU R40, [R1+0x324] ;  /* 0x0003240001287983 */ /* 0x000ee80000300800 */
[----:B----4-:R0:W-:Y:S04]  /*100a30*/  @P5 STG.E.U8 desc[UR4][R34.64], R2 ;  /* 0x0000000222005986 */ /* 0x0101e8000c101104 */
[----:B------:R-:W4:Y:S01]  /*100a40*/  LDL.LU.64 R30, [R1+0x37e8] ;  /* 0x0037e800011e7983 */ /* 0x000f220000300a00 */
[----:B0-----:R-:W-:-:S03]  /*100a50*/  PRMT R2, R3, 0x7770, RZ ;  /* 0x0000777003027816 */ /* 0x001fc600000000ff */
[----:B------:R-:W3:Y:S04]  /*100a60*/  LDL.LU.64 R34, [R1+0x37f0] ;  /* 0x0037f00001227983 */ /* 0x000ee80000300a00 */
[----:B------:R0:W-:Y:S02]  /*100a70*/  @P6 STG.E.U8 desc[UR4][R32.64], R2 ;  /* 0x0000000220006986 */ /* 0x0001e4000c101104 */
[----:B0-----:R-:W-:Y:S02]  /*100a80*/  PRMT R2, R3, 0x7771, RZ ;  /* 0x0000777103027816 */ /* 0x001fe400000000ff */
[----:B------:R-:W3:Y:S04]  /*100a90*/  LDL.LU.64 R32, [R1+0x37f8] ;  /* 0x0037f80001207983 */ /* 0x000ee80000300a00 */
[----:B------:R0:W-:Y:S01]  /*100aa0*/  @P0 STG.E.U8 desc[UR4][R38.64], R2 ;  /* 0x0000000226000986 */ /* 0x0001e2000c101104 */
[----:B------:R-:W-:-:S02]  /*100ab0*/  LOP3.LUT P0, RZ, R46, 0x20000, RZ, 0xc0, !PT ;  /* 0x000200002eff7812 */ /* 0x000fc4000780c0ff */
[----:B0-----:R-:W-:Y:S01]  /*100ac0*/  PRMT R2, R3, 0x7772, RZ ;  /* 0x0000777203027816 */ /* 0x001fe200000000ff */
[----:B------:R-:W3:Y:S10]  /*100ad0*/  LDL.LU.64 R38, [R1+0x3800] ;  /* 0x0038000001267983 */ /* 0x000ef40000300a00 */
[----:B------:R0:W-:Y:S04]  /*100ae0*/  @P0 STG.E.U8 desc[UR4][R36.64], R2 ;  /* 0x0000000224000986 */ /* 0x0001e8000c101104 */
[----:B0-----:R-:W3:Y:S01]  /*100af0*/  LDL.LU.64 R36, [R1+0x3808] ;  /* 0x0038080001247983 */ /* 0x001ee20000300a00 */
[----:B------:R-:W-:-:S02]  /*100b00*/  LOP3.LUT P0, RZ, R46, 0x10000, RZ, 0xc0, !PT ;  /* 0x000100002eff7812 */ /* 0x000fc4000780c0ff */
[----:B------:R-:W-:-:S11]  /*100b10*/  PRMT R2, R3, 0x7773, RZ ;  /* 0x0000777303027816 */ /* 0x000fd600000000ff */
        /* <DEDUP_REMOVED lines=26> */
[----:B0-----:R-:W-:Y:S01]  /*100cc0*/  PRMT R2, R29, 0x7773, RZ ;  /* 0x000077731d027816 */ /* 0x001fe200000000ff */
[----:B------:R-:W4:Y:S04]  /*100cd0*/  LDL.LU.64 R30, [R1+0x3818] ;  /* 0x00381800011e7983 */ /* 0x000f280000300a00 */
[----:B---3--:R0:W-:Y:S01]  /*100ce0*/  @P2 STG.E.U8 desc[UR4][R34.64], R2 ;  /* 0x0000000222002986 */ /* 0x0081e2000c101104 */
[----:B------:R-:W-:-:S03]  /*100cf0*/  LOP3.LUT P5, RZ, R41, 0x10000, RZ, 0xc0, !PT ;  /* 0x0001000029ff7812 */ /* 0x000fc600078ac0ff */
[----:B------:R-:W3:Y:S01]  /*100d00*/  LDL.LU.64 R28, [R1+0x3820] ;  /* 0x00382000011c7983 */ /* 0x000ee20000300a00 */
[----:B0-----:R-:W-:-:S03]  /*100d10*/  PRMT R2, R40, 0x7770, RZ ;  /* 0x0000777028027816 */ /* 0x001fc600000000ff */
[----:B------:R-:W3:Y:S04]  /*100d20*/  LDL.LU.64 R34, [R1+0x3828] ;  /* 0x0038280001227983 */ /* 0x000ee80000300a00 */
[----:B------:R0:W-:Y:S02]  /*100d30*/  @P3 STG.E.U8 desc[UR4][R32.64], R2 ;  /* 0x0000000220003986 */ /* 0x0001e4000c101104 */
[----:B0-----:R-:W-:-:S05]  /*100d40*/  PRMT R2, R40, 0x7771, RZ ;  /* 0x0000777128027816 */ /* 0x001fca00000000ff */
[----:B------:R0:W-:Y:S02]  /*100d50*/  @P4 STG.E.U8 desc[UR4][R38.64], R2 ;  /* 0x0000000226004986 */ /* 0x0001e4000c101104 */
[----:B0-----:R-:W-:-:S05]  /*100d60*/  PRMT R2, R40, 0x7772, RZ ;  /* 0x0000777228027816 */ /* 0x001fca00000000ff */
[----:B------:R0:W-:Y:S04]  /*100d70*/  @P5 STG.E.U8 desc[UR4][R36.64], R2 ;  /* 0x0000000224005986 */ /* 0x0001e8000c101104 */
[----:B0-----:R-:W4:Y:S01]  /*100d80*/  LDL.LU R36, [R1+0x314] ;  /* 0x0003140001247983 */ /* 0x001f220000300800 */
[C---:B------:R-:W-:Y:S02]  /*100d90*/  LOP3.LUT P6, RZ, R41.reuse, 0x20000, RZ, 0xc0, !PT ;  /* 0x0002000029ff7812 */ /* 0x040fe400078cc0ff */
[----:B------:R-:W-:Y:S01]  /*100da0*/  PRMT R2, R40, 0x7773, RZ ;  /* 0x0000777328027816 */ /* 0x000fe200000000ff */
[----:B------:R-:W3:Y:S04]  /*100db0*/  LDL.LU.64 R32, [R1+0x3830] ;  /* 0x0038300001207983 */ /* 0x000ee80000300a00 */
[----:B------:R-:W3:Y:S01]  /*100dc0*/  LDL.LU.64 R38, [R1+0x3838] ;  /* 0x0038380001267983 */ /* 0x000ee20000300a00 */
[----:B------:R-:W-:-:S05]  /*100dd0*/  LOP3.LUT P0, RZ, R41, 0x40000000, RZ, 0xc0, !PT ;  /* 0x4000000029ff7812 */ /* 0x000fca000780c0ff */
[----:B--2---:R0:W-:Y:S04]  /*100de0*/  @P6 STG.E.U8 desc[UR4][R42.64], R2 ;  /* 0x000000022a006986 */ /* 0x0041e8000c101104 */
[----:B0-----:R-:W2:Y:S04]  /*100df0*/  LDL.LU.64 R42, [R1+0x3840] ;  /* 0x00384000012a7983 */ /* 0x001ea80000300a00 */
[----:B------:R-:W2:Y:S01]  /*100e00*/  LDL.LU R3, [R1+0x304] ;  /* 0x0003040001037983 */ /* 0x000ea20000300800 */
[----:B------:R-:W-:Y:S02]  /*100e10*/  LOP3.LUT R46, R46, 0xfffffffb, RZ, 0xc0, !PT ;  /* 0xfffffffb2e2e7812 */ /* 0x000fe400078ec0ff */
[----:B------:R-:W-:Y:S01]  /*100e20*/  LOP3.LUT P3, RZ, R41, 0x40000, RZ, 0xc0, !PT ;  /* 0x0004000029ff7812 */ /* 0x000fe2000786c0ff */
[----:B------:R-:W2:Y:S01]  /*100e30*/  LDL.LU R37, [R1+0x1dc] ;  /* 0x0001dc0001257983 */ /* 0x000ea20000300800 */
        /* <DEDUP_REMOVED lines=22> */
[C---:B------:R-:W-:Y:S02]  /*100fa0*/  LOP3.LUT P5, RZ, R41.reuse, 0x100000, RZ, 0xc0, !PT ;  /* 0x0010000029ff7812 */ /* 0x040fe400078ac0ff */
[----:B------:R-:W-:-:S02]  /*100fb0*/  LOP3.LUT P6, RZ, R41, 0x200000, RZ, 0xc0, !PT ;  /* 0x0020000029ff7812 */ /* 0x000fc400078cc0ff */
[----:B------:R-:W-:-:S03]  /*100fc0*/  LOP3.LUT P1, RZ, R41, 0x80000000, RZ, 0xc0, !PT ;  /* 0x8000000029ff7812 */ /* 0x000fc6000782c0ff */
[----:B------:R-:W-:Y:S02]  /*100fd0*/  @P0 LOP3.LUT R46, R46, 0x200, RZ, 0xfc, !PT ;  /* 0x000002002e2e0812 */ /* 0x000fe400078efcff */
[----:B------:R-:W-:Y:S02]  /*100fe0*/  LOP3.LUT P0, RZ, R41, 0x400000, RZ, 0xc0, !PT ;  /* 0x0040000029ff7812 */ /* 0x000fe4000780c0ff */
[----:B------:R-:W2:Y:S04]  /*100ff0*/  LDL.LU.64 R40, [R1+0x3848] ;  /* 0x0038480001287983 */ /* 0x000ea80000300a00 */
[----:B------:R-:W2:Y:S04]  /*101000*/  LDL.LU.64 R60, [R1+0x3850] ;  /* 0x00385000013c7983 */ /* 0x000ea80000300a00 */
[----:B------:R-:W2:Y:S01]  /*101010*/  LDL.LU.64 R18, [R1+0x3858] ;  /* 0x0038580001127983 */ /* 0x000ea20000300a00 */
[----:B----4-:R-:W-:-:S05]  /*101020*/  PRMT R2, R36, 0x7770, RZ ;  /* 0x0000777024027816 */ /* 0x010fca00000000ff */
[----:B------:R0:W-:Y:S04]  /*101030*/  @P3 STG.E.U8 desc[UR4][R30.64], R2 ;  /* 0x000000021e003986 */ /* 0x0001e8000c101104 */
[----:B0-----:R-:W4:Y:S04]  /*101040*/  LDL.LU R30, [R1+0x338] ;  /* 0x00033800011e7983 */ /* 0x001f280000300800 */
[----:B------:R-:W4:Y:S04]  /*101050*/  LDL.LU.64 R16, [R1+0x3860] ;  /* 0x0038600001107983 */ /* 0x000f280000300a00 */
[----:B------:R-:W4:Y:S01]  /*101060*/  LDL.LU.64 R22, [R1+0x3868] ;  /* 0x0038680001167983 */ /* 0x000f220000300a00 */
[----:B------:R-:W-:-:S03]  /*101070*/  PRMT R2, R36, 0x7771, RZ ;  /* 0x0000777124027816 */ /* 0x000fc600000000ff */
[----:B------:R-:W4:Y:S04]  /*101080*/  LDL.LU.64 R26, [R1+0x3870] ;  /* 0x00387000011a7983 */ /* 0x000f280000300a00 */
[----:B---3--:R0:W-:Y:S02]  /*101090*/  @P4 STG.E.U8 desc[UR4][R28.64], R2 ;  /* 0x000000021c004986 */ /* 0x0081e4000c101104 */
[----:B0-----:R-:W-:-:S05]  /*1010a0*/  PRMT R2, R36, 0x7772, RZ ;  /* 0x0000777224027816 */ /* 0x001fca00000000ff */
[----:B------:R0:W-:Y:S02]  /*1010b0*/  @P5 STG.E.U8 desc[UR4][R34.64], R2 ;  /* 0x0000000222005986 */ /* 0x0001e4000c101104 */
[----:B0-----:R-:W-:Y:S02]  /*1010c0*/  PRMT R2, R36, 0x7773, RZ ;  /* 0x0000777324027816 */ /* 0x001fe400000000ff */
[----:B------:R-:W3:Y:S04]  /*1010d0*/  LDL.LU R36, [R1+0x328] ;  /* 0x0003280001247983 */ /* 0x000ee80000300800 */
[----:B------:R-:W3:Y:S04]  /*1010e0*/  LDL.LU.64 R24, [R1+0x3878] ;  /* 0x0038780001187983 */ /* 0x000ee80000300a00 */
[----:B------:R-:W3:Y:S04]  /*1010f0*/  LDL.LU.64 R28, [R1+0x3880] ;  /* 0x00388000011c7983 */ /* 0x000ee80000300a00 */
[----:B------:R0:W-:Y:S04]  /*101100*/  @P6 STG.E.U8 desc[UR4][R32.64], R2 ;  /* 0x0000000220006986 */ /* 0x0001e8000c101104 */
[----:B------:R-:W3:Y:S04]  /*101110*/  LDL.LU.64 R34, [R1+0x3888] ;  /* 0x0038880001227983 */ /* 0x000ee80000300a00 */
[----:B0-----:R-:W3:Y:S04]  /*101120*/  LDL.LU.64 R32, [R1+0x3890] ;  /* 0x0038900001207983 */ /* 0x001ee80000300a00 */
[----:B------:R-:W3:Y:S01]  /*101130*/  LDL.LU R31, [R1+0x318] ;  /* 0x00031800011f7983 */ /* 0x000ee20000300800 */
[----:B--2---:R-:W-:-:S05]  /*101140*/  PRMT R2, R3, 0x7770, RZ ;  /* 0x0000777003027816 */ /* 0x004fca00000000ff */
[----:B------:R0:W-:Y:S01]  /*101150*/  @P0 STG.E.U8 desc[UR4][R38.64], R2 ;  /* 0x0000000226000986 */ /* 0x0001e2000c101104 */
[C---:B------:R-:W-:Y:S02]  /*101160*/  LOP3.LUT P0, RZ, R46.reuse, 0x200, RZ, 0xc0, !PT ;  /* 0x000002002eff7812 */ /* 0x040fe4000780c0ff */
[----:B0-----:R-:W-:Y:S01]  /*101170*/  PRMT R2, R3, 0x7771, RZ ;  /* 0x0000777103027816 */ /* 0x001fe200000000ff */
[----:B------:R-:W2:Y:S10]  /*101180*/  LDL.LU.64 R38, [R1+0x3898] ;  /* 0x0038980001267983 */ /* 0x000eb40000300a00 */
[----:B------:R0:W-:Y:S04]  /*101190*/  @P0 STG.E.U8 desc[UR4][R42.64], R2 ;  /* 0x000000022a000986 */ /* 0x0001e8000c101104 */
[----:B0-----:R-:W2:Y:S01]  /*1011a0*/  LDL.LU.64 R42, [R1+0x38a0] ;  /* 0x0038a000012a7983 */ /* 0x001ea20000300a00 */
[----:B------:R-:W-:-:S02]  /*1011b0*/  LOP3.LUT P0, RZ, R46, 0x100, RZ, 0xc0, !PT ;  /* 0x000001002eff7812 */ /* 0x000fc4000780c0ff */
[----:B------:R-:W-:-:S11]  /*1011c0*/  PRMT R2, R3, 0x7772, RZ ;  /* 0x0000777203027816 */ /* 0x000fd600000000ff */
[----:B------:R0:W-:Y:S01]  /*1011d0*/  @P0 STG.E.U8 desc[UR4][R40.64], R2 ;  /* 0x0000000228000986 */ /* 0x0001e2000c101104 */
[C---:B------:R-:W-:Y:S02]  /*1011e0*/  LOP3.LUT P0, RZ, R46.reuse, 0x80, RZ, 0xc0, !PT ;  /* 0x000000802eff7812 */ /* 0x040fe4000780c0ff */
[----:B0-----:R-:W-:Y:S01]  /*1011f0*/  PRMT R2, R3, 0x7773, RZ ;  /* 0x0000777303027816 */ /* 0x001fe200000000ff */
[----:B------:R-:W2:Y:S10]  /*101200*/  LDL.LU.64 R40, [R1+0x38a8] ;  /* 0x0038a80001287983 */ /* 0x000eb40000300a00 */
[----:B------:R4:W-:Y:S01]  /*101210*/  @P0 STG.E.U8 desc[UR4][R60.64], R2 ;  /* 0x000000023c000986 */ /* 0x0009e2000c101104 */
[----:B------:R-:W-:-:S02]  /*101220*/  LOP3.LUT P0, RZ, R46, 0x40, RZ, 0xc0, !PT ;  /* 0x000000402eff7812 */ /* 0x000fc4000780c0ff */
[----:B------:R-:W-:Y:S02]  /*101230*/  LOP3.LUT P2, RZ, R37, 0x1, RZ, 0xc0, !PT ;  /* 0x0000000125ff7812 */ /* 0x000fe4000784c0ff */
[----:B----4-:R-:W-:-:S09]  /*101240*/  PRMT R2, R30, 0x7770, RZ ;  /* 0x000077701e027816 */ /* 0x010fd200000000ff */
        /* <DEDUP_REMOVED lines=23> */
[----:B--2---:R0:W-:Y:S02]  /*1013c0*/  @P4 STG.E.U8 desc[UR4][R38.64], R2 ;  /* 0x0000000226004986 */ /* 0x0041e4000c101104 */
[----:B0-----:R-:W-:-:S05]  /*1013d0*/  PRMT R2, R31, 0x7771, RZ ;  /* 0x000077711f027816 */ /* 0x001fca00000000ff */
[----:B------:R0:W-:Y:S04]  /*1013e0*/  @P5 STG.E.U8 desc[UR4][R42.64], R2 ;  /* 0x000000022a005986 */ /* 0x0001e8000c101104 */
[----:B0-----:R-:W2:Y:S04]  /*1013f0*/  LDL.LU.64 R42, [R1+0x38b0] ;  /* 0x0038b000012a7983 */ /* 0x001ea80000300a00 */
[----:B------:R-:W3:Y:S04]  /*101400*/  LDL.LU.64 R28, [R1+0x38b8] ;  /* 0x0038b800011c7983 */ /* 0x000ee80000300a00 */
[----:B------:R-:W4:Y:S04]  /*101410*/  LDL.LU.64 R34, [R1+0x38c0] ;  /* 0x0038c00001227983 */ /* 0x000f280000300a00 */
[----:B------:R-:W4:Y:S04]  /*101420*/  LDL.LU.64 R32, [R1+0x38c8] ;  /* 0x0038c80001207983 */ /* 0x000f280000300a00 */
[----:B------:R-:W3:Y:S01]  /*101430*/  LDL.LU R36, [R1+0x308] ;  /* 0x0003080001247983 */ /* 0x000ee20000300800 */
[----:B------:R-:W-:-:S03]  /*101440*/  LOP3.LUT P6, RZ, R37, 0x10, RZ, 0xc0, !PT ;  /* 0x0000001025ff7812 */ /* 0x000fc600078cc0ff */
[----:B------:R-:W4:Y:S01]  /*101450*/  LDL.LU.64 R38, [R1+0x38d0] ;  /* 0x0038d00001267983 */ /* 0x000f220000300a00 */
[----:B------:R-:W-:Y:S02]  /*101460*/  PRMT R2, R31, 0x7772, RZ ;  /* 0x000077721f027816 */ /* 0x000fe400000000ff */
[----:B------:R-:W-:-:S07]  /*101470*/  LOP3.LUT P3, RZ, R37, 0x20, RZ, 0xc0, !PT ;  /* 0x0000002025ff7812 */ /* 0x000fce000786c0ff */
[----:B------:R0:W-:Y:S04]  /*101480*/  @P6 STG.E.U8 desc[UR4][R40.64], R2 ;  /* 0x0000000228006986 */ /* 0x0001e8000c101104 */
[----:B0-----:R-:W4:Y:S04]  /*101490*/  LDL.LU.64 R40, [R1+0x38d8] ;  /* 0x0038d80001287983 */ /* 0x001f280000300a00 */
[----:B------:R-:W4:Y:S01]  /*1014a0*/  LDL.LU R26, [R1+0x33c] ;  /* 0x00033c00011a7983 */ /* 0x000f220000300800 */
[----:B------:R-:W-:Y:S02]  /*1014b0*/  PRMT R2, R31, 0x7773, RZ ;  /* 0x000077731f027816 */ /* 0x000fe400000000ff */
[----:B------:R-:W-:-:S02]  /*1014c0*/  LOP3.LUT P0, RZ, R37, 0x20000, RZ, 0xc0, !PT ;  /* 0x0002000025ff7812 */ /* 0x000fc4000780c0ff */
        /* <DEDUP_REMOVED lines=8> */
[----:B0-----:R-:W2:Y:S06]  /*101550*/  LDL.LU.64 R42, [R1+0x38e0] ;  /* 0x0038e000012a7983 */ /* 0x001eac0000300a00 */
[----:B------:R-:W-:-:S02]  /*101560*/  @P0 LOP3.LUT R47, R47, 0x10000000, RZ, 0xfc, !PT ;  /* 0x100000002f2f0812 */ /* 0x000fc400078efcff */
[----:B------:R-:W-:Y:S01]  /*101570*/  LOP3.LUT P0, RZ, R37, 0x4000, RZ, 0xc0, !PT ;  /* 0x0000400025ff7812 */ /* 0x000fe2000780c0ff */
[----:B------:R-:W2:Y:S01]  /*101580*/  LDL.LU.64 R44, [R1+0x38e8] ;  /* 0x0038e800012c7983 */ /* 0x000ea20000300a00 */
[----:B------:R-:W-:-:S03]  /*101590*/  LOP3.LUT R47, R47, 0xdfffffff, RZ, 0xc0, !PT ;  /* 0xdfffffff2f2f7812 */ /* 0x000fc600078ec0ff */
[----:B------:R-:W2:Y:S04]  /*1015a0*/  LDL.LU R27, [R1+0x32c] ;  /* 0x00032c00011b7983 */ /* 0x000ea80000300800 */
[----:B------:R-:W2:Y:S04]  /*1015b0*/  LDL.LU.64 R60, [R1+0x38f0] ;  /* 0x0038f000013c7983 */ /* 0x000ea80000300a00 */
[----:B------:R-:W-:Y:S01]  /*1015c0*/  @P0 LOP3.LUT R47, R47, 0x20000000, RZ, 0xfc, !PT ;  /* 0x200000002f2f0812 */ /* 0x000fe200078efcff */
[----:B------:R-:W2:Y:S01]  /*1015d0*/  LDL.LU.64 R18, [R1+0x38f8] ;  /* 0x0038f80001127983 */ /* 0x000ea20000300a00 */
[----:B------:R-:W-:-:S02]  /*1015e0*/  LOP3.LUT P0, RZ, R37, 0x2000, RZ, 0xc0, !PT ;  /* 0x0000200025ff7812 */ /* 0x000fc4000780c0ff */
[----:B------:R-:W-:Y:S01]  /*1015f0*/  LOP3.LUT R47, R47, 0xbfffffff, RZ, 0xc0, !PT ;  /* 0xbfffffff2f2f7812 */ /* 0x000fe200078ec0ff */
[----:B------:R-:W2:Y:S01]  /*101600*/  LDL.LU.64 R16, [R1+0x3900] ;  /* 0x0039000001107983 */ /* 0x000ea20000300a00 */
[----:B------:R-:W-:Y:S02]  /*101610*/  LOP3.LUT P4, RZ, R37, 0x40, RZ, 0xc0, !PT ;  /* 0x0000004025ff7812 */ /* 0x000fe4000788c0ff */
[----:B------:R-:W-:Y:S01]  /*101620*/  LOP3.LUT R46, R46, 0xfffffffe, RZ, 0xc0, !PT ;  /* 0xfffffffe2e2e7812 */ /* 0x000fe200078ec0ff */
[----:B------:R-:W2:Y:S06]  /*101630*/  LDL.LU.64 R22, [R1+0x3908] ;  /* 0x0039080001167983 */ /* 0x000eac0000300a00 */
[----:B------:R-:W-:-:S02]  /*101640*/  @P0 LOP3.LUT R47, R47, 0x40000000, RZ, 0xfc, !PT ;  /* 0x400000002f2f0812 */ /* 0x000fc400078efcff */
[----:B------:R-:W-:Y:S02]  /*101650*/  LOP3.LUT P0, RZ, R37, 0x1000, RZ, 0xc0, !PT ;  /* 0x0000100025ff7812 */ /* 0x000fe4000780c0ff */
[----:B------:R-:W-:-:S11]  /*101660*/  LOP3.LUT R47, R47, 0x7fffffff, RZ, 0xc0, !PT ;  /* 0x7fffffff2f2f7812 */ /* 0x000fd600078ec0ff */
[----:B------:R-:W-:Y:S02]  /*101670*/  @P0 LOP3.LUT R47, R47, 0x80000000, RZ, 0xfc, !PT ;  /* 0x800000002f2f0812 */ /* 0x000fe400078efcff */
[C---:B------:R-:W-:Y:S02]  /*101680*/  LOP3.LUT P0, RZ, R37.reuse, 0x800, RZ, 0xc0, !PT ;  /* 0x0000080025ff7812 */ /* 0x040fe4000780c0ff */
[C---:B------:R-:W-:Y:S02]  /*101690*/  LOP3.LUT P5, RZ, R37.reuse, 0x80, RZ, 0xc0, !PT ;  /* 0x0000008025ff7812 */ /* 0x040fe400078ac0ff */
[----:B---3--:R-:W-:Y:S02]  /*1016a0*/  PRMT R2, R36, 0x7770, RZ ;  /* 0x0000777024027816 */ /* 0x008fe400000000ff */
[----:B------:R-:W-:-:S07]  /*1016b0*/  LOP3.LUT P6, RZ, R37, 0x100, RZ, 0xc0, !PT ;  /* 0x0000010025ff7812 */ /* 0x000fce00078cc0ff */
[----:B------:R-:W-:Y:S02]  /*1016c0*/  @P0 LOP3.LUT R46, R46, 0x1, RZ, 0xfc, !PT ;  /* 0x000000012e2e0812 */ /* 0x000fe400078efcff */
[----:B------:R-:W-:Y:S01]  /*1016d0*/  LOP3.LUT P0, RZ, R37, 0x400, RZ, 0xc0, !PT ;  /* 0x0000040025ff7812 */ /* 0x000fe2000780c0ff */
[----:B------:R0:W-:Y:S01]  /*1016e0*/  @P4 STG.E.U8 desc[UR4][R28.64], R2 ;  /* 0x000000021c004986 */ /* 0x0001e2000c101104 */
[----:B------:R-:W-:Y:S02]  /*1016f0*/  LOP3.LUT R46, R46, 0xfffffffd, RZ, 0xc0, !PT ;  /* 0xfffffffd2e2e7812 */ /* 0x000fe400078ec0ff */
[----:B0-----:R-:W-:-:S09]  /*101700*/  PRMT R2, R36, 0x7771, RZ ;  /* 0x0000777124027816 */ /* 0x001fd200000000ff */
[----:B------:R-:W-:Y:S01]  /*101710*/  @P0 LOP3.LUT R46, R46, 0x2, RZ, 0xfc, !PT ;  /* 0x000000022e2e0812 */ /* 0x000fe200078efcff */
[----:B----4-:R0:W-:Y:S01]  /*101720*/  @P5 STG.E.U8 desc[UR4][R34.64], R2 ;  /* 0x0000000222005986 */ /* 0x0101e2000c101104 */
[----:B------:R-:W-:Y:S02]  /*101730*/  LOP3.LUT P0, RZ, R37, 0x200, RZ, 0xc0, !PT ;  /* 0x0000020025ff7812 */ /* 0x000fe4000780c0ff */
[----:B0-----:R-:W-:-:S05]  /*101740*/  PRMT R2, R36, 0x7772, RZ ;  /* 0x0000777224027816 */ /* 0x001fca00000000ff */
[----:B------:R0:W-:Y:S02]  /*101750*/  @P6 STG.E.U8 desc[UR4][R32.64], R2 ;  /* 0x0000000220006986 */ /* 0x0001e4000c101104 */
[----:B0-----:R-:W-:Y:S02]  /*101760*/  PRMT R2, R36, 0x7773, RZ ;  /* 0x0000777324027816 */ /* 0x001fe400000000ff */
[----:B------:R-:W3:Y:S04]  /*101770*/  LDL.LU R36, [R1+0x31c] ;  /* 0x00031c0001247983 */ /* 0x000ee80000300800 */
[----:B------:R-:W4:Y:S04]  /*101780*/  LDL.LU.64 R24, [R1+0x3910] ;  /* 0x0039100001187983 */ /* 0x000f280000300a00 */
[----:B------:R-:W3:Y:S04]  /*101790*/  LDL.LU.64 R30, [R1+0x3918] ;  /* 0x00391800011e7983 */ /* 0x000ee80000300a00 */
[----:B------:R0:W-:Y:S01]  /*1017a0*/  @P0 STG.E.U8 desc[UR4][R38.64], R2 ;  /* 0x0000000226000986 */ /* 0x0001e2000c101104 */
[----:B------:R-:W-:-:S03]  /*1017b0*/  LOP3.LUT P0, RZ, R46, 0x2, RZ, 0xc0, !PT ;  /* 0x000000022eff7812 */ /* 0x000fc6000780c0ff */
[----:B------:R-:W3:Y:S04]  /*1017c0*/  LDL.LU.64 R28, [R1+0x3920] ;  /* 0x00392000011c7983 */ /* 0x000ee80000300a00 */
[----:B------:R-:W3:Y:S01]  /*1017d0*/  LDL.LU.64 R34, [R1+0x3928] ;  /* 0x0039280001227983 */ /* 0x000ee20000300a00 */
[----:B0-----:R-:W-:-:S03]  /*1017e0*/  PRMT R2, R26, 0x7770, RZ ;  /* 0x000077701a027816 */ /* 0x001fc600000000ff */
[----:B------:R-:W3:Y:S04]  /*1017f0*/  LDL.LU.64 R32, [R1+0x3930] ;  /* 0x0039300001207983 */ /* 0x000ee80000300a00 */
[----:B------:R0:W-:Y:S01]  /*101800*/  @P0 STG.E.U8 desc[UR4][R40.64], R2 ;  /* 0x0000000228000986 */ /* 0x0001e2000c101104 */
[----:B------:R-:W-:-:S03]  /*101810*/  LOP3.LUT P0, RZ, R46, 0x1, RZ, 0xc0, !PT ;  /* 0x000000012eff7812 */ /* 0x000fc6000780c0ff */
[----:B------:R-:W3:Y:S04]  /*101820*/  LDL.LU.64 R38, [R1+0x3938] ;  /* 0x0039380001267983 */ /* 0x000ee80000300a00 */
[----:B0-----:R-:W3:Y:S01]  /*101830*/  LDL.LU R41, [R1+0x30c] ;  /* 0x00030c0001297983 */ /* 0x001ee20000300800 */
[----:B------:R-:W-:-:S05]  /*101840*/  PRMT R2, R26, 0x7771, RZ ;  /* 0x000077711a027816 */ /* 0x000fca00000000ff */
[----:B--2---:R0:W-:Y:S04]  /*101850*/  @P0 STG.E.U8 desc[UR4][R42.64], R2 ;  /* 0x000000022a000986 */ /* 0x0041e8000c101104 */
[----:B0-----:R-:W2:Y:S04]  /*101860*/  LDL.LU.64 R42, [R1+0x3940] ;  /* 0x00394000012a7983 */ /* 0x001ea80000300a00 */
[----:B------:R-:W2:Y:S01]  /*101870*/  LDL.LU R40, [R1+0x3b0] ;  /* 0x0003b00001287983 */ /* 0x000ea20000300800 */
        /* <DEDUP_REMOVED lines=21> */
[----:B---3--:R-:W-:-:S05]  /*1019d0*/  PRMT R2, R36, 0x7770, RZ ;  /* 0x0000777024027816 */ /* 0x008fca00000000ff */
        /* <DEDUP_REMOVED lines=14> */
[----:B0-----:R-:W2:Y:S01]  /*101ac0*/  LDL.LU.64 R42, [R1+0x3948] ;  /* 0x00394800012a7983 */ /* 0x001ea20000300a00 */
[----:B------:R-:W-:Y:S02]  /*101ad0*/  LOP3.LUT P0, RZ, R40, 0x10, RZ, 0xc0, !PT ;  /* 0x0000001028ff7812 */ /* 0x000fe4000780c0ff */
[----:B------:R-:W-:Y:S01]  /*101ae0*/  LOP3.LUT R47, R47, 0xfffbffff, RZ, 0xc0, !PT ;  /* 0xfffbffff2f2f7812 */ /* 0x000fe200078ec0ff */
[----:B------:R-:W3:Y:S04]  /*101af0*/  LDL.LU.64 R30, [R1+0x3950] ;  /* 0x00395000011e7983 */ /* 0x000ee80000300a00 */
[----:B------:R-:W4:Y:S04]  /*101b00*/  LDL.LU.64 R28, [R1+0x3958] ;  /* 0x00395800011c7983 */ /* 0x000f280000300a00 */
[----:B------:R-:W4:Y:S02]  /*101b10*/  LDL.LU.64 R34, [R1+0x3960] ;  /* 0x0039600001227983 */ /* 0x000f240000300a00 */
[----:B------:R-:W-:-:S02]  /*101b20*/  @P0 LOP3.LUT R47, R47, 0x40000, RZ, 0xfc, !PT ;  /* 0x000400002f2f0812 */ /* 0x000fc400078efcff */
[----:B------:R-:W-:Y:S01]  /*101b30*/  LOP3.LUT P0, RZ, R40, 0x8, RZ, 0xc0, !PT ;  /* 0x0000000828ff7812 */ /* 0x000fe2000780c0ff */
[----:B------:R-:W4:Y:S01]  /*101b40*/  LDL.LU.64 R32, [R1+0x3968] ;  /* 0x0039680001207983 */ /* 0x000f220000300a00 */
[----:B------:R-:W-:-:S03]  /*101b50*/  LOP3.LUT R47, R47, 0xfff7ffff, RZ, 0xc0, !PT ;  /* 0xfff7ffff2f2f7812 */ /* 0x000fc600078ec0ff */
[----:B------:R-:W4:Y:S08]  /*101b60*/  LDL.LU R39, [R1+0x2f0] ;  /* 0x0002f00001277983 */ /* 0x000f300000300800 */
        /* <DEDUP_REMOVED lines=19> */
[C---:B------:R-:W-:Y:S02]  /*101ca0*/  LOP3.LUT P4, RZ, R37.reuse, 0x2000000, RZ, 0xc0, !PT ;  /* 0x0200000025ff7812 */ /* 0x040fe4000788c0ff */
[----:B------:R-:W-:-:S02]  /*101cb0*/  LOP3.LUT P5, RZ, R37, 0x4000000, RZ, 0xc0, !PT ;  /* 0x0400000025ff7812 */ /* 0x000fc400078ac0ff */
[----:B------:R-:W-:-:S03]  /*101cc0*/  LOP3.LUT P6, RZ, R37, 0x8000000, RZ, 0xc0, !PT ;  /* 0x0800000025ff7812 */ /* 0x000fc600078cc0ff */
[----:B------:R-:W-:Y:S02]  /*101cd0*/  @P0 LOP3.LUT R47, R47, 0x2000000, RZ, 0xfc, !PT ;  /* 0x020000002f2f0812 */ /* 0x000fe400078efcff */
[----:B------:R-:W-:Y:S02]  /*101ce0*/  LOP3.LUT P0, RZ, R37, 0x10000000, RZ, 0xc0, !PT ;  /* 0x1000000025ff7812 */ /* 0x000fe4000780c0ff */
[----:B------:R-:W4:Y:S01]  /*101cf0*/  LDL.LU.64 R36, [R1+0x3970] ;  /* 0x0039700001247983 */ /* 0x000f220000300a00 */
[----:B------:R-:W-:-:S03]  /*101d00*/  PRMT R2, R41, 0x7772, RZ ;  /* 0x0000777229027816 */ /* 0x000fc600000000ff */
[----:B------:R-:W4:Y:S04]  /*101d10*/  LDL.LU R60, [R1+0x2e0] ;  /* 0x0002e000013c7983 */ /* 0x000f280000300800 */
[----:B--2---:R0:W-:Y:S04]  /*101d20*/  @P3 STG.E.U8 desc[UR4][R42.64], R2 ;  /* 0x000000022a003986 */ /* 0x0041e8000c101104 */
[----:B0-----:R-:W2:Y:S04]  /*101d30*/  LDL.LU.64 R42, [R1+0x3978] ;  /* 0x00397800012a7983 */ /* 0x001ea80000300a00 */
[----:B------:R-:W2:Y:S04]  /*101d40*/  LDL.LU.64 R44, [R1+0x3980] ;  /* 0x00398000012c7983 */ /* 0x000ea80000300a00 */
[----:B------:R-:W2:Y:S01]  /*101d50*/  LDL.LU.64 R18, [R1+0x3988] ;  /* 0x0039880001127983 */ /* 0x000ea20000300a00 */
[----:B------:R-:W-:-:S03]  /*101d60*/  PRMT R2, R41, 0x7773, RZ ;  /* 0x0000777329027816 */ /* 0x000fc600000000ff */
[----:B------:R-:W2:Y:S04]  /*101d70*/  LDL.LU.64 R16, [R1+0x3990] ;  /* 0x0039900001107983 */ /* 0x000ea80000300a00 */
[----:B---3--:R4:W-:Y:S02]  /*101d80*/  @P4 STG.E.U8 desc[UR4][R30.64], R2 ;  /* 0x000000021e004986 */ /* 0x0089e4000c101104 */
[----:B----4-:R-:W-:-:S05]  /*101d90*/  PRMT R2, R39, 0x7770, RZ ;  /* 0x0000777027027816 */ /* 0x010fca00000000ff */
[----:B------:R0:W-:Y:S04]  /*101da0*/  @P5 STG.E.U8 desc[UR4][R28.64], R2 ;  /* 0x000000021c005986 */ /* 0x0001e8000c101104 */
[----:B0-----:R-:W3:Y:S04]  /*101db0*/  LDL.LU R28, [R1+0x2d0] ;  /* 0x0002d000011c7983 */ /* 0x001ee80000300800 */
[----:B------:R-:W4:Y:S04]  /*101dc0*/  LDL.LU.64 R22, [R1+0x3998] ;  /* 0x0039980001167983 */ /* 0x000f280000300a00 */
[----:B------:R-:W4:Y:S01]  /*101dd0*/  LDL.LU.64 R26, [R1+0x39a0] ;  /* 0x0039a000011a7983 */ /* 0x000f220000300a00 */
[----:B------:R-:W-:-:S03]  /*101de0*/  PRMT R2, R39, 0x7771, RZ ;  /* 0x0000777127027816 */ /* 0x000fc600000000ff */
[----:B------:R-:W4:Y:S04]  /*101df0*/  LDL.LU R41, [R1+0x2c0] ;  /* 0x0002c00001297983 */ /* 0x000f280000300800 */
        /* <DEDUP_REMOVED lines=8> */
[----:B------:R-:W4:Y:S04]  /*101e80*/  LDL.LU.64 R32, [R1+0x39c0] ;  /* 0x0039c00001207983 */ /* 0x000f280000300a00 */
[----:B------:R-:W4:Y:S06]  /*101e90*/  LDL.LU.64 R38, [R1+0x39c8] ;  /* 0x0039c80001267983 */ /* 0x000f2c0000300a00 */
        /* <DEDUP_REMOVED lines=71> */
[C---:B------:R-:W-:Y:S02]  /*102310*/  LOP3.LUT P4, RZ, R40.reuse, 0x1000, RZ, 0xc0, !PT ;  /* 0x0000100028ff7812 */ /* 0x040fe4000788c0ff */
[----:B------:R-:W-:Y:S01]  /*102320*/  @P0 LOP3.LUT R47, R47, 0x4000, RZ, 0xfc, !PT ;  /* 0x000040002f2f0812 */ /* 0x000fe200078efcff */
[----:B------:R-:W2:Y:S01]  /*102330*/  LDL.LU.64 R18, [R1+0x3a28] ;  /* 0x003a280001127983 */ /* 0x000ea20000300a00 */
[C---:B------:R-:W-:Y:S02]  /*102340*/  LOP3.LUT P0, RZ, R40.reuse, 0x40000, RZ, 0xc0, !PT ;  /* 0x0004000028ff7812 */ /* 0x040fe4000780c0ff */
[----:B------:R-:W-:Y:S02]  /*102350*/  LOP3.LUT P5, RZ, R40, 0x2000, RZ, 0xc0, !PT ;  /* 0x0000200028ff7812 */ /* 0x000fe400078ac0ff */
[----:B------:R-:W-:Y:S02]  /*102360*/  PRMT R2, R29, 0x7772, RZ ;  /* 0x000077721d027816 */ /* 0x000fe400000000ff */
[----:B------:R-:W-:-:S03]  /*102370*/  LOP3.LUT R47, R47, 0xffff7fff, RZ, 0xc0, !PT ;  /* 0xffff7fff2f2f7812 */ /* 0x000fc600078ec0ff */
[----:B---3--:R0:W-:Y:S04]  /*102380*/  @P4 STG.E.U8 desc[UR4][R30.64], R2 ;  /* 0x000000021e004986 */ /* 0x0081e8000c101104 */
[----:B------:R-:W-:Y:S02]  /*102390*/  @P0 LOP3.LUT R47, R47, 0x8000, RZ, 0xfc, !PT ;  /* 0x000080002f2f0812 */ /* 0x000fe400078efcff */
[----:B------:R-:W-:Y:S02]  /*1023a0*/  LOP3.LUT P0, RZ, R40, 0x20000, RZ, 0xc0, !PT ;  /* 0x0002000028ff7812 */ /* 0x000fe4000780c0ff */
[----:B0-----:R-:W-:-:S05]  /*1023b0*/  PRMT R2, R29, 0x7773, RZ ;  /* 0x000077731d027816 */ /* 0x001fca00000000ff */
[----:B----4-:R0:W-:Y:S01]  /*1023c0*/  @P5 STG.E.U8 desc[UR4][R36.64], R2 ;  /* 0x0000000224005986 */ /* 0x0101e2000c101104 */
[----:B------:R-:W-:-:S03]  /*1023d0*/  LOP3.LUT R47, R47, 0xfffeffff, RZ, 0xc0, !PT ;  /* 0xfffeffff2f2f7812 */ /* 0x000fc600078ec0ff */
[----:B0-----:R-:W3:Y:S04]  /*1023e0*/  LDL.LU R36, [R1+0x2c4] ;  /* 0x0002c40001247983 */ /* 0x001ee80000300800 */
[----:B------:R-:W4:Y:S01]  /*1023f0*/  LDL.LU.64 R16, [R1+0x3a30] ;  /* 0x003a300001107983 */ /* 0x000f220000300a00 */
[----:B------:R-:W-:Y:S02]  /*102400*/  @P0 LOP3.LUT R47, R47, 0x10000, RZ, 0xfc, !PT ;  /* 0x000100002f2f0812 */ /* 0x000fe400078efcff */
[C---:B------:R-:W-:Y:S01]  /*102410*/  LOP3.LUT P0, RZ, R40.reuse, 0x10000, RZ, 0xc0, !PT ;  /* 0x0001000028ff7812 */ /* 0x040fe2000780c0ff */
[----:B------:R-:W3:Y:S01]  /*102420*/  LDL.LU.64 R26, [R1+0x3a38] ;  /* 0x003a3800011a7983 */ /* 0x000ee20000300a00 */
[----:B------:R-:W-:Y:S02]  /*102430*/  LOP3.LUT P6, RZ, R40, 0x4000, RZ, 0xc0, !PT ;  /* 0x0000400028ff7812 */ /* 0x000fe400078cc0ff */
[----:B------:R-:W-:Y:S01]  /*102440*/  LOP3.LUT R47, R47, 0xfffdffff, RZ, 0xc0, !PT ;  /* 0xfffdffff2f2f7812 */ /* 0x000fe200078ec0ff */
[----:B------:R-:W3:Y:S01]  /*102450*/  LDL.LU.64 R24, [R1+0x3a40] ;  /* 0x003a400001187983 */ /* 0x000ee20000300a00 */
[----:B------:R-:W-:-:S03]  /*102460*/  PRMT R2, R41, 0x7770, RZ ;  /* 0x0000777029027816 */ /* 0x000fc600000000ff */
[----:B------:R-:W3:Y:S04]  /*102470*/  LDL.LU.64 R30, [R1+0x3a48] ;  /* 0x003a4800011e7983 */ /* 0x000ee80000300a00 */
[----:B------:R-:W-:Y:S01]  /*102480*/  @P0 LOP3.LUT R47, R47, 0x20000, RZ, 0xfc, !PT ;  /* 0x000200002f2f0812 */ /* 0x000fe200078efcff */
[----:B------:R-:W3:Y:S01]  /*102490*/  LDL.LU.64 R28, [R1+0x3a50] ;  /* 0x003a5000011c7983 */ /* 0x000ee20000300a00 */
[----:B------:R-:W-:-:S03]  /*1024a0*/  LOP3.LUT P0, RZ, R40, 0x8000, RZ, 0xc0, !PT ;  /* 0x0000800028ff7812 */ /* 0x000fc6000780c0ff */
[----:B------:R0:W-:Y:S04]  /*1024b0*/  @P6 STG.E.U8 desc[UR4][R34.64], R2 ;  /* 0x0000000222006986 */ /* 0x0001e8000c101104 */
[----:B------:R-:W3:Y:S01]  /*1024c0*/  LDL.LU R37, [R1+0x2f8] ;  /* 0x0002f80001257983 */ /* 0x000ee20000300800 */
[----:B0-----:R-:W-:-:S03]  /*1024d0*/  PRMT R2, R41, 0x7771, RZ ;  /* 0x0000777129027816 */ /* 0x001fc600000000ff */
[----:B------:R-:W3:Y:S04]  /*1024e0*/  LDL.LU.64 R34, [R1+0x3a58] ;  /* 0x003a580001227983 */ /* 0x000ee80000300a00 */
[----:B------:R0:W-:Y:S01]  /*1024f0*/  @P0 STG.E.U8 desc[UR4][R32.64], R2 ;  /* 0x0000000220000986 */ /* 0x0001e2000c101104 */
[----:B------:R-:W-:Y:S02]  /*102500*/  LOP3.LUT P0, RZ, R47, 0x20000, RZ, 0xc0, !PT ;  /* 0x000200002fff7812 */ /* 0x000fe4000780c0ff */
[----:B0-----:R-:W-:Y:S01]  /*102510*/  PRMT R2, R41, 0x7772, RZ ;  /* 0x0000777229027816 */ /* 0x001fe200000000ff */
[----:B------:R-:W3:Y:S10]  /*102520*/  LDL.LU.64 R32, [R1+0x3a60] ;  /* 0x003a600001207983 */ /* 0x000ef40000300a00 */
[----:B------:R0:W-:Y:S01]  /*102530*/  @P0 STG.E.U8 desc[UR4][R38.64], R2 ;  /* 0x0000000226000986 */ /* 0x0001e2000c101104 */
[----:B------:R-:W-:-:S02]  /*102540*/  LOP3.LUT P0, RZ, R47, 0x10000, RZ, 0xc0, !PT ;  /* 0x000100002fff7812 */ /* 0x000fc4000780c0ff */
[----:B0-----:R-:W-:Y:S01]  /*102550*/  PRMT R2, R41, 0x7773, RZ ;  /* 0x0000777329027816 */ /* 0x001fe200000000ff */
[----:B------:R-:W3:Y:S10]  /*102560*/  LDL.LU.64 R38, [R1+0x3a68] ;  /* 0x003a680001267983 */ /* 0x000ef40000300a00 */
[----:B--2---:R0:W-:Y:S04]  /*102570*/  @P0 STG.E.U8 desc[UR4][R42.64], R2 ;  /* 0x000000022a000986 */ /* 0x0041e8000c101104 */
[----:B0-----:R-:W2:Y:S01]  /*102580*/  LDL.LU.64 R42, [R1+0x3a70] ;  /* 0x003a7000012a7983 */ /* 0x001ea20000300a00 */
[----:B------:R-:W-:-:S02]  /*102590*/  LOP3.LUT P0, RZ, R47, 0x8000, RZ, 0xc0, !PT ;  /* 0x000080002fff7812 */ /* 0x000fc4000780c0ff */
[----:B------:R-:W-:Y:S01]  /*1025a0*/  PRMT R2, R60, 0x7770, RZ ;  /* 0x000077703c027816 */ /* 0x000fe200000000ff */
[----:B------:R-:W2:Y:S10]  /*1025b0*/  LDL.LU R41, [R1+0x3b4] ;  /* 0x0003b40001297983 */ /* 0x000eb40000300800 */
[----:B------:R0:W-:Y:S01]  /*1025c0*/  @P0 STG.E.U8 desc[UR4][R22.64], R2 ;  /* 0x0000000216000986 */ /* 0x0001e2000c101104 */
        /* <DEDUP_REMOVED lines=9> */
[----:B----4-:R3:W-:Y:S01]  /*102660*/  @P0 STG.E.U8 desc[UR4][R16.64], R2 ;  /* 0x0000000210000986 */ /* 0x0107e2000c101104 */
[----:B------:R-:W-:Y:S02]  /*102670*/  LOP3.LUT P0, RZ, R47, 0x800, RZ, 0xc0, !PT ;  /* 0x000008002fff7812 */ /* 0x000fe4000780c0ff */
[----:B---3--:R-:W-:-:S11]  /*102680*/  PRMT R2, R36, 0x7770, RZ ;  /* 0x0000777024027816 */ /* 0x008fd600000000ff */
        /* <DEDUP_REMOVED lines=19> */
[----:B------:R0:W-:Y:S01]  /*1027c0*/  @P5 STG.E.U8 desc[UR4][R38.64], R2 ;  /* 0x0000000226005986 */ /* 0x0001e2000c101104 */
[C---:B------:R-:W-:Y:S02]  /*1027d0*/  LOP3.LUT P3, RZ, R40.reuse, 0x40000000, RZ, 0xc0, !PT ;  /* 0x4000000028ff7812 */ /* 0x040fe4000786c0ff */
[----:B------:R-:W-:Y:S02]  /*1027e0*/  LOP3.LUT P4, RZ, R40, 0x80000000, RZ, 0xc0, !PT ;  /* 0x8000000028ff7812 */ /* 0x000fe4000788c0ff */
[----:B0-----:R-:W-:-:S05]  /*1027f0*/  PRMT R2, R37, 0x7773, RZ ;  /* 0x0000777325027816 */ /* 0x001fca00000000ff */
[----:B--2---:R0:W-:Y:S04]  /*102800*/  @P6 STG.E.U8 desc[UR4][R42.64], R2 ;  /* 0x000000022a006986 */ /* 0x0041e8000c101104 */
        /* <DEDUP_REMOVED lines=31> */
[----:B------:R-:W-:-:S03]  /*102a00*/  PRMT R2, R40, 0x7771, RZ ;  /* 0x0000777128027816 */ /* 0x000fc600000000ff */
[----:B------:R-:W2:Y:S04]  /*102a10*/  LDL.LU.64 R44, [R1+0x3ab0] ;  /* 0x003ab000012c7983 */ /* 0x000ea80000300a00 */
[----:B---3--:R0:W-:Y:S04]  /*102a20*/  @P4 STG.E.U8 desc[UR4][R34.64], R2 ;  /* 0x0000000222004986 */ /* 0x0081e8000c101104 */
[----:B------:R-:W3:Y:S04]  /*102a30*/  LDL.LU.64 R60, [R1+0x3ab8] ;  /* 0x003ab800013c7983 */ /* 0x000ee80000300a00 */
[----:B0-----:R-:W3:Y:S04]  /*102a40*/  LDL.LU R34, [R1+0x2c8] ;  /* 0x0002c80001227983 */ /* 0x001ee80000300800 */
[----:B------:R-:W3:Y:S04]  /*102a50*/  LDL.LU.64 R18, [R1+0x3ac0] ;  /* 0x003ac00001127983 */ /* 0x000ee80000300a00 */
[----:B------:R-:W3:Y:S01]  /*102a60*/  LDL.LU.64 R16, [R1+0x3ac8] ;  /* 0x003ac80001107983 */ /* 0x000ee20000300a00 */
[----:B------:R-:W-:-:S03]  /*102a70*/  @P0 LOP3.LUT R47, R47, 0x100, RZ, 0xfc, !PT ;  /* 0x000001002f2f0812 */ /* 0x000fc600078efcff */
[----:B------:R-:W3:Y:S01]  /*102a80*/  LDL.LU.64 R26, [R1+0x3ad0] ;  /* 0x003ad000011a7983 */ /* 0x000ee20000300a00 */
[C---:B------:R-:W-:Y:S02]  /*102a90*/  LOP3.LUT P0, RZ, R41.reuse, 0x8, RZ, 0xc0, !PT ;  /* 0x0000000829ff7812 */ /* 0x040fe4000780c0ff */
[C---:B------:R-:W-:Y:S01]  /*102aa0*/  LOP3.LUT P5, RZ, R41.reuse, 0x1, RZ, 0xc0, !PT ;  /* 0x0000000129ff7812 */ /* 0x040fe200078ac0ff */
[----:B------:R-:W3:Y:S01]  /*102ab0*/  LDL.LU R35, [R1+0x2fc] ;  /* 0x0002fc0001237983 */ /* 0x000ee20000300800 */
[----:B------:R-:W-:Y:S02]  /*102ac0*/  LOP3.LUT P6, RZ, R41, 0x2, RZ, 0xc0, !PT ;  /* 0x0000000229ff7812 */ /* 0x000fe400078cc0ff */
[----:B------:R-:W-:Y:S01]  /*102ad0*/  LOP3.LUT R47, R47, 0xfffffdff, RZ, 0xc0, !PT ;  /* 0xfffffdff2f2f7812 */ /* 0x000fe200078ec0ff */
[----:B------:R-:W3:Y:S01]  /*102ae0*/  LDL.LU.64 R24, [R1+0x3ad8] ;  /* 0x003ad80001187983 */ /* 0x000ee20000300a00 */
[----:B------:R-:W-:-:S03]  /*102af0*/  PRMT R2, R40, 0x7772, RZ ;  /* 0x0000777228027816 */ /* 0x000fc600000000ff */
[----:B------:R-:W3:Y:S02]  /*102b00*/  LDL.LU.64 R30, [R1+0x3ae0] ;  /* 0x003ae000011e7983 */ /* 0x000ee40000300a00 */
[----:B------:R-:W-:Y:S02]  /*102b10*/  @P0 LOP3.LUT R47, R47, 0x200, RZ, 0xfc, !PT ;  /* 0x000002002f2f0812 */ /* 0x000fe400078efcff */
[----:B------:R-:W-:Y:S01]  /*102b20*/  LOP3.LUT P0, RZ, R41, 0x4, RZ, 0xc0, !PT ;  /* 0x0000000429ff7812 */ /* 0x000fe2000780c0ff */
[----:B----4-:R0:W-:Y:S02]  /*102b30*/  @P5 STG.E.U8 desc[UR4][R28.64], R2 ;  /* 0x000000021c005986 */ /* 0x0101e4000c101104 */
[----:B0-----:R-:W-:Y:S02]  /*102b40*/  PRMT R2, R40, 0x7773, RZ ;  /* 0x0000777328027816 */ /* 0x001fe400000000ff */
        /* <DEDUP_REMOVED lines=9> */
[----:B------:R0:W-:Y:S04]  /*102be0*/  @P0 STG.E.U8 desc[UR4][R36.64], R2 ;  /* 0x0000000224000986 */ /* 0x0001e8000c101104 */
[----:B0-----:R-:W4:Y:S01]  /*102bf0*/  LDL.LU.64 R36, [R1+0x3b00] ;  /* 0x003b000001247983 */ /* 0x001f220000300a00 */
        /* <DEDUP_REMOVED lines=24> */
[C---:B------:R-:W-:Y:S02]  /*102d80*/  LOP3.LUT P3, RZ, R41.reuse, 0x2000, RZ, 0xc0, !PT ;  /* 0x0000200029ff7812 */ /* 0x040fe4000786c0ff */
[----:B------:R-:W-:Y:S02]  /*102d90*/  LOP3.LUT P0, RZ, R41, 0x20000000, RZ, 0xc0, !PT ;  /* 0x2000000029ff7812 */ /* 0x000fe4000780c0ff */
[----:B0-----:R-:W-:-:S05]  /*102da0*/  PRMT R2, R35, 0x7771, RZ ;  /* 0x0000777123027816 */ /* 0x001fca00000000ff */
[----:B------:R0:W-:Y:S01]  /*102db0*/  @P1 STG.E.U8 desc[UR4][R30.64], R2 ;  /* 0x000000021e001986 */ /* 0x0001e2000c101104 */
[----:B------:R-:W-:Y:S02]  /*102dc0*/  LOP3.LUT P4, RZ, R41, 0x4000, RZ, 0xc0, !PT ;  /* 0x0000400029ff7812 */ /* 0x000fe4000788c0ff */
[----:B------:R-:W-:Y:S02]  /*102dd0*/  LOP3.LUT R48, R48, 0xfbffffff, RZ, 0xc0, !PT ;  /* 0xfbffffff30307812 */ /* 0x000fe400078ec0ff */
[----:B0-----:R-:W-:Y:S01]  /*102de0*/  PRMT R2, R35, 0x7772, RZ ;  /* 0x0000777223027816 */ /* 0x001fe200000000ff */
[----:B------:R-:W3:Y:S04]  /*102df0*/  LDL.LU.64 R30, [R1+0x3b10] ;  /* 0x003b1000011e7983 */ /* 0x000ee80000300a00 */
[----:B----4-:R0:W-:Y:S01]  /*102e00*/  @P2 STG.E.U8 desc[UR4][R28.64], R2 ;  /* 0x000000021c002986 */ /* 0x0101e2000c101104 */
[----:B------:R-:W-:-:S02]  /*102e10*/  LOP3.LUT P5, RZ, R41, 0x8000, RZ, 0xc0, !PT ;  /* 0x0000800029ff7812 */ /* 0x000fc400078ac0ff */
[----:B------:R-:W-:Y:S02]  /*102e20*/  @P0 LOP3.LUT R48, R48, 0x4000000, RZ, 0xfc, !PT ;  /* 0x0400000030300812 */ /* 0x000fe400078efcff */
[----:B------:R-:W-:Y:S02]  /*102e30*/  LOP3.LUT P0, RZ, R41, 0x10000000, RZ, 0xc0, !PT ;  /* 0x1000000029ff7812 */ /* 0x000fe4000780c0ff */
[----:B0-----:R-:W-:-:S05]  /*102e40*/  PRMT R2, R35, 0x7773, RZ ;  /* 0x0000777323027816 */ /* 0x001fca00000000ff */
[----:B------:R0:W-:Y:S01]  /*102e50*/  @P3 STG.E.U8 desc[UR4][R32.64], R2 ;  /* 0x0000000220003986 */ /* 0x0001e2000c101104 */
[----:B------:R-:W-:Y:S02]  /*102e60*/  LOP3.LUT R48, R48, 0xf7ffffff, RZ, 0xc0, !PT ;  /* 0xf7ffffff30307812 */ /* 0x000fe400078ec0ff */
[----:B0-----:R-:W-:Y:S01]  /*102e70*/  PRMT R2, R40, 0x7770, RZ ;  /* 0x0000777028027816 */ /* 0x001fe200000000ff */
[----:B------:R-:W4:Y:S04]  /*102e80*/  LDL.LU.64 R32, [R1+0x3b18] ;  /* 0x003b180001207983 */ /* 0x000f280000300a00 */
[----:B------:R0:W-:Y:S04]  /*102e90*/  @P4 STG.E.U8 desc[UR4][R38.64], R2 ;  /* 0x0000000226004986 */ /* 0x0001e8000c101104 */
[----:B------:R-:W4:Y:S01]  /*102ea0*/  LDL.LU.64 R28, [R1+0x3b20] ;  /* 0x003b2000011c7983 */ /* 0x000f220000300a00 */
[----:B------:R-:W-:-:S03]  /*102eb0*/  @P0 LOP3.LUT R48, R48, 0x8000000, RZ, 0xfc, !PT ;  /* 0x0800000030300812 */ /* 0x000fc600078efcff */
[----:B------:R-:W4:Y:S01]  /*102ec0*/  LDL.LU.64 R34, [R1+0x3b28] ;  /* 0x003b280001227983 */ /* 0x000f220000300a00 */
[----:B0-----:R-:W-:-:S05]  /*102ed0*/  PRMT R2, R40, 0x7771, RZ ;  /* 0x0000777128027816 */ /* 0x001fca00000000ff */
[----:B------:R0:W-:Y:S01]  /*102ee0*/  @P5 STG.E.U8 desc[UR4][R36.64], R2 ;  /* 0x0000000224005986 */ /* 0x0001e2000c101104 */
[----:B------:R-:W-:-:S03]  /*102ef0*/  LOP3.LUT P0, RZ, R41, 0x8000000, RZ, 0xc0, !PT ;  /* 0x0800000029ff7812 */ /* 0x000fc6000780c0ff */
[----:B0-----:R-:W4:Y:S01]  /*102f00*/  LDL.LU R36, [R1+0x2dc] ;  /* 0x0002dc0001247983 */ /* 0x001f220000300800 */
[----:B------:R-:W-:Y:S02]  /*102f10*/  LOP3.LUT R48, R48, 0xefffffff, RZ, 0xc0, !PT ;  /* 0xefffffff30307812 */ /* 0x000fe400078ec0ff */
[----:B------:R-:W-:Y:S01]  /*102f20*/  LOP3.LUT P6, RZ, R41, 0x10000, RZ, 0xc0, !PT ;  /* 0x0001000029ff7812 */ /* 0x000fe200078cc0ff */
[----:B------:R-:W4:Y:S06]  /*102f30*/  LDL.LU.64 R38, [R1+0x3b30] ;  /* 0x003b300001267983 */ /* 0x000f2c0000300a00 */
[----:B------:R-:W-:-:S02]  /*102f40*/  @P0 LOP3.LUT R48, R48, 0x10000000, RZ, 0xfc, !PT ;  /* 0x1000000030300812 */ /* 0x000fc400078efcff */
[----:B------:R-:W-:Y:S01]  /*102f50*/  LOP3.LUT P0, RZ, R41, 0x4000000, RZ, 0xc0, !PT ;  /* 0x0400000029ff7812 */ /* 0x000fe2000780c0ff */
[----:B------:R-:W4:Y:S01]  /*102f60*/  LDL.LU R3, [R1+0x2cc] ;  /* 0x0002cc0001037983 */ /* 0x000f220000300800 */
[----:B------:R-:W-:Y:S02]  /*102f70*/  LOP3.LUT R48, R48, 0xdfffffff, RZ, 0xc0, !PT ;  /* 0xdfffffff30307812 */ /* 0x000fe400078ec0ff */
[----:B------:R-:W-:Y:S01]  /*102f80*/  PRMT R2, R40, 0x7772, RZ ;  /* 0x0000777228027816 */ /* 0x000fe200000000ff */
[----:B------:R-:W4:Y:S08]  /*102f90*/  LDL.LU R37, [R1+0x3b8] ;  /* 0x0003b80001257983 */ /* 0x000f300000300800 */
        /* <DEDUP_REMOVED lines=15> */
[C---:B------:R-:W-:Y:S02]  /*103090*/  LOP3.LUT P1, RZ, R41.reuse, 0x40000000, RZ, 0xc0, !PT ;  /* 0x4000000029ff7812 */ /* 0x040fe4000782c0ff */
[----:B------:R-:W-:Y:S02]  /*1030a0*/  LOP3.LUT P2, RZ, R41, 0x80000000, RZ, 0xc0, !PT ;  /* 0x8000000029ff7812 */ /* 0x000fe4000784c0ff */
[----:B------:R-:W-:Y:S02]  /*1030b0*/  @P0 LOP3.LUT R47, R47, 0x2, RZ, 0xfc, !PT ;  /* 0x000000022f2f0812 */ /* 0x000fe400078efcff */
[C---:B------:R-:W-:Y:S01]  /*1030c0*/  LOP3.LUT P0, RZ, R41.reuse, 0x200000, RZ, 0xc0, !PT ;  /* 0x0020000029ff7812 */ /* 0x040fe2000780c0ff */
[----:B--2---:R0:W-:Y:S04]  /*1030d0*/  @P6 STG.E.U8 desc[UR4][R42.64], R2 ;  /* 0x000000022a006986 */ /* 0x0041e8000c101104 */
[----:B0-----:R-:W2:Y:S01]  /*1030e0*/  LDL.LU.64 R42, [R1+0x3b38] ;  /* 0x003b3800012a7983 */ /* 0x001ea20000300a00 */
[----:B------:R-:W-:-:S02]  /*1030f0*/  LOP3.LUT P6, RZ, R41, 0x100000, RZ, 0xc0, !PT ;  /* 0x0010000029ff7812 */ /* 0x000fc400078cc0ff */
[----:B------:R-:W-:Y:S02]  /*103100*/  PRMT R2, R40, 0x7773, RZ ;  /* 0x0000777328027816 */ /* 0x000fe400000000ff */
[----:B------:R-:W2:Y:S04]  /*103110*/  LDL.LU.64 R40, [R1+0x3b40] ;  /* 0x003b400001287983 */ /* 0x000ea80000300a00 */
[----:B------:R-:W2:Y:S04]  /*103120*/  LDL.LU.64 R44, [R1+0x3b48] ;  /* 0x003b4800012c7983 */ /* 0x000ea80000300a00 */
[----:B------:R-:W2:Y:S04]  /*103130*/  LDL.LU.64 R60, [R1+0x3b50] ;  /* 0x003b5000013c7983 */ /* 0x000ea80000300a00 */
[----:B---3--:R4:W-:Y:S02]  /*103140*/  @P3 STG.E.U8 desc[UR4][R30.64], R2 ;  /* 0x000000021e003986 */ /* 0x0089e4000c101104 */
[----:B----4-:R-:W-:-:S05]  /*103150*/  PRMT R2, R36, 0x7770, RZ ;  /* 0x0000777024027816 */ /* 0x010fca00000000ff */
[----:B------:R0:W-:Y:S04]  /*103160*/  @P4 STG.E.U8 desc[UR4][R32.64], R2 ;  /* 0x0000000220004986 */ /* 0x0001e8000c101104 */
[----:B0-----:R-:W3:Y:S04]  /*103170*/  LDL.LU R32, [R1+0x2b0] ;  /* 0x0002b00001207983 */ /* 0x001ee80000300800 */
[----:B------:R-:W4:Y:S04]  /*103180*/  LDL.LU.64 R18, [R1+0x3b58] ;  /* 0x003b580001127983 */ /* 0x000f280000300a00 */
[----:B------:R-:W4:Y:S04]  /*103190*/  LDL.LU.64 R16, [R1+0x3b60] ;  /* 0x003b600001107983 */ /* 0x000f280000300a00 */
        /* <DEDUP_REMOVED lines=16> */
[----:B--2---:R0:W-:Y:S01]  /*1032a0*/  @P0 STG.E.U8 desc[UR4][R42.64], R2 ;  /* 0x000000022a000986 */ /* 0x0041e2000c101104 */
[----:B------:R-:W-:-:S03]  /*1032b0*/  LOP3.LUT P0, RZ, R47, 0x1, RZ, 0xc0, !PT ;  /* 0x000000012fff7812 */ /* 0x000fc6000780c0ff */
[----:B0-----:R-:W2:Y:S01]  /*1032c0*/  LDL.LU.64 R42, [R1+0x3b98] ;  /* 0x003b9800012a7983 */ /* 0x001ea20000300a00 */
[----:B------:R-:W-:-:S09]  /*1032d0*/  PRMT R2, R3, 0x7771, RZ ;  /* 0x0000777103027816 */ /* 0x000fd200000000ff */
[----:B------:R0:W-:Y:S04]  /*1032e0*/  @P0 STG.E.U8 desc[UR4][R40.64], R2 ;  /* 0x0000000228000986 */ /* 0x0001e8000c101104 */
        /* <DEDUP_REMOVED lines=12> */
[----:B---3--:R-:W-:-:S05]  /*1033b0*/  PRMT R2, R32, 0x7770, RZ ;  /* 0x0000777020027816 */ /* 0x008fca00000000ff */
        /* <DEDUP_REMOVED lines=87> */
[----:B0-----:R-:W-:-:S09]  /*103930*/  PRMT R2, R24, 0x7770, RZ ;  /* 0x0000777018027816 */ /* 0x001fd200000000ff */
[----:B--2---:R0:W-:Y:S04]  /*103940*/  @P0 STG.E.U8 desc[UR4][R40.64], R2 ;  /* 0x0000000228000986 */ /* 0x0041e8000c101104 */
[----:B0-----:R-:W2:Y:S04]  /*103950*/  LDL.LU.64 R40, [R1+0x3c38] ;  /* 0x003c380001287983 */ /* 0x001ea80000300a00 */
[----:B------:R-:W2:Y:S04]  /*103960*/  LDL.LU R42, [R1+0x284] ;  /* 0x00028400012a7983 */ /* 0x000ea80000300800 */
[----:B------:R-:W2:Y:S01]  /*103970*/  LDL.LU R43, [R1+0x3bc] ;  /* 0x0003bc00012b7983 */ /* 0x000ea20000300800 */
        /* <DEDUP_REMOVED lines=72> */
[----:B------:R-:W-:-:S05]  /*103e00*/  PRMT R2, R42, 0x7771, RZ ;  /* 0x000077712a027816 */ /* 0x000fca00000000ff */
[----:B--2---:R0:W-:Y:S04]  /*103e10*/  @P3 STG.E.U8 desc[UR4][R40.64], R2 ;  /* 0x0000000228003986 */ /* 0x0041e8000c101104 */
[----:B0-----:R-:W2:Y:S04]  /*103e20*/  LDL.LU.64 R40, [R1+0x3c70] ;  /* 0x003c700001287983 */ /* 0x001ea80000300a00 */
[----:B------:R-:W2:Y:S04]  /*103e30*/  LDL.LU R28, [R1+0x2a8] ;  /* 0x0002a800011c7983 */ /* 0x000ea80000300800 */
[----:B------:R-:W2:Y:S04]  /*103e40*/  LDL.LU.64 R44, [R1+0x3c78] ;  /* 0x003c7800012c7983 */ /* 0x000ea80000300a00 */
[----:B------:R-:W2:Y:S04]  /*103e50*/  LDL.LU.64 R60, [R1+0x3c80] ;  /* 0x003c8000013c7983 */ /* 0x000ea80000300a00 */
[----:B------:R-:W2:Y:S04]  /*103e60*/  LDL.LU.64 R18, [R1+0x3c88] ;  /* 0x003c880001127983 */ /* 0x000ea80000300a00 */
[----:B------:R-:W2:Y:S01]  /*103e70*/  LDL.LU.64 R16, [R1+0x3c90] ;  /* 0x003c900001107983 */ /* 0x000ea20000300a00 */
[----:B------:R-:W-:-:S03]  /*103e80*/  PRMT R2, R42, 0x7772, RZ ;  /* 0x000077722a027816 */ /* 0x000fc600000000ff */
[----:B------:R-:W2:Y:S04]  /*103e90*/  LDL.LU R29, [R1+0x298] ;  /* 0x00029800011d7983 */ /* 0x000ea80000300800 */
[----:B------:R-:W2:Y:S04]  /*103ea0*/  LDL.LU.64 R26, [R1+0x3c98] ;  /* 0x003c9800011a7983 */ /* 0x000ea80000300a00 */
[----:B---3--:R0:W-:Y:S04]  /*103eb0*/  @P4 STG.E.U8 desc[UR4][R30.64], R2 ;  /* 0x000000021e004986 */ /* 0x0081e8000c101104 */
[----:B------:R-:W3:Y:S01]  /*103ec0*/  LDL.LU.64 R24, [R1+0x3ca0] ;  /* 0x003ca00001187983 */ /* 0x000ee20000300a00 */
[----:B0-----:R-:W-:-:S03]  /*103ed0*/  PRMT R2, R42, 0x7773, RZ ;  /* 0x000077732a027816 */ /* 0x001fc600000000ff */
[----:B------:R-:W3:Y:S04]  /*103ee0*/  LDL.LU R42, [R1+0x288] ;  /* 0x00028800012a7983 */ /* 0x000ee80000300800 */
[----:B----4-:R0:W-:Y:S04]  /*103ef0*/  @P5 STG.E.U8 desc[UR4][R34.64], R2 ;  /* 0x0000000222005986 */ /* 0x0101e8000c101104 */
        /* <DEDUP_REMOVED lines=51> */
[----:B------:R-:W3:Y:S04]  /*104230*/  LDL.LU.64 R36, [R1+0x3cd8] ;  /* 0x003cd80001247983 */ /* 0x000ee80000300a00 */
[----:B------:R-:W4:Y:S04]  /*104240*/  LDL.LU.64 R30, [R1+0x3ce0] ;  /* 0x003ce000011e7983 */ /* 0x000f280000300a00 */
[----:B------:R-:W4:Y:S04]  /*104250*/  LDL.LU.64 R28, [R1+0x3ce8] ;  /* 0x003ce800011c7983 */ /* 0x000f280000300a00 */
[----:B--2---:R0:W-:Y:S04]  /*104260*/  @P6 STG.E.U8 desc[UR4][R40.64], R2 ;  /* 0x0000000228006986 */ /* 0x0041e8000c101104 */
[----:B0-----:R-:W2:Y:S04]  /*104270*/  LDL.LU R41, [R1+0x2bc] ;  /* 0x0002bc0001297983 */ /* 0x001ea80000300800 */
        /* <DEDUP_REMOVED lines=20> */
[----:B---3--:R0:W-:Y:S04]  /*1043c0*/  @P3 STG.E.U8 desc[UR4][R36.64], R2 ;  /* 0x0000000224003986 */ /* 0x0081e8000c101104 */
[----:B0-----:R-:W2:Y:S04]  /*1043d0*/  LDL.LU.64 R36, [R1+0x3d08] ;  /* 0x003d080001247983 */ /* 0x001ea80000300a00 */
[----:B------:R-:W3:Y:S04]  /*1043e0*/  LDL.LU.64 R46, [R1+0x3d10] ;  /* 0x003d1000012e7983 */ /* 0x000ee80000300a00 */
[----:B------:R-:W3:Y:S04]  /*1043f0*/  LDL.LU R60, [R1+0x29c] ;  /* 0x00029c00013c7983 */ /* 0x000ee80000300800 */
[----:B------:R-:W3:Y:S01]  /*104400*/  LDL.LU.64 R44, [R1+0x3d18] ;  /* 0x003d1800012c7983 */ /* 0x000ee20000300a00 */
[----:B------:R-:W-:-:S02]  /*104410*/  @P0 LOP3.LUT R48, R48, 0x40, RZ, 0xfc, !PT ;  /* 0x0000004030300812 */ /* 0x000fc400078efcff */
[----:B------:R-:W-:Y:S01]  /*104420*/  LOP3.LUT P0, RZ, R43, 0x20000, RZ, 0xc0, !PT ;  /* 0x000200002bff7812 */ /* 0x000fe2000780c0ff */
[----:B------:R-:W3:Y:S01]  /*104430*/  LDL.LU.64 R18, [R1+0x3d20] ;  /* 0x003d200001127983 */ /* 0x000ee20000300a00 */
[----:B------:R-:W-:-:S03]  /*104440*/  LOP3.LUT R48, R48, 0xffffff7f, RZ, 0xc0, !PT ;  /* 0xffffff7f30307812 */ /* 0x000fc600078ec0ff */
[----:B------:R-:W3:Y:S01]  /*104450*/  LDL.LU.64 R16, [R1+0x3d28] ;  /* 0x003d280001107983 */ /* 0x000ee20000300a00 */
[C---:B------:R-:W-:Y:S02]  /*104460*/  LOP3.LUT P4, RZ, R43.reuse, 0x800, RZ, 0xc0, !PT ;  /* 0x000008002bff7812 */ /* 0x040fe4000788c0ff */
[C---:B------:R-:W-:Y:S01]  /*104470*/  LOP3.LUT P5, RZ, R43.reuse, 0x1000, RZ, 0xc0, !PT ;  /* 0x000010002bff7812 */ /* 0x040fe200078ac0ff */
[----:B------:R-:W3:Y:S04]  /*104480*/  LDL.LU.64 R26, [R1+0x3d30] ;  /* 0x003d3000011a7983 */ /* 0x000ee80000300a00 */
[----:B------:R-:W-:Y:S01]  /*104490*/  @P0 LOP3.LUT R48, R48, 0x80, RZ, 0xfc, !PT ;  /* 0x0000008030300812 */ /* 0x000fe200078efcff */
[----:B------:R-:W3:Y:S01]  /*1044a0*/  LDL.LU R42, [R1+0x28c] ;  /* 0x00028c00012a7983 */ /* 0x000ee20000300800 */
[----:B------:R-:W-:-:S02]  /*1044b0*/  LOP3.LUT P0, RZ, R43, 0x10000, RZ, 0xc0, !PT ;  /* 0x000100002bff7812 */ /* 0x000fc4000780c0ff */
[----:B------:R-:W-:Y:S01]  /*1044c0*/  LOP3.LUT R48, R48, 0xfffffeff, RZ, 0xc0, !PT ;  /* 0xfffffeff30307812 */ /* 0x000fe200078ec0ff */
[----:B------:R-:W3:Y:S01]  /*1044d0*/  LDL.LU.64 R24, [R1+0x3d38] ;  /* 0x003d380001187983 */ /* 0x000ee20000300a00 */
[----:B------:R-:W-:-:S09]  /*1044e0*/  PRMT R2, R41, 0x7771, RZ ;  /* 0x0000777129027816 */ /* 0x000fd200000000ff */
[----:B------:R-:W-:Y:S02]  /*1044f0*/  @P0 LOP3.LUT R48, R48, 0x100, RZ, 0xfc, !PT ;  /* 0x0000010030300812 */ /* 0x000fe400078efcff */
[C---:B------:R-:W-:Y:S01]  /*104500*/  LOP3.LUT P0, RZ, R43.reuse, 0x8000, RZ, 0xc0, !PT ;  /* 0x000080002bff7812 */ /* 0x040fe2000780c0ff */
[----:B----4-:R0:W-:Y:S01]  /*104510*/  @P4 STG.E.U8 desc[UR4][R30.64], R2 ;  /* 0x000000021e004986 */ /* 0x0101e2000c101104 */
[----:B------:R-:W-:Y:S02]  /*104520*/  LOP3.LUT P6, RZ, R43, 0x2000, RZ, 0xc0, !PT ;  /* 0x000020002bff7812 */ /* 0x000fe400078cc0ff */
[----:B------:R-:W-:Y:S02]  /*104530*/  LOP3.LUT R48, R48, 0xfffffdff, RZ, 0xc0, !PT ;  /* 0xfffffdff30307812 */ /* 0x000fe400078ec0ff */
[----:B0-----:R-:W-:Y:S01]  /*104540*/  PRMT R2, R41, 0x7772, RZ ;  /* 0x0000777229027816 */ /* 0x001fe200000000ff */
[----:B------:R-:W4:Y:S06]  /*104550*/  LDL.LU.64 R30, [R1+0x3d40] ;  /* 0x003d4000011e7983 */ /* 0x000f2c0000300a00 */
[----:B------:R-:W-:-:S02]  /*104560*/  @P0 LOP3.LUT R48, R48, 0x200, RZ, 0xfc, !PT ;  /* 0x0000020030300812 */ /* 0x000fc400078efcff */
[----:B------:R-:W-:Y:S01]  /*104570*/  LOP3.LUT P0, RZ, R43, 0x4000, RZ, 0xc0, !PT ;  /* 0x000040002bff7812 */ /* 0x000fe2000780c0ff */
[----:B------:R0:W-:Y:S02]  /*104580*/  @P5 STG.E.U8 desc[UR4][R28.64], R2 ;  /* 0x000000021c005986 */ /* 0x0001e4000c101104 */
[----:B0-----:R-:W-:Y:S02]  /*104590*/  PRMT R2, R41, 0x7773, RZ ;  /* 0x0000777329027816 */ /* 0x001fe400000000ff */
[----:B------:R-:W4:Y:S04]  /*1045a0*/  LDL.LU.64 R28, [R1+0x3d48] ;  /* 0x003d4800011c7983 */ /* 0x000f280000300a00 */
[----:B------:R0:W-:Y:S04]  /*1045b0*/  @P6 STG.E.U8 desc[UR4][R34.64], R2 ;  /* 0x0000000222006986 */ /* 0x0001e8000c101104 */
[----:B------:R-:W4:Y:S01]  /*1045c0*/  LDL.LU R41, [R1+0x270] ;  /* 0x0002700001297983 */ /* 0x000f220000300800 */
        /* <DEDUP_REMOVED lines=13> */
[----:B------:R-:W-:Y:S02]  /*1046a0*/  PRMT R2, R40, 0x7773, RZ ;  /* 0x0000777328027816 */ /* 0x000fe400000000ff */
[----:B------:R-:W-:Y:S01]  /*1046b0*/  LOP3.LUT P1, RZ, R43, 0x800000, RZ, 0xc0, !PT ;  /* 0x008000002bff7812 */ /* 0x000fe2000782c0ff */
[----:B------:R-:W2:Y:S08]  /*1046c0*/  LDL.LU R40, [R1+0x3d0] ;  /* 0x0003d00001287983 */ /* 0x000eb00000300800 */
        /* <DEDUP_REMOVED lines=34> */
[----:B------:R-:W-:-:S03]  /*1048f0*/  LOP3.LUT P3, RZ, R43, 0x20000000, RZ, 0xc0, !PT ;  /* 0x200000002bff7812 */ /* 0x000fc6000786c0ff */
[----:B------:R-:W3:Y:S01]  /*104900*/  LDL.LU.64 R30, [R1+0x3d78] ;  /* 0x003d7800011e7983 */ /* 0x000ee20000300a00 */
[C---:B------:R-:W-:Y:S02]  /*104910*/  LOP3.LUT P4, RZ, R43.reuse, 0x40000000, RZ, 0xc0, !PT ;  /* 0x400000002bff7812 */ /* 0x040fe4000788c0ff */
[----:B------:R-:W-:Y:S01]  /*104920*/  LOP3.LUT P5, RZ, R43, 0x80000000, RZ, 0xc0, !PT ;  /* 0x800000002bff7812 */ /* 0x000fe200078ac0ff */
[----:B------:R-:W4:Y:S04]  /*104930*/  LDL.LU.64 R28, [R1+0x3d80] ;  /* 0x003d8000011c7983 */ /* 0x000f280000300a00 */
[----:B------:R-:W4:Y:S04]  /*104940*/  LDL.LU.64 R34, [R1+0x3d88] ;  /* 0x003d880001227983 */ /* 0x000f280000300a00 */
[----:B------:R-:W3:Y:S04]  /*104950*/  LDL.LU R43, [R1+0x260] ;  /* 0x00026000012b7983 */ /* 0x000ee80000300800 */
[----:B------:R-:W4:Y:S04]  /*104960*/  LDL.LU.64 R32, [R1+0x3d90] ;  /* 0x003d900001207983 */ /* 0x000f280000300a00 */
[----:B------:R-:W4:Y:S04]  /*104970*/  LDL.LU R3, [R1+0x250] ;  /* 0x0002500001037983 */ /* 0x000f280000300800 */
[----:B------:R-:W4:Y:S01]  /*104980*/  LDL.LU.64 R38, [R1+0x3d98] ;  /* 0x003d980001267983 */ /* 0x000f220000300a00 */
        /* <DEDUP_REMOVED lines=17> */
[----:B------:R-:W2:Y:S04]  /*104aa0*/  LDL.LU.64 R60, [R1+0x3db0] ;  /* 0x003db000013c7983 */ /* 0x000ea80000300a00 */
[----:B------:R-:W2:Y:S04]  /*104ab0*/  LDL.LU R42, [R1+0x240] ;  /* 0x00024000012a7983 */ /* 0x000ea80000300800 */
[----:B------:R-:W2:Y:S04]  /*104ac0*/  LDL.LU.64 R18, [R1+0x3db8] ;  /* 0x003db80001127983 */ /* 0x000ea80000300a00 */
[----:B------:R-:W2:Y:S04]  /*104ad0*/  LDL.LU.64 R16, [R1+0x3dc0] ;  /* 0x003dc00001107983 */ /* 0x000ea80000300a00 */
[----:B------:R-:W2:Y:S04]  /*104ae0*/  LDL.LU.64 R26, [R1+0x3dc8] ;  /* 0x003dc800011a7983 */ /* 0x000ea80000300a00 */
[----:B------:R-:W2:Y:S04]  /*104af0*/  LDL.LU R41, [R1+0x274] ;  /* 0x0002740001297983 */ /* 0x000ea80000300800 */
[----:B------:R-:W2:Y:S01]  /*104b00*/  LDL.LU.64 R24, [R1+0x3dd0] ;  /* 0x003dd00001187983 */ /* 0x000ea20000300a00 */
[----:B------:R-:W-:-:S04]  /*104b10*/  LOP3.LUT R49, R49, 0xbfffffff, RZ, 0xc0, !PT ;  /* 0xbfffffff31317812 */ /* 0x000fc800078ec0ff */
[----:B------:R-:W-:Y:S02]  /*104b20*/  @P0 LOP3.LUT R49, R49, 0x40000000, RZ, 0xfc, !PT ;  /* 0x4000000031310812 */ /* 0x000fe400078efcff */
[----:B------:R-:W-:Y:S02]  /*104b30*/  LOP3.LUT P0, RZ, R40, 0x10, RZ, 0xc0, !PT ;  /* 0x0000001028ff7812 */ /* 0x000fe4000780c0ff */
[----:B------:R-:W-:-:S11]  /*104b40*/  LOP3.LUT R49, R49, 0x7fffffff, RZ, 0xc0, !PT ;  /* 0x7fffffff31317812 */ /* 0x000fd600078ec0ff */
[----:B------:R-:W-:Y:S02]  /*104b50*/  @P0 LOP3.LUT R49, R49, 0x80000000, RZ, 0xfc, !PT ;  /* 0x8000000031310812 */ /* 0x000fe400078efcff */
[----:B------:R-:W-:Y:S02]  /*104b60*/  LOP3.LUT P0, RZ, R40, 0x8, RZ, 0xc0, !PT ;  /* 0x0000000828ff7812 */ /* 0x000fe4000780c0ff */
[----:B------:R-:W-:Y:S02]  /*104b70*/  LOP3.LUT R48, R48, 0xfffffffe, RZ, 0xc0, !PT ;  /* 0xfffffffe30307812 */ /* 0x000fe400078ec0ff */
        /* <DEDUP_REMOVED lines=44> */
[----:B------:R0:W-:Y:S04]  /*104e40*/  @P0 STG.E.U8 desc[UR4][R24.64], R2 ;  /* 0x0000000218000986 */ /* 0x0001e8000c101104 */
[----:B0-----:R-:W2:Y:S01]  /*104e50*/  LDL.LU.64 R24, [R1+0x3e08] ;  /* 0x003e080001187983 */ /* 0x001ea20000300a00 */
[C---:B------:R-:W-:Y:S02]  /*104e60*/  LOP3.LUT P1, RZ, R40.reuse, 0x400, RZ, 0xc0, !PT ;  /* 0x0000040028ff7812 */ /* 0x040fe4000782c0ff */
[C---:B------:R-:W-:Y:S02]  /*104e70*/  LOP3.LUT P2, RZ, R40.reuse, 0x800, RZ, 0xc0, !PT ;  /* 0x0000080028ff7812 */ /* 0x040fe4000784c0ff */
[----:B------:R-:W-:Y:S02]  /*104e80*/  PRMT R2, R41, 0x7770, RZ ;  /* 0x0000777029027816 */ /* 0x000fe400000000ff */
[----:B------:R-:W-:-:S02]  /*104e90*/  LOP3.LUT P3, RZ, R40, 0x1000, RZ, 0xc0, !PT ;  /* 0x0000100028ff7812 */ /* 0x000fc4000786c0ff */
[----:B------:R-:W-:-:S05]  /*104ea0*/  LOP3.LUT P4, RZ, R40, 0x2000, RZ, 0xc0, !PT ;  /* 0x0000200028ff7812 */ /* 0x000fca000788c0ff */
[----:B---3--:R0:W-:Y:S02]  /*104eb0*/  @P1 STG.E.U8 desc[UR4][R30.64], R2 ;  /* 0x000000021e001986 */ /* 0x0081e4000c101104 */
[C---:B0-----:R-:W-:Y:S02]  /*104ec0*/  PRMT R2, R41.reuse, 0x7771, RZ ;  /* 0x0000777129027816 */ /* 0x041fe400000000ff */
[----:B------:R-:W3:Y:S04]  /*104ed0*/  LDL.LU.64 R30, [R1+0x3e10] ;  /* 0x003e1000011e7983 */ /* 0x000ee80000300a00 */
[----:B----4-:R0:W-:Y:S02]  /*104ee0*/  @P2 STG.E.U8 desc[UR4][R28.64], R2 ;  /* 0x000000021c002986 */ /* 0x0101e4000c101104 */
[----:B0-----:R-:W-:-:S02]  /*104ef0*/  PRMT R2, R41, 0x7772, RZ ;  /* 0x0000777229027816 */ /* 0x001fc400000000ff */
[----:B------:R-:W4:Y:S04]  /*104f00*/  LDL.LU.64 R28, [R1+0x3e18] ;  /* 0x003e1800011c7983 */ /* 0x000f280000300a00 */
[----:B------:R0:W-:Y:S02]  /*104f10*/  @P3 STG.E.U8 desc[UR4][R34.64], R2 ;  /* 0x0000000222003986 */ /* 0x0001e4000c101104 */
[----:B0-----:R-:W-:Y:S02]  /*104f20*/  PRMT R2, R41, 0x7773, RZ ;  /* 0x0000777329027816 */ /* 0x001fe400000000ff */
[----:B------:R-:W4:Y:S04]  /*104f30*/  LDL.LU.64 R34, [R1+0x3e20] ;  /* 0x003e200001227983 */ /* 0x000f280000300a00 */
[----:B------:R0:W-:Y:S04]  /*104f40*/  @P4 STG.E.U8 desc[UR4][R32.64], R2 ;  /* 0x0000000220004986 */ /* 0x0001e8000c101104 */
[----:B0-----:R-:W4:Y:S04]  /*104f50*/  LDL.LU.64 R32, [R1+0x3e28] ;  /* 0x003e280001207983 */ /* 0x001f280000300a00 */
[----:B------:R-:W4:Y:S01]  /*104f60*/  LDL.LU R41, [R1+0x254] ;  /* 0x0002540001297983 */ /* 0x000f220000300800 */
[----:B------:R-:W-:-:S02]  /*104f70*/  LOP3.LUT P5, RZ, R40, 0x4000, RZ, 0xc0, !PT ;  /* 0x0000400028ff7812 */ /* 0x000fc400078ac0ff */
[C---:B------:R-:W-:Y:S02]  /*104f80*/  LOP3.LUT P6, RZ, R40.reuse, 0x8000, RZ, 0xc0, !PT ;  /* 0x0000800028ff7812 */ /* 0x040fe400078cc0ff */
[----:B------:R-:W-:Y:S02]  /*104f90*/  PRMT R2, R43, 0x7770, RZ ;  /* 0x000077702b027816 */ /* 0x000fe400000000ff */
[----:B------:R-:W-:-:S07]  /*104fa0*/  LOP3.LUT P3, RZ, R40, 0x10000, RZ, 0xc0, !PT ;  /* 0x0001000028ff7812 */ /* 0x000fce000786c0ff */
[----:B------:R0:W-:Y:S04]  /*104fb0*/  @P5 STG.E.U8 desc[UR4][R38.64], R2 ;  /* 0x0000000226005986 */ /* 0x0001e8000c101104 */
[----:B0-----:R-:W4:Y:S01]  /*104fc0*/  LDL.LU.64 R38, [R1+0x3e30] ;  /* 0x003e300001267983 */ /* 0x001f220000300a00 */
[----:B------:R-:W-:-:S05]  /*104fd0*/  PRMT R2, R43, 0x7771, RZ ;  /* 0x000077712b027816 */ /* 0x000fca00000000ff */
[----:B--2---:R0:W-:Y:S02]  /*104fe0*/  @P6 STG.E.U8 desc[UR4][R36.64], R2 ;  /* 0x0000000224006986 */ /* 0x0041e4000c101104 */
[C---:B0-----:R-:W-:Y:S02]  /*104ff0*/  PRMT R2, R43.reuse, 0x7772, RZ ;  /* 0x000077722b027816 */ /* 0x041fe400000000ff */
[----:B------:R-:W2:Y:S04]  /*105000*/  LDL.LU R37, [R1+0x3d4] ;  /* 0x0003d40001257983 */ /* 0x000ea80000300800 */
[----:B------:R-:W2:Y:S04]  /*105010*/  LDL.LU R60, [R1+0x244] ;  /* 0x00024400013c7983 */ /* 0x000ea80000300800 */
[----:B------:R0:W-:Y:S02]  /*105020*/  @P3 STG.E.U8 desc[UR4][R24.64], R2 ;  /* 0x0000000218003986 */ /* 0x0001e4000c101104 */
[----:B0-----:R-:W-:-:S02]  /*105030*/  PRMT R2, R43, 0x7773, RZ ;  /* 0x000077732b027816 */ /* 0x001fc400000000ff */
[----:B------:R-:W2:Y:S01]  /*105040*/  LDL.LU.64 R42, [R1+0x3e38] ;  /* 0x003e3800012a7983 */ /* 0x000ea20000300a00 */
[----:B------:R-:W-:Y:S02]  /*105050*/  LOP3.LUT P0, RZ, R40, 0x10000000, RZ, 0xc0, !PT ;  /* 0x1000000028ff7812 */ /* 0x000fe4000780c0ff */
[----:B------:R-:W-:Y:S01]  /*105060*/  LOP3.LUT R49, R49, 0xfffbffff, RZ, 0xc0, !PT ;  /* 0xfffbffff31317812 */ /* 0x000fe200078ec0ff */
[----:B------:R-:W2:Y:S04]  /*105070*/  LDL.LU.64 R46, [R1+0x3e40] ;  /* 0x003e4000012e7983 */ /* 0x000ea80000300a00 */
[----:B------:R-:W2:Y:S04]  /*105080*/  LDL.LU.64 R44, [R1+0x3e48] ;  /* 0x003e4800012c7983 */ /* 0x000ea80000300a00 */
[----:B------:R-:W2:Y:S02]  /*105090*/  LDL.LU.64 R18, [R1+0x3e50] ;  /* 0x003e500001127983 */ /* 0x000ea40000300a00 */
[----:B------:R-:W-:-:S02]  /*1050a0*/  @P0 LOP3.LUT R49, R49, 0x40000, RZ, 0xfc, !PT ;  /* 0x0004000031310812 */ /* 0x000fc400078efcff */
[----:B------:R-:W-:Y:S01]  /*1050b0*/  LOP3.LUT P0, RZ, R40, 0x8000000, RZ, 0xc0, !PT ;  /* 0x0800000028ff7812 */ /* 0x000fe2000780c0ff */
[----:B------:R-:W2:Y:S01]  /*1050c0*/  LDL.LU R36, [R1+0x278] ;  /* 0x0002780001247983 */ /* 0x000ea20000300800 */
[----:B------:R-:W-:-:S03]  /*1050d0*/  LOP3.LUT R49, R49, 0xfff7ffff, RZ, 0xc0, !PT ;  /* 0xfff7ffff31317812 */ /* 0x000fc600078ec0ff */
[----:B------:R-:W2:Y:S01]  /*1050e0*/  LDL.LU.64 R16, [R1+0x3e58] ;  /* 0x003e580001107983 */ /* 0x000ea20000300a00 */
[C---:B------:R-:W-:Y:S02]  /*1050f0*/  LOP3.LUT P4, RZ, R40.reuse, 0x20000, RZ, 0xc0, !PT ;  /* 0x0002000028ff7812 */ /* 0x040fe4000788c0ff */
[C---:B------:R-:W-:Y:S01]  /*105100*/  LOP3.LUT P5, RZ, R40.reuse, 0x40000, RZ, 0xc0, !PT ;  /* 0x0004000028ff7812 */ /* 0x040fe200078ac0ff */
[----:B------:R-:W2:Y:S04]  /*105110*/  LDL.LU.64 R26, [R1+0x3e60] ;  /* 0x003e6000011a7983 */ /* 0x000ea80000300a00 */
        /* <DEDUP_REMOVED lines=15> */
[----:B---3--:R4:W-:Y:S01]  /*105210*/  @P4 STG.E.U8 desc[UR4][R30.64], R2 ;  /* 0x000000021e004986 */ /* 0x0089e2000c101104 */
[----:B------:R-:W-:-:S09]  /*105220*/  LOP3.LUT P6, RZ, R40, 0x80000, RZ, 0xc0, !PT ;  /* 0x0008000028ff7812 */ /* 0x000fd200078cc0ff */
[----:B------:R-:W-:Y:S02]  /*105230*/  @P0 LOP3.LUT R49, R49, 0x1000000, RZ, 0xfc, !PT ;  /* 0x0100000031310812 */ /* 0x000fe400078efcff */
[C---:B------:R-:W-:Y:S02]  /*105240*/  LOP3.LUT P0, RZ, R40.reuse, 0x200000, RZ, 0xc0, !PT ;  /* 0x0020000028ff7812 */ /* 0x040fe4000780c0ff */
[----:B------:R-:W-:Y:S02]  /*105250*/  LOP3.LUT R49, R49, 0xfdffffff, RZ, 0xc0, !PT ;  /* 0xfdffffff31317812 */ /* 0x000fe400078ec0ff */
[----:B----4-:R-:W-:Y:S02]  /*105260*/  PRMT R2, R41, 0x7770, RZ ;  /* 0x0000777029027816 */ /* 0x010fe400000000ff */
[----:B------:R-:W-:-:S03]  /*105270*/  LOP3.LUT P1, RZ, R40, 0x20000000, RZ, 0xc0, !PT ;  /* 0x2000000028ff7812 */ /* 0x000fc6000782c0ff */
[----:B------:R0:W-:Y:S04]  /*105280*/  @P5 STG.E.U8 desc[UR4][R28.64], R2 ;  /* 0x000000021c005986 */ /* 0x0001e8000c101104 */
[----:B------:R-:W-:Y:S02]  /*105290*/  @P0 LOP3.LUT R49, R49, 0x2000000, RZ, 0xfc, !PT ;  /* 0x0200000031310812 */ /* 0x000fe400078efcff */
[C---:B------:R-:W-:Y:S02]  /*1052a0*/  LOP3.LUT P0, RZ, R40.reuse, 0x100000, RZ, 0xc0, !PT ;  /* 0x0010000028ff7812 */ /* 0x040fe4000780c0ff */
[C---:B------:R-:W-:Y:S02]  /*1052b0*/  LOP3.LUT P2, RZ, R40.reuse, 0x40000000, RZ, 0xc0, !PT ;  /* 0x4000000028ff7812 */ /* 0x040fe4000784c0ff */
[----:B------:R-:W-:-:S02]  /*1052c0*/  LOP3.LUT P3, RZ, R40, 0x80000000, RZ, 0xc0, !PT ;  /* 0x8000000028ff7812 */ /* 0x000fc4000786c0ff */
[C---:B0-----:R-:W-:Y:S01]  /*1052d0*/  PRMT R2, R41.reuse, 0x7771, RZ ;  /* 0x0000777129027816 */ /* 0x041fe200000000ff */
[----:B------:R-:W3:Y:S04]  /*1052e0*/  LDL.LU R40, [R1+0x268] ;  /* 0x0002680001287983 */ /* 0x000ee80000300800 */
[----:B------:R-:W4:Y:S04]  /*1052f0*/  LDL.LU.64 R24, [R1+0x3e68] ;  /* 0x003e680001187983 */ /* 0x000f280000300a00 */
        /* <DEDUP_REMOVED lines=11> */
[----:B0-----:R-:W3:Y:S04]  /*1053b0*/  LDL.LU.64 R38, [R1+0x3e90] ;  /* 0x003e900001267983 */ /* 0x001ee80000300a00 */
[----:B------:R-:W3:Y:S01]  /*1053c0*/  LDL.LU R41, [R1+0x258] ;  /* 0x0002580001297983 */ /* 0x000ee20000300800 */
[----:B--2---:R-:W-:-:S05]  /*1053d0*/  PRMT R2, R60, 0x7770, RZ ;  /* 0x000077703c027816 */ /* 0x004fca00000000ff */
        /* <DEDUP_REMOVED lines=19> */
[C---:B------:R-:W-:Y:S02]  /*105510*/  LOP3.LUT P4, RZ, R37.reuse, 0x1, RZ, 0xc0, !PT ;  /* 0x0000000125ff7812 */ /* 0x040fe4000788c0ff */
[----:B------:R-:W-:-:S07]  /*105520*/  LOP3.LUT P5, RZ, R37, 0x2, RZ, 0xc0, !PT ;  /* 0x0000000225ff7812 */ /* 0x000fce00078ac0ff */
[----:B----4-:R0:W-:Y:S02]  /*105530*/  @P0 STG.E.U8 desc[UR4][R24.64], R2 ;  /* 0x0000000218000986 */ /* 0x0101e4000c101104 */
[----:B0-----:R-:W-:-:S05]  /*105540*/  PRMT R2, R36, 0x7773, RZ ;  /* 0x0000777324027816 */ /* 0x001fca00000000ff */
[----:B---3--:R0:W-:Y:S02]  /*105550*/  @P1 STG.E.U8 desc[UR4][R30.64], R2 ;  /* 0x000000021e001986 */ /* 0x0081e4000c101104 */
        /* <DEDUP_REMOVED lines=65> */
[----:B------:R0:W-:Y:S04]  /*105970*/  @P6 STG.E.U8 desc[UR4][R34.64], R2 ;  /* 0x0000000222006986 */ /* 0x0001e8000c101104 */
[----:B------:R-:W4:Y:S01]  /*105980*/  LDL.LU R41, [R1+0x25c] ;  /* 0x00025c0001297983 */ /* 0x000f220000300800 */
        /* <DEDUP_REMOVED lines=10> */
[----:B--2---:R0:W-:Y:S04]  /*105a30*/  @P0 STG.E.U8 desc[UR4][R42.64], R2 ;  /* 0x000000022a000986 */ /* 0x0041e8000c101104 */
[----:B0-----:R-:W2:Y:S01]  /*105a40*/  LDL.LU.64 R42, [R1+0x3f30] ;  /* 0x003f3000012a7983 */ /* 0x001ea20000300a00 */
[----:B------:R-:W-:-:S02]  /*105a50*/  LOP3.LUT P0, RZ, R49, 0x8000, RZ, 0xc0, !PT ;  /* 0x0000800031ff7812 */ /* 0x000fc4000780c0ff */
[----:B------:R-:W-:-:S11]  /*105a60*/  PRMT R2, R60, 0x7770, RZ ;  /* 0x000077703c027816 */ /* 0x000fd600000000ff */
[----:B------:R0:W-:Y:S04]  /*105a70*/  @P0 STG.E.U8 desc[UR4][R24.64], R2 ;  /* 0x0000000218000986 */ /* 0x0001e8000c101104 */
        /* <DEDUP_REMOVED lines=38> */
[----:B------:R-:W2:Y:S01]  /*105ce0*/  LDL.LU R41, [R1+0x24c] ;  /* 0x00024c0001297983 */ /* 0x000ea20000300800 */
[----:B------:R-:W-:-:S03]  /*105cf0*/  LOP3.LUT R49, R49, 0xfffffffb, RZ, 0xc0, !PT ;  /* 0xfffffffb31317812 */ /* 0x000fc600078ec0ff */
[----:B------:R-:W4:Y:S01]  /*105d00*/  LDL.LU.64 R32, [R1+0x3f50] ;  /* 0x003f500001207983 */ /* 0x000f220000300a00 */
[----:B------:R-:W-:-:S03]  /*105d10*/  LOP3.LUT P0, RZ, R40, 0x4, RZ, 0xc0, !PT ;  /* 0x0000000428ff7812 */ /* 0x000fc6000780c0ff */
[----:B------:R-:W4:Y:S04]  /*105d20*/  LDL.LU.64 R38, [R1+0x3f58] ;  /* 0x003f580001267983 */ /* 0x000f280000300a00 */
[----:B------:R-:W4:Y:S06]  /*105d30*/  LDL.LU R3, [R1+0x230] ;  /* 0x0002300001037983 */ /* 0x000f2c0000300800 */
        /* <DEDUP_REMOVED lines=38> */
[----:B------:R-:W-:-:S03]  /*105fa0*/  PRMT R2, R41, 0x7772, RZ ;  /* 0x0000777229027816 */ /* 0x000fc600000000ff */
[----:B------:R-:W3:Y:S04]  /*105fb0*/  LDL.LU.64 R16, [R1+0x3f90] ;  /* 0x003f900001107983 */ /* 0x000ee80000300a00 */
[----:B----4-:R0:W-:Y:S02]  /*105fc0*/  @P5 STG.E.U8 desc[UR4][R34.64], R2 ;  /* 0x0000000222005986 */ /* 0x0101e4000c101104 */
[----:B0-----:R-:W-:Y:S02]  /*105fd0*/  PRMT R2, R41, 0x7773, RZ ;  /* 0x0000777329027816 */ /* 0x001fe400000000ff */
[----:B------:R-:W4:Y:S04]  /*105fe0*/  LDL.LU R41, [R1+0x210] ;  /* 0x0002100001297983 */ /* 0x000f280000300800 */
[----:B------:R-:W4:Y:S04]  /*105ff0*/  LDL.LU.64 R26, [R1+0x3f98] ;  /* 0x003f9800011a7983 */ /* 0x000f280000300a00 */
[----:B------:R0:W-:Y:S04]  /*106000*/  @P6 STG.E.U8 desc[UR4][R32.64], R2 ;  /* 0x0000000220006986 */ /* 0x0001e8000c101104 */
[----:B------:R-:W4:Y:S04]  /*106010*/  LDL.LU.64 R30, [R1+0x3fa0] ;  /* 0x003fa000011e7983 */ /* 0x000f280000300a00 */
[----:B------:R-:W4:Y:S01]  /*106020*/  LDL.LU.64 R34, [R1+0x3fa8] ;  /* 0x003fa80001227983 */ /* 0x000f220000300a00 */
[----:B0-----:R-:W-:-:S03]  /*106030*/  PRMT R2, R3, 0x7770, RZ ;  /* 0x0000777003027816 */ /* 0x001fc600000000ff */
        /* <DEDUP_REMOVED lines=30> */
[----:B----4-:R-:W-:-:S07]  /*106220*/  PRMT R2, R41, 0x7770, RZ ;  /* 0x0000777029027816 */ /* 0x010fce00000000ff */
        /* <DEDUP_REMOVED lines=45> */
[----:B------:R-:W-:Y:S02]  /*106500*/  LOP3.LUT R49, R49, 0xfffffffe, RZ, 0xc0, !PT ;  /* 0xfffffffe31317812 */ /* 0x000fe400078ec0ff */
[C---:B------:R-:W-:Y:S02]  /*106510*/  LOP3.LUT P4, RZ, R40.reuse, 0x400, RZ, 0xc0, !PT ;  /* 0x0000040028ff7812 */ /* 0x040fe4000788c0ff */
[----:B------:R-:W-:Y:S02]  /*106520*/  PRMT R2, R29, 0x7773, RZ ;  /* 0x000077731d027816 */ /* 0x000fe400000000ff */
[----:B------:R-:W-:-:S05]  /*106530*/  LOP3.LUT P5, RZ, R40, 0x800, RZ, 0xc0, !PT ;  /* 0x0000080028ff7812 */ /* 0x000fca00078ac0ff */
[----:B------:R-:W-:Y:S02]  /*106540*/  @P0 LOP3.LUT R49, R49, 0x1, RZ, 0xfc, !PT ;  /* 0x0000000131310812 */ /* 0x000fe400078efcff */
[C---:B------:R-:W-:Y:S02]  /*106550*/  LOP3.LUT P0, RZ, R40.reuse, 0x4000, RZ, 0xc0, !PT ;  /* 0x0000400028ff7812 */ /* 0x040fe4000780c0ff */
[----:B------:R-:W-:Y:S02]  /*106560*/  LOP3.LUT P6, RZ, R40, 0x1000, RZ, 0xc0, !PT ;  /* 0x0000100028ff7812 */ /* 0x000fe400078cc0ff */
[----:B------:R-:W-:-:S09]  /*106570*/  LOP3.LUT R49, R49, 0xfffffffd, RZ, 0xc0, !PT ;  /* 0xfffffffd31317812 */ /* 0x000fd200078ec0ff */
[----:B------:R-:W-:Y:S02]  /*106580*/  @P0 LOP3.LUT R49, R49, 0x2, RZ, 0xfc, !PT ;  /* 0x0000000231310812 */ /* 0x000fe400078efcff */
[----:B------:R-:W-:Y:S01]  /*106590*/  LOP3.LUT P0, RZ, R40, 0x2000, RZ, 0xc0, !PT ;  /* 0x0000200028ff7812 */ /* 0x000fe2000780c0ff */
[----:B--2---:R0:W-:Y:S04]  /*1065a0*/  @P3 STG.E.U8 desc[UR4][R42.64], R2 ;  /* 0x000000022a003986 */ /* 0x0041e8000c101104 */
[----:B0-----:R-:W2:Y:S01]  /*1065b0*/  LDL.LU.64 R42, [R1+0x4000] ;  /* 0x00400000012a7983 */ /* 0x001ea20000300a00 */
[----:B---3--:R-:W-:-:S05]  /*1065c0*/  PRMT R2, R41, 0x7770, RZ ;  /* 0x0000777029027816 */ /* 0x008fca00000000ff */
[----:B------:R0:W-:Y:S02]  /*1065d0*/  @P4 STG.E.U8 desc[UR4][R32.64], R2 ;  /* 0x0000000220004986 */ /* 0x0001e4000c101104 */
[C---:B0-----:R-:W-:Y:S02]  /*1065e0*/  PRMT R2, R41.reuse, 0x7771, RZ ;  /* 0x0000777129027816 */ /* 0x041fe400000000ff */
[----:B------:R-:W3:Y:S04]  /*1065f0*/  LDL.LU R32, [R1+0x214] ;  /* 0x0002140001207983 */ /* 0x000ee80000300800 */
[----:B----4-:R0:W-:Y:S04]  /*106600*/  @P5 STG.E.U8 desc[UR4][R30.64], R2 ;  /* 0x000000021e005986 */ /* 0x0101e8000c101104 */
[----:B------:R-:W4:Y:S04]  /*106610*/  LDL.LU.64 R46, [R1+0x4010] ;  /* 0x00401000012e7983 */ /* 0x000f280000300a00 */
[----:B------:R-:W3:Y:S01]  /*106620*/  LDL.LU.64 R44, [R1+0x4018] ;  /* 0x00401800012c7983 */ /* 0x000ee20000300a00 */
[----:B0-----:R-:W-:-:S03]  /*106630*/  PRMT R2, R41, 0x7772, RZ ;  /* 0x0000777229027816 */ /* 0x001fc600000000ff */
[----:B------:R-:W3:Y:S04]  /*106640*/  LDL.LU.64 R60, [R1+0x4020] ;  /* 0x00402000013c7983 */ /* 0x000ee80000300a00 */
[----:B------:R0:W-:Y:S04]  /*106650*/  @P6 STG.E.U8 desc[UR4][R34.64], R2 ;  /* 0x0000000222006986 */ /* 0x0001e8000c101104 */
[----:B------:R-:W3:Y:S04]  /*106660*/  LDL.LU.64 R18, [R1+0x4028] ;  /* 0x0040280001127983 */ /* 0x000ee80000300a00 */
[----:B------:R-:W3:Y:S01]  /*106670*/  LDL.LU R33, [R1+0x204] ;  /* 0x0002040001217983 */ /* 0x000ee20000300800 */
[----:B0-----:R-:W-:-:S03]  /*106680*/  PRMT R2, R41, 0x7773, RZ ;  /* 0x0000777329027816 */ /* 0x001fc600000000ff */
        /* <DEDUP_REMOVED lines=10> */
[----:B0-----:R-:W3:Y:S04]  /*106730*/  LDL.LU.64 R36, [R1+0x4058] ;  /* 0x0040580001247983 */ /* 0x001ee80000300a00 */
[----:B------:R-:W3:Y:S04]  /*106740*/  LDL.LU R41, [R1+0x238] ;  /* 0x0002380001297983 */ /* 0x000ee80000300800 */
[----:B------:R-:W4:Y:S01]  /*106750*/  LDL.LU.64 R48, [R1+0x4008] ;  /* 0x0040080001307983 */ /* 0x000f220000300a00 */
[----:B------:R-:W-:-:S02]  /*106760*/  PRMT R2, R28, 0x7771, RZ ;  /* 0x000077711c027816 */ /* 0x000fc400000000ff */
[----:B------:R-:W-:-:S03]  /*106770*/  LOP3.LUT P1, RZ, R40, 0x400000, RZ, 0xc0, !PT ;  /* 0x0040000028ff7812 */ /* 0x000fc6000782c0ff */
[----:B--2---:R0:W-:Y:S01]  /*106780*/  @P0 STG.E.U8 desc[UR4][R42.64], R2 ;  /* 0x000000022a000986 */ /* 0x0041e2000c101104 */
[----:B------:R-:W-:Y:S02]  /*106790*/  LOP3.LUT P0, RZ, R50, 0x80000000, RZ, 0xc0, !PT ;  /* 0x8000000032ff7812 */ /* 0x000fe4000780c0ff */
[----:B0-----:R-:W-:Y:S01]  /*1067a0*/  PRMT R2, R28, 0x7772, RZ ;  /* 0x000077721c027816 */ /* 0x001fe200000000ff */
[----:B------:R-:W2:Y:S04]  /*1067b0*/  LDL.LU.64 R42, [R1+0x4060] ;  /* 0x00406000012a7983 */ /* 0x000ea80000300a00 */
[----:B------:R-:W2:Y:S06]  /*1067c0*/  LDL.LU R29, [R1+0x3dc] ;  /* 0x0003dc00011d7983 */ /* 0x000eac0000300800 */
[----:B----4-:R0:W-:Y:S01]  /*1067d0*/  @P0 STG.E.U8 desc[UR4][R48.64], R2 ;  /* 0x0000000230000986 */ /* 0x0101e2000c101104 */
[----:B------:R-:W-:-:S02]  /*1067e0*/  LOP3.LUT P0, RZ, R50, 0x40000000, RZ, 0xc0, !PT ;  /* 0x4000000032ff7812 */ /* 0x000fc4000780c0ff */
        /* <DEDUP_REMOVED lines=15> */
[----:B------:R0:W-:Y:S04]  /*1068e0*/  @P1 STG.E.U8 desc[UR4][R26.64], R2 ;  /* 0x000000021a001986 */ /* 0x0001e8000c101104 */
[----:B0-----:R-:W3:Y:S01]  /*1068f0*/  LDL.LU.64 R26, [R1+0x4068] ;  /* 0x00406800011a7983 */ /* 0x001ee20000300a00 */
[C---:B------:R-:W-:Y:S02]  /*106900*/  LOP3.LUT P2, RZ, R40.reuse, 0x800000, RZ, 0xc0, !PT ;  /* 0x0080000028ff7812 */ /* 0x040fe4000784c0ff */
[C---:B------:R-:W-:Y:S02]  /*106910*/  LOP3.LUT P3, RZ, R40.reuse, 0x1000000, RZ, 0xc0, !PT ;  /* 0x0100000028ff7812 */ /* 0x040fe4000786c0ff */
[----:B------:R-:W-:Y:S02]  /*106920*/  PRMT R2, R33, 0x7771, RZ ;  /* 0x0000777121027816 */ /* 0x000fe400000000ff */
[----:B------:R-:W-:-:S02]  /*106930*/  LOP3.LUT P4, RZ, R40, 0x2000000, RZ, 0xc0, !PT ;  /* 0x0200000028ff7812 */ /* 0x000fc4000788c0ff */
[----:B------:R-:W-:-:S05]  /*106940*/  LOP3.LUT P5, RZ, R40, 0x4000000, RZ, 0xc0, !PT ;  /* 0x0400000028ff7812 */ /* 0x000fca00078ac0ff */
[----:B------:R0:W-:Y:S01]  /*106950*/  @P2 STG.E.U8 desc[UR4][R30.64], R2 ;  /* 0x000000021e002986 */ /* 0x0001e2000c101104 */
[----:B------:R-:W-:Y:S02]  /*106960*/  LOP3.LUT P6, RZ, R40, 0x8000000, RZ, 0xc0, !PT ;  /* 0x0800000028ff7812 */ /* 0x000fe400078cc0ff */
[C---:B0-----:R-:W-:Y:S01]  /*106970*/  PRMT R2, R33.reuse, 0x7772, RZ ;  /* 0x0000777221027816 */ /* 0x041fe200000000ff */
[----:B------:R-:W4:Y:S04]  /*106980*/  LDL.LU.64 R30, [R1+0x4070] ;  /* 0x00407000011e7983 */ /* 0x000f280000300a00 */
[----:B------:R0:W-:Y:S02]  /*106990*/  @P3 STG.E.U8 desc[UR4][R34.64], R2 ;  /* 0x0000000222003986 */ /* 0x0001e4000c101104 */
[----:B0-----:R-:W-:-:S02]  /*1069a0*/  PRMT R2, R33, 0x7773, RZ ;  /* 0x0000777321027816 */ /* 0x001fc400000000ff */
[----:B------:R-:W4:Y:S04]  /*1069b0*/  LDL.LU.64 R34, [R1+0x4078] ;  /* 0x0040780001227983 */ /* 0x000f280000300a00 */
[----:B------:R0:W-:Y:S04]  /*1069c0*/  @P4 STG.E.U8 desc[UR4][R38.64], R2 ;  /* 0x0000000226004986 */ /* 0x0001e8000c101104 */
[----:B------:R-:W4:Y:S01]  /*1069d0*/  LDL.LU.64 R32, [R1+0x4080] ;  /* 0x0040800001207983 */ /* 0x000f220000300a00 */
[----:B0-----:R-:W-:-:S03]  /*1069e0*/  PRMT R2, R41, 0x7770, RZ ;  /* 0x0000777029027816 */ /* 0x001fc600000000ff */
[----:B------:R-:W4:Y:S04]  /*1069f0*/  LDL.LU.64 R38, [R1+0x4088] ;  /* 0x0040880001267983 */ /* 0x000f280000300a00 */
[----:B------:R0:W-:Y:S02]  /*106a00*/  @P5 STG.E.U8 desc[UR4][R36.64], R2 ;  /* 0x0000000224005986 */ /* 0x0001e4000c101104 */
[----:B0-----:R-:W-:-:S05]  /*106a10*/  PRMT R2, R41, 0x7771, RZ ;  /* 0x0000777129027816 */ /* 0x001fca00000000ff */
[----:B--2---:R0:W-:Y:S04]  /*106a20*/  @P6 STG.E.U8 desc[UR4][R42.64], R2 ;  /* 0x000000022a006986 */ /* 0x0041e8000c101104 */
[----:B0-----:R-:W2:Y:S01]  /*106a30*/  LDL.LU R43, [R1+0x228] ;  /* 0x00022800012b7983 */ /* 0x001ea20000300800 */
[----:B------:R-:W-:-:S03]  /*106a40*/  LOP3.LUT P3, RZ, R40, 0x10000000, RZ, 0xc0, !PT ;  /* 0x1000000028ff7812 */ /* 0x000fc6000786c0ff */
[----:B------:R-:W2:Y:S01]  /*106a50*/  LDL.LU.64 R36, [R1+0x4090] ;  /* 0x0040900001247983 */ /* 0x000ea20000300a00 */
[----:B------:R-:W-:-:S03]  /*106a60*/  PRMT R2, R41, 0x7772, RZ ;  /* 0x0000777229027816 */ /* 0x000fc600000000ff */
[----:B------:R-:W2:Y:S01]  /*106a70*/  LDL.LU R3, [R1+0x218] ;  /* 0x0002180001037983 */ /* 0x000ea20000300800 */
[C---:B------:R-:W-:Y:S02]  /*106a80*/  LOP3.LUT P4, RZ, R40.reuse, 0x20000000, RZ, 0xc0, !PT ;  /* 0x2000000028ff7812 */ /* 0x040fe4000788c0ff */
[C---:B------:R-:W-:Y:S02]  /*106a90*/  LOP3.LUT P5, RZ, R40.reuse, 0x40000000, RZ, 0xc0, !PT ;  /* 0x4000000028ff7812 */ /* 0x040fe400078ac0ff */
[----:B------:R-:W-:Y:S02]  /*106aa0*/  LOP3.LUT P6, RZ, R40, 0x80000000, RZ, 0xc0, !PT ;  /* 0x8000000028ff7812 */ /* 0x000fe400078cc0ff */
[----:B------:R-:W-:Y:S02]  /*106ab0*/  LOP3.LUT P0, RZ, R29, 0x100, RZ, 0xc0, !PT ;  /* 0x000001001dff7812 */ /* 0x000fe4000780c0ff */
[----:B------:R-:W-:Y:S01]  /*106ac0*/  LOP3.LUT R50, R50, 0xfffbffff, RZ, 0xc0, !PT ;  /* 0xfffbffff32327812 */ /* 0x000fe200078ec0ff */
[----:B---3--:R0:W-:Y:S02]  /*106ad0*/  @P3 STG.E.U8 desc[UR4][R26.64], R2 ;  /* 0x000000021a003986 */ /* 0x0081e4000c101104 */
[----:B0-----:R-:W-:-:S02]  /*106ae0*/  PRMT R2, R41, 0x7773, RZ ;  /* 0x0000777329027816 */ /* 0x001fc400000000ff */
[----:B------:R-:W3:Y:S06]  /*106af0*/  LDL.LU.64 R40, [R1+0x4098] ;  /* 0x0040980001287983 */ /* 0x000eec0000300a00 */
[----:B------:R-:W-:Y:S02]  /*106b00*/  @P0 LOP3.LUT R50, R50, 0x40000, RZ, 0xfc, !PT ;  /* 0x0004000032320812 */ /* 0x000fe400078efcff */
[----:B------:R-:W-:Y:S01]  /*106b10*/  LOP3.LUT P0, RZ, R29, 0x80, RZ, 0xc0, !PT ;  /* 0x000000801dff7812 */ /* 0x000fe2000780c0ff */
[----:B------:R-:W3:Y:S01]  /*106b20*/  LDL.LU.64 R46, [R1+0x40a0] ;  /* 0x0040a000012e7983 */ /* 0x000ee20000300a00 */
[----:B------:R-:W-:-:S03]  /*106b30*/  LOP3.LUT R50, R50, 0xfff7ffff, RZ, 0xc0, !PT ;  /* 0xfff7ffff32327812 */ /* 0x000fc600078ec0ff */
[----:B------:R-:W3:Y:S04]  /*106b40*/  LDL.LU.64 R44, [R1+0x40a8] ;  /* 0x0040a800012c7983 */ /* 0x000ee80000300a00 */
[----:B------:R-:W3:Y:S04]  /*106b50*/  LDL.LU.64 R60, [R1+0x40b0] ;  /* 0x0040b000013c7983 */ /* 0x000ee80000300a00 */
[----:B------:R-:W-:Y:S01]  /*106b60*/  @P0 LOP3.LUT R50, R50, 0x80000, RZ, 0xfc, !PT ;  /* 0x0008000032320812 */ /* 0x000fe200078efcff */
[----:B------:R-:W3:Y:S01]  /*106b70*/  LDL.LU R28, [R1+0x208] ;  /* 0x00020800011c7983 */ /* 0x000ee20000300800 */
[----:B------:R-:W-:-:S02]  /*106b80*/  LOP3.LUT P0, RZ, R29, 0x40, RZ, 0xc0, !PT ;  /* 0x000000401dff7812 */ /* 0x000fc4000780c0ff */
[----:B------:R-:W-:Y:S01]  /*106b90*/  LOP3.LUT R50, R50, 0xffefffff, RZ, 0xc0, !PT ;  /* 0xffefffff32327812 */ /* 0x000fe200078ec0ff */
[----:B------:R-:W3:Y:S04]  /*106ba0*/  LDL.LU.64 R18, [R1+0x40b8] ;  /* 0x0040b80001127983 */ /* 0x000ee80000300a00 */
[----:B------:R-:W3:Y:S04]  /*106bb0*/  LDL.LU.64 R16, [R1+0x40c0] ;  /* 0x0040c00001107983 */ /* 0x000ee80000300a00 */
[----:B----4-:R0:W-:Y:S02]  /*106bc0*/  @P4 STG.E.U8 desc[UR4][R30.64], R2 ;  /* 0x000000021e004986 */ /* 0x0101e4000c101104 */
[----:B------:R-:W-:-:S02]  /*106bd0*/  @P0 LOP3.LUT R50, R50, 0x100000, RZ, 0xfc, !PT ;  /* 0x0010000032320812 */ /* 0x000fc400078efcff */
[----:B------:R-:W-:Y:S01]  /*106be0*/  LOP3.LUT P0, RZ, R29, 0x20, RZ, 0xc0, !PT ;  /* 0x000000201dff7812 */ /* 0x000fe2000780c0ff */
[----:B------:R-:W4:Y:S01]  /*106bf0*/  LDL.LU R42, [R1+0x23c] ;  /* 0x00023c00012a7983 */ /* 0x000f220000300800 */
[----:B------:R-:W-:-:S03]  /*106c00*/  LOP3.LUT R50, R50, 0xffdfffff, RZ, 0xc0, !PT ;  /* 0xffdfffff32327812 */ /* 0x000fc600078ec0ff */
[----:B------:R-:W4:Y:S04]  /*106c10*/  LDL.LU.64 R26, [R1+0x40c8] ;  /* 0x0040c800011a7983 */ /* 0x000f280000300a00 */
[----:B0-----:R-:W4:Y:S04]  /*106c20*/  LDL.LU.64 R30, [R1+0x40d0] ;  /* 0x0040d000011e7983 */ /* 0x001f280000300a00 */
        /* <DEDUP_REMOVED lines=12> */
[----:B--2---:R-:W-:-:S09]  /*106cf0*/  PRMT R2, R43, 0x7770, RZ ;  /* 0x000077702b027816 */ /* 0x004fd200000000ff */
[----:B------:R-:W-:Y:S01]  /*106d00*/  @P0 LOP3.LUT R50, R50, 0x2000000, RZ, 0xfc, !PT ;  /* 0x0200000032320812 */ /* 0x000fe200078efcff */
[----:B------:R0:W-:Y:S01]  /*106d10*/  @P5 STG.E.U8 desc[UR4][R34.64], R2 ;  /* 0x0000000222005986 */ /* 0x0001e2000c101104 */
[----:B------:R-:W-:Y:S02]  /*106d20*/  LOP3.LUT P0, RZ, R29, 0x1, RZ, 0xc0, !PT ;  /* 0x000000011dff7812 */ /* 0x000fe4000780c0ff */
[C---:B0-----:R-:W-:Y:S01]  /*106d30*/  PRMT R2, R43.reuse, 0x7771, RZ ;  /* 0x000077712b027816 */ /* 0x041fe200000000ff */
[----:B------:R-:W2:Y:S04]  /*106d40*/  LDL.LU.64 R34, [R1+0x40d8] ;  /* 0x0040d80001227983 */ /* 0x000ea80000300a00 */
[----:B------:R0:W-:Y:S02]  /*106d50*/  @P6 STG.E.U8 desc[UR4][R32.64], R2 ;  /* 0x0000000220006986 */ /* 0x0001e4000c101104 */
[----:B0-----:R-:W-:-:S02]  /*106d60*/  PRMT R2, R43, 0x7772, RZ ;  /* 0x000077722b027816 */ /* 0x001fc400000000ff */
[----:B------:R-:W2:Y:S04]  /*106d70*/  LDL.LU.64 R32, [R1+0x40e0] ;  /* 0x0040e00001207983 */ /* 0x000ea80000300a00 */
[----:B------:R0:W-:Y:S01]  /*106d80*/  @P0 STG.E.U8 desc[UR4][R38.64], R2 ;  /* 0x0000000226000986 */ /* 0x0001e2000c101104 */
[C---:B------:R-:W-:Y:S02]  /*106d90*/  LOP3.LUT P0, RZ, R50.reuse, 0x2000000, RZ, 0xc0, !PT ;  /* 0x0200000032ff7812 */ /* 0x040fe4000780c0ff */
[----:B0-----:R-:W-:Y:S01]  /*106da0*/  PRMT R2, R43, 0x7773, RZ ;  /* 0x000077732b027816 */ /* 0x001fe200000000ff */
[----:B------:R-:W2:Y:S10]  /*106db0*/  LDL.LU.64 R38, [R1+0x40e8] ;  /* 0x0040e80001267983 */ /* 0x000eb40000300a00 */
[----:B------:R0:W-:Y:S01]  /*106dc0*/  @P0 STG.E.U8 desc[UR4][R36.64], R2 ;  /* 0x0000000224000986 */ /* 0x0001e2000c101104 */
[----:B------:R-:W-:-:S03]  /*106dd0*/  LOP3.LUT P0, RZ, R50, 0x1000000, RZ, 0xc0, !PT ;  /* 0x0100000032ff7812 */ /* 0x000fc6000780c0ff */
[----:B0-----:R-:W2:Y:S01]  /*106de0*/  LDL.LU.64 R36, [R1+0x40f0] ;  /* 0x0040f00001247983 */ /* 0x001ea20000300a00 */
[----:B------:R-:W-:-:S03]  /*106df0*/  PRMT R2, R3, 0x7770, RZ ;  /* 0x0000777003027816 */ /* 0x000fc600000000ff */
[----:B------:R-:W2:Y:S06]  /*106e00*/  LDL.LU R43, [R1+0x22c] ;  /* 0x00022c00012b7983 */ /* 0x000eac0000300800 */
[----:B---3--:R0:W-:Y:S04]  /*106e10*/  @P0 STG.E.U8 desc[UR4][R40.64], R2 ;  /* 0x0000000228000986 */ /* 0x0081e8000c101104 */
[----:B0-----:R-:W3:Y:S01]  /*106e20*/  LDL.LU.64 R40, [R1+0x40f8] ;  /* 0x0040f80001287983 */ /* 0x001ee20000300a00 */
        /* <DEDUP_REMOVED lines=25> */
[----:B--2---:R0:W-:Y:S01]  /*106fc0*/  @P2 STG.E.U8 desc[UR4][R34.64], R2 ;  /* 0x0000000222002986 */ /* 0x0041e2000c101104 */
        /* <DEDUP_REMOVED lines=18> */
[----:B------:R-:W-:Y:S01]  /*1070f0*/  PRMT R2, R43, 0x7771, RZ ;  /* 0x000077712b027816 */ /* 0x000fe200000000ff */
        /* <DEDUP_REMOVED lines=24> */
[----:B------:R-:W-:-:S03]  /*107280*/  LOP3.LUT P4, RZ, R29, 0x10000, RZ, 0xc0, !PT ;  /* 0x000100001dff7812 */ /* 0x000fc6000788c0ff */
[----:B------:R-:W2:Y:S04]  /*107290*/  LDL.LU.64 R18, [R1+0x4150] ;  /* 0x0041500001127983 */ /* 0x000ea80000300a00 */
[----:B------:R-:W-:Y:S02]  /*1072a0*/  @P0 LOP3.LUT R50, R50, 0x8000, RZ, 0xfc, !PT ;  /* 0x0000800032320812 */ /* 0x000fe400078efcff */
[----:B------:R-:W-:Y:S02]  /*1072b0*/  LOP3.LUT P0, RZ, R29, 0x200000, RZ, 0xc0, !PT ;  /* 0x002000001dff7812 */ /* 0x000fe4000780c0ff */
[----:B------:R-:W-:Y:S02]  /*1072c0*/  LOP3.LUT R50, R50, 0xfffeffff, RZ, 0xc0, !PT ;  /* 0xfffeffff32327812 */ /* 0x000fe400078ec0ff */
[----:B------:R-:W-:-:S09]  /*1072d0*/  PRMT R2, R43, 0x7772, RZ ;  /* 0x000077722b027816 */ /* 0x000fd200000000ff */
[----:B------:R-:W-:Y:S02]  /*1072e0*/  @P0 LOP3.LUT R50, R50, 0x10000, RZ, 0xfc, !PT ;  /* 0x0001000032320812 */ /* 0x000fe400078efcff */
[C---:B------:R-:W-:Y:S02]  /*1072f0*/  LOP3.LUT P0, RZ, R29.reuse, 0x100000, RZ, 0xc0, !PT ;  /* 0x001000001dff7812 */ /* 0x040fe4000780c0ff */
[----:B------:R-:W-:Y:S01]  /*107300*/  LOP3.LUT R50, R50, 0xfffdffff, RZ, 0xc0, !PT ;  /* 0xfffdffff32327812 */ /* 0x000fe200078ec0ff */
[----:B---3--:R0:W-:Y:S01]  /*107310*/  @P4 STG.E.U8 desc[UR4][R30.64], R2 ;  /* 0x000000021e004986 */ /* 0x0081e2000c101104 */
[C---:B------:R-:W-:Y:S02]  /*107320*/  LOP3.LUT P5, RZ, R29.reuse, 0x20000, RZ, 0xc0, !PT ;  /* 0x000200001dff7812 */ /* 0x040fe400078ac0ff */
[C---:B------:R-:W-:Y:S02]  /*107330*/  LOP3.LUT P6, RZ, R29.reuse, 0x40000, RZ, 0xc0, !PT ;  /* 0x000400001dff7812 */ /* 0x040fe400078cc0ff */
[----:B------:R-:W-:-:S02]  /*107340*/  LOP3.LUT P1, RZ, R29, 0x10000000, RZ, 0xc0, !PT ;  /* 0x100000001dff7812 */ /* 0x000fc4000782c0ff */
[C---:B------:R-:W-:Y:S02]  /*107350*/  LOP3.LUT P2, RZ, R29.reuse, 0x20000000, RZ, 0xc0, !PT ;  /* 0x200000001dff7812 */ /* 0x040fe4000784c0ff */
[C---:B------:R-:W-:Y:S02]  /*107360*/  LOP3.LUT P3, RZ, R29.reuse, 0x40000000, RZ, 0xc0, !PT ;  /* 0x400000001dff7812 */ /* 0x040fe4000786c0ff */
[----:B------:R-:W-:Y:S02]  /*107370*/  @P0 LOP3.LUT R50, R50, 0x20000, RZ, 0xfc, !PT ;  /* 0x0002000032320812 */ /* 0x000fe400078efcff */
[C---:B------:R-:W-:Y:S02]  /*107380*/  LOP3.LUT P0, RZ, R29.reuse, 0x80000, RZ, 0xc0, !PT ;  /* 0x000800001dff7812 */ /* 0x040fe4000780c0ff */
[----:B------:R-:W-:Y:S02]  /*107390*/  LOP3.LUT P4, RZ, R29, 0x80000000, RZ, 0xc0, !PT ;  /* 0x800000001dff7812 */ /* 0x000fe4000788c0ff */
[----:B------:R-:W3:Y:S04]  /*1073a0*/  LDL.LU R29, [R1+0x1f0] ;  /* 0x0001f000011d7983 */ /* 0x000ee80000300800 */
[----:B------:R-:W3:Y:S01]  /*1073b0*/  LDL.LU.64 R16, [R1+0x4158] ;  /* 0x0041580001107983 */ /* 0x000ee20000300a00 */
[----:B0-----:R-:W-:-:S03]  /*1073c0*/  PRMT R2, R43, 0x7773, RZ ;  /* 0x000077732b027816 */ /* 0x001fc600000000ff */
[----:B------:R-:W3:Y:S04]  /*1073d0*/  LDL.LU.64 R26, [R1+0x4160] ;  /* 0x00416000011a7983 */ /* 0x000ee80000300a00 */
[----:B----4-:R0:W-:Y:S04]  /*1073e0*/  @P5 STG.E.U8 desc[UR4][R34.64], R2 ;  /* 0x0000000222005986 */ /* 0x0101e8000c101104 */
[----:B------:R-:W4:Y:S04]  /*1073f0*/  LDL.LU R43, [R1+0x1e0] ;  /* 0x0001e000012b7983 */ /* 0x000f280000300800 */
        /* <DEDUP_REMOVED lines=33> */
[----:B------:R0:W-:Y:S02]  /*107610*/  @P0 STG.E.U8 desc[UR4][R26.64], R2 ;  /* 0x000000021a000986 */ /* 0x0001e4000c101104 */
        /* <DEDUP_REMOVED lines=51> */
[----:B------:R-:W-:Y:S01]  /*107950*/  @P0 LOP3.LUT R50, R50, 0x80, RZ, 0xfc, !PT ;  /* 0x0000008032320812 */ /* 0x000fe200078efcff */
[----:B------:R-:W2:Y:S01]  /*107960*/  LDL.LU R36, [R1+0x1e4] ;  /* 0x0001e40001247983 */ /* 0x000ea20000300800 */
[----:B------:R-:W-:-:S02]  /*107970*/  LOP3.LUT P0, RZ, R42, 0x100, RZ, 0xc0, !PT ;  /* 0x000001002aff7812 */ /* 0x000fc4000780c0ff */
[----:B------:R-:W-:Y:S01]  /*107980*/  LOP3.LUT R50, R50, 0xfffffeff, RZ, 0xc0, !PT ;  /* 0xfffffeff32327812 */ /* 0x000fe200078ec0ff */
[----:B------:R-:W2:Y:S01]  /*107990*/  LDL.LU.64 R26, [R1+0x4200] ;  /* 0x00420000011a7983 */ /* 0x000ea20000300a00 */
        /* <DEDUP_REMOVED lines=10> */
[----:B----4-:R0:W-:Y:S02]  /*107a40*/  @P5 STG.E.U8 desc[UR4][R28.64], R2 ;  /* 0x000000021c005986 */ /* 0x0101e4000c101104 */
[----:B0-----:R-:W-:Y:S02]  /*107a50*/  PRMT R2, R43, 0x7773, RZ ;  /* 0x000077732b027816 */ /* 0x001fe400000000ff */
        /* <DEDUP_REMOVED lines=15> */
[----:B------:R-:W-:-:S03]  /*107b50*/  PRMT R2, R37, 0x7773, RZ ;  /* 0x0000777325027816 */ /* 0x000fc600000000ff */
[----:B------:R-:W2:Y:S01]  /*107b60*/  LDL.LU R37, [R1+0x3f4] ;  /* 0x0003f40001257983 */ /* 0x000ea20000300800 */
        /* <DEDUP_REMOVED lines=43> */
[----:B------:R-:W3:Y:S01]  /*107e20*/  LDL.LU R36, [R1+0x1b4] ;  /* 0x0001b40001247983 */ /* 0x000ee20000300800 */
[----:B------:R-:W-:Y:S02]  /*107e30*/  LOP3.LUT R51, R51, 0xf7ffffff, RZ, 0xc0, !PT ;  /* 0xf7ffffff33337812 */ /* 0x000fe400078ec0ff */
[----:B------:R-:W-:Y:S01]  /*107e40*/  LOP3.LUT R50, R50, 0xfffffffe, RZ, 0xc0, !PT ;  /* 0xfffffffe32327812 */ /* 0x000fe200078ec0ff */
[----:B------:R-:W4:Y:S04]  /*107e50*/  LDL.LU.64 R38, [R1+0x4320] ;  /* 0x0043200001267983 */ /* 0x000f280000300a00 */
[----:B------:R-:W4:Y:S04]  /*107e60*/  LDL.LU R3, [R1+0x1f8] ;  /* 0x0001f80001037983 */ /* 0x000f280000300800 */
        /* <DEDUP_REMOVED lines=17> */
[C---:B------:R-:W-:Y:S02]  /*107f80*/  LOP3.LUT P3, RZ, R42.reuse, 0x200000, RZ, 0xc0, !PT ;  /* 0x002000002aff7812 */ /* 0x040fe4000786c0ff */
[C---:B------:R-:W-:Y:S02]  /*107f90*/  LOP3.LUT P4, RZ, R42.reuse, 0x400000, RZ, 0xc0, !PT ;  /* 0x004000002aff7812 */ /* 0x040fe4000788c0ff */
[----:B------:R-:W-:-:S02]  /*107fa0*/  LOP3.LUT P5, RZ, R42, 0x800000, RZ, 0xc0, !PT ;  /* 0x008000002aff7812 */ /* 0x000fc400078ac0ff */
[----:B------:R-:W-:Y:S02]  /*107fb0*/  LOP3.LUT P6, RZ, R42, 0x1000000, RZ, 0xc0, !PT ;  /* 0x010000002aff7812 */ /* 0x000fe400078cc0ff */
[----:B------:R-:W-:Y:S02]  /*107fc0*/  PRMT R2, R43, 0x7773, RZ ;  /* 0x000077732b027816 */ /* 0x000fe400000000ff */
[----:B------:R-:W-:Y:S02]  /*107fd0*/  @P0 LOP3.LUT R50, R50, 0x2, RZ, 0xfc, !PT ;  /* 0x0000000232320812 */ /* 0x000fe400078efcff */
[----:B------:R-:W-:Y:S02]  /*107fe0*/  LOP3.LUT P0, RZ, R42, 0x2000000, RZ, 0xc0, !PT ;  /* 0x020000002aff7812 */ /* 0x000fe4000780c0ff */
[----:B------:R-:W4:Y:S04]  /*107ff0*/  LDL.LU.64 R42, [R1+0x4330] ;  /* 0x00433000012a7983 */ /* 0x000f280000300a00 */
[----:B--2---:R0:W-:Y:S04]  /*108000*/  @P3 STG.E.U8 desc[UR4][R40.64], R2 ;  /* 0x0000000228003986 */ /* 0x0041e8000c101104 */
[----:B0-----:R-:W2:Y:S04]  /*108010*/  LDL.LU.64 R40, [R1+0x4368] ;  /* 0x0043680001287983 */ /* 0x001ea80000300a00 */
[----:B------:R-:W2:Y:S01]  /*108020*/  LDL.LU.64 R46, [R1+0x4378] ;  /* 0x00437800012e7983 */ /* 0x000ea20000300a00 */
[----:B---3--:R-:W-:-:S03]  /*108030*/  PRMT R2, R36, 0x7770, RZ ;  /* 0x0000777024027816 */ /* 0x008fc600000000ff */
[----:B------:R-:W3:Y:S04]  /*108040*/  LDL.LU.64 R44, [R1+0x4388] ;  /* 0x00438800012c7983 */ /* 0x000ee80000300a00 */
[----:B------:R0:W-:Y:S04]  /*108050*/  @P4 STG.E.U8 desc[UR4][R32.64], R2 ;  /* 0x0000000220004986 */ /* 0x0001e8000c101104 */
[----:B0-----:R-:W3:Y:S04]  /*108060*/  LDL.LU R32, [R1+0x1e8] ;  /* 0x0001e80001207983 */ /* 0x001ee80000300800 */
[----:B------:R-:W3:Y:S04]  /*108070*/  LDL.LU.64 R60, [R1+0x43a0] ;  /* 0x0043a000013c7983 */ /* 0x000ee80000300a00 */
[----:B------:R-:W3:Y:S04]  /*108080*/  LDL.LU.64 R18, [R1+0x43b0] ;  /* 0x0043b00001127983 */ /* 0x000ee80000300a00 */
[----:B------:R-:W3:Y:S01]  /*108090*/  LDL.LU.64 R16, [R1+0x43d8] ;  /* 0x0043d80001107983 */ /* 0x000ee20000300a00 */
[----:B------:R-:W-:-:S03]  /*1080a0*/  PRMT R2, R36, 0x7771, RZ ;  /* 0x0000777124027816 */ /* 0x000fc600000000ff */
[----:B------:R-:W3:Y:S04]  /*1080b0*/  LDL.LU R33, [R1+0x1c8] ;  /* 0x0001c80001217983 */ /* 0x000ee80000300800 */
[----:B----4-:R0:W-:Y:S04]  /*1080c0*/  @P5 STG.E.U8 desc[UR4][R28.64], R2 ;  /* 0x000000021c005986 */ /* 0x0101e8000c101104 */
        /* <DEDUP_REMOVED lines=64> */
[C---:B------:R-:W-:Y:S02]  /*1084d0*/  LOP3.LUT P4, RZ, R37.reuse, 0x200, RZ, 0xc0, !PT ;  /* 0x0000020025ff7812 */ /* 0x040fe4000788c0ff */
        /* <DEDUP_REMOVED lines=14> */
[----:B0-----:R-:W2:Y:S01]  /*1085c0*/  LDL.LU.64 R40, [R1+0x44e8] ;  /* 0x0044e80001287983 */ /* 0x001ea20000300a00 */
[----:B------:R-:W-:-:S05]  /*1085d0*/  PRMT R2, R36, 0x7773, RZ ;  /* 0x0000777324027816 */ /* 0x000fca00000000ff */
[----:B---3--:R0:W-:Y:S04]  /*1085e0*/  @P4 STG.E.U8 desc[UR4][R26.64], R2 ;  /* 0x000000021a004986 */ /* 0x0081e8000c101104 */
[----:B0-----:R-:W3:Y:S01]  /*1085f0*/  LDL.LU.64 R26, [R1+0x44f8] ;  /* 0x0044f800011a7983 */ /* 0x001ee20000300a00 */
[----:B------:R-:W-:-:S03]  /*108600*/  LOP3.LUT R51, R51, 0xffbfffff, RZ, 0xc0, !PT ;  /* 0xffbfffff33337812 */ /* 0x000fc600078ec0ff */
[----:B------:R-:W3:Y:S01]  /*108610*/  LDL.LU.64 R48, [R1+0x4510] ;  /* 0x0045100001307983 */ /* 0x000ee20000300a00 */
[----:B------:R-:W-:Y:S02]  /*108620*/  @P0 LOP3.LUT R51, R51, 0x400000, RZ, 0xfc, !PT ;  /* 0x0040000033330812 */ /* 0x000fe400078efcff */
[----:B------:R-:W-:Y:S01]  /*108630*/  LOP3.LUT P0, RZ, R37, 0x8000, RZ, 0xc0, !PT ;  /* 0x0000800025ff7812 */ /* 0x000fe2000780c0ff */
[----:B------:R-:W3:Y:S01]  /*108640*/  LDL.LU.64 R46, [R1+0x4528] ;  /* 0x00452800012e7983 */ /* 0x000ee20000300a00 */
[----:B------:R-:W-:Y:S02]  /*108650*/  LOP3.LUT R51, R51, 0xff7fffff, RZ, 0xc0, !PT ;  /* 0xff7fffff33337812 */ /* 0x000fe400078ec0ff */
[----:B------:R-:W-:-:S09]  /*108660*/  LOP3.LUT P5, RZ, R37, 0x400, RZ, 0xc0, !PT ;  /* 0x0000040025ff7812 */ /* 0x000fd200078ac0ff */
[----:B------:R-:W-:Y:S02]  /*108670*/  @P0 LOP3.LUT R51, R51, 0x800000, RZ, 0xfc, !PT ;  /* 0x0080000033330812 */ /* 0x000fe400078efcff */
[----:B------:R-:W-:Y:S02]  /*108680*/  LOP3.LUT P0, RZ, R37, 0x4000, RZ, 0xc0, !PT ;  /* 0x0000400025ff7812 */ /* 0x000fe4000780c0ff */
[----:B----4-:R-:W-:Y:S02]  /*108690*/  PRMT R2, R39, 0x7770, RZ ;  /* 0x0000777027027816 */ /* 0x010fe400000000ff */
[----:B------:R-:W-:-:S03]  /*1086a0*/  LOP3.LUT R51, R51, 0xfeffffff, RZ, 0xc0, !PT ;  /* 0xfeffffff33337812 */ /* 0x000fc600078ec0ff */
[----:B------:R0:W-:Y:S06]  /*1086b0*/  @P5 STG.E.U8 desc[UR4][R34.64], R2 ;  /* 0x0000000222005986 */ /* 0x0001ec000c101104 */
[----:B------:R-:W-:Y:S02]  /*1086c0*/  @P0 LOP3.LUT R51, R51, 0x1000000, RZ, 0xfc, !PT ;  /* 0x0100000033330812 */ /* 0x000fe400078efcff */
[C---:B------:R-:W-:Y:S01]  /*1086d0*/  LOP3.LUT P0, RZ, R37.reuse, 0x2000, RZ, 0xc0, !PT ;  /* 0x0000200025ff7812 */ /* 0x040fe2000780c0ff */
[----:B0-----:R-:W4:Y:S01]  /*1086e0*/  LDL.LU R35, [R1+0x1cc] ;  /* 0x0001cc0001237983 */ /* 0x001f220000300800 */
[----:B------:R-:W-:-:S03]  /*1086f0*/  LOP3.LUT P6, RZ, R37, 0x800, RZ, 0xc0, !PT ;  /* 0x0000080025ff7812 */ /* 0x000fc600078cc0ff */
[----:B------:R-:W4:Y:S01]  /*108700*/  LDL.LU.64 R44, [R1+0x4538] ;  /* 0x00453800012c7983 */ /* 0x000f220000300a00 */
[----:B------:R-:W-:Y:S02]  /*108710*/  LOP3.LUT R51, R51, 0xfdffffff, RZ, 0xc0, !PT ;  /* 0xfdffffff33337812 */ /* 0x000fe400078ec0ff */
[----:B------:R-:W-:Y:S01]  /*108720*/  PRMT R2, R39, 0x7771, RZ ;  /* 0x0000777127027816 */ /* 0x000fe200000000ff */
[----:B------:R-:W4:Y:S04]  /*108730*/  LDL.LU.64 R60, [R1+0x4550] ;  /* 0x00455000013c7983 */ /* 0x000f280000300a00 */
[----:B------:R-:W-:Y:S02]  /*108740*/  @P0 LOP3.LUT R51, R51, 0x2000000, RZ, 0xfc, !PT ;  /* 0x0200000033330812 */ /* 0x000fe400078efcff */
[----:B------:R-:W-:Y:S01]  /*108750*/  LOP3.LUT P0, RZ, R37, 0x1000, RZ, 0xc0, !PT ;  /* 0x0000100025ff7812 */ /* 0x000fe2000780c0ff */
[----:B------:R-:W4:Y:S04]  /*108760*/  LDL.LU.64 R18, [R1+0x4560] ;  /* 0x0045600001127983 */ /* 0x000f280000300a00 */
[----:B------:R0:W-:Y:S04]  /*108770*/  @P6 STG.E.U8 desc[UR4][R30.64], R2 ;  /* 0x000000021e006986 */ /* 0x0001e8000c101104 */
[----:B------:R-:W4:Y:S04]  /*108780*/  LDL.LU R36, [R1+0x1bc] ;  /* 0x0001bc0001247983 */ /* 0x000f280000300800 */
        /* <DEDUP_REMOVED lines=9> */
[----:B------:R-:W4:Y:S01]  /*108820*/  LDL.LU.64 R38, [R1+0x45b0] ;  /* 0x0045b00001267983 */ /* 0x000f220000300a00 */
[----:B0-----:R-:W-:-:S03]  /*108830*/  PRMT R2, R28, 0x7770, RZ ;  /* 0x000077701c027816 */ /* 0x001fc600000000ff */
[----:B------:R-:W4:Y:S06]  /*108840*/  LDL.LU.64 R42, [R1+0x45c0] ;  /* 0x0045c000012a7983 */ /* 0x000f2c0000300a00 */
[----:B--2---:R0:W-:Y:S01]  /*108850*/  @P0 STG.E.U8 desc[UR4][R40.64], R2 ;  /* 0x0000000228000986 */ /* 0x0041e2000c101104 */
[----:B------:R-:W-:-:S03]  /*108860*/  LOP3.LUT P0, RZ, R51, 0x800000, RZ, 0xc0, !PT ;  /* 0x0080000033ff7812 */ /* 0x000fc6000780c0ff */
[----:B0-----:R-:W2:Y:S01]  /*108870*/  LDL.LU.64 R40, [R1+0x45d0] ;  /* 0x0045d00001287983 */ /* 0x001ea20000300a00 */
[----:B------:R-:W-:-:S03]  /*108880*/  PRMT R2, R28, 0x7771, RZ ;  /* 0x000077711c027816 */ /* 0x000fc600000000ff */
[----:B------:R-:W2:Y:S06]  /*108890*/  LDL.LU R29, [R1+0x1a0] ;  /* 0x0001a000011d7983 */ /* 0x000eac0000300800 */
[----:B---3--:R0:W-:Y:S04]  /*1088a0*/  @P0 STG.E.U8 desc[UR4][R26.64], R2 ;  /* 0x000000021a000986 */ /* 0x0081e8000c101104 */
[----:B0-----:R-:W3:Y:S04]  /*1088b0*/  LDL.LU.64 R26, [R1+0x54f0] ;  /* 0x0054f000011a7983 */ /* 0x001ee80000300a00 */
[----:B------:R-:W3:Y:S01]  /*1088c0*/  LDL.LU R34, [R1+0x3f8] ;  /* 0x0003f80001227983 */ /* 0x000ee20000300800 */
[----:B------:R-:W-:-:S02]  /*1088d0*/  LOP3.LUT P0, RZ, R51, 0x400000, RZ, 0xc0, !PT ;  /* 0x0040000033ff7812 */ /* 0x000fc4000780c0ff */
[----:B------:R-:W-:-:S11]  /*1088e0*/  PRMT R2, R28, 0x7772, RZ ;  /* 0x000077721c027816 */ /* 0x000fd600000000ff */
        /* <DEDUP_REMOVED lines=29> */
[----:B------:R-:W-:Y:S02]  /*108ac0*/  LOP3.LUT R51, R51, 0xfffffbff, RZ, 0xc0, !PT ;  /* 0xfffffbff33337812 */ /* 0x000fe400078ec0ff */
[----:B--2---:R-:W-:-:S05]  /*108ad0*/  PRMT R2, R29, 0x7770, RZ ;  /* 0x000077701d027816 */ /* 0x004fca00000000ff */
[----:B------:R0:W-:Y:S04]  /*108ae0*/  @P6 STG.E.U8 desc[UR4][R40.64], R2 ;  /* 0x0000000228006986 */ /* 0x0001e8000c101104 */
[----:B0-----:R-:W2:Y:S01]  /*108af0*/  LDL.LU.64 R40, [R1+0x45e8] ;  /* 0x0045e80001287983 */ /* 0x001ea20000300a00 */
[----:B---3--:R-:W-:-:S03]  /*108b00*/  LOP3.LUT P0, RZ, R34, 0x80, RZ, 0xc0, !PT ;  /* 0x0000008022ff7812 */ /* 0x008fc6000780c0ff */
[----:B------:R-:W3:Y:S04]  /*108b10*/  LDL.LU.64 R30, [R1+0x4600] ;  /* 0x00460000011e7983 */ /* 0x000ee80000300a00 */
[----:B------:R-:W4:Y:S04]  /*108b20*/  LDL.LU.64 R42, [R1+0x4610] ;  /* 0x00461000012a7983 */ /* 0x000f280000300a00 */
[----:B------:R-:W4:Y:S02]  /*108b30*/  LDL.LU.64 R32, [R1+0x4620] ;  /* 0x0046200001207983 */ /* 0x000f240000300a00 */
[----:B------:R-:W-:-:S02]  /*108b40*/  @P0 LOP3.LUT R51, R51, 0x400, RZ, 0xfc, !PT ;  /* 0x0000040033330812 */ /* 0x000fc400078efcff */
[----:B------:R-:W4:Y:S01]  /*108b50*/  LDL.LU.64 R38, [R1+0x4630] ;  /* 0x0046300001267983 */ /* 0x000f220000300a00 */
[----:B------:R-:W-:Y:S02]  /*108b60*/  LOP3.LUT P0, RZ, R34, 0x40, RZ, 0xc0, !PT ;  /* 0x0000004022ff7812 */ /* 0x000fe4000780c0ff */
[----:B------:R-:W-:Y:S01]  /*108b70*/  LOP3.LUT R51, R51, 0xfffff7ff, RZ, 0xc0, !PT ;  /* 0xfffff7ff33337812 */ /* 0x000fe200078ec0ff */
[----:B------:R-:W4:Y:S10]  /*108b80*/  LDL.LU R3, [R1+0x190] ;  /* 0x0001900001037983 */ /* 0x000f340000300800 */
        /* <DEDUP_REMOVED lines=31> */
[----:B------:R-:W2:Y:S01]  /*108d80*/  LDL.LU.64 R44, [R1+0x4680] ;  /* 0x00468000012c7983 */ /* 0x000ea20000300a00 */
[----:B------:R-:W-:-:S03]  /*108d90*/  PRMT R2, R29, 0x7772, RZ ;  /* 0x000077721d027816 */ /* 0x000fc600000000ff */
[----:B------:R-:W2:Y:S04]  /*108da0*/  LDL.LU.64 R60, [R1+0x4688] ;  /* 0x00468800013c7983 */ /* 0x000ea80000300a00 */
[----:B---3--:R0:W-:Y:S02]  /*108db0*/  @P4 STG.E.U8 desc[UR4][R30.64], R2 ;  /* 0x000000021e004986 */ /* 0x0081e4000c101104 */
[----:B0-----:R-:W-:-:S05]  /*108dc0*/  PRMT R2, R29, 0x7773, RZ ;  /* 0x000077731d027816 */ /* 0x001fca00000000ff */
[----:B----4-:R0:W-:Y:S04]  /*108dd0*/  @P5 STG.E.U8 desc[UR4][R42.64], R2 ;  /* 0x000000022a005986 */ /* 0x0101e8000c101104 */
        /* <DEDUP_REMOVED lines=14> */
[----:B------:R0:W-:Y:S04]  /*108ec0*/  @P0 STG.E.U8 desc[UR4][R36.64], R2 ;  /* 0x0000000224000986 */ /* 0x0001e8000c101104 */
[----:B0-----:R-:W4:Y:S01]  /*108ed0*/  LDL.LU.64 R36, [R1+0x46c0] ;  /* 0x0046c00001247983 */ /* 0x001f220000300a00 */
[----:B------:R-:W-:-:S02]  /*108ee0*/  LOP3.LUT P0, RZ, R51, 0x10000, RZ, 0xc0, !PT ;  /* 0x0001000033ff7812 */ /* 0x000fc4000780c0ff */
[----:B------:R-:W-:Y:S02]  /*108ef0*/  PRMT R2, R3, 0x7773, RZ ;  /* 0x0000777303027816 */ /* 0x000fe400000000ff */
[C---:B------:R-:W-:Y:S02]  /*108f00*/  LOP3.LUT P1, RZ, R34.reuse, 0x100, RZ, 0xc0, !PT ;  /* 0x0000010022ff7812 */ /* 0x040fe4000782c0ff */
[C---:B------:R-:W-:Y:S02]  /*108f10*/  LOP3.LUT P2, RZ, R34.reuse, 0x200, RZ, 0xc0, !PT ;  /* 0x0000020022ff7812 */ /* 0x040fe4000784c0ff */
[C---:B------:R-:W-:Y:S02]  /*108f20*/  LOP3.LUT P3, RZ, R34.reuse, 0x400, RZ, 0xc0, !PT ;  /* 0x0000040022ff7812 */ /* 0x040fe4000786c0ff */
[C---:B------:R-:W-:Y:S02]  /*108f30*/  LOP3.LUT P4, RZ, R34.reuse, 0x800, RZ, 0xc0, !PT ;  /* 0x0000080022ff7812 */ /* 0x040fe4000788c0ff */
[----:B------:R-:W-:Y:S01]  /*108f40*/  LOP3.LUT P5, RZ, R34, 0x1000, RZ, 0xc0, !PT ;  /* 0x0000100022ff7812 */ /* 0x000fe200078ac0ff */
        /* <DEDUP_REMOVED lines=34> */
[----:B------:R-:W3:Y:S01]  /*109170*/  LDL.LU R35, [R1+0x194] ;  /* 0x0001940001237983 */ /* 0x000ee20000300800 */
[----:B------:R-:W-:-:S02]  /*109180*/  LOP3.LUT P6, RZ, R34, 0x2000, RZ, 0xc0, !PT ;  /* 0x0000200022ff7812 */ /* 0x000fc400078cc0ff */
[----:B------:R-:W-:-:S11]  /*109190*/  LOP3.LUT P3, RZ, R34, 0x4000, RZ, 0xc0, !PT ;  /* 0x0000400022ff7812 */ /* 0x000fd6000786c0ff */
[----:B--2---:R0:W-:Y:S04]  /*1091a0*/  @P6 STG.E.U8 desc[UR4][R40.64], R2 ;  /* 0x0000000228006986 */ /* 0x0041e8000c101104 */
[----:B0-----:R-:W2:Y:S04]  /*1091b0*/  LDL.LU.64 R40, [R1+0x46e8] ;  /* 0x0046e80001287983 */ /* 0x001ea80000300a00 */
[----:B------:R-:W2:Y:S04]  /*1091c0*/  LDL.LU.64 R32, [R1+0x46f0] ;  /* 0x0046f00001207983 */ /* 0x000ea80000300a00 */
[----:B------:R-:W2:Y:S04]  /*1091d0*/  LDL.LU.64 R38, [R1+0x46f8] ;  /* 0x0046f80001267983 */ /* 0x000ea80000300a00 */
[----:B------:R-:W2:Y:S04]  /*1091e0*/  LDL.LU R3, [R1+0x184] ;  /* 0x0001840001037983 */ /* 0x000ea80000300800 */
[----:B------:R-:W2:Y:S01]  /*1091f0*/  LDL.LU R36, [R1+0x3fc] ;  /* 0x0003fc0001247983 */ /* 0x000ea20000300800 */
[----:B------:R-:W-:-:S02]  /*109200*/  LOP3.LUT P0, RZ, R34, 0x4000000, RZ, 0xc0, !PT ;  /* 0x0400000022ff7812 */ /* 0x000fc4000780c0ff */
[----:B------:R-:W-:Y:S02]  /*109210*/  LOP3.LUT R51, R51, 0xfffffffb, RZ, 0xc0, !PT ;  /* 0xfffffffb33337812 */ /* 0x000fe400078ec0ff */
[----:B---3--:R-:W-:-:S05]  /*109220*/  PRMT R2, R35, 0x7770, RZ ;  /* 0x0000777023027816 */ /* 0x008fca00000000ff */
[----:B------:R0:W-:Y:S04]  /*109230*/  @P3 STG.E.U8 desc[UR4][R42.64], R2 ;  /* 0x000000022a003986 */ /* 0x0001e8000c101104 */
[----:B0-----:R-:W3:Y:S01]  /*109240*/  LDL.LU.64 R42, [R1+0x4700] ;  /* 0x00470000012a7983 */ /* 0x001ee20000300a00 */
[----:B------:R-:W-:Y:S02]  /*109250*/  @P0 LOP3.LUT R51, R51, 0x4, RZ, 0xfc, !PT ;  /* 0x0000000433330812 */ /* 0x000fe400078efcff */
[----:B------:R-:W-:Y:S01]  /*109260*/  LOP3.LUT P0, RZ, R34, 0x2000000, RZ, 0xc0, !PT ;  /* 0x0200000022ff7812 */ /* 0x000fe2000780c0ff */
[----:B------:R-:W3:Y:S01]  /*109270*/  LDL.LU.64 R48, [R1+0x4708] ;  /* 0x0047080001307983 */ /* 0x000ee20000300a00 */
[----:B------:R-:W-:-:S03]  /*109280*/  LOP3.LUT R51, R51, 0xfffffff7, RZ, 0xc0, !PT ;  /* 0xfffffff733337812 */ /* 0x000fc600078ec0ff */
[----:B------:R-:W3:Y:S04]  /*109290*/  LDL.LU.64 R46, [R1+0x4710] ;  /* 0x00471000012e7983 */ /* 0x000ee80000300a00 */
[----:B------:R-:W3:Y:S04]  /*1092a0*/  LDL.LU R37, [R1+0x174] ;  /* 0x0001740001257983 */ /* 0x000ee80000300800 */
[----:B------:R-:W-:Y:S01]  /*1092b0*/  @P0 LOP3.LUT R51, R51, 0x8, RZ, 0xfc, !PT ;  /* 0x0000000833330812 */ /* 0x000fe200078efcff */
[----:B------:R-:W3:Y:S01]  /*1092c0*/  LDL.LU.64 R44, [R1+0x4718] ;  /* 0x00471800012c7983 */ /* 0x000ee20000300a00 */
[----:B------:R-:W-:-:S02]  /*1092d0*/  LOP3.LUT P0, RZ, R34, 0x1000000, RZ, 0xc0, !PT ;  /* 0x0100000022ff7812 */ /* 0x000fc4000780c0ff */
[----:B------:R-:W-:Y:S01]  /*1092e0*/  LOP3.LUT R51, R51, 0xffffffef, RZ, 0xc0, !PT ;  /* 0xffffffef33337812 */ /* 0x000fe200078ec0ff */
[----:B------:R-:W3:Y:S01]  /*1092f0*/  LDL.LU.64 R60, [R1+0x4720] ;  /* 0x00472000013c7983 */ /* 0x000ee20000300a00 */
[C---:B------:R-:W-:Y:S02]  /*109300*/  LOP3.LUT P4, RZ, R34.reuse, 0x8000, RZ, 0xc0, !PT ;  /* 0x0000800022ff7812 */ /* 0x040fe4000788c0ff */
[----:B------:R-:W-:Y:S01]  /*109310*/  LOP3.LUT P5, RZ, R34, 0x10000, RZ, 0xc0, !PT ;  /* 0x0001000022ff7812 */ /* 0x000fe200078ac0ff */
[----:B------:R-:W3:Y:S06]  /*109320*/  LDL.LU.64 R18, [R1+0x4728] ;  /* 0x0047280001127983 */ /* 0x000eec0000300a00 */
        /* <DEDUP_REMOVED lines=12> */
[----:B------:R-:W-:Y:S02]  /*1093f0*/  PRMT R2, R35, 0x7771, RZ ;  /* 0x0000777123027816 */ /* 0x000fe400000000ff */
[----:B------:R-:W-:-:S03]  /*109400*/  LOP3.LUT P6, RZ, R34, 0x20000, RZ, 0xc0, !PT ;  /* 0x0002000022ff7812 */ /* 0x000fc600078cc0ff */
[----:B----4-:R0:W-:Y:S04]  /*109410*/  @P4 STG.E.U8 desc[UR4][R30.64], R2 ;  /* 0x000000021e004986 */ /* 0x0101e8000c101104 */
[----:B------:R-:W-:Y:S02]  /*109420*/  @P0 LOP3.LUT R51, R51, 0x100, RZ, 0xfc, !PT ;  /* 0x0000010033330812 */ /* 0x000fe400078efcff */
[----:B------:R-:W-:Y:S02]  /*109430*/  LOP3.LUT P0, RZ, R34, 0x80000, RZ, 0xc0, !PT ;  /* 0x0008000022ff7812 */ /* 0x000fe4000780c0ff */
[----:B0-----:R-:W-:Y:S02]  /*109440*/  PRMT R2, R35, 0x7772, RZ ;  /* 0x0000777223027816 */ /* 0x001fe400000000ff */
[----:B------:R-:W-:-:S03]  /*109450*/  LOP3.LUT R51, R51, 0xfffffdff, RZ, 0xc0, !PT ;  /* 0xfffffdff33337812 */ /* 0x000fc600078ec0ff */
[----:B------:R0:W-:Y:S06]  /*109460*/  @P5 STG.E.U8 desc[UR4][R28.64], R2 ;  /* 0x000000021c005986 */ /* 0x0001ec000c101104 */
[----:B------:R-:W-:Y:S02]  /*109470*/  @P0 LOP3.LUT R51, R51, 0x200, RZ, 0xfc, !PT ;  /* 0x0000020033330812 */ /* 0x000fe400078efcff */
[----:B------:R-:W-:Y:S02]  /*109480*/  LOP3.LUT P0, RZ, R34, 0x40000, RZ, 0xc0, !PT ;  /* 0x0004000022ff7812 */ /* 0x000fe4000780c0ff */
[----:B0-----:R-:W-:-:S05]  /*109490*/  PRMT R2, R35, 0x7773, RZ ;  /* 0x0000777323027816 */ /* 0x001fca00000000ff */
[----:B--2---:R0:W-:Y:S04]  /*1094a0*/  @P6 STG.E.U8 desc[UR4][R40.64], R2 ;  /* 0x0000000228006986 */ /* 0x0041e8000c101104 */
[----:B0-----:R-:W2:Y:S01]  /*1094b0*/  LDL.LU R41, [R1+0x1a8] ;  /* 0x0001a80001297983 */ /* 0x001ea20000300800 */
[----:B------:R-:W-:-:S03]  /*1094c0*/  PRMT R2, R3, 0x7770, RZ ;  /* 0x0000777003027816 */ /* 0x000fc600000000ff */
[----:B------:R-:W4:Y:S04]  /*1094d0*/  LDL.LU.64 R16, [R1+0x4730] ;  /* 0x0047300001107983 */ /* 0x000f280000300a00 */
[----:B------:R-:W4:Y:S04]  /*1094e0*/  LDL.LU.64 R30, [R1+0x4738] ;  /* 0x00473800011e7983 */ /* 0x000f280000300a00 */
[----:B------:R0:W-:Y:S01]  /*1094f0*/  @P0 STG.E.U8 desc[UR4][R32.64], R2 ;  /* 0x0000000220000986 */ /* 0x0001e2000c101104 */
[----:B------:R-:W-:-:S03]  /*109500*/  LOP3.LUT P0, RZ, R51, 0x200, RZ, 0xc0, !PT ;  /* 0x0000020033ff7812 */ /* 0x000fc6000780c0ff */
[----:B------:R-:W4:Y:S01]  /*109510*/  LDL.LU.64 R28, [R1+0x4740] ;  /* 0x00474000011c7983 */ /* 0x000f220000300a00 */
[C---:B------:R-:W-:Y:S02]  /*109520*/  LOP3.LUT P1, RZ, R34.reuse, 0x8000000, RZ, 0xc0, !PT ;  /* 0x0800000022ff7812 */ /* 0x040fe4000782c0ff */
[C---:B------:R-:W-:Y:S02]  /*109530*/  LOP3.LUT P2, RZ, R34.reuse, 0x10000000, RZ, 0xc0, !PT ;  /* 0x1000000022ff7812 */ /* 0x040fe4000784c0ff */
[C---:B------:R-:W-:Y:S02]  /*109540*/  LOP3.LUT P3, RZ, R34.reuse, 0x20000000, RZ, 0xc0, !PT ;  /* 0x2000000022ff7812 */ /* 0x040fe4000786c0ff */
[C---:B------:R-:W-:Y:S02]  /*109550*/  LOP3.LUT P4, RZ, R34.reuse, 0x40000000, RZ, 0xc0, !PT ;  /* 0x4000000022ff7812 */ /* 0x040fe4000788c0ff */
[----:B0-----:R-:W-:Y:S02]  /*109560*/  PRMT R2, R3, 0x7771, RZ ;  /* 0x0000777103027816 */ /* 0x001fe400000000ff */
[----:B------:R-:W-:-:S02]  /*109570*/  LOP3.LUT P5, RZ, R34, 0x80000000, RZ, 0xc0, !PT ;  /* 0x8000000022ff7812 */ /* 0x000fc400078ac0ff */
[----:B------:R-:W4:Y:S04]  /*109580*/  LDL.LU.64 R34, [R1+0x4748] ;  /* 0x0047480001227983 */ /* 0x000f280000300a00 */
        /* <DEDUP_REMOVED lines=25> */
[----:B--2---:R-:W-:-:S09]  /*109720*/  PRMT R2, R41, 0x7770, RZ ;  /* 0x0000777029027816 */ /* 0x004fd200000000ff */
[----:B----4-:R0:W-:Y:S02]  /*109730*/  @P0 STG.E.U8 desc[UR4][R16.64], R2 ;  /* 0x0000000210000986 */ /* 0x0101e4000c101104 */
        /* <DEDUP_REMOVED lines=43> */
[----:B------:R-:W-:Y:S01]  /*1099f0*/  LOP3.LUT P5, RZ, R36, 0x8, RZ, 0xc0, !PT ;  /* 0x0000000824ff7812 */ /* 0x000fe200078ac0ff */
[----:B--2---:R0:W-:Y:S04]  /*109a00*/  @P3 STG.E.U8 desc[UR4][R42.64], R2 ;  /* 0x000000022a003986 */ /* 0x0041e8000c101104 */
[----:B0-----:R-:W2:Y:S02]  /*109a10*/  LDL.LU.64 R42, [R1+0x4798] ;  /* 0x00479800012a7983 */ /* 0x001ea40000300a00 */
[----:B------:R-:W-:-:S02]  /*109a20*/  @P0 LOP3.LUT R51, R51, 0x1, RZ, 0xfc, !PT ;  /* 0x0000000133330812 */ /* 0x000fc400078efcff */
[C---:B------:R-:W-:Y:S02]  /*109a30*/  LOP3.LUT P0, RZ, R36.reuse, 0x40, RZ, 0xc0, !PT ;  /* 0x0000004024ff7812 */ /* 0x040fe4000780c0ff */
[----:B---3--:R-:W-:Y:S02]  /*109a40*/  PRMT R2, R41, 0x7770, RZ ;  /* 0x0000777029027816 */ /* 0x008fe400000000ff */
[----:B------:R-:W-:Y:S02]  /*109a50*/  LOP3.LUT P6, RZ, R36, 0x10, RZ, 0xc0, !PT ;  /* 0x0000001024ff7812 */ /* 0x000fe400078cc0ff */
[----:B------:R-:W-:Y:S01]  /*109a60*/  LOP3.LUT R51, R51, 0xfffffffd, RZ, 0xc0, !PT ;  /* 0xfffffffd33337812 */ /* 0x000fe200078ec0ff */
[----:B------:R0:W-:Y:S06]  /*109a70*/  @P4 STG.E.U8 desc[UR4][R28.64], R2 ;  /* 0x000000021c004986 */ /* 0x0001ec000c101104 */
[----:B------:R-:W-:-:S02]  /*109a80*/  @P0 LOP3.LUT R51, R51, 0x2, RZ, 0xfc, !PT ;  /* 0x0000000233330812 */ /* 0x000fc400078efcff */
[----:B------:R-:W-:Y:S02]  /*109a90*/  LOP3.LUT P0, RZ, R36, 0x20, RZ, 0xc0, !PT ;  /* 0x0000002024ff7812 */ /* 0x000fe4000780c0ff */
[C---:B0-----:R-:W-:Y:S01]  /*109aa0*/  PRMT R2, R41.reuse, 0x7771, RZ ;  /* 0x0000777129027816 */ /* 0x041fe200000000ff */
[----:B------:R-:W3:Y:S04]  /*109ab0*/  LDL.LU.64 R28, [R1+0x47a0] ;  /* 0x0047a000011c7983 */ /* 0x000ee80000300a00 */
[----:B----4-:R0:W-:Y:S04]  /*109ac0*/  @P5 STG.E.U8 desc[UR4][R30.64], R2 ;  /* 0x000000021e005986 */ /* 0x0101e8000c101104 */
[----:B------:R-:W4:Y:S04]  /*109ad0*/  LDL.LU R60, [R1+0x1ac] ;  /* 0x0001ac00013c7983 */ /* 0x000f280000300800 */
[----:B------:R-:W4:Y:S01]  /*109ae0*/  LDL.LU.64 R48, [R1+0x47b0] ;  /* 0x0047b00001307983 */ /* 0x000f220000300a00 */
[----:B0-----:R-:W-:-:S03]  /*109af0*/  PRMT R2, R41, 0x7772, RZ ;  /* 0x0000777229027816 */ /* 0x001fc600000000ff */
[----:B------:R-:W4:Y:S04]  /*109b00*/  LDL.LU.64 R46, [R1+0x47b8] ;  /* 0x0047b800012e7983 */ /* 0x000f280000300a00 */
[----:B------:R0:W-:Y:S04]  /*109b10*/  @P6 STG.E.U8 desc[UR4][R34.64], R2 ;  /* 0x0000000222006986 */ /* 0x0001e8000c101104 */
[----:B------:R-:W4:Y:S01]  /*109b20*/  LDL.LU.64 R44, [R1+0x47c0] ;  /* 0x0047c000012c7983 */ /* 0x000f220000300a00 */
[----:B0-----:R-:W-:-:S03]  /*109b30*/  PRMT R2, R41, 0x7773, RZ ;  /* 0x0000777329027816 */ /* 0x001fc600000000ff */
[----:B------:R-:W4:Y:S04]  /*109b40*/  LDL.LU R41, [R1+0x19c] ;  /* 0x00019c0001297983 */ /* 0x000f280000300800 */
[----:B------:R0:W-:Y:S01]  /*109b50*/  @P0 STG.E.U8 desc[UR4][R32.64], R2 ;  /* 0x0000000220000986 */ /* 0x0001e2000c101104 */
[----:B------:R-:W-:-:S03]  /*109b60*/  LOP3.LUT P0, RZ, R51, 0x2, RZ, 0xc0, !PT ;  /* 0x0000000233ff7812 */ /* 0x000fc6000780c0ff */
[----:B------:R-:W4:Y:S04]  /*109b70*/  LDL.LU.64 R18, [R1+0x47c8] ;  /* 0x0047c80001127983 */ /* 0x000f280000300a00 */
[----:B------:R-:W4:Y:S01]  /*109b80*/  LDL.LU.64 R16, [R1+0x47d0] ;  /* 0x0047d00001107983 */ /* 0x000f220000300a00 */
[----:B0-----:R-:W-:-:S03]  /*109b90*/  PRMT R2, R3, 0x7770, RZ ;  /* 0x0000777003027816 */ /* 0x001fc600000000ff */
[----:B------:R-:W4:Y:S04]  /*109ba0*/  LDL.LU.64 R30, [R1+0x47d8] ;  /* 0x0047d800011e7983 */ /* 0x000f280000300a00 */
[----:B------:R-:W4:Y:S04]  /*109bb0*/  LDL.LU.64 R34, [R1+0x47e0] ;  /* 0x0047e00001227983 */ /* 0x000f280000300a00 */
[----:B------:R0:W-:Y:S01]  /*109bc0*/  @P0 STG.E.U8 desc[UR4][R38.64], R2 ;  /* 0x0000000226000986 */ /* 0x0001e2000c101104 */
[----:B------:R-:W-:-:S03]  /*109bd0*/  LOP3.LUT P0, RZ, R51, 0x1, RZ, 0xc0, !PT ;  /* 0x0000000133ff7812 */ /* 0x000fc6000780c0ff */
[----:B------:R-:W4:Y:S04]  /*109be0*/  LDL.LU.64 R32, [R1+0x47e8] ;  /* 0x0047e80001207983 */ /* 0x000f280000300a00 */
[----:B0-----:R-:W4:Y:S04]  /*109bf0*/  LDL.LU.64 R38, [R1+0x47f0] ;  /* 0x0047f00001267983 */ /* 0x001f280000300a00 */
[----:B------:R-:W4:Y:S04]  /*109c00*/  LDL.LU R40, [R1+0x18c] ;  /* 0x00018c0001287983 */ /* 0x000f280000300800 */
[----:B------:R-:W4:Y:S01]  /*109c10*/  LDL.LU.64 R50, [R1+0x47a8] ;  /* 0x0047a80001327983 */ /* 0x000f220000300a00 */
[----:B------:R-:W-:-:S05]  /*109c20*/  PRMT R2, R3, 0x7771, RZ ;  /* 0x0000777103027816 */ /* 0x000fca00000000ff */
[----:B--2---:R0:W-:Y:S04]  /*109c30*/  @P0 STG.E.U8 desc[UR4][R42.64], R2 ;  /* 0x000000022a000986 */ /* 0x0041e8000c101104 */
[----:B0-----:R-:W2:Y:S01]  /*109c40*/  LDL.LU.64 R42, [R1+0x47f8] ;  /* 0x0047f800012a7983 */ /* 0x001ea20000300a00 */
[----:B------:R-:W-:Y:S02]  /*109c50*/  LOP3.LUT P0, RZ, R52, 0x80000000, RZ, 0xc0, !PT ;  /* 0x8000000034ff7812 */ /* 0x000fe4000780c0ff */
[----:B------:R-:W-:-:S11]  /*109c60*/  PRMT R2, R3, 0x7772, RZ ;  /* 0x0000777203027816 */ /* 0x000fd600000000ff */
[----:B---3--:R0:W-:Y:S01]  /*109c70*/  @P0 STG.E.U8 desc[UR4][R28.64], R2 ;  /* 0x000000021c000986 */ /* 0x0081e2000c101104 */
[----:B------:R-:W-:Y:S02]  /*109c80*/  LOP3.LUT P0, RZ, R52, 0x40000000, RZ, 0xc0, !PT ;  /* 0x4000000034ff7812 */ /* 0x000fe4000780c0ff */
[----:B0-----:R-:W-:Y:S01]  /*109c90*/  PRMT R2, R3, 0x7773, RZ ;  /* 0x0000777303027816 */ /* 0x001fe200000000ff */
[----:B------:R-:W3:Y:S01]  /*109ca0*/  LDL.LU.64 R28, [R1+0x54e8] ;  /* 0x0054e800011c7983 */ /* 0x000ee20000300a00 */
[C---:B------:R-:W-:Y:S02]  /*109cb0*/  LOP3.LUT P1, RZ, R36.reuse, 0x4000, RZ, 0xc0, !PT ;  /* 0x0000400024ff7812 */ /* 0x040fe4000782c0ff */
[----:B------:R-:W-:Y:S01]  /*109cc0*/  LOP3.LUT P2, RZ, R36, 0x8000, RZ, 0xc0, !PT ;  /* 0x0000800024ff7812 */ /* 0x000fe2000784c0ff */
[----:B------:R-:W3:Y:S06]  /*109cd0*/  LDL.LU R37, [R1+0x400] ;  /* 0x0004000001257983 */ /* 0x000eec0000300800 */
[----:B----4-:R0:W-:Y:S01]  /*109ce0*/  @P0 STG.E.U8 desc[UR4][R50.64], R2 ;  /* 0x0000000232000986 */ /* 0x0101e2000c101104 */
        /* <DEDUP_REMOVED lines=38> */
[----:B---3--:R-:W-:Y:S02]  /*109f50*/  LOP3.LUT P0, RZ, R37, 0x1, RZ, 0xc0, !PT ;  /* 0x0000000125ff7812 */ /* 0x008fe4000780c0ff */
        /* <DEDUP_REMOVED lines=17> */
[----:B------:R-:W-:-:S03]  /*10a070*/  LOP3.LUT R52, R52, 0xff7fffff, RZ, 0xc0, !PT ;  /* 0xff7fffff34347812 */ /* 0x000fc600078ec0ff */
[----:B------:R-:W3:Y:S04]  /*10a080*/  LDL.LU.64 R50, [R1+0x4838] ;  /* 0x0048380001327983 */ /* 0x000ee80000300a00 */
[----:B------:R-:W-:Y:S02]  /*10a090*/  @P0 LOP3.LUT R52, R52, 0x800000, RZ, 0xfc, !PT ;  /* 0x0080000034340812 */ /* 0x000fe400078efcff */
[----:B------:R-:W-:Y:S01]  /*10a0a0*/  LOP3.LUT P0, RZ, R36, 0x4000000, RZ, 0xc0, !PT ;  /* 0x0400000024ff7812 */ /* 0x000fe2000780c0ff */
[----:B------:R-:W3:Y:S01]  /*10a0b0*/  LDL.LU.64 R48, [R1+0x4840] ;  /* 0x0048400001307983 */ /* 0x000ee20000300a00 */
[----:B------:R-:W-:-:S03]  /*10a0c0*/  LOP3.LUT R52, R52, 0xfeffffff, RZ, 0xc0, !PT ;  /* 0xfeffffff34347812 */ /* 0x000fc600078ec0ff */
[----:B------:R-:W3:Y:S08]  /*10a0d0*/  LDL.LU.64 R46, [R1+0x4848] ;  /* 0x00484800012e7983 */ /* 0x000ef00000300a00 */
[----:B------:R-:W-:Y:S02]  /*10a0e0*/  @P0 LOP3.LUT R52, R52, 0x1000000, RZ, 0xfc, !PT ;  /* 0x0100000034340812 */ /* 0x000fe400078efcff */
[----:B------:R-:W-:-:S02]  /*10a0f0*/  LOP3.LUT P0, RZ, R36, 0x2000000, RZ, 0xc0, !PT ;  /* 0x0200000024ff7812 */ /* 0x000fc4000780c0ff */
[----:B------:R-:W-:Y:S02]  /*10a100*/  LOP3.LUT R52, R52, 0xfdffffff, RZ, 0xc0, !PT ;  /* 0xfdffffff34347812 */ /* 0x000fe400078ec0ff */
[C---:B------:R-:W-:Y:S02]  /*10a110*/  LOP3.LUT P4, RZ, R36.reuse, 0x200000, RZ, 0xc0, !PT ;  /* 0x0020000024ff7812 */ /* 0x040fe4000788c0ff */
[C---:B------:R-:W-:Y:S02]  /*10a120*/  LOP3.LUT P5, RZ, R36.reuse, 0x400000, RZ, 0xc0, !PT ;  /* 0x0040000024ff7812 */ /* 0x040fe400078ac0ff */
[----:B------:R-:W-:-:S05]  /*10a130*/  LOP3.LUT P6, RZ, R36, 0x800000, RZ, 0xc0, !PT ;  /* 0x0080000024ff7812 */ /* 0x000fca00078cc0ff */
[----:B------:R-:W-:Y:S02]  /*10a140*/  @P0 LOP3.LUT R52, R52, 0x2000000, RZ, 0xfc, !PT ;  /* 0x0200000034340812 */ /* 0x000fe400078efcff */
[----:B------:R-:W-:Y:S02]  /*10a150*/  LOP3.LUT P0, RZ, R36, 0x1000000, RZ, 0xc0, !PT ;  /* 0x0100000024ff7812 */ /* 0x000fe4000780c0ff */
[----:B------:R-:W3:Y:S04]  /*10a160*/  LDL.LU R36, [R1+0x150] ;  /* 0x0001500001247983 */ /* 0x000ee80000300800 */
[----:B------:R-:W3:Y:S01]  /*10a170*/  LDL.LU.64 R44, [R1+0x4850] ;  /* 0x00485000012c7983 */ /* 0x000ee20000300a00 */
[----:B------:R-:W-:-:S03]  /*10a180*/  PRMT R2, R40, 0x7773, RZ ;  /* 0x0000777328027816 */ /* 0x000fc600000000ff */
[----:B------:R-:W3:Y:S04]  /*10a190*/  LDL.LU.64 R60, [R1+0x4858] ;  /* 0x00485800013c7983 */ /* 0x000ee80000300a00 */
[----:B----4-:R0:W-:Y:S04]  /*10a1a0*/  @P4 STG.E.U8 desc[UR4][R16.64], R2 ;  /* 0x0000000210004986 */ /* 0x0101e8000c101104 */
[----:B------:R-:W4:Y:S04]  /*10a1b0*/  LDL.LU R40, [R1+0x140] ;  /* 0x0001400001287983 */ /* 0x000f280000300800 */
[----:B------:R-:W4:Y:S01]  /*10a1c0*/  LDL.LU.64 R18, [R1+0x4860] ;  /* 0x0048600001127983 */ /* 0x000f220000300a00 */
[----:B0-----:R-:W-:-:S03]  /*10a1d0*/  PRMT R2, R41, 0x7770, RZ ;  /* 0x0000777029027816 */ /* 0x001fc600000000ff */
[----:B------:R-:W4:Y:S04]  /*10a1e0*/  LDL.LU.64 R16, [R1+0x4868] ;  /* 0x0048680001107983 */ /* 0x000f280000300a00 */
[----:B------:R0:W-:Y:S02]  /*10a1f0*/  @P5 STG.E.U8 desc[UR4][R30.64], R2 ;  /* 0x000000021e005986 */ /* 0x0001e4000c101104 */
[C---:B0-----:R-:W-:Y:S02]  /*10a200*/  PRMT R2, R41.reuse, 0x7771, RZ ;  /* 0x0000777129027816 */ /* 0x041fe400000000ff */
[----:B------:R-:W4:Y:S04]  /*10a210*/  LDL.LU.64 R30, [R1+0x4870] ;  /* 0x00487000011e7983 */ /* 0x000f280000300a00 */
[----:B------:R0:W-:Y:S02]  /*10a220*/  @P6 STG.E.U8 desc[UR4][R34.64], R2 ;  /* 0x0000000222006986 */ /* 0x0001e4000c101104 */
[----:B0-----:R-:W-:-:S02]  /*10a230*/  PRMT R2, R41, 0x7772, RZ ;  /* 0x0000777229027816 */ /* 0x001fc400000000ff */
        /* <DEDUP_REMOVED lines=116> */
[----:B------:R-:W-:-:S03]  /*10a980*/  LOP3.LUT P0, RZ, R52, 0x8000, RZ, 0xc0, !PT ;  /* 0x0000800034ff7812 */ /* 0x000fc6000780c0ff */
[----:B------:R-:W2:Y:S01]  /*10a990*/  LDL.LU R40, [R1+0x404] ;  /* 0x0004040001287983 */ /* 0x000ea20000300800 */
[----:B------:R-:W-:-:S09]  /*10a9a0*/  PRMT R2, R3, 0x7770, RZ ;  /* 0x0000777003027816 */ /* 0x000fd200000000ff */
        /* <DEDUP_REMOVED lines=38> */
[----:B------:R-:W-:-:S02]  /*10ac10*/  LOP3.LUT P0, RZ, R40, 0x40, RZ, 0xc0, !PT ;  /* 0x0000004028ff7812 */ /* 0x000fc4000780c0ff */
[----:B------:R-:W-:Y:S01]  /*10ac20*/  LOP3.LUT R52, R52, 0xfffffffb, RZ, 0xc0, !PT ;  /* 0xfffffffb34347812 */ /* 0x000fe200078ec0ff */
[----:B------:R-:W4:Y:S04]  /*10ac30*/  LDL.LU.64 R32, [R1+0x4948] ;  /* 0x0049480001207983 */ /* 0x000f280000300a00 */
[----:B------:R-:W4:Y:S04]  /*10ac40*/  LDL.LU.64 R38, [R1+0x4950] ;  /* 0x0049500001267983 */ /* 0x000f280000300a00 */
[----:B------:R-:W4:Y:S02]  /*10ac50*/  LDL.LU R61, [R1+0x158] ;  /* 0x00015800013d7983 */ /* 0x000f240000300800 */
        /* <DEDUP_REMOVED lines=30> */
[----:B0-----:R-:W2:Y:S04]  /*10ae40*/  LDL.LU.64 R42, [R1+0x4960] ;  /* 0x00496000012a7983 */ /* 0x001ea80000300a00 */
[----:B------:R-:W2:Y:S04]  /*10ae50*/  LDL.LU.64 R50, [R1+0x4968] ;  /* 0x0049680001327983 */ /* 0x000ea80000300a00 */
[----:B------:R-:W2:Y:S04]  /*10ae60*/  LDL.LU.64 R48, [R1+0x4970] ;  /* 0x0049700001307983 */ /* 0x000ea80000300a00 */
[----:B------:R-:W2:Y:S04]  /*10ae70*/  LDL.LU R3, [R1+0x148] ;  /* 0x0001480001037983 */ /* 0x000ea80000300800 */
[----:B------:R-:W2:Y:S04]  /*10ae80*/  LDL.LU.64 R46, [R1+0x4978] ;  /* 0x00497800012e7983 */ /* 0x000ea80000300a00 */
[----:B------:R-:W2:Y:S01]  /*10ae90*/  LDL.LU.64 R44, [R1+0x4980] ;  /* 0x00498000012c7983 */ /* 0x000ea20000300a00 */
[----:B------:R-:W-:-:S03]  /*10aea0*/  PRMT R2, R41, 0x7771, RZ ;  /* 0x0000777129027816 */ /* 0x000fc600000000ff */
[----:B------:R-:W2:Y:S04]  /*10aeb0*/  LDL.LU.64 R18, [R1+0x4988] ;  /* 0x0049880001127983 */ /* 0x000ea80000300a00 */
[----:B---3--:R0:W-:Y:S02]  /*10aec0*/  @P4 STG.E.U8 desc[UR4][R30.64], R2 ;  /* 0x000000021e004986 */ /* 0x0081e4000c101104 */
[----:B0-----:R-:W-:-:S05]  /*10aed0*/  PRMT R2, R41, 0x7772, RZ ;  /* 0x0000777229027816 */ /* 0x001fca00000000ff */
        /* <DEDUP_REMOVED lines=38> */
[----:B---3--:R-:W-:-:S07]  /*10b140*/  PRMT R2, R41, 0x7770, RZ ;  /* 0x0000777029027816 */ /* 0x008fce00000000ff */
        /* <DEDUP_REMOVED lines=17> */
[----:B--2---:R0:W-:Y:S04]  /*10b260*/  @P6 STG.E.U8 desc[UR4][R42.64], R2 ;  /* 0x000000022a006986 */ /* 0x0041e8000c101104 */
[----:B0-----:R-:W2:Y:S04]  /*10b270*/  LDL.LU.64 R42, [R1+0x49d0] ;  /* 0x0049d000012a7983 */ /* 0x001ea80000300a00 */
[----:B------:R-:W4:Y:S04]  /*10b280*/  LDL.LU.64 R30, [R1+0x49d8] ;  /* 0x0049d800011e7983 */ /* 0x000f280000300a00 */
[----:B------:R-:W4:Y:S04]  /*10b290*/  LDL.LU.64 R34, [R1+0x49e0] ;  /* 0x0049e00001227983 */ /* 0x000f280000300a00 */
[----:B------:R-:W2:Y:S01]  /*10b2a0*/  LDL.LU R41, [R1+0x15c] ;  /* 0x00015c0001297983 */ /* 0x000ea20000300800 */
[----:B------:R-:W-:-:S03]  /*10b2b0*/  LOP3.LUT P0, RZ, R40, 0x2000000, RZ, 0xc0, !PT ;  /* 0x0200000028ff7812 */ /* 0x000fc6000780c0ff */
[----:B------:R-:W4:Y:S01]  /*10b2c0*/  LDL.LU.64 R32, [R1+0x49e8] ;  /* 0x0049e80001207983 */ /* 0x000f220000300a00 */
[----:B------:R-:W-:Y:S02]  /*10b2d0*/  LOP3.LUT R53, R53, 0xfbffffff, RZ, 0xc0, !PT ;  /* 0xfbffffff35357812 */ /* 0x000fe400078ec0ff */
[----:B------:R-:W-:Y:S01]  /*10b2e0*/  LOP3.LUT P3, RZ, R40, 0x2000, RZ, 0xc0, !PT ;  /* 0x0000200028ff7812 */ /* 0x000fe2000786c0ff */
[----:B------:R-:W4:Y:S04]  /*10b2f0*/  LDL.LU.64 R38, [R1+0x49f0] ;  /* 0x0049f00001267983 */ /* 0x000f280000300a00 */
[----:B------:R-:W4:Y:S02]  /*10b300*/  LDL.LU R3, [R1+0x14c] ;  /* 0x00014c0001037983 */ /* 0x000f240000300800 */
[----:B------:R-:W-:-:S02]  /*10b310*/  @P0 LOP3.LUT R53, R53, 0x4000000, RZ, 0xfc, !PT ;  /* 0x0400000035350812 */ /* 0x000fc400078efcff */
[C---:B------:R-:W-:Y:S02]  /*10b320*/  LOP3.LUT P0, RZ, R40.reuse, 0x1000000, RZ, 0xc0, !PT ;  /* 0x0100000028ff7812 */ /* 0x040fe4000780c0ff */
[----:B------:R-:W-:Y:S02]  /*10b330*/  LOP3.LUT P4, RZ, R40, 0x4000, RZ, 0xc0, !PT ;  /* 0x0000400028ff7812 */ /* 0x000fe4000788c0ff */
[----:B------:R-:W-:Y:S02]  /*10b340*/  PRMT R2, R60, 0x7773, RZ ;  /* 0x000077733c027816 */ /* 0x000fe400000000ff */
[----:B------:R-:W-:-:S07]  /*10b350*/  LOP3.LUT R53, R53, 0xf7ffffff, RZ, 0xc0, !PT ;  /* 0xf7ffffff35357812 */ /* 0x000fce00078ec0ff */
        /* <DEDUP_REMOVED lines=15> */
[----:B------:R-:W-:Y:S02]  /*10b450*/  LOP3.LUT R52, R52, 0xfffffffe, RZ, 0xc0, !PT ;  /* 0xfffffffe34347812 */ /* 0x000fe400078ec0ff */
[----:B------:R-:W-:Y:S01]  /*10b460*/  LOP3.LUT P6, RZ, R40, 0x10000, RZ, 0xc0, !PT ;  /* 0x0001000028ff7812 */ /* 0x000fe200078cc0ff */
[----:B---3--:R2:W-:Y:S08]  /*10b470*/  @P3 STG.E.U8 desc[UR4][R36.64], R2 ;  /* 0x0000000224003986 */ /* 0x0085f0000c101104 */
[----:B------:R-:W-:-:S02]  /*10b480*/  @P0 LOP3.LUT R52, R52, 0x1, RZ, 0xfc, !PT ;  /* 0x0000000134340812 */ /* 0x000fc400078efcff */
[----:B------:R-:W-:Y:S02]  /*10b490*/  LOP3.LUT P0, RZ, R40, 0x40000, RZ, 0xc0, !PT ;  /* 0x0004000028ff7812 */ /* 0x000fe4000780c0ff */
[----:B------:R-:W-:Y:S02]  /*10b4a0*/  LOP3.LUT R52, R52, 0xfffffffd, RZ, 0xc0, !PT ;  /* 0xfffffffd34347812 */ /* 0x000fe400078ec0ff */
[C---:B------:R-:W-:Y:S02]  /*10b4b0*/  LOP3.LUT P1, RZ, R40.reuse, 0x4000000, RZ, 0xc0, !PT ;  /* 0x0400000028ff7812 */ /* 0x040fe4000782c0ff */
[C---:B------:R-:W-:Y:S02]  /*10b4c0*/  LOP3.LUT P2, RZ, R40.reuse, 0x8000000, RZ, 0xc0, !PT ;  /* 0x0800000028ff7812 */ /* 0x040fe4000784c0ff */
[----:B------:R-:W-:-:S05]  /*10b4d0*/  LOP3.LUT P3, RZ, R40, 0x10000000, RZ, 0xc0, !PT ;  /* 0x1000000028ff7812 */ /* 0x000fca000786c0ff */
[----:B------:R-:W-:Y:S02]  /*10b4e0*/  @P0 LOP3.LUT R52, R52, 0x2, RZ, 0xfc, !PT ;  /* 0x0000000234340812 */ /* 0x000fe400078efcff */
[----:B------:R-:W-:Y:S02]  /*10b4f0*/  LOP3.LUT P0, RZ, R40, 0x20000, RZ, 0xc0, !PT ;  /* 0x0002000028ff7812 */ /* 0x000fe4000780c0ff */
[----:B--2---:R-:W-:-:S05]  /*10b500*/  PRMT R2, R41, 0x7770, RZ ;  /* 0x0000777029027816 */ /* 0x004fca00000000ff */
[----:B------:R0:W-:Y:S04]  /*10b510*/  @P4 STG.E.U8 desc[UR4][R42.64], R2 ;  /* 0x000000022a004986 */ /* 0x0001e8000c101104 */
[----:B0-----:R-:W2:Y:S04]  /*10b520*/  LDL.LU.64 R42, [R1+0x49f8] ;  /* 0x0049f800012a7983 */ /* 0x001ea80000300a00 */
[----:B------:R-:W3:Y:S04]  /*10b530*/  LDL.LU.64 R50, [R1+0x4a00] ;  /* 0x004a000001327983 */ /* 0x000ee80000300a00 */
[----:B------:R-:W3:Y:S04]  /*10b540*/  LDL.LU R37, [R1+0x13c] ;  /* 0x00013c0001257983 */ /* 0x000ee80000300800 */
[----:B------:R-:W3:Y:S04]  /*10b550*/  LDL.LU.64 R48, [R1+0x4a08] ;  /* 0x004a080001307983 */ /* 0x000ee80000300a00 */
[----:B------:R-:W3:Y:S04]  /*10b560*/  LDL.LU.64 R46, [R1+0x4a10] ;  /* 0x004a1000012e7983 */ /* 0x000ee80000300a00 */
[----:B------:R-:W3:Y:S01]  /*10b570*/  LDL.LU.64 R44, [R1+0x4a18] ;  /* 0x004a1800012c7983 */ /* 0x000ee20000300a00 */
[----:B------:R-:W-:-:S03]  /*10b580*/  PRMT R2, R41, 0x7771, RZ ;  /* 0x0000777129027816 */ /* 0x000fc600000000ff */
[----:B------:R-:W3:Y:S04]  /*10b590*/  LDL.LU.64 R60, [R1+0x4a20] ;  /* 0x004a2000013c7983 */ /* 0x000ee80000300a00 */
[----:B----4-:R0:W-:Y:S01]  /*10b5a0*/  @P5 STG.E.U8 desc[UR4][R30.64], R2 ;  /* 0x000000021e005986 */ /* 0x0101e2000c101104 */
[C---:B------:R-:W-:Y:S02]  /*10b5b0*/  LOP3.LUT P4, RZ, R40.reuse, 0x20000000, RZ, 0xc0, !PT ;  /* 0x2000000028ff7812 */ /* 0x040fe4000788c0ff */
[----:B------:R-:W-:Y:S02]  /*10b5c0*/  LOP3.LUT P5, RZ, R40, 0x40000000, RZ, 0xc0, !PT ;  /* 0x4000000028ff7812 */ /* 0x000fe400078ac0ff */
[----:B0-----:R-:W-:-:S05]  /*10b5d0*/  PRMT R2, R41, 0x7772, RZ ;  /* 0x0000777229027816 */ /* 0x001fca00000000ff */
[----:B------:R0:W-:Y:S01]  /*10b5e0*/  @P6 STG.E.U8 desc[UR4][R34.64], R2 ;  /* 0x0000000222006986 */ /* 0x0001e2000c101104 */
[----:B------:R-:W-:-:S03]  /*10b5f0*/  LOP3.LUT P6, RZ, R40, 0x80000000, RZ, 0xc0, !PT ;  /* 0x8000000028ff7812 */ /* 0x000fc600078cc0ff */
        /* <DEDUP_REMOVED lines=11> */
[----:B------:R-:W-:Y:S02]  /*10b6b0*/  LOP3.LUT P0, RZ, R52, 0x1, RZ, 0xc0, !PT ;  /* 0x0000000134ff7812 */ /* 0x000fe4000780c0ff */
[----:B0-----:R-:W-:Y:S01]  /*10b6c0*/  PRMT R2, R3, 0x7771, RZ ;  /* 0x0000777103027816 */ /* 0x001fe200000000ff */
[----:B------:R-:W4:Y:S04]  /*10b6d0*/  LDL.LU.64 R38, [R1+0x4a50] ;  /* 0x004a500001267983 */ /* 0x000f280000300a00 */
[----:B------:R-:W4:Y:S04]  /*10b6e0*/  LDL.LU R41, [R1+0x110] ;  /* 0x0001100001297983 */ /* 0x000f280000300800 */
[----:B------:R-:W4:Y:S04]  /*10b6f0*/  LDL.LU R36, [R1+0x408] ;  /* 0x0004080001247983 */ /* 0x000f280000300800 */
        /* <DEDUP_REMOVED lines=19> */
[----:B----4-:R0:W-:Y:S04]  /*10b830*/  @P0 STG.E.U8 desc[UR4][R18.64], R2 ;  /* 0x0000000212000986 */ /* 0x0101e8000c101104 */
[----:B0-----:R-:W3:Y:S01]  /*10b840*/  LDL.LU.64 R18, [R1+0x4a60] ;  /* 0x004a600001127983 */ /* 0x001ee20000300a00 */
[----:B------:R-:W-:-:S05]  /*10b850*/  PRMT R2, R40, 0x7770, RZ ;  /* 0x0000777028027816 */ /* 0x000fca00000000ff */
[----:B------:R0:W-:Y:S02]  /*10b860*/  @P1 STG.E.U8 desc[UR4][R16.64], R2 ;  /* 0x0000000210001986 */ /* 0x0001e4000c101104 */
[C---:B0-----:R-:W-:Y:S02]  /*10b870*/  PRMT R2, R40.reuse, 0x7771, RZ ;  /* 0x0000777128027816 */ /* 0x041fe400000000ff */
[----:B------:R-:W4:Y:S04]  /*10b880*/  LDL.LU.64 R16, [R1+0x4a68] ;  /* 0x004a680001107983 */ /* 0x000f280000300a00 */
[----:B------:R0:W-:Y:S02]  /*10b890*/  @P2 STG.E.U8 desc[UR4][R30.64], R2 ;  /* 0x000000021e002986 */ /* 0x0001e4000c101104 */
[----:B0-----:R-:W-:-:S02]  /*10b8a0*/  PRMT R2, R40, 0x7772, RZ ;  /* 0x0000777228027816 */ /* 0x001fc400000000ff */
[----:B------:R-:W4:Y:S04]  /*10b8b0*/  LDL.LU.64 R30, [R1+0x4a70] ;  /* 0x004a7000011e7983 */ /* 0x000f280000300a00 */
[----:B------:R0:W-:Y:S02]  /*10b8c0*/  @P3 STG.E.U8 desc[UR4][R34.64], R2 ;  /* 0x0000000222003986 */ /* 0x0001e4000c101104 */
[----:B0-----:R-:W-:Y:S02]  /*10b8d0*/  PRMT R2, R40, 0x7773, RZ ;  /* 0x0000777328027816 */ /* 0x001fe400000000ff */
[----:B------:R-:W4:Y:S04]  /*10b8e0*/  LDL.LU.64 R34, [R1+0x4a78] ;  /* 0x004a780001227983 */ /* 0x000f280000300a00 */
[----:B------:R0:W-:Y:S02]  /*10b8f0*/  @P4 STG.E.U8 desc[UR4][R32.64], R2 ;  /* 0x0000000220004986 */ /* 0x0001e4000c101104 */
[----:B0-----:R-:W-:-:S02]  /*10b900*/  PRMT R2, R41, 0x7770, RZ ;  /* 0x0000777029027816 */ /* 0x001fc400000000ff */
[----:B------:R-:W4:Y:S04]  /*10b910*/  LDL.LU.64 R32, [R1+0x4a80] ;  /* 0x004a800001207983 */ /* 0x000f280000300a00 */
[----:B------:R0:W-:Y:S04]  /*10b920*/  @P5 STG.E.U8 desc[UR4][R38.64], R2 ;  /* 0x0000000226005986 */ /* 0x0001e8000c101104 */
[----:B0-----:R-:W4:Y:S01]  /*10b930*/  LDL.LU R39, [R1+0x100] ;  /* 0x0001000001277983 */ /* 0x001f220000300800 */
[----:B------:R-:W-:Y:S02]  /*10b940*/  PRMT R2, R41, 0x7771, RZ ;  /* 0x0000777129027816 */ /* 0x000fe400000000ff */
[----:B------:R-:W-:-:S03]  /*10b950*/  LOP3.LUT P3, RZ, R36, 0x1, RZ, 0xc0, !PT ;  /* 0x0000000124ff7812 */ /* 0x000fc6000786c0ff */
[----:B--2---:R0:W-:Y:S04]  /*10b960*/  @P6 STG.E.U8 desc[UR4][R42.64], R2 ;  /* 0x000000022a006986 */ /* 0x0041e8000c101104 */
[----:B0-----:R-:W2:Y:S01]  /*10b970*/  LDL.LU.64 R42, [R1+0x4a88] ;  /* 0x004a8800012a7983 */ /* 0x001ea20000300a00 */
[----:B------:R-:W-:-:S03]  /*10b980*/  PRMT R2, R41, 0x7772, RZ ;  /* 0x0000777229027816 */ /* 0x000fc600000000ff */
[----:B------:R-:W2:Y:S04]  /*10b990*/  LDL.LU R3, [R1+0xf0] ;  /* 0x0000f00001037983 */ /* 0x000ea80000300800 */
[----:B---3--:R0:W-:Y:S02]  /*10b9a0*/  @P3 STG.E.U8 desc[UR4][R18.64], R2 ;  /* 0x0000000212003986 */ /* 0x0081e4000c101104 */
[----:B0-----:R-:W-:Y:S02]  /*10b9b0*/  PRMT R2, R41, 0x7773, RZ ;  /* 0x0000777329027816 */ /* 0x001fe400000000ff */
[----:B------:R-:W3:Y:S01]  /*10b9c0*/  LDL.LU.64 R40, [R1+0x4a90] ;  /* 0x004a900001287983 */ /* 0x000ee20000300a00 */
[C---:B------:R-:W-:Y:S02]  /*10b9d0*/  LOP3.LUT P0, RZ, R36.reuse, 0x1000, RZ, 0xc0, !PT ;  /* 0x0000100024ff7812 */ /* 0x040fe4000780c0ff */
[----:B------:R-:W-:Y:S01]  /*10b9e0*/  LOP3.LUT R53, R53, 0xfffbffff, RZ, 0xc0, !PT ;  /* 0xfffbffff35357812 */ /* 0x000fe200078ec0ff */
        /* <DEDUP_REMOVED lines=21> */
[----:B0-----:R-:W-:-:S05]  /*10bb40*/  PRMT R2, R39, 0x7770, RZ ;  /* 0x0000777027027816 */ /* 0x001fca00000000ff */
[----:B------:R0:W-:Y:S04]  /*10bb50*/  @P5 STG.E.U8 desc[UR4][R30.64], R2 ;  /* 0x000000021e005986 */ /* 0x0001e8000c101104 */
[----:B------:R-:W-:Y:S02]  /*10bb60*/  @P0 LOP3.LUT R53, R53, 0x800000, RZ, 0xfc, !PT ;  /* 0x0080000035350812 */ /* 0x000fe400078efcff */
[----:B------:R-:W-:Y:S01]  /*10bb70*/  LOP3.LUT P0, RZ, R36, 0x40, RZ, 0xc0, !PT ;  /* 0x0000004024ff7812 */ /* 0x000fe2000780c0ff */
[----:B0-----:R-:W4:Y:S01]  /*10bb80*/  LDL.LU R30, [R1+0x124] ;  /* 0x00012400011e7983 */ /* 0x001f220000300800 */
[----:B------:R-:W-:-:S03]  /*10bb90*/  LOP3.LUT R53, R53, 0xfeffffff, RZ, 0xc0, !PT ;  /* 0xfeffffff35357812 */ /* 0x000fc600078ec0ff */
[----:B------:R-:W4:Y:S08]  /*10bba0*/  LDL.LU.64 R44, [R1+0x4ab0] ;  /* 0x004ab000012c7983 */ /* 0x000f300000300a00 */
[----:B------:R-:W-:Y:S01]  /*10bbb0*/  @P0 LOP3.LUT R53, R53, 0x1000000, RZ, 0xfc, !PT ;  /* 0x0100000035350812 */ /* 0x000fe200078efcff */
[----:B------:R-:W4:Y:S01]  /*10bbc0*/  LDL.LU.64 R60, [R1+0x4ab8] ;  /* 0x004ab800013c7983 */ /* 0x000f220000300a00 */
[----:B------:R-:W-:-:S02]  /*10bbd0*/  LOP3.LUT P0, RZ, R36, 0x20, RZ, 0xc0, !PT ;  /* 0x0000002024ff7812 */ /* 0x000fc4000780c0ff */
[----:B------:R-:W-:Y:S01]  /*10bbe0*/  LOP3.LUT P6, RZ, R36, 0x8, RZ, 0xc0, !PT ;  /* 0x0000000824ff7812 */ /* 0x000fe200078cc0ff */
[----:B------:R-:W4:Y:S01]  /*10bbf0*/  LDL.LU R37, [R1+0x114] ;  /* 0x0001140001257983 */ /* 0x000f220000300800 */
[----:B------:R-:W-:Y:S02]  /*10bc00*/  LOP3.LUT R53, R53, 0xfdffffff, RZ, 0xc0, !PT ;  /* 0xfdffffff35357812 */ /* 0x000fe400078ec0ff */
[----:B------:R-:W-:Y:S01]  /*10bc10*/  PRMT R2, R39, 0x7771, RZ ;  /* 0x0000777127027816 */ /* 0x000fe200000000ff */
[----:B------:R-:W4:Y:S04]  /*10bc20*/  LDL.LU.64 R18, [R1+0x4ac0] ;  /* 0x004ac00001127983 */ /* 0x000f280000300a00 */
[----:B------:R-:W4:Y:S02]  /*10bc30*/  LDL.LU.64 R16, [R1+0x4ac8] ;  /* 0x004ac80001107983 */ /* 0x000f240000300a00 */
[----:B------:R-:W-:-:S02]  /*10bc40*/  @P0 LOP3.LUT R53, R53, 0x2000000, RZ, 0xfc, !PT ;  /* 0x0200000035350812 */ /* 0x000fc400078efcff */
[----:B------:R-:W-:Y:S01]  /*10bc50*/  LOP3.LUT P0, RZ, R36, 0x10, RZ, 0xc0, !PT ;  /* 0x0000001024ff7812 */ /* 0x000fe2000780c0ff */
[----:B------:R0:W-:Y:S02]  /*10bc60*/  @P6 STG.E.U8 desc[UR4][R34.64], R2 ;  /* 0x0000000222006986 */ /* 0x0001e4000c101104 */
[----:B0-----:R-:W-:Y:S02]  /*10bc70*/  PRMT R2, R39, 0x7772, RZ ;  /* 0x0000777227027816 */ /* 0x001fe400000000ff */
[----:B------:R-:W4:Y:S08]  /*10bc80*/  LDL.LU.64 R34, [R1+0x4ad0] ;  /* 0x004ad00001227983 */ /* 0x000f300000300a00 */
[----:B------:R0:W-:Y:S01]  /*10bc90*/  @P0 STG.E.U8 desc[UR4][R32.64], R2 ;  /* 0x0000000220000986 */ /* 0x0001e2000c101104 */
[----:B------:R-:W-:-:S02]  /*10bca0*/  LOP3.LUT P0, RZ, R53, 0x2000000, RZ, 0xc0, !PT ;  /* 0x0200000035ff7812 */ /* 0x000fc4000780c0ff */
[----:B0-----:R-:W-:Y:S01]  /*10bcb0*/  PRMT R2, R39, 0x7773, RZ ;  /* 0x0000777327027816 */ /* 0x001fe200000000ff */
[----:B------:R-:W4:Y:S04]  /*10bcc0*/  LDL.LU.64 R32, [R1+0x4ad8] ;  /* 0x004ad80001207983 */ /* 0x000f280000300a00 */
[----:B------:R-:W4:Y:S06]  /*10bcd0*/  LDL.LU.64 R38, [R1+0x4ae0] ;  /* 0x004ae00001267983 */ /* 0x000f2c0000300a00 */
[----:B--2---:R0:W-:Y:S01]  /*10bce0*/  @P0 STG.E.U8 desc[UR4][R42.64], R2 ;  /* 0x000000022a000986 */ /* 0x0041e2000c101104 */
        /* <DEDUP_REMOVED lines=41> */
[----:B---3--:R0:W-:Y:S04]  /*10bf80*/  @P6 STG.E.U8 desc[UR4][R40.64], R2 ;  /* 0x0000000228006986 */ /* 0x0081e8000c101104 */
[----:B0-----:R-:W2:Y:S04]  /*10bf90*/  LDL.LU.64 R40, [R1+0x4af8] ;  /* 0x004af80001287983 */ /* 0x001ea80000300a00 */
[----:B------:R-:W3:Y:S04]  /*10bfa0*/  LDL.LU.64 R16, [R1+0x4b00] ;  /* 0x004b000001107983 */ /* 0x000ee80000300a00 */
[----:B------:R-:W4:Y:S04]  /*10bfb0*/  LDL.LU.64 R42, [R1+0x4b08] ;  /* 0x004b0800012a7983 */ /* 0x000f280000300a00 */
[----:B------:R-:W4:Y:S04]  /*10bfc0*/  LDL.LU.64 R34, [R1+0x4b10] ;  /* 0x004b100001227983 */ /* 0x000f280000300a00 */
[----:B------:R-:W4:Y:S04]  /*10bfd0*/  LDL.LU.64 R32, [R1+0x4b18] ;  /* 0x004b180001207983 */ /* 0x000f280000300a00 */
[----:B------:R-:W4:Y:S04]  /*10bfe0*/  LDL.LU R3, [R1+0xf4] ;  /* 0x0000f40001037983 */ /* 0x000f280000300800 */
[----:B------:R-:W4:Y:S04]  /*10bff0*/  LDL.LU R37, [R1+0x40c] ;  /* 0x00040c0001257983 */ /* 0x000f280000300800 */
[----:B------:R-:W4:Y:S01]  /*10c000*/  LDL.LU.64 R38, [R1+0x4b20] ;  /* 0x004b200001267983 */ /* 0x000f220000300a00 */
        /* <DEDUP_REMOVED lines=21> */
[----:B------:R-:W-:-:S09]  /*10c160*/  PRMT R2, R31, 0x7771, RZ ;  /* 0x000077711f027816 */ /* 0x000fd200000000ff */
[----:B------:R-:W-:Y:S02]  /*10c170*/  @P0 LOP3.LUT R53, R53, 0x10000, RZ, 0xfc, !PT ;  /* 0x0001000035350812 */ /* 0x000fe400078efcff */
[C---:B------:R-:W-:Y:S02]  /*10c180*/  LOP3.LUT P0, RZ, R36.reuse, 0x1000000, RZ, 0xc0, !PT ;  /* 0x0100000024ff7812 */ /* 0x040fe4000780c0ff */
[----:B------:R-:W-:Y:S02]  /*10c190*/  LOP3.LUT R53, R53, 0xfffdffff, RZ, 0xc0, !PT ;  /* 0xfffdffff35357812 */ /* 0x000fe400078ec0ff */
[C---:B------:R-:W-:Y:S02]  /*10c1a0*/  LOP3.LUT P4, RZ, R36.reuse, 0x100000, RZ, 0xc0, !PT ;  /* 0x0010000024ff7812 */ /* 0x040fe4000788c0ff */
[C---:B------:R-:W-:Y:S02]  /*10c1b0*/  LOP3.LUT P5, RZ, R36.reuse, 0x200000, RZ, 0xc0, !PT ;  /* 0x0020000024ff7812 */ /* 0x040fe400078ac0ff */
[----:B------:R-:W-:-:S05]  /*10c1c0*/  LOP3.LUT P6, RZ, R36, 0x400000, RZ, 0xc0, !PT ;  /* 0x0040000024ff7812 */ /* 0x000fca00078cc0ff */
[----:B------:R-:W-:Y:S02]  /*10c1d0*/  @P0 LOP3.LUT R53, R53, 0x20000, RZ, 0xfc, !PT ;  /* 0x0002000035350812 */ /* 0x000fe400078efcff */
[----:B------:R-:W-:Y:S01]  /*10c1e0*/  LOP3.LUT P0, RZ, R36, 0x800000, RZ, 0xc0, !PT ;  /* 0x0080000024ff7812 */ /* 0x000fe2000780c0ff */
        /* <DEDUP_REMOVED lines=85> */
[----:B------:R-:W3:Y:S04]  /*10c740*/  LDL.LU R36, [R1+0x11c] ;  /* 0x00011c0001247983 */ /* 0x000ee80000300800 */
[----:B------:R-:W3:Y:S04]  /*10c750*/  LDL.LU.64 R50, [R1+0x4bd0] ;  /* 0x004bd00001327983 */ /* 0x000ee80000300a00 */
        /* <DEDUP_REMOVED lines=51> */
[----:B------:R0:W-:Y:S04]  /*10ca90*/  @P0 STG.E.U8 desc[UR4][R60.64], R2 ;  /* 0x000000023c000986 */ /* 0x0001e8000c101104 */
[----:B0-----:R-:W3:Y:S01]  /*10caa0*/  LDL.LU R61, [R1+0x440] ;  /* 0x00044000013d7983 */ /* 0x001ee20000300800 */
        /* <DEDUP_REMOVED lines=17> */
[----:B--2---:R-:W-:-:S05]  /*10cbc0*/  PRMT R2, R40, 0x7770, RZ ;  /* 0x0000777028027816 */ /* 0x004fca00000000ff */
[----:B----4-:R0:W-:Y:S02]  /*10cbd0*/  @P0 STG.E.U8 desc[UR4][R18.64], R2 ;  /* 0x0000000212000986 */ /* 0x0101e4000c101104 */
        /* <DEDUP_REMOVED lines=14> */
[----:B0-----:R-:W2:Y:S01]  /*10ccc0*/  LDL.LU.64 R42, [R1+0x4c28] ;  /* 0x004c2800012a7983 */ /* 0x001ea20000300a00 */
[----:B------:R-:W-:-:S03]  /*10ccd0*/  LOP3.LUT R54, R54, 0xfbffffff, RZ, 0xc0, !PT ;  /* 0xfbffffff36367812 */ /* 0x000fc600078ec0ff */
[----:B------:R-:W3:Y:S04]  /*10cce0*/  LDL.LU.64 R30, [R1+0x4c30] ;  /* 0x004c3000011e7983 */ /* 0x000ee80000300a00 */
[----:B------:R-:W4:Y:S04]  /*10ccf0*/  LDL.LU.64 R34, [R1+0x4c38] ;  /* 0x004c380001227983 */ /* 0x000f280000300a00 */
[----:B------:R-:W4:Y:S01]  /*10cd00*/  LDL.LU.64 R32, [R1+0x4c40] ;  /* 0x004c400001207983 */ /* 0x000f220000300a00 */
[----:B------:R-:W-:-:S03]  /*10cd10*/  LOP3.LUT P0, RZ, R61, 0x40, RZ, 0xc0, !PT ;  /* 0x000000403dff7812 */ /* 0x000fc6000780c0ff */
[----:B------:R-:W3:Y:S01]  /*10cd20*/  LDL.LU R40, [R1+0xe0] ;  /* 0x0000e00001287983 */ /* 0x000ee20000300800 */
[----:B------:R-:W-:-:S03]  /*10cd30*/  LOP3.LUT R53, R53, 0xfffffffe, RZ, 0xc0, !PT ;  /* 0xfffffffe35357812 */ /* 0x000fc600078ec0ff */
[----:B------:R-:W4:Y:S04]  /*10cd40*/  LDL.LU.64 R38, [R1+0x4c48] ;  /* 0x004c480001267983 */ /* 0x000f280000300a00 */
[----:B------:R-:W4:Y:S02]  /*10cd50*/  LDL.LU R3, [R1+0xd0] ;  /* 0x0000d00001037983 */ /* 0x000f240000300800 */
        /* <DEDUP_REMOVED lines=30> */
[----:B------:R-:W2:Y:S04]  /*10cf40*/  LDL.LU.64 R50, [R1+0x4c60] ;  /* 0x004c600001327983 */ /* 0x000ea80000300a00 */
[----:B------:R-:W2:Y:S04]  /*10cf50*/  LDL.LU.64 R48, [R1+0x4c68] ;  /* 0x004c680001307983 */ /* 0x000ea80000300a00 */
[----:B------:R-:W2:Y:S04]  /*10cf60*/  LDL.LU R60, [R1+0xc0] ;  /* 0x0000c000013c7983 */ /* 0x000ea80000300800 */
[----:B------:R-:W2:Y:S04]  /*10cf70*/  LDL.LU.64 R46, [R1+0x4c70] ;  /* 0x004c7000012e7983 */ /* 0x000ea80000300a00 */
[----:B------:R-:W2:Y:S01]  /*10cf80*/  LDL.LU.64 R44, [R1+0x4c78] ;  /* 0x004c7800012c7983 */ /* 0x000ea20000300a00 */
[----:B---3--:R-:W-:-:S03]  /*10cf90*/  PRMT R2, R40, 0x7770, RZ ;  /* 0x0000777028027816 */ /* 0x008fc600000000ff */
[----:B------:R-:W3:Y:S04]  /*10cfa0*/  LDL.LU.64 R18, [R1+0x4c80] ;  /* 0x004c800001127983 */ /* 0x000ee80000300a00 */
[----:B------:R0:W-:Y:S04]  /*10cfb0*/  @P4 STG.E.U8 desc[UR4][R30.64], R2 ;  /* 0x000000021e004986 */ /* 0x0001e8000c101104 */
[----:B------:R-:W3:Y:S04]  /*10cfc0*/  LDL.LU R41, [R1+0xb0] ;  /* 0x0000b00001297983 */ /* 0x000ee80000300800 */
[----:B------:R-:W3:Y:S01]  /*10cfd0*/  LDL.LU.64 R16, [R1+0x4c88] ;  /* 0x004c880001107983 */ /* 0x000ee20000300a00 */
[----:B0-----:R-:W-:-:S03]  /*10cfe0*/  PRMT R2, R40, 0x7771, RZ ;  /* 0x0000777128027816 */ /* 0x001fc600000000ff */
[----:B------:R-:W3:Y:S04]  /*10cff0*/  LDL.LU.64 R30, [R1+0x4c90] ;  /* 0x004c9000011e7983 */ /* 0x000ee80000300a00 */
        /* <DEDUP_REMOVED lines=62> */
[----:B------:R-:W4:Y:S04]  /*10d3e0*/  LDL.LU R37, [R1+0x420] ;  /* 0x0004200001257983 */ /* 0x000f280000300800 */
        /* <DEDUP_REMOVED lines=28> */
[----:B------:R-:W-:Y:S02]  /*10d5b0*/  LOP3.LUT R54, R54, 0xfeffffff, RZ, 0xc0, !PT ;  /* 0xfeffffff36367812 */ /* 0x000fe400078ec0ff */
[C---:B------:R-:W-:Y:S02]  /*10d5c0*/  LOP3.LUT P4, RZ, R61.reuse, 0x10000, RZ, 0xc0, !PT ;  /* 0x000100003dff7812 */ /* 0x040fe4000788c0ff */
[C---:B------:R-:W-:Y:S02]  /*10d5d0*/  LOP3.LUT P5, RZ, R61.reuse, 0x20000, RZ, 0xc0, !PT ;  /* 0x000200003dff7812 */ /* 0x040fe400078ac0ff */
[----:B------:R-:W-:Y:S02]  /*10d5e0*/  PRMT R2, R40, 0x7773, RZ ;  /* 0x0000777328027816 */ /* 0x000fe400000000ff */
[----:B------:R-:W-:Y:S01]  /*10d5f0*/  LOP3.LUT P6, RZ, R61, 0x40000, RZ, 0xc0, !PT ;  /* 0x000400003dff7812 */ /* 0x000fe200078cc0ff */
[----:B------:R-:W2:Y:S02]  /*10d600*/  LDL.LU R40, [R1+0xe8] ;  /* 0x0000e80001287983 */ /* 0x000ea40000300800 */
[----:B------:R-:W-:-:S02]  /*10d610*/  @P0 LOP3.LUT R54, R54, 0x1000000, RZ, 0xfc, !PT ;  /* 0x0100000036360812 */ /* 0x000fc400078efcff */
[----:B------:R-:W-:Y:S01]  /*10d620*/  LOP3.LUT P0, RZ, R61, 0x100000, RZ, 0xc0, !PT ;  /* 0x001000003dff7812 */ /* 0x000fe2000780c0ff */
[----:B------:R-:W2:Y:S01]  /*10d630*/  LDL.LU.64 R18, [R1+0x4268] ;  /* 0x0042680001127983 */ /* 0x000ea20000300a00 */
[----:B------:R-:W-:-:S03]  /*10d640*/  LOP3.LUT R54, R54, 0xfdffffff, RZ, 0xc0, !PT ;  /* 0xfdffffff36367812 */ /* 0x000fc600078ec0ff */
[----:B---3--:R4:W-:Y:S08]  /*10d650*/  @P4 STG.E.U8 desc[UR4][R16.64], R2 ;  /* 0x0000000210004986 */ /* 0x0089f0000c101104 */
[----:B------:R-:W-:Y:S02]  /*10d660*/  @P0 LOP3.LUT R54, R54, 0x2000000, RZ, 0xfc, !PT ;  /* 0x0200000036360812 */ /* 0x000fe400078efcff */
[----:B----4-:R-:W-:Y:S01]  /*10d670*/  PRMT R2, R41, 0x7770, RZ ;  /* 0x0000777029027816 */ /* 0x010fe200000000ff */
[----:B------:R-:W3:Y:S01]  /*10d680*/  LDL.LU.64 R16, [R1+0x4280] ;  /* 0x0042800001107983 */ /* 0x000ee20000300a00 */
[----:B------:R-:W-:-:S03]  /*10d690*/  LOP3.LUT P0, RZ, R61, 0x80000, RZ, 0xc0, !PT ;  /* 0x000800003dff7812 */ /* 0x000fc6000780c0ff */
        /* <DEDUP_REMOVED lines=120> */
[----:B0-----:R-:W2:Y:S04]  /*10de20*/  LDL.LU.64 R42, [R1+0x43b8] ;  /* 0x0043b800012a7983 */ /* 0x001ea80000300a00 */
        /* <DEDUP_REMOVED lines=90> */
[----:B------:R-:W4:Y:S04]  /*10e3d0*/  LDL.LU.64 R30, [R1+0x4498] ;  /* 0x00449800011e7983 */ /* 0x000f280000300a00 */
[----:B------:R0:W-:Y:S04]  /*10e3e0*/  @P6 STG.E.U8 desc[UR4][R32.64], R2 ;  /* 0x0000000220006986 */ /* 0x0001e8000c101104 */
        /* <DEDUP_REMOVED lines=11> */
[----:B------:R-:W-:Y:S02]  /*10e4a0*/  PRMT R2, R52, 0x7772, RZ ;  /* 0x0000777234027816 */ /* 0x000fe400000000ff */
[----:B------:R-:W-:-:S09]  /*10e4b0*/  LOP3.LUT P1, RZ, R40, 0x4, RZ, 0xc0, !PT ;  /* 0x0000000428ff7812 */ /* 0x000fd2000782c0ff */
        /* <DEDUP_REMOVED lines=33> */
[----:B------:R0:W-:Y:S04]  /*10e6d0*/  @P5 STG.E.U8 desc[UR4][R36.64], R2 ;  /* 0x0000000224005986 */ /* 0x0001e8000c101104 */
[----:B0-----:R-:W3:Y:S01]  /*10e6e0*/  LDL.LU.64 R36, [R1+0x44f0] ;  /* 0x0044f00001247983 */ /* 0x001ee20000300a00 */
[----:B------:R-:W-:Y:S02]  /*10e6f0*/  LOP3.LUT P6, RZ, R40, 0x80, RZ, 0xc0, !PT ;  /* 0x0000008028ff7812 */ /* 0x000fe400078cc0ff */
[----:B------:R-:W-:Y:S01]  /*10e700*/  PRMT R2, R60, 0x7772, RZ ;  /* 0x000077723c027816 */ /* 0x000fe200000000ff */
[----:B------:R-:W4:Y:S04]  /*10e710*/  LDL.LU.64 R30, [R1+0x4500] ;  /* 0x00450000011e7983 */ /* 0x000f280000300a00 */
[----:B------:R-:W4:Y:S06]  /*10e720*/  LDL.LU.64 R34, [R1+0x4508] ;  /* 0x0045080001227983 */ /* 0x000f2c0000300a00 */
[----:B--2---:R0:W-:Y:S04]  /*10e730*/  @P6 STG.E.U8 desc[UR4][R42.64], R2 ;  /* 0x000000022a006986 */ /* 0x0041e8000c101104 */
[----:B0-----:R-:W2:Y:S04]  /*10e740*/  LDL.LU.64 R42, [R1+0x4520] ;  /* 0x00452000012a7983 */ /* 0x001ea80000300a00 */
[----:B------:R-:W4:Y:S04]  /*10e750*/  LDL.LU R41, [R1+0x70] ;  /* 0x0000700001297983 */ /* 0x000f280000300800 */
        /* <DEDUP_REMOVED lines=9> */
[----:B---3--:R0:W-:Y:S04]  /*10e7f0*/  @P3 STG.E.U8 desc[UR4][R36.64], R2 ;  /* 0x0000000224003986 */ /* 0x0081e8000c101104 */
[----:B0-----:R-:W3:Y:S04]  /*10e800*/  LDL.LU.64 R36, [R1+0x4540] ;  /* 0x0045400001247983 */ /* 0x001ee80000300a00 */
[----:B------:R-:W3:Y:S04]  /*10e810*/  LDL.LU.64 R52, [R1+0x4548] ;  /* 0x0045480001347983 */ /* 0x000ee80000300a00 */
[----:B------:R-:W3:Y:S04]  /*10e820*/  LDL.LU R60, [R1+0x94] ;  /* 0x00009400013c7983 */ /* 0x000ee80000300800 */
[----:B------:R-:W3:Y:S04]  /*10e830*/  LDL.LU.64 R50, [R1+0x4558] ;  /* 0x0045580001327983 */ /* 0x000ee80000300a00 */
[----:B------:R-:W3:Y:S04]  /*10e840*/  LDL.LU.64 R48, [R1+0x4568] ;  /* 0x0045680001307983 */ /* 0x000ee80000300a00 */
[----:B------:R-:W3:Y:S04]  /*10e850*/  LDL.LU.64 R46, [R1+0x4578] ;  /* 0x00457800012e7983 */ /* 0x000ee80000300a00 */
[----:B------:R-:W3:Y:S01]  /*10e860*/  LDL.LU.64 R44, [R1+0x4590] ;  /* 0x00459000012c7983 */ /* 0x000ee20000300a00 */
[----:B------:R-:W-:-:S04]  /*10e870*/  LOP3.LUT R55, R55, 0xfbffffff, RZ, 0xc0, !PT ;  /* 0xfbffffff37377812 */ /* 0x000fc800078ec0ff */
[----:B------:R-:W-:Y:S02]  /*10e880*/  @P0 LOP3.LUT R55, R55, 0x4000000, RZ, 0xfc, !PT ;  /* 0x0400000037370812 */ /* 0x000fe400078efcff */
[----:B------:R-:W-:Y:S02]  /*10e890*/  LOP3.LUT P0, RZ, R40, 0x80000, RZ, 0xc0, !PT ;  /* 0x0008000028ff7812 */ /* 0x000fe4000780c0ff */
[----:B----4-:R-:W-:-:S05]  /*10e8a0*/  PRMT R2, R41, 0x7770, RZ ;  /* 0x0000777029027816 */ /* 0x010fca00000000ff */
[----:B------:R0:W-:Y:S02]  /*10e8b0*/  @P4 STG.E.U8 desc[UR4][R30.64], R2 ;  /* 0x000000021e004986 */ /* 0x0001e4000c101104 */
[----:B0-----:R-:W-:-:S05]  /*10e8c0*/  PRMT R2, R41, 0x7771, RZ ;  /* 0x0000777129027816 */ /* 0x001fca00000000ff */
[----:B------:R0:W-:Y:S02]  /*10e8d0*/  @P5 STG.E.U8 desc[UR4][R34.64], R2 ;  /* 0x0000000222005986 */ /* 0x0001e4000c101104 */
[----:B0-----:R-:W-:-:S05]  /*10e8e0*/  PRMT R2, R41, 0x7772, RZ ;  /* 0x0000777229027816 */ /* 0x001fca00000000ff */
[----:B--2---:R0:W-:Y:S04]  /*10e8f0*/  @P6 STG.E.U8 desc[UR4][R42.64], R2 ;  /* 0x000000022a006986 */ /* 0x0041e8000c101104 */
[----:B0-----:R-:W2:Y:S04]  /*10e900*/  LDL.LU R43, [R1+0x84] ;  /* 0x00008400012b7983 */ /* 0x001ea80000300800 */
[----:B------:R-:W4:Y:S01]  /*10e910*/  LDL.LU.64 R18, [R1+0x4588] ;  /* 0x0045880001127983 */ /* 0x000f220000300a00 */
[----:B------:R-:W-:Y:S02]  /*10e920*/  LOP3.LUT R55, R55, 0xf7ffffff, RZ, 0xc0, !PT ;  /* 0xf7ffffff37377812 */ /* 0x000fe400078ec0ff */
[----:B------:R-:W-:Y:S01]  /*10e930*/  LOP3.LUT R54, R54, 0xfffffffe, RZ, 0xc0, !PT ;  /* 0xfffffffe36367812 */ /* 0x000fe200078ec0ff */
[----:B------:R-:W2:Y:S01]  /*10e940*/  LDL.LU.64 R16, [R1+0x45a0] ;  /* 0x0045a00001107983 */ /* 0x000ea20000300a00 */
[----:B------:R-:W-:-:S02]  /*10e950*/  @P0 LOP3.LUT R55, R55, 0x8000000, RZ, 0xfc, !PT ;  /* 0x0800000037370812 */ /* 0x000fc400078efcff */
[----:B------:R-:W-:Y:S01]  /*10e960*/  LOP3.LUT P0, RZ, R40, 0x40000, RZ, 0xc0, !PT ;  /* 0x0004000028ff7812 */ /* 0x000fe2000780c0ff */
[----:B------:R-:W2:Y:S01]  /*10e970*/  LDL.LU.64 R30, [R1+0x45a8] ;  /* 0x0045a800011e7983 */ /* 0x000ea20000300a00 */
[----:B------:R-:W-:Y:S02]  /*10e980*/  LOP3.LUT R55, R55, 0xefffffff, RZ, 0xc0, !PT ;  /* 0xefffffff37377812 */ /* 0x000fe400078ec0ff */
[----:B------:R-:W-:Y:S01]  /*10e990*/  PRMT R2, R41, 0x7773, RZ ;  /* 0x0000777329027816 */ /* 0x000fe200000000ff */
[----:B------:R-:W2:Y:S08]  /*10e9a0*/  LDL.LU.64 R34, [R1+0x45b8] ;  /* 0x0045b80001227983 */ /* 0x000eb00000300a00 */
        /* <DEDUP_REMOVED lines=22> */
[----:B0-----:R-:W-:Y:S01]  /*10eb10*/  PRMT R2, R3, 0x7771, RZ ;  /* 0x0000777103027816 */ /* 0x001fe200000000ff */
[----:B------:R-:W2:Y:S04]  /*10eb20*/  LDL.LU.64 R38, [R1+0x45d8] ;  /* 0x0045d80001267983 */ /* 0x000ea80000300a00 */
        /* <DEDUP_REMOVED lines=22> */
[----:B0-----:R-:W4:Y:S01]  /*10ec90*/  LDL.LU.64 R18, [R1+0x45f8] ;  /* 0x0045f80001127983 */ /* 0x001f220000300a00 */
[C---:B------:R-:W-:Y:S02]  /*10eca0*/  LOP3.LUT P1, RZ, R40.reuse, 0x200000, RZ, 0xc0, !PT ;  /* 0x0020000028ff7812 */ /* 0x040fe4000782c0ff */
[----:B------:R-:W-:Y:S02]  /*10ecb0*/  LOP3.LUT P2, RZ, R40, 0x400000, RZ, 0xc0, !PT ;  /* 0x0040000028ff7812 */ /* 0x000fe4000784c0ff */
[----:B--2---:R-:W-:Y:S02]  /*10ecc0*/  PRMT R2, R43, 0x7770, RZ ;  /* 0x000077702b027816 */ /* 0x004fe400000000ff */
[----:B------:R-:W-:-:S02]  /*10ecd0*/  LOP3.LUT R55, R55, 0xfffbffff, RZ, 0xc0, !PT ;  /* 0xfffbffff37377812 */ /* 0x000fc400078ec0ff */
[----:B------:R-:W-:-:S05]  /*10ece0*/  LOP3.LUT P3, RZ, R40, 0x800000, RZ, 0xc0, !PT ;  /* 0x0080000028ff7812 */ /* 0x000fca000786c0ff */
[----:B------:R0:W-:Y:S01]  /*10ecf0*/  @P1 STG.E.U8 desc[UR4][R16.64], R2 ;  /* 0x0000000210001986 */ /* 0x0001e2000c101104 */
[C---:B------:R-:W-:Y:S02]  /*10ed00*/  LOP3.LUT P4, RZ, R40.reuse, 0x1000000, RZ, 0xc0, !PT ;  /* 0x0100000028ff7812 */ /* 0x040fe4000788c0ff */
[C---:B0-----:R-:W-:Y:S01]  /*10ed10*/  PRMT R2, R43.reuse, 0x7771, RZ ;  /* 0x000077712b027816 */ /* 0x041fe200000000ff */
[----:B------:R-:W2:Y:S04]  /*10ed20*/  LDL.LU.64 R16, [R1+0x45f0] ;  /* 0x0045f00001107983 */ /* 0x000ea80000300a00 */
[----:B------:R0:W-:Y:S01]  /*10ed30*/  @P2 STG.E.U8 desc[UR4][R30.64], R2 ;  /* 0x000000021e002986 */ /* 0x0001e2000c101104 */
[----:B------:R-:W-:Y:S02]  /*10ed40*/  LOP3.LUT P5, RZ, R40, 0x2000000, RZ, 0xc0, !PT ;  /* 0x0200000028ff7812 */ /* 0x000fe400078ac0ff */
[C---:B0-----:R-:W-:Y:S01]  /*10ed50*/  PRMT R2, R43.reuse, 0x7772, RZ ;  /* 0x000077722b027816 */ /* 0x041fe200000000ff */
[----:B------:R-:W2:Y:S04]  /*10ed60*/  LDL.LU.64 R30, [R1+0x4608] ;  /* 0x00460800011e7983 */ /* 0x000ea80000300a00 */
[----:B------:R0:W-:Y:S02]  /*10ed70*/  @P3 STG.E.U8 desc[UR4][R34.64], R2 ;  /* 0x0000000222003986 */ /* 0x0001e4000c101104 */
[----:B0-----:R-:W-:-:S02]  /*10ed80*/  PRMT R2, R43, 0x7773, RZ ;  /* 0x000077732b027816 */ /* 0x001fc400000000ff */
[----:B------:R-:W2:Y:S04]  /*10ed90*/  LDL.LU.64 R34, [R1+0x4618] ;  /* 0x0046180001227983 */ /* 0x000ea80000300a00 */
[----:B------:R0:W-:Y:S04]  /*10eda0*/  @P4 STG.E.U8 desc[UR4][R32.64], R2 ;  /* 0x0000000220004986 */ /* 0x0001e8000c101104 */
[----:B0-----:R-:W2:Y:S01]  /*10edb0*/  LDL.LU.64 R32, [R1+0x4628] ;  /* 0x0046280001207983 */ /* 0x001ea20000300a00 */
[----:B---3--:R-:W-:-:S13]  /*10edc0*/  LOP3.LUT P0, RZ, R42, 0x80, RZ, 0xc0, !PT ;  /* 0x000000802aff7812 */ /* 0x008fda000780c0ff */
[----:B------:R-:W-:Y:S02]  /*10edd0*/  @P0 LOP3.LUT R55, R55, 0x40000, RZ, 0xfc, !PT ;  /* 0x0004000037370812 */ /* 0x000fe400078efcff */
[----:B------:R-:W-:Y:S02]  /*10ede0*/  LOP3.LUT P0, RZ, R42, 0x40, RZ, 0xc0, !PT ;  /* 0x000000402aff7812 */ /* 0x000fe4000780c0ff */
[----:B------:R-:W-:Y:S02]  /*10edf0*/  LOP3.LUT R55, R55, 0xfff7ffff, RZ, 0xc0, !PT ;  /* 0xfff7ffff37377812 */ /* 0x000fe400078ec0ff */
[----:B------:R-:W-:-:S09]  /*10ee00*/  PRMT R2, R41, 0x7770, RZ ;  /* 0x0000777029027816 */ /* 0x000fd200000000ff */
[----:B------:R-:W-:Y:S02]  /*10ee10*/  @P0 LOP3.LUT R55, R55, 0x80000, RZ, 0xfc, !PT ;  /* 0x0008000037370812 */ /* 0x000fe400078efcff */
[----:B------:R-:W-:Y:S01]  /*10ee20*/  LOP3.LUT P0, RZ, R42, 0x20, RZ, 0xc0, !PT ;  /* 0x000000202aff7812 */ /* 0x000fe2000780c0ff */
[----:B------:R0:W-:Y:S01]  /*10ee30*/  @P5 STG.E.U8 desc[UR4][R38.64], R2 ;  /* 0x0000000226005986 */ /* 0x0001e2000c101104 */
[----:B------:R-:W-:-:S03]  /*10ee40*/  LOP3.LUT R55, R55, 0xffefffff, RZ, 0xc0, !PT ;  /* 0xffefffff37377812 */ /* 0x000fc600078ec0ff */
[----:B0-----:R-:W3:Y:S08]  /*10ee50*/  LDL.LU R39, [R1+0xa8] ;  /* 0x0000a80001277983 */ /* 0x001ef00000300800 */
        /* <DEDUP_REMOVED lines=12> */
[----:B------:R-:W-:Y:S02]  /*10ef20*/  PRMT R2, R41, 0x7771, RZ ;  /* 0x0000777129027816 */ /* 0x000fe400000000ff */
[----:B------:R-:W-:Y:S02]  /*10ef30*/  LOP3.LUT R55, R55, 0xfeffffff, RZ, 0xc0, !PT ;  /* 0xfeffffff37377812 */ /* 0x000fe400078ec0ff */
[----:B------:R-:W-:Y:S01]  /*10ef40*/  LOP3.LUT P3, RZ, R40, 0x8000000, RZ, 0xc0, !PT ;  /* 0x0800000028ff7812 */ /* 0x000fe2000786c0ff */
[----:B------:R0:W-:Y:S06]  /*10ef50*/  @P6 STG.E.U8 desc[UR4][R36.64], R2 ;  /* 0x0000000224006986 */ /* 0x0001ec000c101104 */
[----:B------:R-:W-:-:S02]  /*10ef60*/  @P0 LOP3.LUT R55, R55, 0x1000000, RZ, 0xfc, !PT ;  /* 0x0100000037370812 */ /* 0x000fc400078efcff */
[----:B------:R-:W-:Y:S01]  /*10ef70*/  LOP3.LUT P0, RZ, R42, 0x1, RZ, 0xc0, !PT ;  /* 0x000000012aff7812 */ /* 0x000fe2000780c0ff */
[----:B0-----:R-:W3:Y:S01]  /*10ef80*/  LDL.LU.64 R36, [R1+0x4638] ;  /* 0x0046380001247983 */ /* 0x001ee20000300a00 */
[----:B------:R-:W-:Y:S02]  /*10ef90*/  PRMT R2, R41, 0x7772, RZ ;  /* 0x0000777229027816 */ /* 0x000fe400000000ff */
[----:B------:R-:W-:Y:S01]  /*10efa0*/  LOP3.LUT R55, R55, 0xfdffffff, RZ, 0xc0, !PT ;  /* 0xfdffffff37377812 */ /* 0x000fe200078ec0ff */
[----:B------:R-:W3:Y:S01]  /*10efb0*/  LDL.LU R60, [R1+0x98] ;  /* 0x00009800013c7983 */ /* 0x000ee20000300800 */
[C---:B------:R-:W-:Y:S02]  /*10efc0*/  LOP3.LUT P4, RZ, R40.reuse, 0x10000000, RZ, 0xc0, !PT ;  /* 0x1000000028ff7812 */ /* 0x040fe4000788c0ff */
[----:B------:R-:W-:-:S05]  /*10efd0*/  LOP3.LUT P5, RZ, R40, 0x20000000, RZ, 0xc0, !PT ;  /* 0x2000000028ff7812 */ /* 0x000fca00078ac0ff */
[----:B------:R-:W-:Y:S02]  /*10efe0*/  @P0 LOP3.LUT R55, R55, 0x2000000, RZ, 0xfc, !PT ;  /* 0x0200000037370812 */ /* 0x000fe400078efcff */
[C---:B------:R-:W-:Y:S02]  /*10eff0*/  LOP3.LUT P6, RZ, R40.reuse, 0x40000000, RZ, 0xc0, !PT ;  /* 0x4000000028ff7812 */ /* 0x040fe400078cc0ff */
[----:B------:R-:W-:Y:S01]  /*10f000*/  LOP3.LUT P0, RZ, R40, 0x80000000, RZ, 0xc0, !PT ;  /* 0x8000000028ff7812 */ /* 0x000fe2000780c0ff */
[----:B----4-:R0:W-:Y:S02]  /*10f010*/  @P3 STG.E.U8 desc[UR4][R18.64], R2 ;  /* 0x0000000212003986 */ /* 0x0101e4000c101104 */
[----:B0-----:R-:W-:Y:S02]  /*10f020*/  PRMT R2, R41, 0x7773, RZ ;  /* 0x0000777329027816 */ /* 0x001fe400000000ff */
[----:B------:R-:W4:Y:S04]  /*10f030*/  LDL.LU.64 R40, [R1+0x4640] ;  /* 0x0046400001287983 */ /* 0x000f280000300a00 */
[----:B------:R-:W4:Y:S04]  /*10f040*/  LDL.LU.64 R52, [R1+0x4650] ;  /* 0x0046500001347983 */ /* 0x000f280000300a00 */
[----:B------:R-:W4:Y:S04]  /*10f050*/  LDL.LU.64 R50, [R1+0x4660] ;  /* 0x0046600001327983 */ /* 0x000f280000300a00 */
[----:B------:R-:W4:Y:S04]  /*10f060*/  LDL.LU.64 R48, [R1+0x4670] ;  /* 0x0046700001307983 */ /* 0x000f280000300a00 */
[----:B--2---:R3:W-:Y:S02]  /*10f070*/  @P4 STG.E.U8 desc[UR4][R16.64], R2 ;  /* 0x0000000210004986 */ /* 0x0047e4000c101104 */
[----:B---3--:R-:W-:-:S05]  /*10f080*/  PRMT R2, R39, 0x7770, RZ ;  /* 0x0000777027027816 */ /* 0x008fca00000000ff */
[----:B------:R0:W-:Y:S04]  /*10f090*/  @P5 STG.E.U8 desc[UR4][R30.64], R2 ;  /* 0x000000021e005986 */ /* 0x0001e8000c101104 */
[----:B0-----:R-:W2:Y:S04]  /*10f0a0*/  LDL.LU R30, [R1+0x88] ;  /* 0x00008800011e7983 */ /* 0x001ea80000300800 */
[----:B------:R-:W3:Y:S04]  /*10f0b0*/  LDL.LU.64 R46, [R1+0x20f8] ;  /* 0x0020f800012e7983 */ /* 0x000ee80000300a00 */
[----:B------:R-:W3:Y:S01]  /*10f0c0*/  LDL.LU.64 R44, [R1+0x20e8] ;  /* 0x0020e800012c7983 */ /* 0x000ee20000300a00 */
[----:B------:R-:W-:-:S03]  /*10f0d0*/  PRMT R2, R39, 0x7771, RZ ;  /* 0x0000777127027816 */ /* 0x000fc600000000ff */
[----:B------:R-:W3:Y:S04]  /*10f0e0*/  LDL.LU R43, [R1+0x78] ;  /* 0x00007800012b7983 */ /* 0x000ee80000300800 */
[----:B------:R-:W3:Y:S04]  /*10f0f0*/  LDL.LU.64 R18, [R1+0x20e0] ;  /* 0x0020e00001127983 */ /* 0x000ee80000300a00 */
[----:B------:R0:W-:Y:S04]  /*10f100*/  @P6 STG.E.U8 desc[UR4][R34.64], R2 ;  /* 0x0000000222006986 */ /* 0x0001e8000c101104 */
        /* <DEDUP_REMOVED lines=9> */
[----:B------:R-:W3:Y:S04]  /*10f1a0*/  LDL.LU.64 R38, [R1+0x20a0] ;  /* 0x0020a00001267983 */ /* 0x000ee80000300a00 */
[----:B0-----:R-:W3:Y:S01]  /*10f1b0*/  LDL.LU.64 R36, [R1+0x2090] ;  /* 0x0020900001247983 */ /* 0x001ee20000300a00 */
[----:B------:R-:W-:-:S03]  /*10f1c0*/  PRMT R2, R60, 0x7770, RZ ;  /* 0x000077703c027816 */ /* 0x000fc600000000ff */
[----:B------:R-:W3:Y:S04]  /*10f1d0*/  LDL.LU R31, [R1+0xac] ;  /* 0x0000ac00011f7983 */ /* 0x000ee80000300800 */
[----:B----4-:R0:W-:Y:S04]  /*10f1e0*/  @P0 STG.E.U8 desc[UR4][R40.64], R2 ;  /* 0x0000000228000986 */ /* 0x0101e8000c101104 */
        /* <DEDUP_REMOVED lines=17> */
[----:B--2---:R-:W-:-:S05]  /*10f300*/  PRMT R2, R30, 0x7770, RZ ;  /* 0x000077701e027816 */ /* 0x004fca00000000ff */
[----:B---3--:R0:W-:Y:S01]  /*10f310*/  @P0 STG.E.U8 desc[UR4][R46.64], R2 ;  /* 0x000000022e000986 */ /* 0x0081e2000c101104 */
        /* <DEDUP_REMOVED lines=69> */
[----:B------:R-:W4:Y:S01]  /*10f770*/  LDL.LU.64 R18, [R1+0x1fb0] ;  /* 0x001fb00001127983 */ /* 0x000f220000300a00 */
[----:B0-----:R-:W-:Y:S02]  /*10f780*/  PRMT R2, R60, 0x7770, RZ ;  /* 0x000077703c027816 */ /* 0x001fe400000000ff */
[----:B------:R-:W-:-:S03]  /*10f790*/  LOP3.LUT P1, RZ, R42, 0x8000000, RZ, 0xc0, !PT ;  /* 0x080000002aff7812 */ /* 0x000fc6000782c0ff */
[----:B------:R0:W-:Y:S01]  /*10f7a0*/  @P6 STG.E.U8 desc[UR4][R32.64], R2 ;  /* 0x0000000220006986 */ /* 0x0001e2000c101104 */
[C---:B------:R-:W-:Y:S02]  /*10f7b0*/  LOP3.LUT P2, RZ, R42.reuse, 0x10000000, RZ, 0xc0, !PT ;  /* 0x100000002aff7812 */ /* 0x040fe4000784c0ff */
[C---:B------:R-:W-:Y:S02]  /*10f7c0*/  LOP3.LUT P3, RZ, R42.reuse, 0x20000000, RZ, 0xc0, !PT ;  /* 0x200000002aff7812 */ /* 0x040fe4000786c0ff */
[C---:B------:R-:W-:Y:S02]  /*10f7d0*/  LOP3.LUT P4, RZ, R42.reuse, 0x40000000, RZ, 0xc0, !PT ;  /* 0x400000002aff7812 */ /* 0x040fe4000788c0ff */
[----:B------:R-:W-:Y:S02]  /*10f7e0*/  LOP3.LUT P5, RZ, R42, 0x80000000, RZ, 0xc0, !PT ;  /* 0x800000002aff7812 */ /* 0x000fe400078ac0ff */
[----:B------:R-:W4:Y:S01]  /*10f7f0*/  LDL.LU R42, [R1+0x60] ;  /* 0x00006000012a7983 */ /* 0x000f220000300800 */
        /* <DEDUP_REMOVED lines=31> */
[----:B----4-:R0:W-:Y:S02]  /*10f9f0*/  @P0 STG.E.U8 desc[UR4][R18.64], R2 ;  /* 0x0000000212000986 */ /* 0x0101e4000c101104 */
[----:B0-----:R-:W-:-:S05]  /*10fa00*/  PRMT R2, R31, 0x7772, RZ ;  /* 0x000077721f027816 */ /* 0x001fca00000000ff */
[----:B------:R0:W-:Y:S02]  /*10fa10*/  @P1 STG.E.U8 desc[UR4][R16.64], R2 ;  /* 0x0000000210001986 */ /* 0x0001e4000c101104 */
        /* <DEDUP_REMOVED lines=34> */
[----:B--2---:R-:W-:-:S05]  /*10fc40*/  PRMT R2, R42, 0x7770, RZ ;  /* 0x000077702a027816 */ /* 0x004fca00000000ff */
[----:B------:R0:W-:Y:S04]  /*10fc50*/  @P3 STG.E.U8 desc[UR4][R40.64], R2 ;  /* 0x0000000228003986 */ /* 0x0001e8000c101104 */
[----:B0-----:R-:W2:Y:S01]  /*10fc60*/  LDL.LU.64 R40, [R1+0x1ef0] ;  /* 0x001ef00001287983 */ /* 0x001ea20000300a00 */
[----:B------:R-:W-:-:S05]  /*10fc70*/  PRMT R2, R42, 0x7771, RZ ;  /* 0x000077712a027816 */ /* 0x000fca00000000ff */
[----:B---3--:R0:W-:Y:S04]  /*10fc80*/  @P4 STG.E.U8 desc[UR4][R30.64], R2 ;  /* 0x000000021e004986 */ /* 0x0081e8000c101104 */
[----:B0-----:R-:W3:Y:S01]  /*10fc90*/  LDL.LU.64 R30, [R1+0x1ee0] ;  /* 0x001ee000011e7983 */ /* 0x001ee20000300a00 */
[----:B------:R-:W-:Y:S02]  /*10fca0*/  LOP3.LUT R55, R55, 0xffffffbf, RZ, 0xc0, !PT ;  /* 0xffffffbf37377812 */ /* 0x000fe400078ec0ff */
[----:B------:R-:W-:Y:S01]  /*10fcb0*/  LOP3.LUT P5, RZ, R43, 0x8, RZ, 0xc0, !PT ;  /* 0x000000082bff7812 */ /* 0x000fe200078ac0ff */
[----:B------:R-:W3:Y:S01]  /*10fcc0*/  LDL.LU R38, [R1+0x30] ;  /* 0x0000300001267983 */ /* 0x000ee20000300800 */
[----:B------:R-:W-:Y:S02]  /*10fcd0*/  @P0 LOP3.LUT R55, R55, 0x40, RZ, 0xfc, !PT ;  /* 0x0000004037370812 */ /* 0x000fe400078efcff */
[----:B------:R-:W-:Y:S01]  /*10fce0*/  LOP3.LUT P0, RZ, R43, 0x100, RZ, 0xc0, !PT ;  /* 0x000001002bff7812 */ /* 0x000fe2000780c0ff */
[----:B------:R-:W3:Y:S01]  /*10fcf0*/  LDL.LU.64 R52, [R1+0x1ed0] ;  /* 0x001ed00001347983 */ /* 0x000ee20000300a00 */
[----:B------:R-:W-:-:S02]  /*10fd00*/  LOP3.LUT R55, R55, 0xffffff7f, RZ, 0xc0, !PT ;  /* 0xffffff7f37377812 */ /* 0x000fc400078ec0ff */
[----:B------:R-:W-:Y:S01]  /*10fd10*/  LOP3.LUT P6, RZ, R43, 0x10, RZ, 0xc0, !PT ;  /* 0x000000102bff7812 */ /* 0x000fe200078cc0ff */
[----:B------:R-:W3:Y:S01]  /*10fd20*/  LDL.LU.64 R50, [R1+0x1ec0] ;  /* 0x001ec00001327983 */ /* 0x000ee20000300a00 */
[----:B------:R-:W-:-:S03]  /*10fd30*/  PRMT R2, R42, 0x7772, RZ ;  /* 0x000077722a027816 */ /* 0x000fc600000000ff */
[----:B------:R-:W3:Y:S04]  /*10fd40*/  LDL.LU.64 R48, [R1+0x1eb0] ;  /* 0x001eb00001307983 */ /* 0x000ee80000300a00 */
[----:B------:R-:W-:Y:S01]  /*10fd50*/  @P0 LOP3.LUT R55, R55, 0x80, RZ, 0xfc, !PT ;  /* 0x0000008037370812 */ /* 0x000fe200078efcff */
[----:B----4-:R0:W-:Y:S01]  /*10fd60*/  @P5 STG.E.U8 desc[UR4][R16.64], R2 ;  /* 0x0000000210005986 */ /* 0x0101e2000c101104 */
[----:B------:R-:W-:Y:S02]  /*10fd70*/  LOP3.LUT P0, RZ, R43, 0x80, RZ, 0xc0, !PT ;  /* 0x000000802bff7812 */ /* 0x000fe4000780c0ff */
[----:B------:R-:W-:Y:S01]  /*10fd80*/  LOP3.LUT R55, R55, 0xfffffeff, RZ, 0xc0, !PT ;  /* 0xfffffeff37377812 */ /* 0x000fe200078ec0ff */
[----:B------:R-:W4:Y:S10]  /*10fd90*/  LDL.LU.64 R46, [R1+0x1ea0] ;  /* 0x001ea000012e7983 */ /* 0x000f340000300a00 */
[----:B------:R-:W-:-:S02]  /*10fda0*/  @P0 LOP3.LUT R55, R55, 0x100, RZ, 0xfc, !PT ;  /* 0x0000010037370812 */ /* 0x000fc400078efcff */
[----:B------:R-:W-:Y:S02]  /*10fdb0*/  LOP3.LUT P0, RZ, R43, 0x40, RZ, 0xc0, !PT ;  /* 0x000000402bff7812 */ /* 0x000fe4000780c0ff */
[----:B------:R-:W-:Y:S02]  /*10fdc0*/  LOP3.LUT R55, R55, 0xfffffdff, RZ, 0xc0, !PT ;  /* 0xfffffdff37377812 */ /* 0x000fe400078ec0ff */
[----:B0-----:R-:W-:Y:S02]  /*10fdd0*/  PRMT R2, R42, 0x7773, RZ ;  /* 0x000077732a027816 */ /* 0x001fe400000000ff */
[----:B------:R-:W4:Y:S07]  /*10fde0*/  LDL.LU R42, [R1+0x64] ;  /* 0x00006400012a7983 */ /* 0x000f2e0000300800 */
[----:B------:R-:W-:Y:S01]  /*10fdf0*/  @P0 LOP3.LUT R55, R55, 0x200, RZ, 0xfc, !PT ;  /* 0x0000020037370812 */ /* 0x000fe200078efcff */
        /* <DEDUP_REMOVED lines=20> */
[----:B---3--:R0:W-:Y:S04]  /*10ff40*/  @P0 STG.E.U8 desc[UR4][R30.64], R2 ;  /* 0x000000021e000986 */ /* 0x0081e8000c101104 */
[----:B0-----:R-:W3:Y:S04]  /*10ff50*/  LDL.LU.64 R30, [R1+0x54e0] ;  /* 0x0054e000011e7983 */ /* 0x001ee80000300a00 */
        /* <DEDUP_REMOVED lines=16> */
[----:B------:R-:W-:Y:S02]  /*110060*/  LOP3.LUT R56, R56, 0xfbffffff, RZ, 0xc0, !PT ;  /* 0xfbffffff38387812 */ /* 0x000fe400078ec0ff */
[C---:B------:R-:W-:Y:S02]  /*110070*/  LOP3.LUT P1, RZ, R43.reuse, 0x4000, RZ, 0xc0, !PT ;  /* 0x000040002bff7812 */ /* 0x040fe4000782c0ff */
        /* <DEDUP_REMOVED lines=16> */
[----:B------:R-:W-:Y:S02]  /*110180*/  LOP3.LUT R55, R55, 0xfffffffe, RZ, 0xc0, !PT ;  /* 0xfffffffe37377812 */ /* 0x000fe400078ec0ff */
[C---:B------:R-:W-:Y:S02]  /*110190*/  LOP3.LUT P3, RZ, R43.reuse, 0x100000, RZ, 0xc0, !PT ;  /* 0x001000002bff7812 */ /* 0x040fe4000786c0ff */
[C---:B------:R-:W-:Y:S02]  /*1101a0*/  LOP3.LUT P4, RZ, R43.reuse, 0x200000, RZ, 0xc0, !PT ;  /* 0x002000002bff7812 */ /* 0x040fe4000788c0ff */
[----:B------:R-:W-:-:S02]  /*1101b0*/  LOP3.LUT P5, RZ, R43, 0x400000, RZ, 0xc0, !PT ;  /* 0x004000002bff7812 */ /* 0x000fc400078ac0ff */
        /* <DEDUP_REMOVED lines=16> */
[----:B0-----:R-:W2:Y:S04]  /*1102c0*/  LDL.LU.64 R40, [R1+0x1e20] ;  /* 0x001e200001287983 */ /* 0x001ea80000300a00 */
[----:B------:R-:W4:Y:S04]  /*1102d0*/  LDL.LU.64 R32, [R1+0x1e10] ;  /* 0x001e100001207983 */ /* 0x000f280000300a00 */
[----:B------:R-:W3:Y:S04]  /*1102e0*/  LDL.LU.64 R16, [R1+0x1e00] ;  /* 0x001e000001107983 */ /* 0x000ee80000300a00 */
[----:B------:R-:W3:Y:S01]  /*1102f0*/  LDL.LU.64 R34, [R1+0x1df0] ;  /* 0x001df00001227983 */ /* 0x000ee20000300a00 */
[----:B------:R-:W-:-:S03]  /*110300*/  LOP3.LUT R56, R56, 0x7fffffff, RZ, 0xc0, !PT ;  /* 0x7fffffff38387812 */ /* 0x000fc600078ec0ff */
[----:B------:R-:W4:Y:S01]  /*110310*/  LDL.LU R38, [R1+0x44] ;  /* 0x0000440001267983 */ /* 0x000f220000300800 */
[----:B------:R-:W-:Y:S02]  /*110320*/  @P0 LOP3.LUT R56, R56, 0x80000000, RZ, 0xfc, !PT ;  /* 0x8000000038380812 */ /* 0x000fe400078efcff */
[----:B------:R-:W-:Y:S01]  /*110330*/  LOP3.LUT P0, RZ, R43, 0x4000000, RZ, 0xc0, !PT ;  /* 0x040000002bff7812 */ /* 0x000fe2000780c0ff */
[----:B------:R-:W3:Y:S04]  /*110340*/  LDL.LU.64 R36, [R1+0x1de0] ;  /* 0x001de00001247983 */ /* 0x000ee80000300a00 */
[----:B------:R-:W3:Y:S08]  /*110350*/  LDL.LU R60, [R1+0x34] ;  /* 0x00003400013c7983 */ /* 0x000ef00000300800 */
[----:B------:R-:W-:-:S02]  /*110360*/  @P0 LOP3.LUT R55, R55, 0x1, RZ, 0xfc, !PT ;  /* 0x0000000137370812 */ /* 0x000fc400078efcff */
[----:B------:R-:W-:Y:S02]  /*110370*/  LOP3.LUT P0, RZ, R43, 0x2000000, RZ, 0xc0, !PT ;  /* 0x020000002bff7812 */ /* 0x000fe4000780c0ff */
[----:B------:R-:W-:Y:S02]  /*110380*/  LOP3.LUT R55, R55, 0xfffffffd, RZ, 0xc0, !PT ;  /* 0xfffffffd37377812 */ /* 0x000fe400078ec0ff */
[----:B------:R-:W-:-:S09]  /*110390*/  LOP3.LUT P6, RZ, R43, 0x800000, RZ, 0xc0, !PT ;  /* 0x008000002bff7812 */ /* 0x000fd200078cc0ff */
[----:B------:R-:W-:Y:S02]  /*1103a0*/  @P0 LOP3.LUT R55, R55, 0x2, RZ, 0xfc, !PT ;  /* 0x0000000237370812 */ /* 0x000fe400078efcff */
[----:B------:R-:W-:Y:S02]  /*1103b0*/  LOP3.LUT P0, RZ, R43, 0x1000000, RZ, 0xc0, !PT ;  /* 0x010000002bff7812 */ /* 0x000fe4000780c0ff */
[----:B------:R-:W3:Y:S01]  /*1103c0*/  LDL.LU.64 R42, [R1+0x1dd0] ;  /* 0x001dd000012a7983 */ /* 0x000ee20000300a00 */
[----:B------:R-:W-:-:S05]  /*1103d0*/  PRMT R2, R3, 0x7773, RZ ;  /* 0x0000777303027816 */ /* 0x000fca00000000ff */
[----:B--2---:R0:W-:Y:S04]  /*1103e0*/  @P3 STG.E.U8 desc[UR4][R40.64], R2 ;  /* 0x0000000228003986 */ /* 0x0041e8000c101104 */
[----:B0-----:R-:W2:Y:S01]  /*1103f0*/  LDL.LU.64 R40, [R1+0x1dc0] ;  /* 0x001dc00001287983 */ /* 0x001ea20000300a00 */
[----:B----4-:R-:W-:-:S03]  /*110400*/  PRMT R2, R38, 0x7770, RZ ;  /* 0x0000777026027816 */ /* 0x010fc600000000ff */
[----:B------:R-:W4:Y:S04]  /*110410*/  LDL.LU.64 R52, [R1+0x1da0] ;  /* 0x001da00001347983 */ /* 0x000f280000300a00 */
[----:B------:R0:W-:Y:S02]  /*110420*/  @P4 STG.E.U8 desc[UR4][R32.64], R2 ;  /* 0x0000000220004986 */ /* 0x0001e4000c101104 */
[C---:B0-----:R-:W-:Y:S02]  /*110430*/  PRMT R2, R38.reuse, 0x7771, RZ ;  /* 0x0000777126027816 */ /* 0x041fe400000000ff */
[----:B------:R-:W4:Y:S04]  /*110440*/  LDL.LU R32, [R1+0x68] ;  /* 0x0000680001207983 */ /* 0x000f280000300800 */
[----:B---3--:R0:W-:Y:S04]  /*110450*/  @P5 STG.E.U8 desc[UR4][R16.64], R2 ;  /* 0x0000000210005986 */ /* 0x0081e8000c101104 */
[----:B------:R-:W3:Y:S04]  /*110460*/  LDL.LU.64 R50, [R1+0x1d90] ;  /* 0x001d900001327983 */ /* 0x000ee80000300a00 */
[----:B------:R-:W3:Y:S01]  /*110470*/  LDL.LU.64 R48, [R1+0x1d80] ;  /* 0x001d800001307983 */ /* 0x000ee20000300a00 */
[----:B0-----:R-:W-:-:S03]  /*110480*/  PRMT R2, R38, 0x7772, RZ ;  /* 0x0000777226027816 */ /* 0x001fc600000000ff */
[----:B------:R-:W3:Y:S04]  /*110490*/  LDL.LU.64 R46, [R1+0x1d70] ;  /* 0x001d7000012e7983 */ /* 0x000ee80000300a00 */
[----:B------:R0:W-:Y:S04]  /*1104a0*/  @P6 STG.E.U8 desc[UR4][R34.64], R2 ;  /* 0x0000000222006986 */ /* 0x0001e8000c101104 */
[----:B------:R-:W3:Y:S04]  /*1104b0*/  LDL.LU R33, [R1+0x58] ;  /* 0x0000580001217983 */ /* 0x000ee80000300800 */
[----:B------:R-:W3:Y:S01]  /*1104c0*/  LDL.LU.64 R44, [R1+0x1d60] ;  /* 0x001d6000012c7983 */ /* 0x000ee20000300a00 */
[----:B0-----:R-:W-:-:S03]  /*1104d0*/  PRMT R2, R38, 0x7773, RZ ;  /* 0x0000777326027816 */ /* 0x001fc600000000ff */
[----:B------:R-:W3:Y:S04]  /*1104e0*/  LDL.LU.64 R18, [R1+0x1d50] ;  /* 0x001d500001127983 */ /* 0x000ee80000300a00 */
[----:B------:R0:W-:Y:S01]  /*1104f0*/  @P0 STG.E.U8 desc[UR4][R36.64], R2 ;  /* 0x0000000224000986 */ /* 0x0001e2000c101104 */
[----:B------:R-:W-:-:S03]  /*110500*/  LOP3.LUT P0, RZ, R55, 0x2, RZ, 0xc0, !PT ;  /* 0x0000000237ff7812 */ /* 0x000fc6000780c0ff */
[----:B------:R-:W3:Y:S04]  /*110510*/  LDL.LU.64 R16, [R1+0x1d40] ;  /* 0x001d400001107983 */ /* 0x000ee80000300a00 */
[----:B------:R-:W3:Y:S01]  /*110520*/  LDL.LU.64 R34, [R1+0x1d30] ;  /* 0x001d300001227983 */ /* 0x000ee20000300a00 */
[----:B0-----:R-:W-:-:S03]  /*110530*/  PRMT R2, R60, 0x7770, RZ ;  /* 0x000077703c027816 */ /* 0x001fc600000000ff */
[----:B------:R-:W3:Y:S04]  /*110540*/  LDL.LU R38, [R1+0x48] ;  /* 0x0000480001267983 */ /* 0x000ee80000300800 */
[----:B------:R0:W-:Y:S01]  /*110550*/  @P0 STG.E.U8 desc[UR4][R42.64], R2 ;  /* 0x000000022a000986 */ /* 0x0001e2000c101104 */
[----:B------:R-:W-:-:S03]  /*110560*/  LOP3.LUT P0, RZ, R55, 0x1, RZ, 0xc0, !PT ;  /* 0x0000000137ff7812 */ /* 0x000fc6000780c0ff */
[----:B------:R-:W3:Y:S04]  /*110570*/  LDL.LU.64 R36, [R1+0x1d20] ;  /* 0x001d200001247983 */ /* 0x000ee80000300a00 */
[----:B0-----:R-:W3:Y:S04]  /*110580*/  LDL.LU.64 R42, [R1+0x1d10] ;  /* 0x001d1000012a7983 */ /* 0x001ee80000300a00 */
[----:B------:R-:W4:Y:S01]  /*110590*/  LDL.LU.64 R54, [R1+0x1db0] ;  /* 0x001db00001367983 */ /* 0x000f220000300a00 */
[----:B------:R-:W-:Y:S02]  /*1105a0*/  PRMT R2, R60, 0x7771, RZ ;  /* 0x000077713c027816 */ /* 0x000fe400000000ff */
[----:B------:R-:W-:-:S02]  /*1105b0*/  LOP3.LUT P1, RZ, R39, 0x2, RZ, 0xc0, !PT ;  /* 0x0000000227ff7812 */ /* 0x000fc4000782c0ff */
[C---:B------:R-:W-:Y:S02]  /*1105c0*/  LOP3.LUT P2, RZ, R39.reuse, 0x4, RZ, 0xc0, !PT ;  /* 0x0000000427ff7812 */ /* 0x040fe4000784c0ff */
[C---:B------:R-:W-:Y:S02]  /*1105d0*/  LOP3.LUT P3, RZ, R39.reuse, 0x8, RZ, 0xc0, !PT ;  /* 0x0000000827ff7812 */ /* 0x040fe4000786c0ff */
[C---:B------:R-:W-:Y:S02]  /*1105e0*/  LOP3.LUT P4, RZ, R39.reuse, 0x10, RZ, 0xc0, !PT ;  /* 0x0000001027ff7812 */ /* 0x040fe4000788c0ff */
[----:B------:R-:W-:Y:S01]  /*1105f0*/  LOP3.LUT P5, RZ, R39, 0x20, RZ, 0xc0, !PT ;  /* 0x0000002027ff7812 */ /* 0x000fe200078ac0ff */
[----:B--2---:R0:W-:Y:S01]  /*110600*/  @P0 STG.E.U8 desc[UR4][R40.64], R2 ;  /* 0x0000000228000986 */ /* 0x0041e2000c101104 */
[----:B------:R-:W-:-:S03]  /*110610*/  LOP3.LUT P0, RZ, R56, 0x80000000, RZ, 0xc0, !PT ;  /* 0x8000000038ff7812 */ /* 0x000fc6000780c0ff */
[----:B0-----:R-:W2:Y:S01]  /*110620*/  LDL.LU.64 R40, [R1+0x1d08] ;  /* 0x001d080001287983 */ /* 0x001ea20000300a00 */
[----:B------:R-:W-:-:S09]  /*110630*/  PRMT R2, R60, 0x7772, RZ ;  /* 0x000077723c027816 */ /* 0x000fd200000000ff */
[----:B----4-:R0:W-:Y:S01]  /*110640*/  @P0 STG.E.U8 desc[UR4][R54.64], R2 ;  /* 0x0000000236000986 */ /* 0x0101e2000c101104 */
        /* <DEDUP_REMOVED lines=27> */
[----:B------:R-:W-:-:S11]  /*110800*/  PRMT R2, R38, 0x7771, RZ ;  /* 0x0000777126027816 */ /* 0x000fd600000000ff */
[----:B--2---:R0:W-:Y:S04]  /*110810*/  @P6 STG.E.U8 desc[UR4][R40.64], R2 ;  /* 0x0000000228006986 */ /* 0x0041e8000c101104 */
[----:B0-----:R-:W2:Y:S04]  /*110820*/  LDL.LU.64 R40, [R1+0x1cf0] ;  /* 0x001cf00001287983 */ /* 0x001ea80000300a00 */
        /* <DEDUP_REMOVED lines=16> */
[----:B------:R-:W-:Y:S01]  /*110930*/  LOP3.LUT R56, R56, 0xffefffff, RZ, 0xc0, !PT ;  /* 0xffefffff38387812 */ /* 0x000fe200078ec0ff */
[----:B---3--:R0:W-:Y:S04]  /*110940*/  @P3 STG.E.U8 desc[UR4][R42.64], R2 ;  /* 0x000000022a003986 */ /* 0x0081e8000c101104 */
[----:B0-----:R-:W3:Y:S01]  /*110950*/  LDL.LU.64 R42, [R1+0x1ca0] ;  /* 0x001ca000012a7983 */ /* 0x001ee20000300a00 */
[----:B------:R-:W-:-:S05]  /*110960*/  PRMT R2, R38, 0x7773, RZ ;  /* 0x0000777326027816 */ /* 0x000fca00000000ff */
        /* <DEDUP_REMOVED lines=9> */
[----:B------:R-:W2:Y:S04]  /*110a00*/  LDL.LU.64 R52, [R1+0x1c70] ;  /* 0x001c700001347983 */ /* 0x000ea80000300a00 */
[----:B------:R-:W2:Y:S04]  /*110a10*/  LDL.LU R60, [R1+0x5c] ;  /* 0x00005c00013c7983 */ /* 0x000ea80000300800 */
[----:B------:R-:W-:Y:S01]  /*110a20*/  @P0 LOP3.LUT R56, R56, 0x400000, RZ, 0xfc, !PT ;  /* 0x0040000038380812 */ /* 0x000fe200078efcff */
[----:B------:R-:W2:Y:S01]  /*110a30*/  LDL.LU.64 R50, [R1+0x1c60] ;  /* 0x001c600001327983 */ /* 0x000ea20000300a00 */
[----:B------:R-:W-:-:S02]  /*110a40*/  LOP3.LUT P0, RZ, R39, 0x4000, RZ, 0xc0, !PT ;  /* 0x0000400027ff7812 */ /* 0x000fc4000780c0ff */
[----:B------:R-:W-:Y:S01]  /*110a50*/  LOP3.LUT R56, R56, 0xff7fffff, RZ, 0xc0, !PT ;  /* 0xff7fffff38387812 */ /* 0x000fe200078ec0ff */
[----:B------:R-:W2:Y:S01]  /*110a60*/  LDL.LU.64 R48, [R1+0x1c50] ;  /* 0x001c500001307983 */ /* 0x000ea20000300a00 */
[C---:B------:R-:W-:Y:S02]  /*110a70*/  LOP3.LUT P5, RZ, R39.reuse, 0x200, RZ, 0xc0, !PT ;  /* 0x0000020027ff7812 */ /* 0x040fe400078ac0ff */
[----:B------:R-:W-:Y:S01]  /*110a80*/  LOP3.LUT P6, RZ, R39, 0x400, RZ, 0xc0, !PT ;  /* 0x0000040027ff7812 */ /* 0x000fe200078cc0ff */
[----:B------:R-:W2:Y:S01]  /*110a90*/  LDL.LU.64 R46, [R1+0x1c40] ;  /* 0x001c4000012e7983 */ /* 0x000ea20000300a00 */
[----:B----4-:R-:W-:-:S03]  /*110aa0*/  PRMT R2, R33, 0x7770, RZ ;  /* 0x0000777021027816 */ /* 0x010fc600000000ff */
[----:B------:R-:W4:Y:S02]  /*110ab0*/  LDL.LU R38, [R1+0x4c] ;  /* 0x00004c0001267983 */ /* 0x000f240000300800 */
[----:B------:R-:W-:Y:S02]  /*110ac0*/  @P0 LOP3.LUT R56, R56, 0x800000, RZ, 0xfc, !PT ;  /* 0x0080000038380812 */ /* 0x000fe400078efcff */
[----:B------:R-:W-:Y:S01]  /*110ad0*/  LOP3.LUT P0, RZ, R39, 0x2000, RZ, 0xc0, !PT ;  /* 0x0000200027ff7812 */ /* 0x000fe2000780c0ff */
[----:B------:R-:W4:Y:S01]  /*110ae0*/  LDL.LU.64 R44, [R1+0x1c30] ;  /* 0x001c3000012c7983 */ /* 0x000f220000300a00 */
[----:B------:R-:W-:-:S11]  /*110af0*/  LOP3.LUT R56, R56, 0xfeffffff, RZ, 0xc0, !PT ;  /* 0xfeffffff38387812 */ /* 0x000fd600078ec0ff */
[----:B------:R-:W-:Y:S02]  /*110b00*/  @P0 LOP3.LUT R56, R56, 0x1000000, RZ, 0xfc, !PT ;  /* 0x0100000038380812 */ /* 0x000fe400078efcff */
[----:B------:R-:W-:Y:S02]  /*110b10*/  LOP3.LUT P0, RZ, R39, 0x1000, RZ, 0xc0, !PT ;  /* 0x0000100027ff7812 */ /* 0x000fe4000780c0ff */
[----:B------:R-:W-:Y:S01]  /*110b20*/  LOP3.LUT R56, R56, 0xfdffffff, RZ, 0xc0, !PT ;  /* 0xfdffffff38387812 */ /* 0x000fe200078ec0ff */
[----:B------:R0:W-:Y:S10]  /*110b30*/  @P5 STG.E.U8 desc[UR4][R18.64], R2 ;  /* 0x0000000212005986 */ /* 0x0001f4000c101104 */
[----:B------:R-:W-:-:S02]  /*110b40*/  @P0 LOP3.LUT R56, R56, 0x2000000, RZ, 0xfc, !PT ;  /* 0x0200000038380812 */ /* 0x000fc400078efcff */
[----:B------:R-:W-:Y:S01]  /*110b50*/  LOP3.LUT P0, RZ, R39, 0x800, RZ, 0xc0, !PT ;  /* 0x0000080027ff7812 */ /* 0x000fe2000780c0ff */
[----:B0-----:R-:W4:Y:S01]  /*110b60*/  LDL.LU.64 R18, [R1+0x1c20] ;  /* 0x001c200001127983 */ /* 0x001f220000300a00 */
[----:B------:R-:W-:-:S05]  /*110b70*/  PRMT R2, R33, 0x7771, RZ ;  /* 0x0000777121027816 */ /* 0x000fca00000000ff */
[----:B------:R0:W-:Y:S02]  /*110b80*/  @P6 STG.E.U8 desc[UR4][R16.64], R2 ;  /* 0x0000000210006986 */ /* 0x0001e4000c101104 */
[C---:B0-----:R-:W-:Y:S02]  /*110b90*/  PRMT R2, R33.reuse, 0x7772, RZ ;  /* 0x0000777221027816 */ /* 0x041fe400000000ff */
[----:B------:R-:W4:Y:S04]  /*110ba0*/  LDL.LU.64 R16, [R1+0x1c10] ;  /* 0x001c100001107983 */ /* 0x000f280000300a00 */
[----:B------:R0:W-:Y:S01]  /*110bb0*/  @P0 STG.E.U8 desc[UR4][R34.64], R2 ;  /* 0x0000000222000986 */ /* 0x0001e2000c101104 */
[C---:B------:R-:W-:Y:S02]  /*110bc0*/  LOP3.LUT P0, RZ, R56.reuse, 0x2000000, RZ, 0xc0, !PT ;  /* 0x0200000038ff7812 */ /* 0x040fe4000780c0ff */
[----:B0-----:R-:W-:Y:S01]  /*110bd0*/  PRMT R2, R33, 0x7773, RZ ;  /* 0x0000777321027816 */ /* 0x001fe200000000ff */
[----:B------:R-:W4:Y:S10]  /*110be0*/  LDL.LU.64 R34, [R1+0x1c00] ;  /* 0x001c000001227983 */ /* 0x000f340000300a00 */
[----:B------:R0:W-:Y:S01]  /*110bf0*/  @P0 STG.E.U8 desc[UR4][R36.64], R2 ;  /* 0x0000000224000986 */ /* 0x0001e2000c101104 */
[----:B------:R-:W-:-:S03]  /*110c00*/  LOP3.LUT P0, RZ, R56, 0x1000000, RZ, 0xc0, !PT ;  /* 0x0100000038ff7812 */ /* 0x000fc6000780c0ff */
[----:B------:R-:W4:Y:S01]  /*110c10*/  LDL.LU.64 R32, [R1+0x1bf0] ;  /* 0x001bf00001207983 */ /* 0x000f220000300a00 */
[----:B0-----:R-:W-:-:S09]  /*110c20*/  PRMT R2, R3, 0x7770, RZ ;  /* 0x0000777003027816 */ /* 0x001fd200000000ff */
[----:B---3--:R0:W-:Y:S04]  /*110c30*/  @P0 STG.E.U8 desc[UR4][R42.64], R2 ;  /* 0x000000022a000986 */ /* 0x0081e8000c101104 */
[----:B0-----:R-:W3:Y:S04]  /*110c40*/  LDL.LU.64 R42, [R1+0x1be0] ;  /* 0x001be000012a7983 */ /* 0x001ee80000300a00 */
[----:B------:R-:W3:Y:S01]  /*110c50*/  LDL.LU R37, [R1+0x3c] ;  /* 0x00003c0001257983 */ /* 0x000ee20000300800 */
[----:B------:R-:W-:Y:S02]  /*110c60*/  LOP3.LUT P0, RZ, R56, 0x800000, RZ, 0xc0, !PT ;  /* 0x0080000038ff7812 */ /* 0x000fe4000780c0ff */
[----:B------:R-:W-:-:S11]  /*110c70*/  PRMT R2, R3, 0x7771, RZ ;  /* 0x0000777103027816 */ /* 0x000fd600000000ff */
        /* <DEDUP_REMOVED lines=34> */
[----:B---3--:R-:W-:-:S05]  /*110ea0*/  PRMT R2, R37, 0x7770, RZ ;  /* 0x0000777025027816 */ /* 0x008fca00000000ff */
[----:B------:R0:W-:Y:S04]  /*110eb0*/  @P6 STG.E.U8 desc[UR4][R42.64], R2 ;  /* 0x000000022a006986 */ /* 0x0001e8000c101104 */
[----:B0-----:R-:W3:Y:S01]  /*110ec0*/  LDL.LU.64 R42, [R1+0x1bd0] ;  /* 0x001bd000012a7983 */ /* 0x001ee20000300a00 */
[----:B------:R-:W-:-:S03]  /*110ed0*/  LOP3.LUT R56, R56, 0xfffffbff, RZ, 0xc0, !PT ;  /* 0xfffffbff38387812 */ /* 0x000fc600078ec0ff */
[----:B------:R-:W4:Y:S04]  /*110ee0*/  LDL.LU.64 R18, [R1+0x1bc0] ;  /* 0x001bc00001127983 */ /* 0x000f280000300a00 */
[----:B------:R-:W4:Y:S04]  /*110ef0*/  LDL.LU.64 R16, [R1+0x1bb0] ;  /* 0x001bb00001107983 */ /* 0x000f280000300a00 */
[----:B------:R-:W4:Y:S04]  /*110f00*/  LDL.LU.64 R34, [R1+0x1ba0] ;  /* 0x001ba00001227983 */ /* 0x000f280000300a00 */
[----:B------:R-:W4:Y:S04]  /*110f10*/  LDL.LU.64 R32, [R1+0x1b90] ;  /* 0x001b900001207983 */ /* 0x000f280000300a00 */
[----:B------:R-:W4:Y:S01]  /*110f20*/  LDL.LU R3, [R1+0x20] ;  /* 0x0000200001037983 */ /* 0x000f220000300800 */
        /* <DEDUP_REMOVED lines=28> */
[----:B------:R-:W2:Y:S01]  /*1110f0*/  LDL.LU.64 R38, [R1+0x1b80] ;  /* 0x001b800001267983 */ /* 0x000ea20000300a00 */
[----:B------:R-:W-:-:S05]  /*111100*/  PRMT R2, R37, 0x7771, RZ ;  /* 0x0000777125027816 */ /* 0x000fca00000000ff */
[----:B---3--:R0:W-:Y:S04]  /*111110*/  @P3 STG.E.U8 desc[UR4][R42.64], R2 ;  /* 0x000000022a003986 */ /* 0x0081e8000c101104 */
[----:B0-----:R-:W3:Y:S04]  /*111120*/  LDL.LU.64 R42, [R1+0x1b70] ;  /* 0x001b7000012a7983 */ /* 0x001ee80000300a00 */
[----:B------:R-:W3:Y:S04]  /*111130*/  LDL.LU R60, [R1+0x10] ;  /* 0x00001000013c7983 */ /* 0x000ee80000300800 */
[----:B------:R-:W3:Y:S04]  /*111140*/  LDL.LU.64 R54, [R1+0x1b60] ;  /* 0x001b600001367983 */ /* 0x000ee80000300a00 */
[----:B------:R-:W3:Y:S04]  /*111150*/  LDL.LU.64 R52, [R1+0x1b50] ;  /* 0x001b500001347983 */ /* 0x000ee80000300a00 */
[----:B------:R-:W3:Y:S01]  /*111160*/  LDL.LU.64 R50, [R1+0x1b40] ;  /* 0x001b400001327983 */ /* 0x000ee20000300a00 */
[----:B------:R-:W-:-:S03]  /*111170*/  PRMT R2, R37, 0x7772, RZ ;  /* 0x0000777225027816 */ /* 0x000fc600000000ff */
[----:B------:R-:W3:Y:S04]  /*111180*/  LDL.LU.64 R48, [R1+0x1b30] ;  /* 0x001b300001307983 */ /* 0x000ee80000300a00 */
[----:B----4-:R0:W-:Y:S02]  /*111190*/  @P4 STG.E.U8 desc[UR4][R18.64], R2 ;  /* 0x0000000212004986 */ /* 0x0101e4000c101104 */
[----:B0-----:R-:W-:Y:S02]  /*1111a0*/  PRMT R2, R37, 0x7773, RZ ;  /* 0x0000777325027816 */ /* 0x001fe400000000ff */
[----:B------:R-:W4:Y:S04]  /*1111b0*/  LDL.LU R37, [R1] ;  /* 0x0000000001257983 */ /* 0x000f280000300800 */
[----:B------:R-:W4:Y:S04]  /*1111c0*/  LDL.LU.64 R46, [R1+0x1b20] ;  /* 0x001b2000012e7983 */ /* 0x000f280000300a00 */
        /* <DEDUP_REMOVED lines=44> */
[C---:B------:R-:W-:Y:S02]  /*111490*/  LOP3.LUT P5, RZ, R36.reuse, 0x800, RZ, 0xc0, !PT ;  /* 0x0000080024ff7812 */ /* 0x040fe400078ac0ff */
[----:B------:R-:W-:Y:S02]  /*1114a0*/  LOP3.LUT P6, RZ, R36, 0x1000, RZ, 0xc0, !PT ;  /* 0x0000100024ff7812 */ /* 0x000fe400078cc0ff */
[----:B0-----:R-:W-:-:S05]  /*1114b0*/  PRMT R2, R40, 0x7770, RZ ;  /* 0x0000777028027816 */ /* 0x001fca00000000ff */
[----:B------:R0:W-:Y:S02]  /*1114c0*/  @P3 STG.E.U8 desc[UR4][R34.64], R2 ;  /* 0x0000000222003986 */ /* 0x0001e4000c101104 */
[----:B0-----:R-:W-:-:S05]  /*1114d0*/  PRMT R2, R40, 0x7771, RZ ;  /* 0x0000777128027816 */ /* 0x001fca00000000ff */
[----:B------:R0:W-:Y:S02]  /*1114e0*/  @P4 STG.E.U8 desc[UR4][R32.64], R2 ;  /* 0x0000000220004986 */ /* 0x0001e4000c101104 */
[C---:B0-----:R-:W-:Y:S02]  /*1114f0*/  PRMT R2, R40.reuse, 0x7772, RZ ;  /* 0x0000777228027816 */ /* 0x041fe400000000ff */
[----:B------:R-:W-:-:S03]  /*111500*/  PRMT R40, R40, 0x7773, RZ ;  /* 0x0000777328287816 */ /* 0x000fc600000000ff */
[----:B--2---:R-:W-:Y:S04]  /*111510*/  @P5 STG.E.U8 desc[UR4][R38.64], R2 ;  /* 0x0000000226005986 */ /* 0x004fe8000c101104 */
        /* <DEDUP_REMOVED lines=28> */
[----:B------:R-:W-:-:S05]  /*1116e0*/  PRMT R2, R60, 0x7771, RZ ;  /* 0x000077713c027816 */ /* 0x000fca00000000ff */
[----:B---3--:R0:W-:Y:S04]  /*1116f0*/  @P4 STG.E.U8 desc[UR4][R32.64], R2 ;  /* 0x0000000220004986 */ /* 0x0081e8000c101104 */
[----:B0-----:R-:W3:Y:S04]  /*111700*/  LDL.LU.64 R32, [R1+0x1a40] ;  /* 0x001a400001207983 */ /* 0x001ee80000300a00 */
[----:B------:R-:W3:Y:S04]  /*111710*/  LDL.LU.64 R54, [R1+0x1a30] ;  /* 0x001a300001367983 */ /* 0x000ee80000300a00 */
[----:B------:R-:W3:Y:S01]  /*111720*/  LDL.LU R37, [R1+0x4] ;  /* 0x0000040001257983 */ /* 0x000ee20000300800 */
[----:B------:R-:W-:-:S02]  /*111730*/  @P0 LOP3.LUT R56, R56, 0x40, RZ, 0xfc, !PT ;  /* 0x0000004038380812 */ /* 0x000fc400078efcff */
[----:B------:R-:W-:Y:S01]  /*111740*/  LOP3.LUT P0, RZ, R36, 0x100000, RZ, 0xc0, !PT ;  /* 0x0010000024ff7812 */ /* 0x000fe2000780c0ff */
[----:B------:R-:W3:Y:S01]  /*111750*/  LDL.LU.64 R52, [R1+0x1a20] ;  /* 0x001a200001347983 */ /* 0x000ee20000300a00 */
[----:B------:R-:W-:-:S03]  /*111760*/  LOP3.LUT R56, R56, 0xffffff7f, RZ, 0xc0, !PT ;  /* 0xffffff7f38387812 */ /* 0x000fc600078ec0ff */
[----:B------:R-:W3:Y:S01]  /*111770*/  LDL.LU.64 R50, [R1+0x1a10] ;  /* 0x001a100001327983 */ /* 0x000ee20000300a00 */
[C---:B------:R-:W-:Y:S02]  /*111780*/  LOP3.LUT P5, RZ, R36.reuse, 0x8000, RZ, 0xc0, !PT ;  /* 0x0000800024ff7812 */ /* 0x040fe400078ac0ff */
[----:B------:R-:W-:Y:S01]  /*111790*/  LOP3.LUT P6, RZ, R36, 0x10000, RZ, 0xc0, !PT ;  /* 0x0001000024ff7812 */ /* 0x000fe200078cc0ff */
[----:B------:R-:W3:Y:S04]  /*1117a0*/  LDL.LU.64 R48, [R1+0x1a00] ;  /* 0x001a000001307983 */ /* 0x000ee80000300a00 */
[----:B------:R-:W-:Y:S01]  /*1117b0*/  @P0 LOP3.LUT R56, R56, 0x80, RZ, 0xfc, !PT ;  /* 0x0000008038380812 */ /* 0x000fe200078efcff */
[----:B------:R-:W3:Y:S01]  /*1117c0*/  LDL.LU.64 R46, [R1+0x19f0] ;  /* 0x0019f000012e7983 */ /* 0x000ee20000300a00 */
[----:B------:R-:W-:-:S02]  /*1117d0*/  LOP3.LUT P0, RZ, R36, 0x80000, RZ, 0xc0, !PT ;  /* 0x0008000024ff7812 */ /* 0x000fc4000780c0ff */
[----:B------:R-:W-:Y:S01]  /*1117e0*/  LOP3.LUT R56, R56, 0xfffffeff, RZ, 0xc0, !PT ;  /* 0xfffffeff38387812 */ /* 0x000fe200078ec0ff */
[----:B------:R-:W3:Y:S10]  /*1117f0*/  LDL.LU.64 R44, [R1+0x19e0] ;  /* 0x0019e000012c7983 */ /* 0x000ef40000300a00 */
[----:B------:R-:W-:-:S02]  /*111800*/  @P0 LOP3.LUT R56, R56, 0x100, RZ, 0xfc, !PT ;  /* 0x0000010038380812 */ /* 0x000fc400078efcff */
[----:B------:R-:W-:Y:S02]  /*111810*/  LOP3.LUT P0, RZ, R36, 0x40000, RZ, 0xc0, !PT ;  /* 0x0004000024ff7812 */ /* 0x000fe4000780c0ff */
[----:B------:R-:W-:Y:S02]  /*111820*/  LOP3.LUT R56, R56, 0xfffffdff, RZ, 0xc0, !PT ;  /* 0xfffffdff38387812 */ /* 0x000fe400078ec0ff */
[----:B------:R-:W-:-:S05]  /*111830*/  PRMT R2, R60, 0x7772, RZ ;  /* 0x000077723c027816 */ /* 0x000fca00000000ff */
[----:B----4-:R0:W-:Y:S04]  /*111840*/  @P5 STG.E.U8 desc[UR4][R18.64], R2 ;  /* 0x0000000212005986 */ /* 0x0101e8000c101104 */
[----:B------:R-:W-:Y:S02]  /*111850*/  @P0 LOP3.LUT R56, R56, 0x200, RZ, 0xfc, !PT ;  /* 0x0000020038380812 */ /* 0x000fe400078efcff */
[----:B------:R-:W-:Y:S02]  /*111860*/  LOP3.LUT P0, RZ, R36, 0x20000, RZ, 0xc0, !PT ;  /* 0x0002000024ff7812 */ /* 0x000fe4000780c0ff */
[----:B0-----:R-:W-:Y:S01]  /*111870*/  PRMT R2, R60, 0x7773, RZ ;  /* 0x000077733c027816 */ /* 0x001fe200000000ff */
        /* <DEDUP_REMOVED lines=11> */
[C---:B------:R-:W-:Y:S02]  /*111930*/  LOP3.LUT P1, RZ, R36.reuse, 0x4000000, RZ, 0xc0, !PT ;  /* 0x0400000024ff7812 */ /* 0x040fe4000782c0ff */
[C---:B------:R-:W-:Y:S02]  /*111940*/  LOP3.LUT P2, RZ, R36.reuse, 0x8000000, RZ, 0xc0, !PT ;  /* 0x0800000024ff7812 */ /* 0x040fe4000784c0ff */
[C---:B------:R-:W-:Y:S01]  /*111950*/  LOP3.LUT P3, RZ, R36.reuse, 0x10000000, RZ, 0xc0, !PT ;  /* 0x1000000024ff7812 */ /* 0x040fe2000786c0ff */
[----:B0-----:R-:W4:Y:S01]  /*111960*/  LDL.LU.64 R38, [R1+0x19a0] ;  /* 0x0019a00001267983 */ /* 0x001f220000300a00 */
[----:B------:R-:W-:Y:S02]  /*111970*/  PRMT R2, R3, 0x7772, RZ ;  /* 0x0000777203027816 */ /* 0x000fe400000000ff */
[C---:B------:R-:W-:Y:S02]  /*111980*/  LOP3.LUT P4, RZ, R36.reuse, 0x20000000, RZ, 0xc0, !PT ;  /* 0x2000000024ff7812 */ /* 0x040fe4000788c0ff */
[----:B------:R-:W-:-:S02]  /*111990*/  LOP3.LUT P5, RZ, R36, 0x40000000, RZ, 0xc0, !PT ;  /* 0x4000000024ff7812 */ /* 0x000fc400078ac0ff */
[----:B------:R-:W-:Y:S02]  /*1119a0*/  LOP3.LUT P6, RZ, R36, 0x80000000, RZ, 0xc0, !PT ;  /* 0x8000000024ff7812 */ /* 0x000fe400078cc0ff */
[----:B------:R-:W4:Y:S04]  /*1119b0*/  LDL.LU R36, [R1+0x438] ;  /* 0x0004380001247983 */ /* 0x000f280000300800 */
        /* <DEDUP_REMOVED lines=23> */
[C---:B0-----:R-:W-:Y:S02]  /*111b30*/  PRMT R2, R41.reuse, 0x7772, RZ ;  /* 0x0000777229027816 */ /* 0x041fe400000000ff */
[----:B------:R-:W-:-:S03]  /*111b40*/  PRMT R41, R41, 0x7773, RZ ;  /* 0x0000777329297816 */ /* 0x000fc600000000ff */
[----:B----4-:R0:W-:Y:S04]  /*111b50*/  @P2 STG.E.U8 desc[UR4][R18.64], R2 ;  /* 0x0000000212002986 */ /* 0x0101e8000c101104 */
[----:B------:R-:W-:Y:S01]  /*111b60*/  @P3 STG.E.U8 desc[UR4][R16.64], R41 ;  /* 0x0000002910003986 */ /* 0x000fe2000c101104 */
[----:B0-----:R-:W-:-:S05]  /*111b70*/  PRMT R2, R60, 0x7770, RZ ;  /* 0x000077703c027816 */ /* 0x001fca00000000ff */
[----:B------:R0:W-:Y:S02]  /*111b80*/  @P4 STG.E.U8 desc[UR4][R34.64], R2 ;  /* 0x0000000222004986 */ /* 0x0001e4000c101104 */
[----:B0-----:R-:W-:-:S05]  /*111b90*/  PRMT R2, R60, 0x7771, RZ ;  /* 0x000077713c027816 */ /* 0x001fca00000000ff */
[----:B------:R0:W-:Y:S02]  /*111ba0*/  @P5 STG.E.U8 desc[UR4][R38.64], R2 ;  /* 0x0000000226005986 */ /* 0x0001e4000c101104 */
[----:B0-----:R-:W-:Y:S02]  /*111bb0*/  PRMT R2, R60, 0x7772, RZ ;  /* 0x000077723c027816 */ /* 0x001fe400000000ff */
[----:B------:R-:W4:Y:S04]  /*111bc0*/  LDL.LU.64 R38, [R1+0x1980] ;  /* 0x0019800001267983 */ /* 0x000f280000300a00 */
[----:B--2---:R0:W-:Y:S04]  /*111bd0*/  @P6 STG.E.U8 desc[UR4][R42.64], R2 ;  /* 0x000000022a006986 */ /* 0x0041e8000c101104 */
[----:B0-----:R-:W2:Y:S04]  /*111be0*/  LDL.LU.64 R42, [R1+0x1970] ;  /* 0x00197000012a7983 */ /* 0x001ea80000300a00 */
[----:B------:R-:W3:Y:S04]  /*111bf0*/  LDL.LU.64 R44, [R1+0x1960] ;  /* 0x00196000012c7983 */ /* 0x000ee80000300a00 */
[----:B------:R-:W3:Y:S04]  /*111c00*/  LDL.LU.64 R18, [R1+0x1950] ;  /* 0x0019500001127983 */ /* 0x000ee80000300a00 */
[----:B------:R-:W2:Y:S04]  /*111c10*/  LDL.LU R37, [R1+0x18] ;  /* 0x0000180001257983 */ /* 0x000ea80000300800 */
[----:B------:R-:W3:Y:S04]  /*111c20*/  LDL.LU.64 R16, [R1+0x1940] ;  /* 0x0019400001107983 */ /* 0x000ee80000300a00 */
[----:B------:R-:W3:Y:S04]  /*111c30*/  LDL.LU.64 R34, [R1+0x1930] ;  /* 0x0019300001227983 */ /* 0x000ee80000300a00 */
[----:B------:R-:W3:Y:S01]  /*111c40*/  LDL.LU R3, [R1+0x8] ;  /* 0x0000080001037983 */ /* 0x000ee20000300800 */
[----:B------:R-:W-:-:S02]  /*111c50*/  LOP3.LUT P3, RZ, R36, 0x1, RZ, 0xc0, !PT ;  /* 0x0000000124ff7812 */ /* 0x000fc4000786c0ff */
[----:B------:R-:W-:Y:S02]  /*111c60*/  PRMT R2, R60, 0x7773, RZ ;  /* 0x000077733c027816 */ /* 0x000fe400000000ff */
[----:B------:R-:W-:-:S09]  /*111c70*/  LOP3.LUT P4, RZ, R36, 0x2, RZ, 0xc0, !PT ;  /* 0x0000000224ff7812 */ /* 0x000fd2000788c0ff */
[----:B----4-:R0:W-:Y:S04]  /*111c80*/  @P3 STG.E.U8 desc[UR4][R38.64], R2 ;  /* 0x0000000226003986 */ /* 0x0101e8000c101104 */
[----:B0-----:R-:W4:Y:S01]  /*111c90*/  LDL.LU.64 R38, [R1+0x1928] ;  /* 0x0019280001267983 */ /* 0x001f220000300a00 */
[----:B--2---:R-:W-:-:S05]  /*111ca0*/  PRMT R2, R37, 0x7770, RZ ;  /* 0x0000777025027816 */ /* 0x004fca00000000ff */
[----:B------:R0:W-:Y:S04]  /*111cb0*/  @P4 STG.E.U8 desc[UR4][R42.64], R2 ;  /* 0x000000022a004986 */ /* 0x0001e8000c101104 */
[----:B0-----:R-:W2:Y:S01]  /*111cc0*/  LDL.LU.64 R42, [R1+0x1920] ;  /* 0x00192000012a7983 */ /* 0x001ea20000300a00 */
[----:B------:R-:W-:Y:S02]  /*111cd0*/  LOP3.LUT P0, RZ, R36, 0x1000, RZ, 0xc0, !PT ;  /* 0x0000100024ff7812 */ /* 0x000fe4000780c0ff */
[----:B------:R-:W-:Y:S01]  /*111ce0*/  LOP3.LUT R57, R57, 0xfbffffff, RZ, 0xc0, !PT ;  /* 0xfbffffff39397812 */ /* 0x000fe200078ec0ff */
[----:B------:R-:W2:Y:S01]  /*111cf0*/  LDL.LU.64 R40, [R1+0x1910] ;  /* 0x0019100001287983 */ /* 0x000ea20000300a00 */
[----:B------:R-:W-:Y:S02]  /*111d00*/  LOP3.LUT R56, R56, 0xfffffffe, RZ, 0xc0, !PT ;  /* 0xfffffffe38387812 */ /* 0x000fe400078ec0ff */
[C---:B------:R-:W-:Y:S01]  /*111d10*/  LOP3.LUT P5, RZ, R36.reuse, 0x4, RZ, 0xc0, !PT ;  /* 0x0000000424ff7812 */ /* 0x040fe200078ac0ff */
[----:B------:R-:W2:Y:S01]  /*111d20*/  LDL.LU.64 R54, [R1+0x1900] ;  /* 0x0019000001367983 */ /* 0x000ea20000300a00 */
[----:B------:R-:W-:-:S02]  /*111d30*/  LOP3.LUT P6, RZ, R36, 0x8, RZ, 0xc0, !PT ;  /* 0x0000000824ff7812 */ /* 0x000fc400078cc0ff */
[----:B------:R-:W-:Y:S01]  /*111d40*/  PRMT R2, R37, 0x7771, RZ ;  /* 0x0000777125027816 */ /* 0x000fe200000000ff */
[----:B------:R-:W2:Y:S02]  /*111d50*/  LDL.LU.64 R52, [R1+0x18f0] ;  /* 0x0018f00001347983 */ /* 0x000ea40000300a00 */
[----:B------:R-:W-:Y:S02]  /*111d60*/  @P0 LOP3.LUT R57, R57, 0x4000000, RZ, 0xfc, !PT ;  /* 0x0400000039390812 */ /* 0x000fe400078efcff */
[----:B------:R-:W-:Y:S01]  /*111d70*/  LOP3.LUT P0, RZ, R36, 0x800, RZ, 0xc0, !PT ;  /* 0x0000080024ff7812 */ /* 0x000fe2000780c0ff */
[----:B------:R-:W2:Y:S01]  /*111d80*/  LDL.LU.64 R50, [R1+0x18e0] ;  /* 0x0018e00001327983 */ /* 0x000ea20000300a00 */
[----:B------:R-:W-:-:S03]  /*111d90*/  LOP3.LUT R57, R57, 0xf7ffffff, RZ, 0xc0, !PT ;  /* 0xf7ffffff39397812 */ /* 0x000fc600078ec0ff */
[----:B---3--:R0:W-:Y:S04]  /*111da0*/  @P5 STG.E.U8 desc[UR4][R44.64], R2 ;  /* 0x000000022c005986 */ /* 0x0081e8000c101104 */
[----:B------:R-:W3:Y:S04]  /*111db0*/  LDL.LU R60, [R1+0x2c] ;  /* 0x00002c00013c7983 */ /* 0x000ee80000300800 */
[----:B------:R-:W-:Y:S01]  /*111dc0*/  @P0 LOP3.LUT R57, R57, 0x8000000, RZ, 0xfc, !PT ;  /* 0x0800000039390812 */ /* 0x000fe200078efcff */
[----:B------:R-:W3:Y:S01]  /*111dd0*/  LDL.LU.64 R48, [R1+0x18d0] ;  /* 0x0018d00001307983 */ /* 0x000ee20000300a00 */
[----:B------:R-:W-:-:S02]  /*111de0*/  LOP3.LUT P0, RZ, R36, 0x400, RZ, 0xc0, !PT ;  /* 0x0000040024ff7812 */ /* 0x000fc4000780c0ff */
[----:B------:R-:W-:Y:S01]  /*111df0*/  LOP3.LUT R57, R57, 0xefffffff, RZ, 0xc0, !PT ;  /* 0xefffffff39397812 */ /* 0x000fe200078ec0ff */
[----:B------:R-:W3:Y:S01]  /*111e00*/  LDL.LU.64 R46, [R1+0x18c0] ;  /* 0x0018c000012e7983 */ /* 0x000ee20000300a00 */
[----:B0-----:R-:W-:-:S03]  /*111e10*/  PRMT R2, R37, 0x7772, RZ ;  /* 0x0000777225027816 */ /* 0x001fc600000000ff */
[----:B------:R-:W3:Y:S06]  /*111e20*/  LDL.LU.64 R44, [R1+0x18b0] ;  /* 0x0018b000012c7983 */ /* 0x000eec0000300a00 */
        /* <DEDUP_REMOVED lines=13> */
[----:B------:R-:W-:Y:S01]  /*111f00*/  LOP3.LUT R56, R56, 0xfffffffd, RZ, 0xc0, !PT ;  /* 0xfffffffd38387812 */ /* 0x000fe200078ec0ff */
[----:B------:R0:W-:Y:S10]  /*111f10*/  @P6 STG.E.U8 desc[UR4][R18.64], R2 ;  /* 0x0000000212006986 */ /* 0x0001f4000c101104 */
[----:B------:R-:W-:-:S02]  /*111f20*/  @P0 LOP3.LUT R56, R56, 0x2, RZ, 0xfc, !PT ;  /* 0x0000000238380812 */ /* 0x000fc400078efcff */
[----:B------:R-:W-:Y:S01]  /*111f30*/  LOP3.LUT P0, RZ, R36, 0x10, RZ, 0xc0, !PT ;  /* 0x0000001024ff7812 */ /* 0x000fe2000780c0ff */
[----:B0-----:R-:W3:Y:S01]  /*111f40*/  LDL.LU.64 R18, [R1+0x18a0] ;  /* 0x0018a00001127983 */ /* 0x001ee20000300a00 */
[----:B------:R-:W-:-:S03]  /*111f50*/  PRMT R2, R37, 0x7773, RZ ;  /* 0x0000777325027816 */ /* 0x000fc600000000ff */
[----:B------:R-:W3:Y:S08]  /*111f60*/  LDL.LU R37, [R1+0x1c] ;  /* 0x00001c0001257983 */ /* 0x000ef00000300800 */
[----:B------:R0:W-:Y:S01]  /*111f70*/  @P0 STG.E.U8 desc[UR4][R16.64], R2 ;  /* 0x0000000210000986 */ /* 0x0001e2000c101104 */
[C---:B------:R-:W-:Y:S02]  /*111f80*/  LOP3.LUT P0, RZ, R56.reuse, 0x2, RZ, 0xc0, !PT ;  /* 0x0000000238ff7812 */ /* 0x040fe4000780c0ff */
[----:B0-----:R-:W-:Y:S01]  /*111f90*/  PRMT R2, R3, 0x7770, RZ ;  /* 0x0000777003027816 */ /* 0x001fe200000000ff */
[----:B------:R-:W3:Y:S10]  /*111fa0*/  LDL.LU.64 R16, [R1+0x1890] ;  /* 0x0018900001107983 */ /* 0x000ef40000300a00 */
[----:B------:R0:W-:Y:S01]  /*111fb0*/  @P0 STG.E.U8 desc[UR4][R34.64], R2 ;  /* 0x0000000222000986 */ /* 0x0001e2000c101104 */
[----:B------:R-:W-:-:S02]  /*111fc0*/  LOP3.LUT P0, RZ, R56, 0x1, RZ, 0xc0, !PT ;  /* 0x0000000138ff7812 */ /* 0x000fc4000780c0ff */
[----:B0-----:R-:W-:Y:S01]  /*111fd0*/  PRMT R2, R3, 0x7771, RZ ;  /* 0x0000777103027816 */ /* 0x001fe200000000ff */
[----:B------:R-:W3:Y:S10]  /*111fe0*/  LDL.LU.64 R34, [R1+0x1880] ;  /* 0x0018800001227983 */ /* 0x000ef40000300a00 */
[----:B----4-:R0:W-:Y:S01]  /*111ff0*/  @P0 STG.E.U8 desc[UR4][R38.64], R2 ;  /* 0x0000000226000986 */ /* 0x0101e2000c101104 */
[----:B------:R-:W-:-:S02]  /*112000*/  LOP3.LUT P0, RZ, R57, 0x80000000, RZ, 0xc0, !PT ;  /* 0x8000000039ff7812 */ /* 0x000fc4000780c0ff */
[----:B0-----:R-:W-:Y:S01]  /*112010*/  PRMT R2, R3, 0x7772, RZ ;  /* 0x0000777203027816 */ /* 0x001fe200000000ff */
[----:B------:R-:W4:Y:S10]  /*112020*/  LDL.LU.64 R38, [R1+0x1870] ;  /* 0x0018700001267983 */ /* 0x000f340000300a00 */
[----:B--2---:R0:W-:Y:S04]  /*112030*/  @P0 STG.E.U8 desc[UR4][R42.64], R2 ;  /* 0x000000022a000986 */ /* 0x0041e8000c101104 */
[----:B0-----:R-:W2:Y:S01]  /*112040*/  LDL.LU.64 R42, [R1+0x54c8] ;  /* 0x0054c800012a7983 */ /* 0x001ea20000300a00 */
[----:B------:R-:W-:-:S02]  /*112050*/  LOP3.LUT P0, RZ, R57, 0x40000000, RZ, 0xc0, !PT ;  /* 0x4000000039ff7812 */ /* 0x000fc4000780c0ff */
[----:B------:R-:W-:-:S11]  /*112060*/  PRMT R2, R3, 0x7773, RZ ;  /* 0x0000777303027816 */ /* 0x000fd600000000ff */
        /* <DEDUP_REMOVED lines=17> */
[----:B------:R-:W-:Y:S02]  /*112180*/  PRMT R42, R42, 0x7773, RZ ;  /* 0x000077732a2a7816 */ /* 0x000fe400000000ff */
[----:B---3--:R-:W-:-:S09]  /*112190*/  PRMT R2, R60, 0x7770, RZ ;  /* 0x000077703c027816 */ /* 0x008fd200000000ff */
[----:B------:R-:W-:Y:S04]  /*1121a0*/  @P0 STG.E.U8 desc[UR4][R48.64], R42 ;  /* 0x0000002a30000986 */ /* 0x000fe8000c101104 */
        /* <DEDUP_REMOVED lines=21> */
[----:B------:R-:W4:Y:S01]  /*112300*/  LDL.LU R60, [R1+0xc] ;  /* 0x00000c00013c7983 */ /* 0x000f220000300800 */
[----:B------:R-:W-:-:S03]  /*112310*/  LOP3.LUT P3, RZ, R36, 0x80000, RZ, 0xc0, !PT ;  /* 0x0008000024ff7812 */ /* 0x000fc6000786c0ff */
[----:B------:R-:W4:Y:S04]  /*112320*/  LDL.LU.64 R34, [R1+0x1820] ;  /* 0x0018200001227983 */ /* 0x000f280000300a00 */
[----:B------:R-:W-:Y:S01]  /*112330*/  @P0 LOP3.LUT R57, R57, 0x80000, RZ, 0xfc, !PT ;  /* 0x0008000039390812 */ /* 0x000fe200078efcff */
        /* <DEDUP_REMOVED lines=25> */
[----:B0-----:R-:W2:Y:S01]  /*1124d0*/  LDL.LU.64 R38, [R1+0x1818] ;  /* 0x0018180001267983 */ /* 0x001ea20000300a00 */
[----:B------:R-:W-:-:S03]  /*1124e0*/  PRMT R2, R37, 0x7773, RZ ;  /* 0x0000777325027816 */ /* 0x000fc600000000ff */
[----:B------:R-:W2:Y:S04]  /*1124f0*/  LDL.LU.64 R36, [R1+0x1810] ;  /* 0x0018100001247983 */ /* 0x000ea80000300a00 */
[----:B---3--:R4:W-:Y:S04]  /*112500*/  @P4 STG.E.U8 desc[UR4][R46.64], R2 ;  /* 0x000000022e004986 */ /* 0x0089e8000c101104 */
[----:B------:R-:W3:Y:S04]  /*112510*/  LDL.LU.64 R40, [R1+0x1808] ;  /* 0x0018080001287983 */ /* 0x000ee80000300a00 */
[----:B------:R-:W3:Y:S01]  /*112520*/  LDL.LU.64 R54, [R1+0x1800] ;  /* 0x0018000001367983 */ /* 0x000ee20000300a00 */
[----:B----4-:R-:W-:-:S03]  /*112530*/  PRMT R2, R60, 0x7770, RZ ;  /* 0x000077703c027816 */ /* 0x010fc600000000ff */
[----:B------:R-:W4:Y:S04]  /*112540*/  LDL.LU.64 R52, [R1+0x17f8] ;  /* 0x0017f80001347983 */ /* 0x000f280000300a00 */
        /* <DEDUP_REMOVED lines=21> */
[----:B------:R0:W-:Y:S04]  /*1126a0*/  @P0 STG.E.U8 desc[UR4][R36.64], R2 ;  /* 0x0000000224000986 */ /* 0x0001e8000c101104 */
[----:B0-----:R-:W4:Y:S01]  /*1126b0*/  LDL.LU.64 R36, [R1+0x54c0] ;  /* 0x0054c00001247983 */ /* 0x001f220000300a00 */
[----:B------:R-:W-:-:S02]  /*1126c0*/  LOP3.LUT P0, RZ, R57, 0x400000, RZ, 0xc0, !PT ;  /* 0x0040000039ff7812 */ /* 0x000fc4000780c0ff */
[C---:B------:R-:W-:Y:S02]  /*1126d0*/  PRMT R2, R43.reuse, 0x7772, RZ ;  /* 0x000077722b027816 */ /* 0x040fe400000000ff */
[----:B------:R-:W-:-:S09]  /*1126e0*/  PRMT R43, R43, 0x7773, RZ ;  /* 0x000077732b2b7816 */ /* 0x000fd200000000ff */
[----:B---3--:R4:W-:Y:S01]  /*1126f0*/  @P0 STG.E.U8 desc[UR4][R40.64], R2 ;  /* 0x0000000228000986 */ /* 0x0089e2000c101104 */
[----:B------:R-:W-:-:S13]  /*112700*/  LOP3.LUT P0, RZ, R57, 0x200000, RZ, 0xc0, !PT ;  /* 0x0020000039ff7812 */ /* 0x000fda000780c0ff */
[----:B------:R-:W-:Y:S01]  /*112710*/  @P0 STG.E.U8 desc[UR4][R54.64], R43 ;  /* 0x0000002b36000986 */ /* 0x000fe2000c101104 */
        /* <DEDUP_REMOVED lines=11> */
[----:B------:R0:W-:Y:S01]  /*1127d0*/  @P0 STG.E.U8 desc[UR4][R50.64], R2 ;  /* 0x0000000232000986 */ /* 0x0001e2000c101104 */
[----:B------:R-:W-:Y:S02]  /*1127e0*/  LOP3.LUT P0, RZ, R57, 0x40000, RZ, 0xc0, !PT ;  /* 0x0004000039ff7812 */ /* 0x000fe4000780c0ff */
[C---:B0-----:R-:W-:Y:S02]  /*1127f0*/  PRMT R2, R36.reuse, 0x7772, RZ ;  /* 0x0000777224027816 */ /* 0x041fe400000000ff */
[----:B------:R-:W-:-:S09]  /*112800*/  PRMT R36, R36, 0x7773, RZ ;  /* 0x0000777324247816 */ /* 0x000fd200000000ff */
[----:B------:R0:W-:Y:S04]  /*112810*/  @P0 STG.E.U8 desc[UR4][R48.64], R2 ;  /* 0x0000000230000986 */ /* 0x0001e8000c101104 */
[----:B------:R-:W-:Y:S01]  /*112820*/  @P1 STG.E.U8 desc[UR4][R46.64], R36 ;  /* 0x000000242e001986 */ /* 0x000fe2000c101104 */
[----:B0-----:R-:W-:-:S05]  /*112830*/  PRMT R2, R32, 0x7770, RZ ;  /* 0x0000777020027816 */ /* 0x001fca00000000ff */
[----:B------:R0:W-:Y:S02]  /*112840*/  @P2 STG.E.U8 desc[UR4][R44.64], R2 ;  /* 0x000000022c002986 */ /* 0x0001e4000c101104 */
[----:B0-----:R-:W-:-:S05]  /*112850*/  PRMT R2, R32, 0x7771, RZ ;  /* 0x0000777120027816 */ /* 0x001fca00000000ff */
[----:B------:R0:W-:Y:S02]  /*112860*/  @P3 STG.E.U8 desc[UR4][R18.64], R2 ;  /* 0x0000000212003986 */ /* 0x0001e4000c101104 */
[C---:B0-----:R-:W-:Y:S02]  /*112870*/  PRMT R2, R32.reuse, 0x7772, RZ ;  /* 0x0000777220027816 */ /* 0x041fe400000000ff */
[----:B------:R-:W-:-:S03]  /*112880*/  PRMT R32, R32, 0x7773, RZ ;  /* 0x0000777320207816 */ /* 0x000fc600000000ff */
[----:B------:R-:W-:Y:S04]  /*112890*/  @P4 STG.E.U8 desc[UR4][R16.64], R2 ;  /* 0x0000000210004986 */ /* 0x000fe8000c101104 */
[----:B------:R0:W-:Y:S04]  /*1128a0*/  @P5 STG.E.U8 desc[UR4][R34.64], R32 ;  /* 0x0000002022005986 */ /* 0x0001e8000c101104 */
[----:B0-----:R-:W3:Y:S01]  /*1128b0*/  LDL.LU.64 R34, [R1+0x17b0] ;  /* 0x0017b00001227983 */ /* 0x001ee20000300a00 */
[----:B------:R-:W-:-:S05]  /*1128c0*/  PRMT R2, R28, 0x7770, RZ ;  /* 0x000077701c027816 */ /* 0x000fca00000000ff */
[----:B--2---:R0:W-:Y:S04]  /*1128d0*/  @P6 STG.E.U8 desc[UR4][R38.64], R2 ;  /* 0x0000000226006986 */ /* 0x0041e8000c101104 */
[----:B0-----:R-:W2:Y:S04]  /*1128e0*/  LDL.LU.64 R38, [R1+0x17a8] ;  /* 0x0017a80001267983 */ /* 0x001ea80000300a00 */
[----:B------:R-:W4:Y:S04]  /*1128f0*/  LDL.LU.64 R48, [R1+0x17a0] ;  /* 0x0017a00001307983 */ /* 0x000f280000300a00 */
[----:B------:R-:W4:Y:S04]  /*112900*/  LDL.LU.64 R46, [R1+0x1798] ;  /* 0x00179800012e7983 */ /* 0x000f280000300a00 */
[----:B------:R-:W4:Y:S04]  /*112910*/  LDL.LU.64 R44, [R1+0x1790] ;  /* 0x00179000012c7983 */ /* 0x000f280000300a00 */
[----:B------:R-:W4:Y:S04]  /*112920*/  LDL.LU.64 R18, [R1+0x1788] ;  /* 0x0017880001127983 */ /* 0x000f280000300a00 */
        /* <DEDUP_REMOVED lines=12> */
[----:B------:R-:W-:Y:S02]  /*1129f0*/  LOP3.LUT R57, R57, 0xffffdfff, RZ, 0xc0, !PT ;  /* 0xffffdfff39397812 */ /* 0x000fe400078ec0ff */
[----:B------:R-:W-:Y:S02]  /*112a00*/  PRMT R2, R28, 0x7771, RZ ;  /* 0x000077711c027816 */ /* 0x000fe400000000ff */
[----:B------:R-:W-:-:S07]  /*112a10*/  LOP3.LUT P4, RZ, R3, 0x80, RZ, 0xc0, !PT ;  /* 0x0000008003ff7812 */ /* 0x000fce000788c0ff */
        /* <DEDUP_REMOVED lines=13> */
[----:B------:R-:W-:-:S09]  /*112af0*/  LOP3.LUT R57, R57, 0xfffdffff, RZ, 0xc0, !PT ;  /* 0xfffdffff39397812 */ /* 0x000fd200078ec0ff */
[----:B------:R-:W-:Y:S02]  /*112b00*/  @P0 LOP3.LUT R57, R57, 0x20000, RZ, 0xfc, !PT ;  /* 0x0002000039390812 */ /* 0x000fe400078efcff */
[----:B------:R-:W-:Y:S01]  /*112b10*/  LOP3.LUT P0, RZ, R3, 0x400, RZ, 0xc0, !PT ;  /* 0x0000040003ff7812 */ /* 0x000fe2000780c0ff */
[----:B---3--:R0:W-:Y:S04]  /*112b20*/  @P3 STG.E.U8 desc[UR4][R34.64], R2 ;  /* 0x0000000222003986 */ /* 0x0081e8000c101104 */
[----:B0-----:R-:W3:Y:S01]  /*112b30*/  LDL.LU.64 R34, [R1+0x1778] ;  /* 0x0017780001227983 */ /* 0x001ee20000300a00 */
[----:B------:R-:W-:-:S05]  /*112b40*/  PRMT R2, R28, 0x7772, RZ ;  /* 0x000077721c027816 */ /* 0x000fca00000000ff */
[----:B--2---:R0:W-:Y:S04]  /*112b50*/  @P4 STG.E.U8 desc[UR4][R38.64], R2 ;  /* 0x0000000226004986 */ /* 0x0041e8000c101104 */
[----:B0-----:R-:W2:Y:S04]  /*112b60*/  LDL.LU.64 R38, [R1+0x1770] ;  /* 0x0017700001267983 */ /* 0x001ea80000300a00 */
[----:B------:R-:W2:Y:S04]  /*112b70*/  LDL.LU.64 R42, [R1+0x1768] ;  /* 0x00176800012a7983 */ /* 0x000ea80000300a00 */
[----:B------:R-:W2:Y:S01]  /*112b80*/  LDL.LU.64 R40, [R1+0x1760] ;  /* 0x0017600001287983 */ /* 0x000ea20000300a00 */
[----:B------:R-:W-:-:S02]  /*112b90*/  PRMT R28, R28, 0x7773, RZ ;  /* 0x000077731c1c7816 */ /* 0x000fc400000000ff */
[C---:B------:R-:W-:Y:S01]  /*112ba0*/  PRMT R2, R24.reuse, 0x7770, RZ ;  /* 0x0000777018027816 */ /* 0x040fe200000000ff */
[----:B------:R-:W2:Y:S04]  /*112bb0*/  LDL.LU.64 R54, [R1+0x1758] ;  /* 0x0017580001367983 */ /* 0x000ea80000300a00 */
[----:B----4-:R-:W-:Y:S04]  /*112bc0*/  @P5 STG.E.U8 desc[UR4][R48.64], R28 ;  /* 0x0000001c30005986 */ /* 0x010fe8000c101104 */
[----:B------:R0:W-:Y:S04]  /*112bd0*/  @P6 STG.E.U8 desc[UR4][R46.64], R2 ;  /* 0x000000022e006986 */ /* 0x0001e8000c101104 */
[----:B------:R-:W4:Y:S04]  /*112be0*/  LDL.LU.64 R52, [R1+0x1750] ;  /* 0x0017500001347983 */ /* 0x000f280000300a00 */
[----:B------:R-:W4:Y:S01]  /*112bf0*/  LDL.LU.64 R50, [R1+0x1748] ;  /* 0x0017480001327983 */ /* 0x000f220000300a00 */
[----:B0-----:R-:W-:-:S03]  /*112c00*/  PRMT R2, R24, 0x7771, RZ ;  /* 0x0000777118027816 */ /* 0x001fc600000000ff */
[----:B------:R-:W4:Y:S04]  /*112c10*/  LDL.LU.64 R48, [R1+0x1740] ;  /* 0x0017400001307983 */ /* 0x000f280000300a00 */
[----:B------:R0:W-:Y:S01]  /*112c20*/  @P0 STG.E.U8 desc[UR4][R44.64], R2 ;  /* 0x000000022c000986 */ /* 0x0001e2000c101104 */
[----:B------:R-:W-:-:S03]  /*112c30*/  LOP3.LUT P0, RZ, R57, 0x20000, RZ, 0xc0, !PT ;  /* 0x0002000039ff7812 */ /* 0x000fc6000780c0ff */
[----:B------:R-:W4:Y:S01]  /*112c40*/  LDL.LU.64 R46, [R1+0x1738] ;  /* 0x00173800012e7983 */ /* 0x000f220000300a00 */
[----:B0-----:R-:W-:-:S03]  /*112c50*/  PRMT R2, R24, 0x7772, RZ ;  /* 0x0000777218027816 */ /* 0x001fc600000000ff */
[----:B------:R-:W4:Y:S06]  /*112c60*/  LDL.LU.64 R44, [R1+0x1730] ;  /* 0x00173000012c7983 */ /* 0x000f2c0000300a00 */
[----:B------:R0:W-:Y:S01]  /*112c70*/  @P0 STG.E.U8 desc[UR4][R18.64], R2 ;  /* 0x0000000212000986 */ /* 0x0001e2000c101104 */
[C---:B------:R-:W-:Y:S02]  /*112c80*/  LOP3.LUT P0, RZ, R57.reuse, 0x10000, RZ, 0xc0, !PT ;  /* 0x0001000039ff7812 */ /* 0x040fe4000780c0ff */
[----:B------:R-:W-:Y:S01]  /*112c90*/  PRMT R24, R24, 0x7773, RZ ;  /* 0x0000777318187816 */ /* 0x000fe200000000ff */
[----:B0-----:R-:W4:Y:S10]  /*112ca0*/  LDL.LU.64 R18, [R1+0x1728] ;  /* 0x0017280001127983 */ /* 0x001f340000300a00 */
        /* <DEDUP_REMOVED lines=8> */
[----:B------:R-:W-:-:S02]  /*112d30*/  LOP3.LUT P5, RZ, R3, 0x800000, RZ, 0xc0, !PT ;  /* 0x0080000003ff7812 */ /* 0x000fc400078ac0ff */
[----:B------:R-:W-:Y:S01]  /*112d40*/  LOP3.LUT P6, RZ, R3, 0x1000000, RZ, 0xc0, !PT ;  /* 0x0100000003ff7812 */ /* 0x000fe200078cc0ff */
[----:B---3--:R0:W-:Y:S01]  /*112d50*/  @P0 STG.E.U8 desc[UR4][R34.64], R2 ;  /* 0x0000000222000986 */ /* 0x0081e2000c101104 */
[----:B------:R-:W-:Y:S02]  /*112d60*/  LOP3.LUT P0, RZ, R57, 0x4000, RZ, 0xc0, !PT ;  /* 0x0000400039ff7812 */ /* 0x000fe4000780c0ff */
[----:B0-----:R-:W-:Y:S01]  /*112d70*/  PRMT R2, R37, 0x7771, RZ ;  /* 0x0000777125027816 */ /* 0x001fe200000000ff */
[----:B------:R-:W3:Y:S04]  /*112d80*/  LDL.LU.64 R34, [R1+0x54b8] ;  /* 0x0054b80001227983 */ /* 0x000ee80000300a00 */
[----:B------:R-:W3:Y:S06]  /*112d90*/  LDL.LU R60, [R1+0x444] ;  /* 0x00044400013c7983 */ /* 0x000eec0000300800 */
[----:B--2---:R0:W-:Y:S01]  /*112da0*/  @P0 STG.E.U8 desc[UR4][R38.64], R2 ;  /* 0x0000000226000986 */ /* 0x0041e2000c101104 */
[----:B------:R-:W-:-:S02]  /*112db0*/  LOP3.LUT P0, RZ, R57, 0x2000, RZ, 0xc0, !PT ;  /* 0x0000200039ff7812 */ /* 0x000fc4000780c0ff */
[----:B0-----:R-:W-:Y:S01]  /*112dc0*/  PRMT R2, R37, 0x7772, RZ ;  /* 0x0000777225027816 */ /* 0x001fe200000000ff */
[----:B------:R-:W2:Y:S10]  /*112dd0*/  LDL.LU.64 R38, [R1+0x54b0] ;  /* 0x0054b00001267983 */ /* 0x000eb40000300a00 */
[----:B------:R0:W-:Y:S01]  /*112de0*/  @P0 STG.E.U8 desc[UR4][R42.64], R2 ;  /* 0x000000022a000986 */ /* 0x0001e2000c101104 */
[----:B------:R-:W-:-:S02]  /*112df0*/  LOP3.LUT P0, RZ, R57, 0x1000, RZ, 0xc0, !PT ;  /* 0x0000100039ff7812 */ /* 0x000fc4000780c0ff */
[----:B------:R-:W-:-:S11]  /*112e00*/  PRMT R37, R37, 0x7773, RZ ;  /* 0x0000777325257816 */ /* 0x000fd600000000ff */
[----:B------:R-:W-:Y:S01]  /*112e10*/  @P0 STG.E.U8 desc[UR4][R40.64], R37 ;  /* 0x0000002528000986 */ /* 0x000fe2000c101104 */
[----:B------:R-:W-:Y:S02]  /*112e20*/  LOP3.LUT P0, RZ, R57, 0x800, RZ, 0xc0, !PT ;  /* 0x0000080039ff7812 */ /* 0x000fe4000780c0ff */
[----:B0-----:R-:W-:-:S11]  /*112e30*/  PRMT R2, R33, 0x7770, RZ ;  /* 0x0000777021027816 */ /* 0x001fd600000000ff */
[----:B------:R0:W-:Y:S01]  /*112e40*/  @P0 STG.E.U8 desc[UR4][R54.64], R2 ;  /* 0x0000000236000986 */ /* 0x0001e2000c101104 */
[----:B------:R-:W-:Y:S02]  /*112e50*/  LOP3.LUT P0, RZ, R57, 0x400, RZ, 0xc0, !PT ;  /* 0x0000040039ff7812 */ /* 0x000fe4000780c0ff */
[----:B0-----:R-:W-:-:S11]  /*112e60*/  PRMT R2, R33, 0x7771, RZ ;  /* 0x0000777121027816 */ /* 0x001fd600000000ff */
[----:B----4-:R0:W-:Y:S02]  /*112e70*/  @P0 STG.E.U8 desc[UR4][R52.64], R2 ;  /* 0x0000000234000986 */ /* 0x0101e4000c101104 */
[C---:B0-----:R-:W-:Y:S02]  /*112e80*/  PRMT R2, R33.reuse, 0x7772, RZ ;  /* 0x0000777221027816 */ /* 0x041fe400000000ff */
[----:B------:R-:W-:-:S03]  /*112e90*/  PRMT R33, R33, 0x7773, RZ ;  /* 0x0000777321217816 */ /* 0x000fc600000000ff */
        /* <DEDUP_REMOVED lines=10> */
[----:B0-----:R-:W4:Y:S04]  /*112f40*/  LDL.LU.64 R16, [R1+0x1718] ;  /* 0x0017180001107983 */ /* 0x001f280000300a00 */
[----:B------:R-:W2:Y:S04]  /*112f50*/  LDL.LU.64 R50, [R1+0x1710] ;  /* 0x0017100001327983 */ /* 0x000ea80000300a00 */
[----:B------:R-:W2:Y:S04]  /*112f60*/  LDL.LU.64 R48, [R1+0x1708] ;  /* 0x0017080001307983 */ /* 0x000ea80000300a00 */
[----:B------:R-:W2:Y:S04]  /*112f70*/  LDL.LU.64 R46, [R1+0x1700] ;  /* 0x00170000012e7983 */ /* 0x000ea80000300a00 */
[----:B------:R-:W2:Y:S01]  /*112f80*/  LDL.LU.64 R44, [R1+0x16f8] ;  /* 0x0016f800012c7983 */ /* 0x000ea20000300a00 */
[----:B------:R-:W-:-:S03]  /*112f90*/  LOP3.LUT P3, RZ, R3, 0x2000000, RZ, 0xc0, !PT ;  /* 0x0200000003ff7812 */ /* 0x000fc6000786c0ff */
[----:B------:R-:W2:Y:S01]  /*112fa0*/  LDL.LU.64 R18, [R1+0x16f0] ;  /* 0x0016f00001127983 */ /* 0x000ea20000300a00 */
[----:B------:R-:W-:Y:S02]  /*112fb0*/  PRMT R2, R25, 0x7770, RZ ;  /* 0x0000777019027816 */ /* 0x000fe400000000ff */
[----:B------:R-:W-:Y:S02]  /*112fc0*/  LOP3.LUT R57, R57, 0xfffffffb, RZ, 0xc0, !PT ;  /* 0xfffffffb39397812 */ /* 0x000fe400078ec0ff */
[C---:B------:R-:W-:Y:S02]  /*112fd0*/  LOP3.LUT P4, RZ, R3.reuse, 0x4000000, RZ, 0xc0, !PT ;  /* 0x0400000003ff7812 */ /* 0x040fe4000788c0ff */
[C---:B------:R-:W-:Y:S02]  /*112fe0*/  LOP3.LUT P5, RZ, R3.reuse, 0x8000000, RZ, 0xc0, !PT ;  /* 0x0800000003ff7812 */ /* 0x040fe400078ac0ff */
[----:B------:R-:W-:Y:S02]  /*112ff0*/  LOP3.LUT P6, RZ, R3, 0x10000000, RZ, 0xc0, !PT ;  /* 0x1000000003ff7812 */ /* 0x000fe400078cc0ff */
[----:B---3--:R-:W-:Y:S01]  /*113000*/  LOP3.LUT P0, RZ, R60, 0x20, RZ, 0xc0, !PT ;  /* 0x000000203cff7812 */ /* 0x008fe2000780c0ff */
[----:B----4-:R0:W-:Y:S04]  /*113010*/  @P3 STG.E.U8 desc[UR4][R16.64], R2 ;  /* 0x0000000210003986 */ /* 0x0101e8000c101104 */
[----:B0-----:R-:W3:Y:S08]  /*113020*/  LDL.LU.64 R16, [R1+0x16e8] ;  /* 0x0016e80001107983 */ /* 0x001ef00000300a00 */
[----:B------:R-:W-:-:S02]  /*113030*/  @P0 LOP3.LUT R57, R57, 0x4, RZ, 0xfc, !PT ;  /* 0x0000000439390812 */ /* 0x000fc400078efcff */
[----:B------:R-:W-:Y:S01]  /*113040*/  LOP3.LUT P0, RZ, R60, 0x10, RZ, 0xc0, !PT ;  /* 0x000000103cff7812 */ /* 0x000fe2000780c0ff */
[----:B------:R-:W4:Y:S01]  /*113050*/  LDL.LU.64 R32, [R1+0x16e0] ;  /* 0x0016e00001207983 */ /* 0x000f220000300a00 */
[----:B------:R-:W-:-:S03]  /*113060*/  LOP3.LUT R57, R57, 0xfffffff7, RZ, 0xc0, !PT ;  /* 0xfffffff739397812 */ /* 0x000fc600078ec0ff */
[----:B------:R-:W4:Y:S04]  /*113070*/  LDL.LU.64 R36, [R1+0x16d8] ;  /* 0x0016d80001247983 */ /* 0x000f280000300a00 */
[----:B------:R-:W4:Y:S04]  /*113080*/  LDL.LU.64 R42, [R1+0x16d0] ;  /* 0x0016d000012a7983 */ /* 0x000f280000300a00 */
[----:B------:R-:W-:Y:S01]  /*113090*/  @P0 LOP3.LUT R57, R57, 0x8, RZ, 0xfc, !PT ;  /* 0x0000000839390812 */ /* 0x000fe200078efcff */
[----:B------:R-:W4:Y:S01]  /*1130a0*/  LDL.LU.64 R40, [R1+0x16c8] ;  /* 0x0016c80001287983 */ /* 0x000f220000300a00 */
[----:B------:R-:W-:-:S02]  /*1130b0*/  LOP3.LUT P0, RZ, R60, 0x8, RZ, 0xc0, !PT ;  /* 0x000000083cff7812 */ /* 0x000fc4000780c0ff */
[----:B------:R-:W-:Y:S01]  /*1130c0*/  LOP3.LUT R57, R57, 0xffffffef, RZ, 0xc0, !PT ;  /* 0xffffffef39397812 */ /* 0x000fe200078ec0ff */
[----:B------:R-:W4:Y:S01]  /*1130d0*/  LDL.LU.64 R54, [R1+0x16c0] ;  /* 0x0016c00001367983 */ /* 0x000f220000300a00 */
[----:B------:R-:W-:-:S03]  /*1130e0*/  PRMT R2, R25, 0x7771, RZ ;  /* 0x0000777119027816 */ /* 0x000fc600000000ff */
        /* <DEDUP_REMOVED lines=16> */
[----:B--2---:R0:W-:Y:S10]  /*1131f0*/  @P4 STG.E.U8 desc[UR4][R50.64], R2 ;  /* 0x0000000232004986 */ /* 0x0041f4000c101104 */
[----:B------:R-:W-:-:S02]  /*113200*/  @P0 LOP3.LUT R57, R57, 0x200, RZ, 0xfc, !PT ;  /* 0x0000020039390812 */ /* 0x000fc400078efcff */
[----:B------:R-:W-:Y:S01]  /*113210*/  LOP3.LUT P0, RZ, R3, 0x20000000, RZ, 0xc0, !PT ;  /* 0x2000000003ff7812 */ /* 0x000fe2000780c0ff */
[----:B0-----:R-:W2:Y:S01]  /*113220*/  LDL.LU.64 R50, [R1+0x16b0] ;  /* 0x0016b00001327983 */ /* 0x001ea20000300a00 */
[C---:B------:R-:W-:Y:S02]  /*113230*/  PRMT R2, R25.reuse, 0x7772, RZ ;  /* 0x0000777219027816 */ /* 0x040fe400000000ff */
[----:B------:R-:W-:-:S03]  /*113240*/  PRMT R25, R25, 0x7773, RZ ;  /* 0x0000777319197816 */ /* 0x000fc600000000ff */
[----:B------:R0:W-:Y:S04]  /*113250*/  @P5 STG.E.U8 desc[UR4][R48.64], R2 ;  /* 0x0000000230005986 */ /* 0x0001e8000c101104 */
[----:B------:R1:W-:Y:S01]  /*113260*/  @P6 STG.E.U8 desc[UR4][R46.64], R25 ;  /* 0x000000192e006986 */ /* 0x0003e2000c101104 */
[----:B0-----:R-:W-:-:S03]  /*113270*/  PRMT R2, R38, 0x7770, RZ ;  /* 0x0000777026027816 */ /* 0x001fc600000000ff */
[----:B------:R-:W2:Y:S04]  /*113280*/  LDL.LU.64 R48, [R1+0x16a8] ;  /* 0x0016a80001307983 */ /* 0x000ea80000300a00 */
[----:B------:R0:W-:Y:S01]  /*113290*/  @P0 STG.E.U8 desc[UR4][R44.64], R2 ;  /* 0x000000022c000986 */ /* 0x0001e2000c101104 */
[----:B------:R-:W-:-:S03]  /*1132a0*/  LOP3.LUT P0, RZ, R57, 0x200, RZ, 0xc0, !PT ;  /* 0x0000020039ff7812 */ /* 0x000fc6000780c0ff */
[----:B-1----:R-:W2:Y:S01]  /*1132b0*/  LDL.LU.64 R46, [R1+0x16a0] ;  /* 0x0016a000012e7983 */ /* 0x002ea20000300a00 */
[----:B0-----:R-:W-:-:S03]  /*1132c0*/  PRMT R2, R38, 0x7771, RZ ;  /* 0x0000777126027816 */ /* 0x001fc600000000ff */
[----:B------:R-:W2:Y:S06]  /*1132d0*/  LDL.LU.64 R44, [R1+0x1698] ;  /* 0x00169800012c7983 */ /* 0x000eac0000300a00 */
[----:B------:R0:W-:Y:S01]  /*1132e0*/  @P0 STG.E.U8 desc[UR4][R18.64], R2 ;  /* 0x0000000212000986 */ /* 0x0001e2000c101104 */
[----:B------:R-:W-:-:S03]  /*1132f0*/  LOP3.LUT P0, RZ, R57, 0x100, RZ, 0xc0, !PT ;  /* 0x0000010039ff7812 */ /* 0x000fc6000780c0ff */
[----:B0-----:R-:W2:Y:S01]  /*113300*/  LDL.LU.64 R18, [R1+0x1690] ;  /* 0x0016900001127983 */ /* 0x001ea20000300a00 */
[----:B------:R-:W-:-:S09]  /*113310*/  PRMT R2, R38, 0x7772, RZ ;  /* 0x0000777226027816 */ /* 0x000fd200000000ff */
[----:B---3--:R0:W-:Y:S04]  /*113320*/  @P0 STG.E.U8 desc[UR4][R16.64], R2 ;  /* 0x0000000210000986 */ /* 0x0081e8000c101104 */
[----:B0-----:R-:W3:Y:S01]  /*113330*/  LDL.LU.64 R16, [R1+0x1680] ;  /* 0x0016800001107983 */ /* 0x001ee20000300a00 */
[----:B------:R-:W-:Y:S02]  /*113340*/  LOP3.LUT P0, RZ, R57, 0x80, RZ, 0xc0, !PT ;  /* 0x0000008039ff7812 */ /* 0x000fe4000780c0ff */
[----:B------:R-:W-:Y:S02]  /*113350*/  PRMT R38, R38, 0x7773, RZ ;  /* 0x0000777326267816 */ /* 0x000fe400000000ff */
[----:B------:R-:W-:-:S09]  /*113360*/  PRMT R2, R34, 0x7770, RZ ;  /* 0x0000777022027816 */ /* 0x000fd200000000ff */
[----:B----4-:R-:W-:Y:S01]  /*113370*/  @P0 STG.E.U8 desc[UR4][R32.64], R38 ;  /* 0x0000002620000986 */ /* 0x010fe2000c101104 */
        /* <DEDUP_REMOVED lines=10> */
[----:B------:R-:W-:-:S09]  /*113420*/  LOP3.LUT P1, RZ, R60, 0x40, RZ, 0xc0, !PT ;  /* 0x000000403cff7812 */ /* 0x000fd2000782c0ff */
[----:B------:R-:W-:Y:S01]  /*113430*/  @P0 STG.E.U8 desc[UR4][R54.64], R34 ;  /* 0x0000002236000986 */ /* 0x000fe2000c101104 */
[----:B------:R-:W-:Y:S02]  /*113440*/  LOP3.LUT P0, RZ, R57, 0x4, RZ, 0xc0, !PT ;  /* 0x0000000439ff7812 */ /* 0x000fe4000780c0ff */
[----:B0-----:R-:W-:Y:S02]  /*113450*/  PRMT R2, R30, 0x7770, RZ ;  /* 0x000077701e027816 */ /* 0x001fe400000000ff */
[C---:B------:R-:W-:Y:S02]  /*113460*/  LOP3.LUT P2, RZ, R60.reuse, 0x80, RZ, 0xc0, !PT ;  /* 0x000000803cff7812 */ /* 0x040fe4000784c0ff */
[C---:B------:R-:W-:Y:S02]  /*113470*/  LOP3.LUT P3, RZ, R60.reuse, 0x100, RZ, 0xc0, !PT ;  /* 0x000001003cff7812 */ /* 0x040fe4000786c0ff */
[----:B------:R-:W-:-:S05]  /*113480*/  LOP3.LUT P4, RZ, R60, 0x200, RZ, 0xc0, !PT ;  /* 0x000002003cff7812 */ /* 0x000fca000788c0ff */
[----:B------:R0:W-:Y:S01]  /*113490*/  @P0 STG.E.U8 desc[UR4][R52.64], R2 ;  /* 0x0000000234000986 */ /* 0x0001e2000c101104 */
[----:B------:R-:W-:Y:S02]  /*1134a0*/  LOP3.LUT P5, RZ, R60, 0x400, RZ, 0xc0, !PT ;  /* 0x000004003cff7812 */ /* 0x000fe400078ac0ff */
[----:B0-----:R-:W-:-:S05]  /*1134b0*/  PRMT R2, R30, 0x7771, RZ ;  /* 0x000077711e027816 */ /* 0x001fca00000000ff */
[----:B--2---:R0:W-:Y:S01]  /*1134c0*/  @P1 STG.E.U8 desc[UR4][R50.64], R2 ;  /* 0x0000000232001986 */ /* 0x0041e2000c101104 */
[----:B------:R-:W-:Y:S02]  /*1134d0*/  LOP3.LUT P6, RZ, R60, 0x800, RZ, 0xc0, !PT ;  /* 0x000008003cff7812 */ /* 0x000fe400078cc0ff */
        /* <DEDUP_REMOVED lines=34> */
[----:B------:R-:W2:Y:S02]  /*113700*/  LDL.LU.64 R32, [R1+0x1648] ;  /* 0x0016480001207983 */ /* 0x000ea40000300a00 */
[----:B------:R-:W-:-:S02]  /*113710*/  @P0 LOP3.LUT R58, R58, 0x40000000, RZ, 0xfc, !PT ;  /* 0x400000003a3a0812 */ /* 0x000fc400078efcff */
        /* <DEDUP_REMOVED lines=8> */
[----:B------:R-:W2:Y:S01]  /*1137a0*/  LDL.LU.64 R54, [R1+0x1628] ;  /* 0x0016280001367983 */ /* 0x000ea20000300a00 */
[----:B------:R-:W-:-:S02]  /*1137b0*/  LOP3.LUT P0, RZ, R60, 0x40000, RZ, 0xc0, !PT ;  /* 0x000400003cff7812 */ /* 0x000fc4000780c0ff */
[----:B------:R-:W-:Y:S01]  /*1137c0*/  LOP3.LUT P5, RZ, R60, 0x4000, RZ, 0xc0, !PT ;  /* 0x000040003cff7812 */ /* 0x000fe200078ac0ff */
[----:B------:R-:W2:Y:S10]  /*1137d0*/  LDL.LU.64 R52, [R1+0x1620] ;  /* 0x0016200001347983 */ /* 0x000eb40000300a00 */
[----:B------:R-:W-:-:S02]  /*1137e0*/  @P0 LOP3.LUT R57, R57, 0x1, RZ, 0xfc, !PT ;  /* 0x0000000139390812 */ /* 0x000fc400078efcff */
[C---:B------:R-:W-:Y:S02]  /*1137f0*/  LOP3.LUT P0, RZ, R60.reuse, 0x20000, RZ, 0xc0, !PT ;  /* 0x000200003cff7812 */ /* 0x040fe4000780c0ff */
[----:B------:R-:W-:Y:S02]  /*113800*/  LOP3.LUT R57, R57, 0xfffffffd, RZ, 0xc0, !PT ;  /* 0xfffffffd39397812 */ /* 0x000fe400078ec0ff */
[----:B------:R-:W-:Y:S02]  /*113810*/  PRMT R2, R39, 0x7770, RZ ;  /* 0x0000777027027816 */ /* 0x000fe400000000ff */
[----:B------:R-:W-:-:S03]  /*113820*/  LOP3.LUT P6, RZ, R60, 0x8000, RZ, 0xc0, !PT ;  /* 0x000080003cff7812 */ /* 0x000fc600078cc0ff */
[----:B---3--:R0:W-:Y:S04]  /*113830*/  @P4 STG.E.U8 desc[UR4][R50.64], R2 ;  /* 0x0000000232004986 */ /* 0x0081e8000c101104 */
[----:B------:R-:W-:Y:S02]  /*113840*/  @P0 LOP3.LUT R57, R57, 0x2, RZ, 0xfc, !PT ;  /* 0x0000000239390812 */ /* 0x000fe400078efcff */
[----:B------:R-:W-:Y:S02]  /*113850*/  LOP3.LUT P0, RZ, R60, 0x10000, RZ, 0xc0, !PT ;  /* 0x000100003cff7812 */ /* 0x000fe4000780c0ff */
[C---:B0-----:R-:W-:Y:S01]  /*113860*/  PRMT R2, R39.reuse, 0x7771, RZ ;  /* 0x0000777127027816 */ /* 0x041fe200000000ff */
[----:B------:R-:W3:Y:S04]  /*113870*/  LDL.LU.64 R50, [R1+0x1618] ;  /* 0x0016180001327983 */ /* 0x000ee80000300a00 */
[----:B----4-:R0:W-:Y:S02]  /*113880*/  @P5 STG.E.U8 desc[UR4][R48.64], R2 ;  /* 0x0000000230005986 */ /* 0x0101e4000c101104 */
[----:B0-----:R-:W-:-:S02]  /*113890*/  PRMT R2, R39, 0x7772, RZ ;  /* 0x0000777227027816 */ /* 0x001fc400000000ff */
[----:B------:R-:W4:Y:S01]  /*1138a0*/  LDL.LU.64 R48, [R1+0x1610] ;  /* 0x0016100001307983 */ /* 0x000f220000300a00 */
[----:B------:R-:W-:-:S03]  /*1138b0*/  PRMT R39, R39, 0x7773, RZ ;  /* 0x0000777327277816 */ /* 0x000fc600000000ff */
[----:B------:R0:W-:Y:S04]  /*1138c0*/  @P6 STG.E.U8 desc[UR4][R46.64], R2 ;  /* 0x000000022e006986 */ /* 0x0001e8000c101104 */
[----:B------:R1:W-:Y:S01]  /*1138d0*/  @P0 STG.E.U8 desc[UR4][R44.64], R39 ;  /* 0x000000272c000986 */ /* 0x0003e2000c101104 */
[----:B------:R-:W-:Y:S02]  /*1138e0*/  LOP3.LUT P0, RZ, R57, 0x2, RZ, 0xc0, !PT ;  /* 0x0000000239ff7812 */ /* 0x000fe4000780c0ff */
[----:B0-----:R-:W-:Y:S01]  /*1138f0*/  PRMT R2, R35, 0x7770, RZ ;  /* 0x0000777023027816 */ /* 0x001fe200000000ff */
[----:B------:R-:W4:Y:S04]  /*113900*/  LDL.LU.64 R46, [R1+0x1608] ;  /* 0x00160800012e7983 */ /* 0x000f280000300a00 */
[----:B-1----:R-:W4:Y:S06]  /*113910*/  LDL.LU.64 R44, [R1+0x1600] ;  /* 0x00160000012c7983 */ /* 0x002f2c0000300a00 */
[----:B------:R0:W-:Y:S01]  /*113920*/  @P0 STG.E.U8 desc[UR4][R18.64], R2 ;  /* 0x0000000212000986 */ /* 0x0001e2000c101104 */
[----:B------:R-:W-:-:S03]  /*113930*/  LOP3.LUT P0, RZ, R57, 0x1, RZ, 0xc0, !PT ;  /* 0x0000000139ff7812 */ /* 0x000fc6000780c0ff */
[----:B0-----:R-:W4:Y:S01]  /*113940*/  LDL.LU.64 R18, [R1+0x15f8] ;  /* 0x0015f80001127983 */ /* 0x001f220000300a00 */
[----:B------:R-:W-:-:S09]  /*113950*/  PRMT R2, R35, 0x7771, RZ ;  /* 0x0000777123027816 */ /* 0x000fd200000000ff */
[----:B--2---:R0:W-:Y:S04]  /*113960*/  @P0 STG.E.U8 desc[UR4][R16.64], R2 ;  /* 0x0000000210000986 */ /* 0x0041e8000c101104 */
[----:B0-----:R-:W2:Y:S01]  /*113970*/  LDL.LU.64 R16, [R1+0x15f0] ;  /* 0x0015f00001107983 */ /* 0x001ea20000300a00 */
[----:B------:R-:W-:Y:S02]  /*113980*/  LOP3.LUT P0, RZ, R58, 0x80000000, RZ, 0xc0, !PT ;  /* 0x800000003aff7812 */ /* 0x000fe4000780c0ff */
[C---:B------:R-:W-:Y:S01]  /*113990*/  PRMT R2, R35.reuse, 0x7772, RZ ;  /* 0x0000777223027816 */ /* 0x040fe200000000ff */
[----:B------:R-:W2:Y:S01]  /*1139a0*/  LDL.LU R3, [R1+0x448] ;  /* 0x0004480001037983 */ /* 0x000ea20000300800 */
[----:B------:R-:W-:-:S09]  /*1139b0*/  PRMT R35, R35, 0x7773, RZ ;  /* 0x0000777323237816 */ /* 0x000fd200000000ff */
[----:B------:R0:W-:Y:S01]  /*1139c0*/  @P0 STG.E.U8 desc[UR4][R32.64], R2 ;  /* 0x0000000220000986 */ /* 0x0001e2000c101104 */
[----:B------:R-:W-:-:S13]  /*1139d0*/  LOP3.LUT P0, RZ, R58, 0x40000000, RZ, 0xc0, !PT ;  /* 0x400000003aff7812 */ /* 0x000fda000780c0ff */
[----:B------:R-:W-:Y:S01]  /*1139e0*/  @P0 STG.E.U8 desc[UR4][R36.64], R35 ;  /* 0x0000002324000986 */ /* 0x000fe2000c101104 */
        /* <DEDUP_REMOVED lines=11> */
[C---:B------:R-:W-:Y:S02]  /*113aa0*/  LOP3.LUT P2, RZ, R60.reuse, 0x4000000, RZ, 0xc0, !PT ;  /* 0x040000003cff7812 */ /* 0x040fe4000784c0ff */
[----:B------:R-:W-:Y:S02]  /*113ab0*/  PRMT R31, R31, 0x7773, RZ ;  /* 0x000077731f1f7816 */ /* 0x000fe400000000ff */
[----:B------:R-:W-:Y:S02]  /*113ac0*/  LOP3.LUT P3, RZ, R60, 0x8000000, RZ, 0xc0, !PT ;  /* 0x080000003cff7812 */ /* 0x000fe4000786c0ff */
[----:B0-----:R-:W-:-:S05]  /*113ad0*/  PRMT R2, R27, 0x7770, RZ ;  /* 0x000077701b027816 */ /* 0x001fca00000000ff */
[----:B------:R-:W-:Y:S04]  /*113ae0*/  @P0 STG.E.U8 desc[UR4][R52.64], R31 ;  /* 0x0000001f34000986 */ /* 0x000fe8000c101104 */
[----:B---3--:R0:W-:Y:S01]  /*113af0*/  @P1 STG.E.U8 desc[UR4][R50.64], R2 ;  /* 0x0000000232001986 */ /* 0x0081e2000c101104 */
[C---:B------:R-:W-:Y:S02]  /*113b00*/  LOP3.LUT P4, RZ, R60.reuse, 0x10000000, RZ, 0xc0, !PT ;  /* 0x100000003cff7812 */ /* 0x040fe4000788c0ff */
[----:B------:R-:W-:Y:S02]  /*113b10*/  LOP3.LUT P5, RZ, R60, 0x20000000, RZ, 0xc0, !PT ;  /* 0x200000003cff7812 */ /* 0x000fe400078ac0ff */
[----:B0-----:R-:W-:-:S05]  /*113b20*/  PRMT R2, R27, 0x7771, RZ ;  /* 0x000077711b027816 */ /* 0x001fca00000000ff */
[----:B----4-:R0:W-:Y:S01]  /*113b30*/  @P2 STG.E.U8 desc[UR4][R48.64], R2 ;  /* 0x0000000230002986 */ /* 0x0101e2000c101104 */
        /* <DEDUP_REMOVED lines=42> */
[----:B------:R-:W-:Y:S01]  /*113de0*/  @P0 LOP3.LUT R58, R58, 0x800000, RZ, 0xfc, !PT ;  /* 0x008000003a3a0812 */ /* 0x000fe200078efcff */
[----:B------:R-:W2:Y:S01]  /*113df0*/  LDL.LU.64 R54, [R1+0x1590] ;  /* 0x0015900001367983 */ /* 0x000ea20000300a00 */
[----:B------:R-:W-:-:S02]  /*113e00*/  LOP3.LUT P0, RZ, R3, 0x20, RZ, 0xc0, !PT ;  /* 0x0000002003ff7812 */ /* 0x000fc4000780c0ff */
[----:B------:R-:W-:Y:S01]  /*113e10*/  LOP3.LUT R58, R58, 0xfeffffff, RZ, 0xc0, !PT ;  /* 0xfeffffff3a3a7812 */ /* 0x000fe200078ec0ff */
[----:B------:R-:W2:Y:S01]  /*113e20*/  LDL.LU.64 R52, [R1+0x1588] ;  /* 0x0015880001347983 */ /* 0x000ea20000300a00 */
[----:B------:R-:W-:-:S09]  /*113e30*/  LOP3.LUT P6, RZ, R3, 0x4, RZ, 0xc0, !PT ;  /* 0x0000000403ff7812 */ /* 0x000fd200078cc0ff */
[----:B------:R-:W-:Y:S02]  /*113e40*/  @P0 LOP3.LUT R58, R58, 0x1000000, RZ, 0xfc, !PT ;  /* 0x010000003a3a0812 */ /* 0x000fe400078efcff */
[----:B------:R-:W-:Y:S02]  /*113e50*/  LOP3.LUT P0, RZ, R3, 0x10, RZ, 0xc0, !PT ;  /* 0x0000001003ff7812 */ /* 0x000fe4000780c0ff */
[----:B------:R-:W-:Y:S02]  /*113e60*/  LOP3.LUT R58, R58, 0xfdffffff, RZ, 0xc0, !PT ;  /* 0xfdffffff3a3a7812 */ /* 0x000fe400078ec0ff */
[----:B------:R-:W-:Y:S02]  /*113e70*/  PRMT R20, R20, 0x7773, RZ ;  /* 0x0000777314147816 */ /* 0x000fe400000000ff */
[----:B------:R-:W-:-:S03]  /*113e80*/  PRMT R2, R12, 0x7770, RZ ;  /* 0x000077700c027816 */ /* 0x000fc600000000ff */
[----:B---3--:R0:W-:Y:S04]  /*113e90*/  @P4 STG.E.U8 desc[UR4][R50.64], R20 ;  /* 0x0000001432004986 */ /* 0x0081e8000c101104 */
[----:B------:R-:W-:Y:S01]  /*113ea0*/  @P0 LOP3.LUT R58, R58, 0x2000000, RZ, 0xfc, !PT ;  /* 0x020000003a3a0812 */ /* 0x000fe200078efcff */
[----:B----4-:R1:W-:Y:S01]  /*113eb0*/  @P5 STG.E.U8 desc[UR4][R48.64], R2 ;  /* 0x0000000230005986 */ /* 0x0103e2000c101104 */
[----:B------:R-:W-:-:S03]  /*113ec0*/  LOP3.LUT P0, RZ, R3, 0x8, RZ, 0xc0, !PT ;  /* 0x0000000803ff7812 */ /* 0x000fc6000780c0ff */
[----:B0-----:R-:W3:Y:S01]  /*113ed0*/  LDL.LU.64 R50, [R1+0x1580] ;  /* 0x0015800001327983 */ /* 0x001ee20000300a00 */
[----:B-1----:R-:W-:-:S03]  /*113ee0*/  PRMT R2, R12, 0x7771, RZ ;  /* 0x000077710c027816 */ /* 0x002fc600000000ff */
[----:B------:R-:W4:Y:S04]  /*113ef0*/  LDL.LU.64 R48, [R1+0x1578] ;  /* 0x0015780001307983 */ /* 0x000f280000300a00 */
[----:B------:R0:W-:Y:S02]  /*113f00*/  @P6 STG.E.U8 desc[UR4][R46.64], R2 ;  /* 0x000000022e006986 */ /* 0x0001e4000c101104 */
[----:B0-----:R-:W-:Y:S02]  /*113f10*/  PRMT R2, R12, 0x7772, RZ ;  /* 0x000077720c027816 */ /* 0x001fe400000000ff */
[----:B------:R-:W4:Y:S04]  /*113f20*/  LDL.LU.64 R46, [R1+0x1570] ;  /* 0x00157000012e7983 */ /* 0x000f280000300a00 */
[----:B------:R0:W-:Y:S01]  /*113f30*/  @P0 STG.E.U8 desc[UR4][R44.64], R2 ;  /* 0x000000022c000986 */ /* 0x0001e2000c101104 */
[----:B------:R-:W-:-:S02]  /*113f40*/  LOP3.LUT P0, RZ, R58, 0x2000000, RZ, 0xc0, !PT ;  /* 0x020000003aff7812 */ /* 0x000fc4000780c0ff */
[----:B------:R-:W-:Y:S01]  /*113f50*/  PRMT R12, R12, 0x7773, RZ ;  /* 0x000077730c0c7816 */ /* 0x000fe200000000ff */
[----:B0-----:R-:W4:Y:S10]  /*113f60*/  LDL.LU.64 R44, [R1+0x1568] ;  /* 0x00156800012c7983 */ /* 0x001f340000300a00 */
[----:B------:R0:W-:Y:S01]  /*113f70*/  @P0 STG.E.U8 desc[UR4][R18.64], R12 ;  /* 0x0000000c12000986 */ /* 0x0001e2000c101104 */
[----:B------:R-:W-:-:S02]  /*113f80*/  LOP3.LUT P0, RZ, R58, 0x1000000, RZ, 0xc0, !PT ;  /* 0x010000003aff7812 */ /* 0x000fc4000780c0ff */
[----:B------:R-:W-:Y:S01]  /*113f90*/  PRMT R2, R8, 0x7770, RZ ;  /* 0x0000777008027816 */ /* 0x000fe200000000ff */
[----:B0-----:R-:W4:Y:S10]  /*113fa0*/  LDL.LU.64 R18, [R1+0x1560] ;  /* 0x0015600001127983 */ /* 0x001f340000300a00 */
        /* <DEDUP_REMOVED lines=9> */
[----:B------:R-:W-:-:S11]  /*114040*/  PRMT R8, R8, 0x7773, RZ ;  /* 0x0000777308087816 */ /* 0x000fd600000000ff */
        /* <DEDUP_REMOVED lines=11> */
[C---:B0-----:R-:W-:Y:S02]  /*114100*/  PRMT R2, R4.reuse, 0x7772, RZ ;  /* 0x0000777204027816 */ /* 0x041fe400000000ff */
[----:B------:R-:W-:-:S03]  /*114110*/  PRMT R4, R4, 0x7773, RZ ;  /* 0x0000777304047816 */ /* 0x000fc600000000ff */
[----:B------:R0:W-:Y:S01]  /*114120*/  @P0 STG.E.U8 desc[UR4][R52.64], R2 ;  /* 0x0000000234000986 */ /* 0x0001e2000c101104 */
[----:B------:R-:W-:-:S03]  /*114130*/  LOP3.LUT P4, RZ, R3, 0x8000, RZ, 0xc0, !PT ;  /* 0x0000800003ff7812 */ /* 0x000fc6000788c0ff */
[----:B---3--:R-:W-:Y:S01]  /*114140*/  @P1 STG.E.U8 desc[UR4][R50.64], R4 ;  /* 0x0000000432001986 */ /* 0x008fe2000c101104 */
[----:B0-----:R-:W-:-:S05]  /*114150*/  PRMT R2, R21, 0x7770, RZ ;  /* 0x0000777015027816 */ /* 0x001fca00000000ff */
[----:B----4-:R0:W-:Y:S01]  /*114160*/  @P2 STG.E.U8 desc[UR4][R48.64], R2 ;  /* 0x0000000230002986 */ /* 0x0101e2000c101104 */
[C---:B------:R-:W-:Y:S02]  /*114170*/  LOP3.LUT P5, RZ, R3.reuse, 0x10000, RZ, 0xc0, !PT ;  /* 0x0001000003ff7812 */ /* 0x040fe400078ac0ff */
[----:B------:R-:W-:Y:S02]  /*114180*/  LOP3.LUT P6, RZ, R3, 0x20000, RZ, 0xc0, !PT ;  /* 0x0002000003ff7812 */ /* 0x000fe400078cc0ff */
[----:B0-----:R-:W-:-:S05]  /*114190*/  PRMT R2, R21, 0x7771, RZ ;  /* 0x0000777115027816 */ /* 0x001fca00000000ff */
[----:B------:R0:W-:Y:S02]  /*1141a0*/  @P3 STG.E.U8 desc[UR4][R46.64], R2 ;  /* 0x000000022e003986 */ /* 0x0001e4000c101104 */
[C---:B0-----:R-:W-:Y:S02]  /*1141b0*/  PRMT R2, R21.reuse, 0x7772, RZ ;  /* 0x0000777215027816 */ /* 0x041fe400000000ff */
[----:B------:R-:W-:-:S03]  /*1141c0*/  PRMT R21, R21, 0x7773, RZ ;  /* 0x0000777315157816 */ /* 0x000fc600000000ff */
[----:B------:R0:W-:Y:S04]  /*1141d0*/  @P4 STG.E.U8 desc[UR4][R44.64], R2 ;  /* 0x000000022c004986 */ /* 0x0001e8000c101104 */
[----:B------:R-:W-:Y:S01]  /*1141e0*/  @P5 STG.E.U8 desc[UR4][R18.64], R21 ;  /* 0x0000001512005986 */ /* 0x000fe2000c101104 */
        /* <DEDUP_REMOVED lines=31> */
[----:B------:R-:W-:Y:S01]  /*1143e0*/  LOP3.LUT P4, RZ, R3, 0x80000, RZ, 0xc0, !PT ;  /* 0x0008000003ff7812 */ /* 0x000fe2000788c0ff */
[----:B--2---:R0:W-:Y:S04]  /*1143f0*/  @P3 STG.E.U8 desc[UR4][R16.64], R2 ;  /* 0x0000000210003986 */ /* 0x0041e8000c101104 */
[----:B0-----:R-:W2:Y:S04]  /*114400*/  LDL.LU.64 R16, [R1+0x1520] ;  /* 0x0015200001107983 */ /* 0x001ea80000300a00 */
[----:B------:R-:W2:Y:S04]  /*114410*/  LDL.LU.64 R32, [R1+0x1518] ;  /* 0x0015180001207983 */ /* 0x000ea80000300a00 */
[----:B------:R-:W2:Y:S04]  /*114420*/  LDL.LU.64 R36, [R1+0x1510] ;  /* 0x0015100001247983 */ /* 0x000ea80000300a00 */
[----:B------:R-:W2:Y:S04]  /*114430*/  LDL.LU.64 R42, [R1+0x1508] ;  /* 0x00150800012a7983 */ /* 0x000ea80000300a00 */
[----:B------:R-:W2:Y:S01]  /*114440*/  LDL.LU.64 R40, [R1+0x1500] ;  /* 0x0015000001287983 */ /* 0x000ea20000300a00 */
[----:B------:R-:W-:-:S03]  /*114450*/  @P0 LOP3.LUT R58, R58, 0x10000, RZ, 0xfc, !PT ;  /* 0x000100003a3a0812 */ /* 0x000fc600078efcff */
[----:B------:R-:W2:Y:S01]  /*114460*/  LDL.LU.64 R54, [R1+0x14f8] ;  /* 0x0014f80001367983 */ /* 0x000ea20000300a00 */
[C---:B------:R-:W-:Y:S02]  /*114470*/  LOP3.LUT P0, RZ, R3.reuse, 0x800000, RZ, 0xc0, !PT ;  /* 0x0080000003ff7812 */ /* 0x040fe4000780c0ff */
[C---:B------:R-:W-:Y:S01]  /*114480*/  LOP3.LUT P5, RZ, R3.reuse, 0x100000, RZ, 0xc0, !PT ;  /* 0x0010000003ff7812 */ /* 0x040fe200078ac0ff */
[----:B------:R-:W2:Y:S01]  /*114490*/  LDL.LU.64 R52, [R1+0x14f0] ;  /* 0x0014f00001347983 */ /* 0x000ea20000300a00 */
[----:B------:R-:W-:Y:S02]  /*1144a0*/  LOP3.LUT P6, RZ, R3, 0x200000, RZ, 0xc0, !PT ;  /* 0x0020000003ff7812 */ /* 0x000fe400078cc0ff */
[----:B------:R-:W-:Y:S02]  /*1144b0*/  LOP3.LUT R58, R58, 0xfffdffff, RZ, 0xc0, !PT ;  /* 0xfffdffff3a3a7812 */ /* 0x000fe400078ec0ff */
[C---:B------:R-:W-:Y:S02]  /*1144c0*/  PRMT R2, R13.reuse, 0x7772, RZ ;  /* 0x000077720d027816 */ /* 0x040fe400000000ff */
[----:B------:R-:W-:-:S03]  /*1144d0*/  PRMT R13, R13, 0x7773, RZ ;  /* 0x000077730d0d7816 */ /* 0x000fc600000000ff */
[----:B------:R-:W-:Y:S01]  /*1144e0*/  @P0 LOP3.LUT R58, R58, 0x20000, RZ, 0xfc, !PT ;  /* 0x000200003a3a0812 */ /* 0x000fe200078efcff */
[----:B---3--:R0:W-:Y:S01]  /*1144f0*/  @P4 STG.E.U8 desc[UR4][R50.64], R2 ;  /* 0x0000000232004986 */ /* 0x0081e2000c101104 */
[----:B------:R-:W-:-:S03]  /*114500*/  LOP3.LUT P0, RZ, R3, 0x400000, RZ, 0xc0, !PT ;  /* 0x0040000003ff7812 */ /* 0x000fc6000780c0ff */
[----:B----4-:R1:W-:Y:S01]  /*114510*/  @P5 STG.E.U8 desc[UR4][R48.64], R13 ;  /* 0x0000000d30005986 */ /* 0x0103e2000c101104 */
[----:B0-----:R-:W-:-:S03]  /*114520*/  PRMT R2, R9, 0x7770, RZ ;  /* 0x0000777009027816 */ /* 0x001fc600000000ff */
[----:B------:R-:W3:Y:S04]  /*114530*/  LDL.LU.64 R50, [R1+0x14e8] ;  /* 0x0014e80001327983 */ /* 0x000ee80000300a00 */
[----:B------:R0:W-:Y:S04]  /*114540*/  @P6 STG.E.U8 desc[UR4][R46.64], R2 ;  /* 0x000000022e006986 */ /* 0x0001e8000c101104 */
[----:B-1----:R-:W4:Y:S01]  /*114550*/  LDL.LU.64 R48, [R1+0x14e0] ;  /* 0x0014e00001307983 */ /* 0x002f220000300a00 */
[----:B0-----:R-:W-:-:S03]  /*114560*/  PRMT R2, R9, 0x7771, RZ ;  /* 0x0000777109027816 */ /* 0x001fc600000000ff */
[----:B------:R-:W4:Y:S04]  /*114570*/  LDL.LU.64 R46, [R1+0x14d8] ;  /* 0x0014d800012e7983 */ /* 0x000f280000300a00 */
[----:B------:R0:W-:Y:S04]  /*114580*/  @P0 STG.E.U8 desc[UR4][R44.64], R2 ;  /* 0x000000022c000986 */ /* 0x0001e8000c101104 */
[----:B0-----:R-:W4:Y:S01]  /*114590*/  LDL.LU.64 R44, [R1+0x14d0] ;  /* 0x0014d000012c7983 */ /* 0x001f220000300a00 */
[----:B------:R-:W-:Y:S02]  /*1145a0*/  LOP3.LUT P0, RZ, R58, 0x20000, RZ, 0xc0, !PT ;  /* 0x000200003aff7812 */ /* 0x000fe4000780c0ff */
[----:B------:R-:W-:-:S02]  /*1145b0*/  PRMT R2, R9, 0x7772, RZ ;  /* 0x0000777209027816 */ /* 0x000fc400000000ff */
[----:B------:R-:W-:-:S09]  /*1145c0*/  PRMT R9, R9, 0x7773, RZ ;  /* 0x0000777309097816 */ /* 0x000fd200000000ff */
[----:B------:R0:W-:Y:S01]  /*1145d0*/  @P0 STG.E.U8 desc[UR4][R18.64], R2 ;  /* 0x0000000212000986 */ /* 0x0001e2000c101104 */
[----:B------:R-:W-:-:S03]  /*1145e0*/  LOP3.LUT P0, RZ, R58, 0x10000, RZ, 0xc0, !PT ;  /* 0x000100003aff7812 */ /* 0x000fc6000780c0ff */
[----:B0-----:R-:W4:Y:S01]  /*1145f0*/  LDL.LU.64 R18, [R1+0x14c8] ;  /* 0x0014c80001127983 */ /* 0x001f220000300a00 */
[----:B------:R-:W-:Y:S02]  /*114600*/  PRMT R2, R5, 0x7770, RZ ;  /* 0x0000777005027816 */ /* 0x000fe400000000ff */
[----:B------:R-:W-:Y:S02]  /*114610*/  LOP3.LUT P1, RZ, R3, 0x80000000, RZ, 0xc0, !PT ;  /* 0x8000000003ff7812 */ /* 0x000fe4000782c0ff */
[C---:B------:R-:W-:Y:S02]  /*114620*/  LOP3.LUT P2, RZ, R60.reuse, 0x1, RZ, 0xc0, !PT ;  /* 0x000000013cff7812 */ /* 0x040fe4000784c0ff */
[----:B------:R-:W-:-:S03]  /*114630*/  LOP3.LUT P3, RZ, R60, 0x2, RZ, 0xc0, !PT ;  /* 0x000000023cff7812 */ /* 0x000fc6000786c0ff */
[----:B--2---:R0:W-:Y:S04]  /*114640*/  @P0 STG.E.U8 desc[UR4][R16.64], R9 ;  /* 0x0000000910000986 */ /* 0x0041e8000c101104 */
[----:B0-----:R-:W2:Y:S01]  /*114650*/  LDL.LU.64 R16, [R1+0x14c0] ;  /* 0x0014c00001107983 */ /* 0x001ea20000300a00 */
        /* <DEDUP_REMOVED lines=18> */
[C---:B0-----:R-:W-:Y:S02]  /*114780*/  PRMT R2, R22.reuse, 0x7772, RZ ;  /* 0x0000777216027816 */ /* 0x041fe400000000ff */
[----:B------:R-:W-:-:S03]  /*114790*/  PRMT R22, R22, 0x7773, RZ ;  /* 0x0000777316167816 */ /* 0x000fc600000000ff */
[----:B---3--:R0:W-:Y:S04]  /*1147a0*/  @P1 STG.E.U8 desc[UR4][R50.64], R2 ;  /* 0x0000000232001986 */ /* 0x0081e8000c101104 */
[----:B----4-:R-:W-:Y:S01]  /*1147b0*/  @P2 STG.E.U8 desc[UR4][R48.64], R22 ;  /* 0x0000001630002986 */ /* 0x010fe2000c101104 */
[----:B0-----:R-:W-:-:S05]  /*1147c0*/  PRMT R2, R14, 0x7770, RZ ;  /* 0x000077700e027816 */ /* 0x001fca00000000ff */
[----:B------:R0:W-:Y:S02]  /*1147d0*/  @P3 STG.E.U8 desc[UR4][R46.64], R2 ;  /* 0x000000022e003986 */ /* 0x0001e4000c101104 */
[----:B0-----:R-:W-:-:S05]  /*1147e0*/  PRMT R2, R14, 0x7771, RZ ;  /* 0x000077710e027816 */ /* 0x001fca00000000ff */
[----:B------:R0:W-:Y:S04]  /*1147f0*/  @P4 STG.E.U8 desc[UR4][R44.64], R2 ;  /* 0x000000022c004986 */ /* 0x0001e8000c101104 */
[----:B0-----:R-:W3:Y:S04]  /*114800*/  LDL.LU.64 R44, [R1+0x14b8] ;  /* 0x0014b800012c7983 */ /* 0x001ee80000300a00 */
[----:B------:R-:W4:Y:S04]  /*114810*/  LDL.LU.64 R52, [R1+0x14b0] ;  /* 0x0014b00001347983 */ /* 0x000f280000300a00 */
[----:B------:R-:W4:Y:S01]  /*114820*/  LDL.LU.64 R50, [R1+0x14a8] ;  /* 0x0014a80001327983 */ /* 0x000f220000300a00 */
[----:B------:R-:W-:-:S03]  /*114830*/  LOP3.LUT P5, RZ, R60, 0x8, RZ, 0xc0, !PT ;  /* 0x000000083cff7812 */ /* 0x000fc600078ac0ff */
[----:B------:R-:W4:Y:S04]  /*114840*/  LDL.LU.64 R48, [R1+0x14a0] ;  /* 0x0014a00001307983 */ /* 0x000f280000300a00 */
[----:B------:R-:W4:Y:S01]  /*114850*/  LDL.LU.64 R46, [R1+0x1498] ;  /* 0x00149800012e7983 */ /* 0x000f220000300a00 */
[----:B------:R-:W-:Y:S02]  /*114860*/  PRMT R2, R14, 0x7772, RZ ;  /* 0x000077720e027816 */ /* 0x000fe400000000ff */
[----:B------:R-:W-:-:S03]  /*114870*/  LOP3.LUT P6, RZ, R60, 0x10, RZ, 0xc0, !PT ;  /* 0x000000103cff7812 */ /* 0x000fc600078cc0ff */
[----:B------:R0:W-:Y:S01]  /*114880*/  @P5 STG.E.U8 desc[UR4][R18.64], R2 ;  /* 0x0000000212005986 */ /* 0x0001e2000c101104 */
[----:B------:R-:W-:-:S03]  /*114890*/  PRMT R14, R14, 0x7773, RZ ;  /* 0x000077730e0e7816 */ /* 0x000fc600000000ff */
[----:B0-----:R-:W4:Y:S06]  /*1148a0*/  LDL.LU.64 R18, [R1+0x1490] ;  /* 0x0014900001127983 */ /* 0x001f2c0000300a00 */
[----:B--2---:R0:W-:Y:S04]  /*1148b0*/  @P6 STG.E.U8 desc[UR4][R16.64], R14 ;  /* 0x0000000e10006986 */ /* 0x0041e8000c101104 */
[----:B0-----:R-:W2:Y:S01]  /*1148c0*/  LDL.LU.64 R16, [R1+0x1488] ;  /* 0x0014880001107983 */ /* 0x001ea20000300a00 */
        /* <DEDUP_REMOVED lines=8> */
[----:B------:R-:W-:Y:S02]  /*114950*/  LOP3.LUT P3, RZ, R60, 0x20, RZ, 0xc0, !PT ;  /* 0x000000203cff7812 */ /* 0x000fe4000786c0ff */
[----:B------:R-:W-:-:S07]  /*114960*/  PRMT R2, R10, 0x7770, RZ ;  /* 0x000077700a027816 */ /* 0x000fce00000000ff */
        /* <DEDUP_REMOVED lines=12> */
[----:B------:R-:W-:Y:S01]  /*114a30*/  LOP3.LUT P4, RZ, R60, 0x40, RZ, 0xc0, !PT ;  /* 0x000000403cff7812 */ /* 0x000fe2000788c0ff */
[----:B---3--:R0:W-:Y:S04]  /*114a40*/  @P3 STG.E.U8 desc[UR4][R44.64], R2 ;  /* 0x000000022c003986 */ /* 0x0081e8000c101104 */
[----:B0-----:R-:W3:Y:S04]  /*114a50*/  LDL.LU.64 R44, [R1+0x1480] ;  /* 0x00148000012c7983 */ /* 0x001ee80000300a00 */
[----:B------:R-:W3:Y:S04]  /*114a60*/  LDL.LU.64 R32, [R1+0x1478] ;  /* 0x0014780001207983 */ /* 0x000ee80000300a00 */
[----:B------:R-:W3:Y:S01]  /*114a70*/  LDL.LU.64 R36, [R1+0x1470] ;  /* 0x0014700001247983 */ /* 0x000ee20000300a00 */
[----:B------:R-:W-:-:S03]  /*114a80*/  @P0 LOP3.LUT R58, R58, 0x100, RZ, 0xfc, !PT ;  /* 0x000001003a3a0812 */ /* 0x000fc600078efcff */
[----:B------:R-:W3:Y:S01]  /*114a90*/  LDL.LU.64 R42, [R1+0x1468] ;  /* 0x00146800012a7983 */ /* 0x000ee20000300a00 */
[C---:B------:R-:W-:Y:S02]  /*114aa0*/  LOP3.LUT P0, RZ, R60.reuse, 0x400, RZ, 0xc0, !PT ;  /* 0x000004003cff7812 */ /* 0x040fe4000780c0ff */
[----:B------:R-:W-:Y:S01]  /*114ab0*/  LOP3.LUT P5, RZ, R60, 0x80, RZ, 0xc0, !PT ;  /* 0x000000803cff7812 */ /* 0x000fe200078ac0ff */
[----:B------:R-:W3:Y:S01]  /*114ac0*/  LDL.LU.64 R40, [R1+0x1460] ;  /* 0x0014600001287983 */ /* 0x000ee20000300a00 */
[----:B------:R-:W-:Y:S02]  /*114ad0*/  LOP3.LUT R58, R58, 0xfffffdff, RZ, 0xc0, !PT ;  /* 0xfffffdff3a3a7812 */ /* 0x000fe400078ec0ff */
[----:B------:R-:W-:Y:S01]  /*114ae0*/  PRMT R2, R10, 0x7771, RZ ;  /* 0x000077710a027816 */ /* 0x000fe200000000ff */
[----:B------:R-:W3:Y:S01]  /*114af0*/  LDL.LU.64 R54, [R1+0x1458] ;  /* 0x0014580001367983 */ /* 0x000ee20000300a00 */
[----:B------:R-:W-:-:S03]  /*114b00*/  LOP3.LUT P6, RZ, R60, 0x100, RZ, 0xc0, !PT ;  /* 0x000001003cff7812 */ /* 0x000fc600078cc0ff */
[----:B----4-:R0:W-:Y:S02]  /*114b10*/  @P4 STG.E.U8 desc[UR4][R52.64], R2 ;  /* 0x0000000234004986 */ /* 0x0101e4000c101104 */
[----:B------:R-:W-:Y:S02]  /*114b20*/  @P0 LOP3.LUT R58, R58, 0x200, RZ, 0xfc, !PT ;  /* 0x000002003a3a0812 */ /* 0x000fe400078efcff */
[----:B------:R-:W-:Y:S02]  /*114b30*/  LOP3.LUT P0, RZ, R60, 0x200, RZ, 0xc0, !PT ;  /* 0x000002003cff7812 */ /* 0x000fe4000780c0ff */
[C---:B0-----:R-:W-:Y:S01]  /*114b40*/  PRMT R2, R10.reuse, 0x7772, RZ ;  /* 0x000077720a027816 */ /* 0x041fe200000000ff */
[----:B------:R-:W4:Y:S01]  /*114b50*/  LDL.LU.64 R52, [R1+0x1450] ;  /* 0x0014500001347983 */ /* 0x000f220000300a00 */
[----:B------:R-:W-:-:S03]  /*114b60*/  PRMT R10, R10, 0x7773, RZ ;  /* 0x000077730a0a7816 */ /* 0x000fc600000000ff */
[----:B------:R0:W-:Y:S04]  /*114b70*/  @P5 STG.E.U8 desc[UR4][R50.64], R2 ;  /* 0x0000000232005986 */ /* 0x0001e8000c101104 */
[----:B------:R1:W-:Y:S01]  /*114b80*/  @P6 STG.E.U8 desc[UR4][R48.64], R10 ;  /* 0x0000000a30006986 */ /* 0x0003e2000c101104 */
[----:B0-----:R-:W-:-:S03]  /*114b90*/  PRMT R2, R6, 0x7770, RZ ;  /* 0x0000777006027816 */ /* 0x001fc600000000ff */
[----:B------:R-:W4:Y:S04]  /*114ba0*/  LDL.LU.64 R50, [R1+0x1448] ;  /* 0x0014480001327983 */ /* 0x000f280000300a00 */
[----:B------:R0:W-:Y:S01]  /*114bb0*/  @P0 STG.E.U8 desc[UR4][R46.64], R2 ;  /* 0x000000022e000986 */ /* 0x0001e2000c101104 */
[----:B------:R-:W-:-:S03]  /*114bc0*/  LOP3.LUT P0, RZ, R58, 0x200, RZ, 0xc0, !PT ;  /* 0x000002003aff7812 */ /* 0x000fc6000780c0ff */
[----:B-1----:R-:W4:Y:S01]  /*114bd0*/  LDL.LU.64 R48, [R1+0x1440] ;  /* 0x0014400001307983 */ /* 0x002f220000300a00 */
[----:B0-----:R-:W-:-:S03]  /*114be0*/  PRMT R2, R6, 0x7771, RZ ;  /* 0x0000777106027816 */ /* 0x001fc600000000ff */
[----:B------:R-:W4:Y:S06]  /*114bf0*/  LDL.LU.64 R46, [R1+0x1438] ;  /* 0x00143800012e7983 */ /* 0x000f2c0000300a00 */
[----:B------:R0:W-:Y:S01]  /*114c00*/  @P0 STG.E.U8 desc[UR4][R18.64], R2 ;  /* 0x0000000212000986 */ /* 0x0001e2000c101104 */
[----:B------:R-:W-:Y:S02]  /*114c10*/  LOP3.LUT P0, RZ, R58, 0x100, RZ, 0xc0, !PT ;  /* 0x000001003aff7812 */ /* 0x000fe4000780c0ff */
[----:B0-----:R-:W-:Y:S01]  /*114c20*/  PRMT R2, R6, 0x7772, RZ ;  /* 0x0000777206027816 */ /* 0x001fe200000000ff */
[----:B------:R-:W4:Y:S10]  /*114c30*/  LDL.LU.64 R18, [R1+0x1430] ;  /* 0x0014300001127983 */ /* 0x000f340000300a00 */
[----:B--2---:R0:W-:Y:S04]  /*114c40*/  @P0 STG.E.U8 desc[UR4][R16.64], R2 ;  /* 0x0000000210000986 */ /* 0x0041e8000c101104 */
[----:B0-----:R-:W2:Y:S01]  /*114c50*/  LDL.LU.64 R16, [R1+0x1428] ;  /* 0x0014280001107983 */ /* 0x001ea20000300a00 */
[----:B------:R-:W-:-:S02]  /*114c60*/  LOP3.LUT P0, RZ, R58, 0x80, RZ, 0xc0, !PT ;  /* 0x000000803aff7812 */ /* 0x000fc4000780c0ff */
[----:B------:R-:W-:Y:S02]  /*114c70*/  PRMT R6, R6, 0x7773, RZ ;  /* 0x0000777306067816 */ /* 0x000fe400000000ff */
[----:B------:R-:W-:Y:S02]  /*114c80*/  PRMT R2, R23, 0x7770, RZ ;  /* 0x0000777017027816 */ /* 0x000fe400000000ff */
[C---:B------:R-:W-:Y:S02]  /*114c90*/  LOP3.LUT P1, RZ, R60.reuse, 0x40000, RZ, 0xc0, !PT ;  /* 0x000400003cff7812 */ /* 0x040fe4000782c0ff */
[C---:B------:R-:W-:Y:S02]  /*114ca0*/  LOP3.LUT P2, RZ, R60.reuse, 0x80000, RZ, 0xc0, !PT ;  /* 0x000800003cff7812 */ /* 0x040fe4000784c0ff */
[C---:B------:R-:W-:Y:S02]  /*114cb0*/  LOP3.LUT P3, RZ, R60.reuse, 0x100000, RZ, 0xc0, !PT ;  /* 0x001000003cff7812 */ /* 0x040fe4000786c0ff */
[----:B------:R-:W-:-:S02]  /*114cc0*/  LOP3.LUT P4, RZ, R60, 0x200000, RZ, 0xc0, !PT ;  /* 0x002000003cff7812 */ /* 0x000fc4000788c0ff */
[C---:B------:R-:W-:Y:S02]  /*114cd0*/  LOP3.LUT P5, RZ, R60.reuse, 0x400000, RZ, 0xc0, !PT ;  /* 0x004000003cff7812 */ /* 0x040fe400078ac0ff */
[----:B------:R-:W-:Y:S01]  /*114ce0*/  LOP3.LUT P6, RZ, R60, 0x800000, RZ, 0xc0, !PT ;  /* 0x008000003cff7812 */ /* 0x000fe200078cc0ff */
[----:B---3--:R0:W-:Y:S01]  /*114cf0*/  @P0 STG.E.U8 desc[UR4][R44.64], R6 ;  /* 0x000000062c000986 */ /* 0x0081e2000c101104 */
[----:B------:R-:W-:-:S03]  /*114d00*/  LOP3.LUT P0, RZ, R58, 0x40, RZ, 0xc0, !PT ;  /* 0x000000403aff7812 */ /* 0x000fc6000780c0ff */
[----:B0-----:R-:W3:Y:S10]  /*114d10*/  LDL.LU R45, [R1+0x450] ;  /* 0x00045000012d7983 */ /* 0x001ef40000300800 */
[----:B------:R0:W-:Y:S01]  /*114d20*/  @P0 STG.E.U8 desc[UR4][R32.64], R2 ;  /* 0x0000000220000986 */ /* 0x0001e2000c101104 */
[----:B------:R-:W-:-:S03]  /*114d30*/  LOP3.LUT P0, RZ, R58, 0x20, RZ, 0xc0, !PT ;  /* 0x000000203aff7812 */ /* 0x000fc6000780c0ff */
[----:B------:R-:W3:Y:S01]  /*114d40*/  LDL.LU R3, [R1+0x454] ;  /* 0x0004540001037983 */ /* 0x000ee20000300800 */
[----:B0-----:R-:W-:-:S09]  /*114d50*/  PRMT R2, R23, 0x7771, RZ ;  /* 0x0000777117027816 */ /* 0x001fd200000000ff */
        /* <DEDUP_REMOVED lines=9> */
[----:B------:R0:W-:Y:S02]  /*114df0*/  @P0 STG.E.U8 desc[UR4][R54.64], R2 ;  /* 0x0000000236000986 */ /* 0x0001e4000c101104 */
[----:B0-----:R-:W-:-:S05]  /*114e00*/  PRMT R2, R15, 0x7771, RZ ;  /* 0x000077710f027816 */ /* 0x001fca00000000ff */
        /* <DEDUP_REMOVED lines=21> */
[----:B------:R-:W-:Y:S02]  /*114f60*/  LOP3.LUT P4, RZ, R60, 0x2000000, RZ, 0xc0, !PT ;  /* 0x020000003cff7812 */ /* 0x000fe4000788c0ff */
[----:B---3--:R-:W-:-:S05]  /*114f70*/  LOP3.LUT P0, RZ, R45, 0x10, RZ, 0xc0, !PT ;  /* 0x000000102dff7812 */ /* 0x008fca000780c0ff */
[----:B--2---:R0:W-:Y:S04]  /*114f80*/  @P3 STG.E.U8 desc[UR4][R16.64], R11 ;  /* 0x0000000b10003986 */ /* 0x0041e8000c101104 */
[----:B0-----:R-:W2:Y:S01]  /*114f90*/  LDL.LU.64 R16, [R1+0x13f0] ;  /* 0x0013f00001107983 */ /* 0x001ea20000300a00 */
[----:B------:R-:W-:-:S03]  /*114fa0*/  LOP3.LUT R3, R3, 0xfbffffff, RZ, 0xc0, !PT ;  /* 0xfbffffff03037812 */ /* 0x000fc600078ec0ff */
[----:B------:R-:W3:Y:S01]  /*114fb0*/  LDL.LU.64 R24, [R1+0x13e8] ;  /* 0x0013e80001187983 */ /* 0x000ee20000300a00 */
        /* <DEDUP_REMOVED lines=22> */
[----:B------:R-:W-:-:S11]  /*115120*/  LOP3.LUT P5, RZ, R60, 0x4000000, RZ, 0xc0, !PT ;  /* 0x040000003cff7812 */ /* 0x000fd600078ac0ff */
        /* <DEDUP_REMOVED lines=8> */
[----:B------:R-:W4:Y:S01]  /*1151b0*/  LDL.LU R60, [R1+0x6f0] ;  /* 0x0006f000013c7983 */ /* 0x000f220000300800 */
[----:B0-----:R-:W-:-:S03]  /*1151c0*/  PRMT R2, R7, 0x7771, RZ ;  /* 0x0000777107027816 */ /* 0x001fc600000000ff */
[----:B------:R-:W4:Y:S04]  /*1151d0*/  LDL.LU.64 R54, [R1+0x13c0] ;  /* 0x0013c00001367983 */ /* 0x000f280000300a00 */
[----:B------:R0:W-:Y:S04]  /*1151e0*/  @P5 STG.E.U8 desc[UR4][R50.64], R2 ;  /* 0x0000000232005986 */ /* 0x0001e8000c101104 */
[----:B------:R-:W4:Y:S01]  /*1151f0*/  LDL.LU.64 R52, [R1+0x13b8] ;  /* 0x0013b80001347983 */ /* 0x000f220000300a00 */
[----:B0-----:R-:W-:-:S03]  /*115200*/  PRMT R2, R7, 0x7772, RZ ;  /* 0x0000777207027816 */ /* 0x001fc600000000ff */
[----:B------:R-:W4:Y:S01]  /*115210*/  LDL.LU.64 R50, [R1+0x13b0] ;  /* 0x0013b00001327983 */ /* 0x000f220000300a00 */
[----:B------:R-:W-:-:S03]  /*115220*/  PRMT R7, R7, 0x7773, RZ ;  /* 0x0000777307077816 */ /* 0x000fc600000000ff */
[----:B------:R0:W-:Y:S04]  /*115230*/  @P6 STG.E.U8 desc[UR4][R48.64], R2 ;  /* 0x0000000230006986 */ /* 0x0001e8000c101104 */
[----:B------:R1:W-:Y:S01]  /*115240*/  @P0 STG.E.U8 desc[UR4][R46.64], R7 ;  /* 0x000000072e000986 */ /* 0x0003e2000c101104 */
[C---:B------:R-:W-:Y:S02]  /*115250*/  LOP3.LUT P0, RZ, R58.reuse, 0x2, RZ, 0xc0, !PT ;  /* 0x000000023aff7812 */ /* 0x040fe4000780c0ff */
[----:B0-----:R-:W-:Y:S01]  /*115260*/  PRMT R2, R41, 0x7770, RZ ;  /* 0x0000777029027816 */ /* 0x001fe200000000ff */
[----:B------:R-:W4:Y:S04]  /*115270*/  LDL.LU.64 R48, [R1+0x13a8] ;  /* 0x0013a80001307983 */ /* 0x000f280000300a00 */
[----:B-1----:R-:W4:Y:S06]  /*115280*/  LDL.LU.64 R46, [R1+0x13a0] ;  /* 0x0013a000012e7983 */ /* 0x002f2c0000300a00 */
[----:B------:R0:W-:Y:S01]  /*115290*/  @P0 STG.E.U8 desc[UR4][R18.64], R2 ;  /* 0x0000000212000986 */ /* 0x0001e2000c101104 */
[----:B------:R-:W-:-:S03]  /*1152a0*/  LOP3.LUT P0, RZ, R58, 0x1, RZ, 0xc0, !PT ;  /* 0x000000013aff7812 */ /* 0x000fc6000780c0ff */
[----:B0-----:R-:W4:Y:S04]  /*1152b0*/  LDL.LU.64 R18, [R1+0x1398] ;  /* 0x0013980001127983 */ /* 0x001f280000300a00 */
[----:B------:R-:W4:Y:S01]  /*1152c0*/  LDL.LU R44, [R1+0x7d0] ;  /* 0x0007d000012c7983 */ /* 0x000f220000300800 */
        /* <DEDUP_REMOVED lines=23> */
[----:B------:R-:W3:Y:S04]  /*115440*/  LDL.LU.64 R40, [R1+0x1388] ;  /* 0x0013880001287983 */ /* 0x000ee80000300a00 */
[----:B----4-:R0:W-:Y:S01]  /*115450*/  @P0 STG.E.U8 desc[UR4][R54.64], R2 ;  /* 0x0000000236000986 */ /* 0x0101e2000c101104 */
[----:B------:R-:W-:-:S02]  /*115460*/  LOP3.LUT P4, RZ, R45, 0x100, RZ, 0xc0, !PT ;  /* 0x000001002dff7812 */ /* 0x000fc4000788c0ff */
        /* <DEDUP_REMOVED lines=22> */
[----:B------:R-:W-:-:S03]  /*1155d0*/  LOP3.LUT P0, RZ, R45, 0x800000, RZ, 0xc0, !PT ;  /* 0x008000002dff7812 */ /* 0x000fc6000780c0ff */
[----:B------:R-:W4:Y:S01]  /*1155e0*/  LDL.LU R55, [R1+0x704] ;  /* 0x0007040001377983 */ /* 0x000f220000300800 */
[----:B------:R-:W-:Y:S02]  /*1155f0*/  LOP3.LUT P3, RZ, R45, 0x1000, RZ, 0xc0, !PT ;  /* 0x000010002dff7812 */ /* 0x000fe4000786c0ff */
[----:B------:R-:W-:Y:S02]  /*115600*/  PRMT R2, R44, 0x7772, RZ ;  /* 0x000077722c027816 */ /* 0x000fe400000000ff */
[----:B------:R-:W-:-:S05]  /*115610*/  LOP3.LUT R3, R3, 0xfff7ffff, RZ, 0xc0, !PT ;  /* 0xfff7ffff03037812 */ /* 0x000fca00078ec0ff */
[----:B------:R-:W-:Y:S02]  /*115620*/  @P0 LOP3.LUT R3, R3, 0x80000, RZ, 0xfc, !PT ;  /* 0x0008000003030812 */ /* 0x000fe400078efcff */
[----:B------:R-:W-:Y:S02]  /*115630*/  LOP3.LUT P0, RZ, R45, 0x400000, RZ, 0xc0, !PT ;  /* 0x004000002dff7812 */ /* 0x000fe4000780c0ff */
[----:B------:R-:W-:-:S11]  /*115640*/  LOP3.LUT R3, R3, 0xffefffff, RZ, 0xc0, !PT ;  /* 0xffefffff03037812 */ /* 0x000fd600078ec0ff */
[----:B------:R-:W-:Y:S02]  /*115650*/  @P0 LOP3.LUT R3, R3, 0x100000, RZ, 0xfc, !PT ;  /* 0x0010000003030812 */ /* 0x000fe400078efcff */
[----:B------:R-:W-:Y:S02]  /*115660*/  LOP3.LUT P0, RZ, R45, 0x200000, RZ, 0xc0, !PT ;  /* 0x002000002dff7812 */ /* 0x000fe4000780c0ff */
[----:B------:R-:W-:Y:S01]  /*115670*/  LOP3.LUT R3, R3, 0xffdfffff, RZ, 0xc0, !PT ;  /* 0xffdfffff03037812 */ /* 0x000fe200078ec0ff */
[----:B---3--:R0:W-:Y:S02]  /*115680*/  @P2 STG.E.U8 desc[UR4][R40.64], R2 ;  /* 0x0000000228002986 */ /* 0x0081e4000c101104 */
[----:B0-----:R-:W-:-:S08]  /*115690*/  PRMT R2, R44, 0x7773, RZ ;  /* 0x000077732c027816 */ /* 0x001fd000000000ff */
        /* <DEDUP_REMOVED lines=12> */
[C---:B------:R-:W-:Y:S02]  /*115760*/  LOP3.LUT P0, RZ, R45.reuse, 0x20000, RZ, 0xc0, !PT ;  /* 0x000200002dff7812 */ /* 0x040fe4000780c0ff */
[----:B------:R-:W-:Y:S02]  /*115770*/  LOP3.LUT P5, RZ, R45, 0x8000, RZ, 0xc0, !PT ;  /* 0x000080002dff7812 */ /* 0x000fe400078ac0ff */
[----:B------:R-:W-:-:S09]  /*115780*/  LOP3.LUT R3, R3, 0xfdffffff, RZ, 0xc0, !PT ;  /* 0xfdffffff03037812 */ /* 0x000fd200078ec0ff */
[----:B------:R-:W-:Y:S02]  /*115790*/  @P0 LOP3.LUT R3, R3, 0x2000000, RZ, 0xfc, !PT ;  /* 0x0200000003030812 */ /* 0x000fe400078efcff */
[----:B------:R-:W-:Y:S01]  /*1157a0*/  LOP3.LUT P0, RZ, R45, 0x10000, RZ, 0xc0, !PT ;  /* 0x000100002dff7812 */ /* 0x000fe2000780c0ff */
[----:B--2---:R0:W-:Y:S04]  /*1157b0*/  @P3 STG.E.U8 desc[UR4][R16.64], R2 ;  /* 0x0000000210003986 */ /* 0x0041e8000c101104 */
[----:B0-----:R-:W2:Y:S04]  /*1157c0*/  LDL.LU.64 R16, [R1+0x1350] ;  /* 0x0013500001107983 */ /* 0x001ea80000300a00 */
[----:B------:R-:W3:Y:S04]  /*1157d0*/  LDL.LU.64 R28, [R1+0x1348] ;  /* 0x00134800011c7983 */ /* 0x000ee80000300a00 */
[----:B------:R-:W3:Y:S04]  /*1157e0*/  LDL.LU.64 R32, [R1+0x1340] ;  /* 0x0013400001207983 */ /* 0x000ee80000300a00 */
[----:B------:R-:W3:Y:S04]  /*1157f0*/  LDL.LU R54, [R1+0x6f4] ;  /* 0x0006f40001367983 */ /* 0x000ee80000300800 */
[----:B------:R-:W3:Y:S04]  /*115800*/  LDL.LU.64 R36, [R1+0x1338] ;  /* 0x0013380001247983 */ /* 0x000ee80000300a00 */
[----:B------:R-:W3:Y:S01]  /*115810*/  LDL.LU.64 R42, [R1+0x1330] ;  /* 0x00133000012a7983 */ /* 0x000ee20000300a00 */
[----:B----4-:R-:W-:-:S03]  /*115820*/  PRMT R2, R60, 0x7770, RZ ;  /* 0x000077703c027816 */ /* 0x010fc600000000ff */
[----:B------:R-:W4:Y:S04]  /*115830*/  LDL.LU R44, [R1+0x7d4] ;  /* 0x0007d400012c7983 */ /* 0x000f280000300800 */
[----:B------:R-:W4:Y:S04]  /*115840*/  LDL.LU.64 R40, [R1+0x1328] ;  /* 0x0013280001287983 */ /* 0x000f280000300a00 */
[----:B------:R0:W-:Y:S02]  /*115850*/  @P4 STG.E.U8 desc[UR4][R52.64], R2 ;  /* 0x0000000234004986 */ /* 0x0001e4000c101104 */
[----:B0-----:R-:W-:-:S02]  /*115860*/  PRMT R2, R60, 0x7771, RZ ;  /* 0x000077713c027816 */ /* 0x001fc400000000ff */
[----:B------:R-:W4:Y:S04]  /*115870*/  LDL.LU.64 R52, [R1+0x1320] ;  /* 0x0013200001347983 */ /* 0x000f280000300a00 */
[----:B------:R0:W-:Y:S02]  /*115880*/  @P6 STG.E.U8 desc[UR4][R50.64], R2 ;  /* 0x0000000232006986 */ /* 0x0001e4000c101104 */
[C---:B0-----:R-:W-:Y:S02]  /*115890*/  PRMT R2, R60.reuse, 0x7772, RZ ;  /* 0x000077723c027816 */ /* 0x041fe400000000ff */
[----:B------:R-:W4:Y:S04]  /*1158a0*/  LDL.LU.64 R50, [R1+0x1318] ;  /* 0x0013180001327983 */ /* 0x000f280000300a00 */
[----:B------:R0:W-:Y:S02]  /*1158b0*/  @P5 STG.E.U8 desc[UR4][R48.64], R2 ;  /* 0x0000000230005986 */ /* 0x0001e4000c101104 */
[----:B0-----:R-:W-:-:S02]  /*1158c0*/  PRMT R2, R60, 0x7773, RZ ;  /* 0x000077733c027816 */ /* 0x001fc400000000ff */
[----:B------:R-:W4:Y:S04]  /*1158d0*/  LDL.LU.64 R48, [R1+0x1310] ;  /* 0x0013100001307983 */ /* 0x000f280000300a00 */
[----:B------:R0:W-:Y:S04]  /*1158e0*/  @P0 STG.E.U8 desc[UR4][R46.64], R2 ;  /* 0x000000022e000986 */ /* 0x0001e8000c101104 */
[----:B0-----:R-:W4:Y:S01]  /*1158f0*/  LDL.LU.64 R46, [R1+0x1308] ;  /* 0x00130800012e7983 */ /* 0x001f220000300a00 */
[----:B------:R-:W-:Y:S02]  /*115900*/  LOP3.LUT P0, RZ, R3, 0x2000000, RZ, 0xc0, !PT ;  /* 0x0200000003ff7812 */ /* 0x000fe4000780c0ff */
[----:B------:R-:W-:-:S11]  /*115910*/  PRMT R2, R55, 0x7770, RZ ;  /* 0x0000777037027816 */ /* 0x000fd600000000ff */
[----:B------:R0:W-:Y:S01]  /*115920*/  @P0 STG.E.U8 desc[UR4][R18.64], R2 ;  /* 0x0000000212000986 */ /* 0x0001e2000c101104 */
[----:B------:R-:W-:Y:S02]  /*115930*/  LOP3.LUT P0, RZ, R3, 0x1000000, RZ, 0xc0, !PT ;  /* 0x0100000003ff7812 */ /* 0x000fe4000780c0ff */
[----:B0-----:R-:W-:Y:S01]  /*115940*/  PRMT R2, R55, 0x7771, RZ ;  /* 0x0000777137027816 */ /* 0x001fe200000000ff */
[----:B------:R-:W4:Y:S04]  /*115950*/  LDL.LU.64 R18, [R1+0x1300] ;  /* 0x0013000001127983 */ /* 0x000f280000300a00 */
[----:B------:R-:W4:Y:S01]  /*115960*/  LDL.LU R60, [R1+0x698] ;  /* 0x00069800013c7983 */ /* 0x000f220000300800 */
[C---:B------:R-:W-:Y:S02]  /*115970*/  LOP3.LUT P1, RZ, R45.reuse, 0x1000000, RZ, 0xc0, !PT ;  /* 0x010000002dff7812 */ /* 0x040fe4000782c0ff */
[----:B------:R-:W-:-:S02]  /*115980*/  LOP3.LUT P2, RZ, R45, 0x2000000, RZ, 0xc0, !PT ;  /* 0x020000002dff7812 */ /* 0x000fc4000784c0ff */
[C---:B------:R-:W-:Y:S02]  /*115990*/  LOP3.LUT P3, RZ, R45.reuse, 0x4000000, RZ, 0xc0, !PT ;  /* 0x040000002dff7812 */ /* 0x040fe4000786c0ff */
[----:B------:R-:W-:Y:S01]  /*1159a0*/  LOP3.LUT P4, RZ, R45, 0x8000000, RZ, 0xc0, !PT ;  /* 0x080000002dff7812 */ /* 0x000fe2000788c0ff */
[----:B--2---:R0:W-:Y:S01]  /*1159b0*/  @P0 STG.E.U8 desc[UR4][R16.64], R2 ;  /* 0x0000000210000986 */ /* 0x0041e2000c101104 */
[----:B------:R-:W-:Y:S02]  /*1159c0*/  LOP3.LUT P0, RZ, R3, 0x800000, RZ, 0xc0, !PT ;  /* 0x0080000003ff7812 */ /* 0x000fe4000780c0ff */
        /* <DEDUP_REMOVED lines=14> */
[----:B----4-:R0:W-:Y:S02]  /*115ab0*/  @P0 STG.E.U8 desc[UR4][R40.64], R2 ;  /* 0x0000000228000986 */ /* 0x0101e4000c101104 */
[----:B0-----:R-:W-:-:S05]  /*115ac0*/  PRMT R2, R54, 0x7773, RZ ;  /* 0x0000777336027816 */ /* 0x001fca00000000ff */
[----:B------:R0:W-:Y:S02]  /*115ad0*/  @P1 STG.E.U8 desc[UR4][R52.64], R2 ;  /* 0x0000000234001986 */ /* 0x0001e4000c101104 */
[C---:B0-----:R-:W-:Y:S02]  /*115ae0*/  PRMT R2, R44.reuse, 0x7770, RZ ;  /* 0x000077702c027816 */ /* 0x041fe400000000ff */
[----:B------:R-:W3:Y:S04]  /*115af0*/  LDL.LU.64 R52, [R1+0x12f0] ;  /* 0x0012f00001347983 */ /* 0x000ee80000300a00 */
[----:B------:R-:W4:Y:S04]  /*115b00*/  LDL.LU.64 R42, [R1+0x12e8] ;  /* 0x0012e800012a7983 */ /* 0x000f280000300a00 */
[----:B------:R0:W-:Y:S02]  /*115b10*/  @P2 STG.E.U8 desc[UR4][R50.64], R2 ;  /* 0x0000000232002986 */ /* 0x0001e4000c101104 */
[----:B0-----:R-:W-:-:S05]  /*115b20*/  PRMT R2, R44, 0x7771, RZ ;  /* 0x000077712c027816 */ /* 0x001fca00000000ff */
[----:B------:R0:W-:Y:S02]  /*115b30*/  @P3 STG.E.U8 desc[UR4][R48.64], R2 ;  /* 0x0000000230003986 */ /* 0x0001e4000c101104 */
[----:B0-----:R-:W-:-:S05]  /*115b40*/  PRMT R2, R44, 0x7772, RZ ;  /* 0x000077722c027816 */ /* 0x001fca00000000ff */
[----:B------:R0:W-:Y:S04]  /*115b50*/  @P4 STG.E.U8 desc[UR4][R46.64], R2 ;  /* 0x000000022e004986 */ /* 0x0001e8000c101104 */
[----:B0-----:R-:W4:Y:S01]  /*115b60*/  LDL.LU.64 R46, [R1+0x12e0] ;  /* 0x0012e000012e7983 */ /* 0x001f220000300a00 */
[C---:B------:R-:W-:Y:S02]  /*115b70*/  LOP3.LUT P6, RZ, R45.reuse, 0x10000000, RZ, 0xc0, !PT ;  /* 0x100000002dff7812 */ /* 0x040fe400078cc0ff */
[----:B------:R-:W-:Y:S02]  /*115b80*/  LOP3.LUT P5, RZ, R45, 0x20000000, RZ, 0xc0, !PT ;  /* 0x200000002dff7812 */ /* 0x000fe400078ac0ff */
[----:B------:R-:W-:-:S09]  /*115b90*/  PRMT R2, R44, 0x7773, RZ ;  /* 0x000077732c027816 */ /* 0x000fd200000000ff */
[----:B------:R0:W-:Y:S02]  /*115ba0*/  @P6 STG.E.U8 desc[UR4][R18.64], R2 ;  /* 0x0000000212006986 */ /* 0x0001e4000c101104 */
[C---:B0-----:R-:W-:Y:S02]  /*115bb0*/  PRMT R2, R60.reuse, 0x7770, RZ ;  /* 0x000077703c027816 */ /* 0x041fe400000000ff */
[C---:B------:R-:W-:Y:S02]  /*115bc0*/  LOP3.LUT P2, RZ, R45.reuse, 0x40000000, RZ, 0xc0, !PT ;  /* 0x400000002dff7812 */ /* 0x040fe4000784c0ff */
[----:B------:R-:W-:Y:S02]  /*115bd0*/  LOP3.LUT P3, RZ, R45, 0x80000000, RZ, 0xc0, !PT ;  /* 0x800000002dff7812 */ /* 0x000fe4000786c0ff */
        /* <DEDUP_REMOVED lines=8> */
[----:B------:R-:W2:Y:S01]  /*115c60*/  LDL.LU R48, [R1+0x6f8] ;  /* 0x0006f80001307983 */ /* 0x000ea20000300800 */
[----:B------:R-:W-:-:S05]  /*115c70*/  PRMT R2, R60, 0x7771, RZ ;  /* 0x000077713c027816 */ /* 0x000fca00000000ff */
[----:B---3--:R0:W-:Y:S04]  /*115c80*/  @P2 STG.E.U8 desc[UR4][R52.64], R2 ;  /* 0x0000000234002986 */ /* 0x0081e8000c101104 */
[----:B0-----:R-:W3:Y:S01]  /*115c90*/  LDL.LU.64 R52, [R1+0x12b0] ;  /* 0x0012b00001347983 */ /* 0x001ee20000300a00 */
[----:B------:R-:W-:-:S05]  /*115ca0*/  PRMT R2, R60, 0x7772, RZ ;  /* 0x000077723c027816 */ /* 0x000fca00000000ff */
[----:B----4-:R0:W-:Y:S02]  /*115cb0*/  @P3 STG.E.U8 desc[UR4][R42.64], R2 ;  /* 0x000000022a003986 */ /* 0x0101e4000c101104 */
[----:B0-----:R-:W-:-:S05]  /*115cc0*/  PRMT R2, R60, 0x7773, RZ ;  /* 0x000077733c027816 */ /* 0x001fca00000000ff */
[----:B------:R0:W-:Y:S04]  /*115cd0*/  @P4 STG.E.U8 desc[UR4][R46.64], R2 ;  /* 0x000000022e004986 */ /* 0x0001e8000c101104 */
[----:B0-----:R-:W4:Y:S01]  /*115ce0*/  LDL.LU.64 R46, [R1+0x12a8] ;  /* 0x0012a800012e7983 */ /* 0x001f220000300a00 */
[C---:B------:R-:W-:Y:S02]  /*115cf0*/  LOP3.LUT P0, RZ, R3.reuse, 0x200, RZ, 0xc0, !PT ;  /* 0x0000020003ff7812 */ /* 0x040fe4000780c0ff */
[C---:B------:R-:W-:Y:S02]  /*115d00*/  LOP3.LUT P6, RZ, R3.reuse, 0x2, RZ, 0xc0, !PT ;  /* 0x0000000203ff7812 */ /* 0x040fe400078cc0ff */
[C---:B------:R-:W-:Y:S02]  /*115d10*/  LOP3.LUT P5, RZ, R3.reuse, 0x4, RZ, 0xc0, !PT ;  /* 0x0000000403ff7812 */ /* 0x040fe400078ac0ff */
[----:B------:R-:W-:-:S07]  /*115d20*/  LOP3.LUT R3, R3, 0xffffdfff, RZ, 0xc0, !PT ;  /* 0xffffdfff03037812 */ /* 0x000fce00078ec0ff */
[----:B------:R-:W-:-:S04]  /*115d30*/  @P0 LOP3.LUT R3, R3, 0x2000, RZ, 0xfc, !PT ;  /* 0x0000200003030812 */ /* 0x000fc800078efcff */
[C---:B------:R-:W-:Y:S02]  /*115d40*/  LOP3.LUT P0, RZ, R3.reuse, 0x100, RZ, 0xc0, !PT ;  /* 0x0000010003ff7812 */ /* 0x040fe4000780c0ff */
[----:B------:R-:W-:-:S11]  /*115d50*/  LOP3.LUT R3, R3, 0xffffbfff, RZ, 0xc0, !PT ;  /* 0xffffbfff03037812 */ /* 0x000fd600078ec0ff */
        /* <DEDUP_REMOVED lines=13> */
[----:B------:R-:W-:Y:S02]  /*115e30*/  LOP3.LUT P0, RZ, R3, 0x8, RZ, 0xc0, !PT ;  /* 0x0000000803ff7812 */ /* 0x000fe4000780c0ff */
[----:B--2---:R-:W-:-:S05]  /*115e40*/  PRMT R2, R44, 0x7770, RZ ;  /* 0x000077702c027816 */ /* 0x004fca00000000ff */
[----:B------:R0:W-:Y:S02]  /*115e50*/  @P6 STG.E.U8 desc[UR4][R16.64], R2 ;  /* 0x0000000210006986 */ /* 0x0001e4000c101104 */
[C---:B0-----:R-:W-:Y:S02]  /*115e60*/  PRMT R2, R44.reuse, 0x7771, RZ ;  /* 0x000077712c027816 */ /* 0x041fe400000000ff */
[----:B------:R-:W2:Y:S04]  /*115e70*/  LDL.LU.64 R16, [R1+0x1298] ;  /* 0x0012980001107983 */ /* 0x000ea80000300a00 */
[----:B------:R-:W2:Y:S04]  /*115e80*/  LDL.LU R60, [R1+0x7d8] ;  /* 0x0007d800013c7983 */ /* 0x000ea80000300800 */
[----:B------:R-:W2:Y:S04]  /*115e90*/  LDL.LU R45, [R1+0x1d0] ;  /* 0x0001d000012d7983 */ /* 0x000ea80000300800 */
[----:B------:R0:W-:Y:S02]  /*115ea0*/  @P5 STG.E.U8 desc[UR4][R54.64], R2 ;  /* 0x0000000236005986 */ /* 0x0001e4000c101104 */
[----:B0-----:R-:W-:-:S02]  /*115eb0*/  PRMT R2, R44, 0x7772, RZ ;  /* 0x000077722c027816 */ /* 0x001fc400000000ff */
[----:B------:R-:W2:Y:S04]  /*115ec0*/  LDL.LU.64 R54, [R1+0x1290] ;  /* 0x0012900001367983 */ /* 0x000ea80000300a00 */
[----:B------:R0:W-:Y:S01]  /*115ed0*/  @P0 STG.E.U8 desc[UR4][R40.64], R2 ;  /* 0x0000000228000986 */ /* 0x0001e2000c101104 */
[----:B------:R-:W-:Y:S02]  /*115ee0*/  LOP3.LUT P0, RZ, R3, 0x40000, RZ, 0xc0, !PT ;  /* 0x0004000003ff7812 */ /* 0x000fe4000780c0ff */
[----:B0-----:R-:W-:-:S11]  /*115ef0*/  PRMT R2, R44, 0x7773, RZ ;  /* 0x000077732c027816 */ /* 0x001fd600000000ff */
[----:B------:R0:W-:Y:S01]  /*115f00*/  @P0 STG.E.U8 desc[UR4][R18.64], R2 ;  /* 0x0000000212000986 */ /* 0x0001e2000c101104 */
[C---:B------:R-:W-:Y:S02]  /*115f10*/  LOP3.LUT P0, RZ, R3.reuse, 0x20000, RZ, 0xc0, !PT ;  /* 0x0002000003ff7812 */ /* 0x040fe4000780c0ff */
[----:B0-----:R-:W-:Y:S01]  /*115f20*/  PRMT R2, R48, 0x7770, RZ ;  /* 0x0000777030027816 */ /* 0x001fe200000000ff */
[----:B------:R-:W2:Y:S10]  /*115f30*/  LDL.LU.64 R18, [R1+0x12a0] ;  /* 0x0012a00001127983 */ /* 0x000eb40000300a00 */
[----:B------:R0:W-:Y:S01]  /*115f40*/  @P0 STG.E.U8 desc[UR4][R50.64], R2 ;  /* 0x0000000232000986 */ /* 0x0001e2000c101104 */
[----:B------:R-:W-:-:S02]  /*115f50*/  LOP3.LUT P0, RZ, R3, 0x10000, RZ, 0xc0, !PT ;  /* 0x0001000003ff7812 */ /* 0x000fc4000780c0ff */
[----:B0-----:R-:W-:Y:S01]  /*115f60*/  PRMT R2, R48, 0x7771, RZ ;  /* 0x0000777130027816 */ /* 0x001fe200000000ff */
[----:B------:R-:W2:Y:S10]  /*115f70*/  LDL.LU R51, [R1+0x2158] ;  /* 0x0021580001337983 */ /* 0x000eb40000300800 */
[----:B---3--:R0:W-:Y:S01]  /*115f80*/  @P0 STG.E.U8 desc[UR4][R52.64], R2 ;  /* 0x0000000234000986 */ /* 0x0081e2000c101104 */
[----:B------:R-:W-:-:S03]  /*115f90*/  LOP3.LUT P0, RZ, R3, 0x8000, RZ, 0xc0, !PT ;  /* 0x0000800003ff7812 */ /* 0x000fc6000780c0ff */
[----:B0-----:R-:W3:Y:S04]  /*115fa0*/  LDL.LU.64 R52, [R1+0x1288] ;  /* 0x0012880001347983 */ /* 0x001ee80000300a00 */
[----:B------:R-:W3:Y:S01]  /*115fb0*/  LDL.LU R44, [R1+0x69c] ;  /* 0x00069c00012c7983 */ /* 0x000ee20000300800 */
[----:B------:R-:W-:-:S03]  /*115fc0*/  PRMT R2, R48, 0x7772, RZ ;  /* 0x0000777230027816 */ /* 0x000fc600000000ff */
[----:B------:R-:W3:Y:S04]  /*115fd0*/  LDL.LU.64 R42, [R1+0x1280] ;  /* 0x00128000012a7983 */ /* 0x000ee80000300a00 */
[----:B------:R-:W3:Y:S04]  /*115fe0*/  LDL.LU.64 R40, [R1+0x1270] ;  /* 0x0012700001287983 */ /* 0x000ee80000300a00 */
[----:B----4-:R0:W-:Y:S04]  /*115ff0*/  @P0 STG.E.U8 desc[UR4][R46.64], R2 ;  /* 0x000000022e000986 */ /* 0x0101e8000c101104 */
[----:B0-----:R-:W4:Y:S01]  /*116000*/  LDL.LU.64 R46, [R1+0x1250] ;  /* 0x00125000012e7983 */ /* 0x001f220000300a00 */
[----:B------:R-:W-:-:S02]  /*116010*/  LOP3.LUT P0, RZ, R3, 0x4000, RZ, 0xc0, !PT ;  /* 0x0000400003ff7812 */ /* 0x000fc4000780c0ff */
[----:B------:R-:W-:Y:S02]  /*116020*/  PRMT R2, R48, 0x7773, RZ ;  /* 0x0000777330027816 */ /* 0x000fe400000000ff */
[C---:B------:R-:W-:Y:S02]  /*116030*/  LOP3.LUT P1, RZ, R3.reuse, 0x400, RZ, 0xc0, !PT ;  /* 0x0000040003ff7812 */ /* 0x040fe4000782c0ff */
[C---:B------:R-:W-:Y:S02]  /*116040*/  LOP3.LUT P2, RZ, R3.reuse, 0x800, RZ, 0xc0, !PT ;  /* 0x0000080003ff7812 */ /* 0x040fe4000784c0ff */
[----:B------:R-:W-:Y:S02]  /*116050*/  LOP3.LUT P3, RZ, R3, 0x1000, RZ, 0xc0, !PT ;  /* 0x0000100003ff7812 */ /* 0x000fe4000786c0ff */
[C---:B------:R-:W-:Y:S02]  /*116060*/  LOP3.LUT P4, RZ, R61.reuse, 0x100, RZ, 0xc0, !PT ;  /* 0x000001003dff7812 */ /* 0x040fe4000788c0ff */
[----:B------:R-:W-:Y:S01]  /*116070*/  LOP3.LUT P5, RZ, R61, 0x200, RZ, 0xc0, !PT ;  /* 0x000002003dff7812 */ /* 0x000fe200078ac0ff */
[----:B------:R-:W4:Y:S04]  /*116080*/  LDL.LU R49, [R1+0x2154] ;  /* 0x0021540001317983 */ /* 0x000f280000300800 */
[----:B------:R-:W4:Y:S04]  /*116090*/  LDL.LU R61, [R1+0x2150] ;  /* 0x00215000013d7983 */ /* 0x000f280000300800 */
[----:B--2---:R0:W-:Y:S01]  /*1160a0*/  @P0 STG.E.U8 desc[UR4][R16.64], R2 ;  /* 0x0000000210000986 */ /* 0x0041e2000c101104 */
[----:B------:R-:W-:-:S02]  /*1160b0*/  LOP3.LUT P0, RZ, R3, 0x2000, RZ, 0xc0, !PT ;  /* 0x0000200003ff7812 */ /* 0x000fc4000780c0ff */
[----:B------:R-:W-:Y:S01]  /*1160c0*/  PRMT R3, R60, 0x7770, RZ ;  /* 0x000077703c037816 */ /* 0x000fe200000000ff */
[C---:B0-----:R-:W-:Y:S01]  /*1160d0*/  VIADD R2, R45.reuse, 0xf5 ;  /* 0x000000f52d027836 */ /* 0x041fe20000000000 */
[----:B------:R-:W2:Y:S09]  /*1160e0*/  LDL.LU R17, [R1+0x214c] ;  /* 0x00214c0001117983 */ /* 0x000eb20000300800 */
[----:B------:R0:W-:Y:S01]  /*1160f0*/  @P0 STG.E.U8 desc[UR4][R54.64], R3 ;  /* 0x0000000336000986 */ /* 0x0001e2000c101104 */
[----:B------:R-:W-:Y:S01]  /*116100*/  ISETP.GE.AND P0, PT, R2, UR9, PT ;  /* 0x0000000902007c0c */ /* 0x000fe2000bf06270 */
[----:B------:R-:W-:Y:S01]  /*116110*/  VIADD R2, R45, 0xd7 ;  /* 0x000000d72d027836 */ /* 0x000fe20000000000 */
[C---:B------:R-:W-:Y:S01]  /*116120*/  PRMT R4, R60.reuse, 0x7772, RZ ;  /* 0x000077723c047816 */ /* 0x040fe200000000ff */
[----:B0-----:R-:W2:Y:S01]  /*116130*/  LDL.LU.64 R54, [R1+0x1268] ;  /* 0x0012680001367983 */ /* 0x001ea20000300a00 */
[----:B------:R-:W-:-:S05]  /*116140*/  PRMT R3, R60, 0x7771, RZ ;  /* 0x000077713c037816 */ /* 0x000fca00000000ff */
[----:B------:R0:W-:Y:S01]  /*116150*/  @P1 STG.E.U8 desc[UR4][R18.64], R3 ;  /* 0x0000000312001986 */ /* 0x0001e2000c101104 */
[----:B------:R-:W-:Y:S02]  /*116160*/  ISETP.GE.AND P1, PT, R2, UR6, PT ;  /* 0x0000000602007c0c */ /* 0x000fe4000bf26270 */
[----:B------:R-:W-:Y:S02]  /*116170*/  PRMT R2, R60, 0x7773, RZ ;  /* 0x000077733c027816 */ /* 0x000fe400000000ff */
[----:B------:R-:W-:Y:S01]  /*116180*/  LOP3.LUT P6, RZ, R59, 0x80, RZ, 0xc0, !PT ;  /* 0x000000803bff7812 */ /* 0x000fe200078cc0ff */
[----:B------:R-:W-:Y:S01]  /*116190*/  ULDC.64 UR6, c[0x0][0x228] ;  /* 0x00008a0000067ab9 */ /* 0x000fe20000000a00 */
[----:B0-----:R-:W2:Y:S04]  /*1161a0*/  LDL.LU R18, [R1+0x70c] ;  /* 0x00070c0001127983 */ /* 0x001ea80000300800 */
[----:B------:R-:W2:Y:S04]  /*1161b0*/  LDL.LU R16, [R1+0x2148] ;  /* 0x0021480001107983 */ /* 0x000ea80000300800 */
[----:B------:R-:W2:Y:S04]  /*1161c0*/  LDL R50, [R1+0x2144] ;  /* 0x0021440001327983 */ /* 0x000ea80000100800 */
[----:B------:R-:W2:Y:S04]  /*1161d0*/  LDL.LU.64 R32, [R1+0x1278] ;  /* 0x0012780001207983 */ /* 0x000ea80000300a00 */
[----:B---3--:R0:W-:Y:S01]  /*1161e0*/  @P2 STG.E.U8 desc[UR4][R52.64], R4 ;  /* 0x0000000434002986 */ /* 0x0081e2000c101104 */
[----:B------:R-:W-:-:S03]  /*1161f0*/  PRMT R3, R44, 0x7770, RZ ;  /* 0x000077702c037816 */ /* 0x000fc600000000ff */
[----:B------:R1:W-:Y:S04]  /*116200*/  @P3 STG.E.U8 desc[UR4][R42.64], R2 ;  /* 0x000000022a003986 */ /* 0x0003e8000c101104 */
[----:B------:R-:W-:Y:S04]  /*116210*/  @P4 STG.E.U8 desc[UR4][R40.64], R3 ;  /* 0x0000000328004986 */ /* 0x000fe8000c101104 */
[----:B0-----:R-:W3:Y:S04]  /*116220*/  LDL.LU.64 R52, [R1+0x1260] ;  /* 0x0012600001347983 */ /* 0x001ee80000300a00 */
[----:B------:R-:W3:Y:S01]  /*116230*/  LDL.LU R60, [R1+0x2140] ;  /* 0x00214000013c7983 */ /* 0x000ee20000300800 */
[----:B-1----:R-:W-:-:S03]  /*116240*/  PRMT R2, R44, 0x7771, RZ ;  /* 0x000077712c027816 */ /* 0x002fc600000000ff */
[----:B------:R-:W3:Y:S04]  /*116250*/  LDL.LU R36, [R1+0x215c] ;  /* 0x00215c0001247983 */ /* 0x000ee80000300800 */
[----:B----4-:R0:W-:Y:S04]  /*116260*/  @P5 STG.E.U8 desc[UR4][R46.64], R2 ;  /* 0x000000022e005986 */ /* 0x0101e8000c101104 */
[----:B0-----:R-:W4:Y:S01]  /*116270*/  LDL.LU.64 R46, [R1+0x1240] ;  /* 0x00124000012e7983 */ /* 0x001f220000300a00 */
[----:B------:R-:W-:-:S03]  /*116280*/  ISETP.LT.AND P3, PT, R51, UR8, !P6 ;  /* 0x0000000833007c0c */ /* 0x000fc6000f761270 */
[----:B------:R-:W4:Y:S04]  /*116290*/  LDL.LU R19, [R1+0x6fc] ;  /* 0x0006fc0001137983 */ /* 0x000f280000300800 */
[----:B------:R-:W4:Y:S04]  /*1162a0*/  LDL.LU.64 R38, [R1+0x1258] ;  /* 0x0012580001267983 */ /* 0x000f280000300a00 */
[----:B------:R-:W4:Y:S01]  /*1162b0*/  LDL.LU.64 R42, [R1+0x1248] ;  /* 0x00124800012a7983 */ /* 0x000f220000300a00 */
[----:B------:R-:W-:Y:S01]  /*1162c0*/  PRMT R3, R44, 0x7772, RZ ;  /* 0x000077722c037816 */ /* 0x000fe200000000ff */
[----:B------:R-:W-:-:S02]  /*1162d0*/  ULDC.64 UR8, c[0x0][0x228] ;  /* 0x00008a0000087ab9 */ /* 0x000fc40000000a00 */
[----:B------:R-:W4:Y:S01]  /*1162e0*/  LDL.LU.64 R40, [R1+0x1238] ;  /* 0x0012380001287983 */ /* 0x000f220000300a00 */
[----:B------:R-:W-:Y:S02]  /*1162f0*/  ISETP.LT.AND P5, PT, R49, UR8, !P6 ;  /* 0x0000000831007c0c */ /* 0x000fe4000f7a1270 */
[----:B------:R-:W-:Y:S02]  /*116300*/  ISETP.LT.AND P4, PT, R61, UR6, !P6 ;  /* 0x000000063d007c0c */ /* 0x000fe4000f781270 */
[----:B------:R-:W-:Y:S01]  /*116310*/  PRMT R4, R44, 0x7773, RZ ;  /* 0x000077732c047816 */ /* 0x000fe200000000ff */
[----:B------:R-:W-:Y:S01]  /*116320*/  VIADD R2, R45, 0xd8 ;  /* 0x000000d82d027836 */ /* 0x000fe20000000000 */
[----:B------:R-:W-:Y:S01]  /*116330*/  ULDC UR6, c[0x0][0x228] ;  /* 0x00008a0000067ab9 */ /* 0x000fe20000000800 */
[----:B------:R-:W-:-:S03]  /*116340*/  ULDC UR8, c[0x0][0x228] ;  /* 0x00008a0000087ab9 */ /* 0x000fc60000000800 */
[----:B------:R-:W-:Y:S01]  /*116350*/  ISETP.GE.AND P2, PT, R2, UR10, PT ;  /* 0x0000000a02007c0c */ /* 0x000fe2000bf46270 */
[----:B------:R-:W-:Y:S01]  /*116360*/  ULDC.64 UR10, c[0x0][0x228] ;  /* 0x00008a00000a7ab9 */ /* 0x000fe20000000a00 */
[----:B--2---:R0:W-:Y:S01]  /*116370*/  @P3 STG.E.U8 desc[UR4][R54.64], R3 ;  /* 0x0000000336003986 */ /* 0x0041e2000c101104 */
[----:B------:R-:W-:-:S03]  /*116380*/  ISETP.LT.AND P3, PT, R17, UR24, !P6 ;  /* 0x0000001811007c0c */ /* 0x000fc6000f761270 */
[----:B0-----:R-:W2:Y:S01]  /*116390*/  LDL.LU.64 R54, [R1+0x1230] ;  /* 0x0012300001367983 */ /* 0x001ea20000300a00 */
[----:B------:R-:W-:-:S03]  /*1163a0*/  PRMT R3, R18, 0x7770, RZ ;  /* 0x0000777012037816 */ /* 0x000fc600000000ff */
[----:B------:R-:W-:Y:S01]  /*1163b0*/  @P5 STG.E.U8 desc[UR4][R32.64], R4 ;  /* 0x0000000420005986 */ /* 0x000fe2000c101104 */
[C---:B------:R-:W-:Y:S02]  /*1163c0*/  PRMT R2, R18.reuse, 0x7771, RZ ;  /* 0x0000777112027816 */ /* 0x040fe400000000ff */
[C---:B------:R-:W-:Y:S02]  /*1163d0*/  PRMT R7, R18.reuse, 0x7772, RZ ;  /* 0x0000777212077816 */ /* 0x040fe400000000ff */
[----:B------:R-:W-:Y:S01]  /*1163e0*/  PRMT R5, R18, 0x7773, RZ ;  /* 0x0000777312057816 */ /* 0x000fe200000000ff */
[----:B---3--:R0:W-:Y:S04]  /*1163f0*/  @P4 STG.E.U8 desc[UR4][R52.64], R3 ;  /* 0x0000000334004986 */ /* 0x0081e8000c101104 */
[----:B0-----:R-:W3:Y:S04]  /*116400*/  LDL.LU.64 R52, [R1+0x1220] ;  /* 0x0012200001347983 */ /* 0x001ee80000300a00 */
[----:B------:R-:W2:Y:S04]  /*116410*/  LDL.LU R18, [R1+0x7dc] ;  /* 0x0007dc0001127983 */ /* 0x000ea80000300800 */
[----:B------:R-:W3:Y:S04]  /*116420*/  LDL.LU.64 R24, [R1+0x1228] ;  /* 0x0012280001187983 */ /* 0x000ee80000300a00 */
[----:B----4-:R0:W-:Y:S04]  /*116430*/  @P3 STG.E.U8 desc[UR4][R46.64], R2 ;  /* 0x000000022e003986 */ /* 0x0101e8000c101104 */
[----:B0-----:R-:W4:Y:S01]  /*116440*/  LDL.LU.64 R46, [R1+0x1218] ;  /* 0x00121800012e7983 */ /* 0x001f220000300a00 */
[----:B------:R-:W-:-:S02]  /*116450*/  ISETP.LT.AND P5, PT, R16, UR22, !P6 ;  /* 0x0000001610007c0c */ /* 0x000fc4000f7a1270 */
[----:B------:R-:W-:Y:S02]  /*116460*/  ISETP.LT.AND P4, PT, R50, UR20, !P6 ;  /* 0x0000001432007c0c */ /* 0x000fe4000f781270 */
[----:B------:R-:W-:Y:S01]  /*116470*/  ISETP.LT.AND P6, PT, R60, UR18, !P1 ;  /* 0x000000123c007c0c */ /* 0x000fe2000cfc1270 */
[----:B------:R-:W4:Y:S01]  /*116480*/  LDL.LU.64 R28, [R1+0x1210] ;  /* 0x00121000011c7983 */ /* 0x000f220000300a00 */
[----:B------:R-:W-:-:S03]  /*116490*/  ISETP.LT.AND P3, PT, R36, UR16, !P1 ;  /* 0x0000001024007c0c */ /* 0x000fc6000cf61270 */
[----:B------:R-:W4:Y:S01]  /*1164a0*/  LDL.LU.64 R32, [R1+0x1208] ;  /* 0x0012080001207983 */ /* 0x000f220000300a00 */
[C---:B------:R-:W-:Y:S02]  /*1164b0*/  PRMT R4, R19.reuse, 0x7770, RZ ;  /* 0x0000777013047816 */ /* 0x040fe400000000ff */
[C---:B------:R-:W-:Y:S02]  /*1164c0*/  PRMT R3, R19.reuse, 0x7771, RZ ;  /* 0x0000777113037816 */ /* 0x040fe400000000ff */
[C---:B------:R-:W-:Y:S02]  /*1164d0*/  PRMT R2, R19.reuse, 0x7772, RZ ;  /* 0x0000777213027816 */ /* 0x040fe400000000ff */
[----:B------:R-:W-:Y:S01]  /*1164e0*/  PRMT R6, R19, 0x7773, RZ ;  /* 0x0000777313067816 */ /* 0x000fe200000000ff */
[----:B------:R-:W-:Y:S04]  /*1164f0*/  @P5 STG.E.U8 desc[UR4][R38.64], R7 ;  /* 0x0000000726005986 */ /* 0x000fe8000c101104 */
[----:B------:R0:W-:Y:S04]  /*116500*/  @P4 STG.E.U8 desc[UR4][R42.64], R5 ;  /* 0x000000052a004986 */ /* 0x0001e8000c101104 */
[----:B------:R1:W-:Y:S01]  /*116510*/  @P6 STG.E.U8 desc[UR4][R40.64], R4 ;  /* 0x0000000428006986 */ /* 0x0003e2000c101104 */
[----:B------:R-:W-:-:S03]  /*116520*/  ISETP.LT.AND P5, PT, R51, UR14, !P1 ;  /* 0x0000000e33007c0c */ /* 0x000fc6000cfa1270 */
[----:B0-----:R-:W4:Y:S04]  /*116530*/  LDL.LU.64 R42, [R1+0x1200] ;  /* 0x00120000012a7983 */ /* 0x001f280000300a00 */
[----:B------:R-:W4:Y:S04]  /*116540*/  LDL.LU R19, [R1+0x6d0] ;  /* 0x0006d00001137983 */ /* 0x000f280000300800 */
[----:B-1----:R-:W4:Y:S01]  /*116550*/  LDL.LU.64 R40, [R1+0x11f8] ;  /* 0x0011f80001287983 */ /* 0x002f220000300a00 */
[----:B------:R-:W-:Y:S02]  /*116560*/  ISETP.LT.AND P6, PT, R61, UR10, !P1 ;  /* 0x0000000a3d007c0c */ /* 0x000fe4000cfc1270 */
[----:B--2---:R-:W-:Y:S01]  /*116570*/  PRMT R5, R18, 0x7770, RZ ;  /* 0x0000777012057816 */ /* 0x004fe200000000ff */
[----:B------:R0:W-:Y:S01]  /*116580*/  @P3 STG.E.U8 desc[UR4][R54.64], R3 ;  /* 0x0000000336003986 */ /* 0x0001e2000c101104 */
[----:B------:R-:W-:-:S02]  /*116590*/  ISETP.LT.AND P3, PT, R49, UR12, !P1 ;  /* 0x0000000c31007c0c */ /* 0x000fc4000cf61270 */
[----:B------:R-:W-:Y:S02]  /*1165a0*/  ISETP.LT.AND P4, PT, R17, UR26, !P1 ;  /* 0x0000001a11007c0c */ /* 0x000fe4000cf81270 */
[----:B------:R-:W-:Y:S01]  /*1165b0*/  PRMT R4, R18, 0x7771, RZ ;  /* 0x0000777112047816 */ /* 0x000fe200000000ff */
[----:B------:R-:W-:Y:S01]  /*1165c0*/  ULDC UR10, c[0x0][0x228] ;  /* 0x00008a00000a7ab9 */ /* 0x000fe20000000800 */
[----:B0-----:R-:W2:Y:S04]  /*1165d0*/  LDL.LU.64 R54, [R1+0x11f0] ;  /* 0x0011f00001367983 */ /* 0x001ea80000300a00 */
[----:B---3--:R0:W-:Y:S04]  /*1165e0*/  @P5 STG.E.U8 desc[UR4][R52.64], R2 ;  /* 0x0000000234005986 */ /* 0x0081e8000c101104 */
[----:B------:R-:W-:Y:S04]  /*1165f0*/  @P3 STG.E.U8 desc[UR4][R24.64], R6 ;  /* 0x0000000618003986 */ /* 0x000fe8000c101104 */
[----:B0-----:R-:W3:Y:S04]  /*116600*/  LDL.LU.64 R52, [R1+0x11e8] ;  /* 0x0011e80001347983 */ /* 0x001ee80000300a00 */
[----:B----4-:R0:W-:Y:S04]  /*116610*/  @P6 STG.E.U8 desc[UR4][R46.64], R5 ;  /* 0x000000052e006986 */ /* 0x0101e8000c101104 */
[----:B0-----:R-:W4:Y:S01]  /*116620*/  LDL.LU.64 R46, [R1+0x11e0] ;  /* 0x0011e000012e7983 */ /* 0x001f220000300a00 */
[----:B------:R-:W-:Y:S01]  /*116630*/  ISETP.LT.AND P5, PT, R16, UR6, !P1 ;  /* 0x0000000610007c0c */ /* 0x000fe2000cfa1270 */
[----:B------:R-:W-:-:S02]  /*116640*/  ULDC UR6, c[0x0][0x228] ;  /* 0x00008a0000067ab9 */ /* 0x000fc40000000800 */
[----:B------:R-:W-:Y:S01]  /*116650*/  ISETP.LT.AND P1, PT, R50, UR6, !P1 ;  /* 0x0000000632007c0c */ /* 0x000fe2000cf21270 */
[----:B------:R-:W-:Y:S01]  /*116660*/  ULDC UR6, c[0x0][0x228] ;  /* 0x00008a0000067ab9 */ /* 0x000fe20000000800 */
[C---:B------:R-:W-:Y:S02]  /*116670*/  PRMT R3, R18.reuse, 0x7772, RZ ;  /* 0x0000777212037816 */ /* 0x040fe400000000ff */
[----:B------:R-:W-:Y:S01]  /*116680*/  PRMT R2, R18, 0x7773, RZ ;  /* 0x0000777312027816 */ /* 0x000fe200000000ff */
[----:B------:R0:W-:Y:S01]  /*116690*/  @P4 STG.E.U8 desc[UR4][R28.64], R4 ;  /* 0x000000041c004986 */ /* 0x0001e2000c101104 */
[----:B------:R-:W-:-:S03]  /*1166a0*/  ISETP.LT.AND P3, PT, R60, UR6, !P2 ;  /* 0x000000063c007c0c */ /* 0x000fc6000d761270 */
[----:B------:R-:W4:Y:S01]  /*1166b0*/  LDL.LU R18, [R1+0x7c0] ;  /* 0x0007c00001127983 */ /* 0x000f220000300800 */
[----:B------:R-:W-:Y:S01]  /*1166c0*/  ISETP.LT.AND P4, PT, R36, UR8, !P2 ;  /* 0x0000000824007c0c */ /* 0x000fe2000d781270 */
[----:B------:R-:W-:Y:S01]  /*1166d0*/  ULDC UR8, c[0x0][0x228] ;  /* 0x00008a0000087ab9 */ /* 0x000fe20000000800 */
[----:B------:R-:W-:Y:S01]  /*1166e0*/  ULDC UR6, c[0x0][0x22c] ;  /* 0x00008b0000067ab9 */ /* 0x000fe20000000800 */
[----:B------:R1:W-:Y:S04]  /*1166f0*/  @P5 STG.E.U8 desc[UR4][R32.64], R3 ;  /* 0x0000000320005986 */ /* 0x0003e8000c101104 */
[----:B------:R1:W-:Y:S04]  /*116700*/  @P1 STG.E.U8 desc[UR4][R42.64], R2 ;  /* 0x000000022a001986 */ /* 0x0003e8000c101104 */
[----:B0-----:R-:W4:Y:S01]  /*116710*/  LDL.LU.64 R28, [R1+0x11d8] ;  /* 0x0011d800011c7983 */ /* 0x001f220000300a00 */
[----:B------:R-:W-:-:S02]  /*116720*/  PRMT R4, R19, 0x7770, RZ ;  /* 0x0000777013047816 */ /* 0x000fc400000000ff */
[----:B-1----:R-:W-:Y:S01]  /*116730*/  PRMT R3, R19, 0x7771, RZ ;  /* 0x0000777113037816 */ /* 0x002fe200000000ff */
[----:B------:R-:W4:Y:S04]  /*116740*/  LDL.LU.64 R42, [R1+0x11d0] ;  /* 0x0011d000012a7983 */ /* 0x000f280000300a00 */
[----:B------:R-:W-:Y:S01]  /*116750*/  @P3 STG.E.U8 desc[UR4][R40.64], R4 ;  /* 0x0000000428003986 */ /* 0x000fe2000c101104 */
[----:B------:R-:W-:Y:S02]  /*116760*/  ISETP.LT.AND P6, PT, R51, UR8, !P2 ;  /* 0x0000000833007c0c */ /* 0x000fe4000d7c1270 */
[----:B------:R-:W-:Y:S01]  /*116770*/  ISETP.LT.AND P5, PT, R49, UR10, !P2 ;  /* 0x0000000a31007c0c */ /* 0x000fe2000d7a1270 */
[----:B------:R-:W-:Y:S01]  /*116780*/  VIADD R2, R45, 0xd9 ;  /* 0x000000d92d027836 */ /* 0x000fe20000000000 */
[----:B------:R-:W-:Y:S01]  /*116790*/  ULDC UR8, c[0x0][0x228] ;  /* 0x00008a0000087ab9 */ /* 0x000fe20000000800 */
[----:B------:R-:W-:-:S03]  /*1167a0*/  ULDC UR10, c[0x0][0x228] ;  /* 0x00008a00000a7ab9 */ /* 0x000fc60000000800 */
[----:B------:R-:W-:Y:S02]  /*1167b0*/  ISETP.GE.AND P1, PT, R2, UR6, PT ;  /* 0x0000000602007c0c */ /* 0x000fe4000bf26270 */
[C---:B------:R-:W-:Y:S01]  /*1167c0*/  PRMT R2, R19.reuse, 0x7773, RZ ;  /* 0x0000777313027816 */ /* 0x040fe200000000ff */
[----:B------:R-:W-:Y:S01]  /*1167d0*/  ULDC UR6, c[0x0][0x228] ;  /* 0x00008a0000067ab9 */ /* 0x000fe20000000800 */
[----:B--2---:R0:W-:Y:S04]  /*1167e0*/  @P4 STG.E.U8 desc[UR4][R54.64], R3 ;  /* 0x0000000336004986 */ /* 0x0041e8000c101104 */
[----:B0-----:R-:W2:Y:S04]  /*1167f0*/  LDL.LU.64 R54, [R1+0x11c0] ;  /* 0x0011c00001367983 */ /* 0x001ea80000300a00 */
[----:B------:R-:W2:Y:S01]  /*116800*/  LDL.LU R44, [R1+0x7b0] ;  /* 0x0007b000012c7983 */ /* 0x000ea20000300800 */
[----:B------:R-:W-:-:S03]  /*116810*/  PRMT R3, R19, 0x7772, RZ ;  /* 0x0000777213037816 */ /* 0x000fc600000000ff */
[----:B------:R-:W2:Y:S04]  /*116820*/  LDL.LU.64 R32, [R1+0x11c8] ;  /* 0x0011c80001207983 */ /* 0x000ea80000300a00 */
[----:B------:R-:W2:Y:S04]  /*116830*/  LDL.LU.64 R40, [R1+0x11b8] ;  /* 0x0011b80001287983 */ /* 0x000ea80000300a00 */
[----:B---3--:R0:W-:Y:S04]  /*116840*/  @P6 STG.E.U8 desc[UR4][R52.64], R3 ;  /* 0x0000000334006986 */ /* 0x0081e8000c101104 */
[----:B0-----:R-:W3:Y:S04]  /*116850*/  LDL.LU.64 R52, [R1+0x11b0] ;  /* 0x0011b00001347983 */ /* 0x001ee80000300a00 */
[----:B----4-:R0:W-:Y:S04]  /*116860*/  @P5 STG.E.U8 desc[UR4][R46.64], R2 ;  /* 0x000000022e005986 */ /* 0x0101e8000c101104 */
[----:B0-----:R-:W4:Y:S01]  /*116870*/  LDL.LU.64 R46, [R1+0x11a0] ;  /* 0x0011a000012e7983 */ /* 0x001f220000300a00 */
[----:B------:R-:W-:Y:S01]  /*116880*/  ISETP.LT.AND P4, PT, R61, UR6, !P2 ;  /* 0x000000063d007c0c */ /* 0x000fe2000d781270 */
[----:B------:R-:W-:Y:S01]  /*116890*/  ULDC UR6, c[0x0][0x228] ;  /* 0x00008a0000067ab9 */ /* 0x000fe20000000800 */
[----:B------:R-:W-:-:S02]  /*1168a0*/  PRMT R3, R18, 0x7770, RZ ;  /* 0x0000777012037816 */ /* 0x000fc400000000ff */
[----:B------:R-:W-:Y:S01]  /*1168b0*/  ISETP.LT.AND P5, PT, R17, UR6, !P2 ;  /* 0x0000000611007c0c */ /* 0x000fe2000d7a1270 */
[----:B------:R-:W-:Y:S01]  /*1168c0*/  VIADD R2, R45, 0xda ;  /* 0x000000da2d027836 */ /* 0x000fe20000000000 */
[----:B------:R-:W-:Y:S01]  /*1168d0*/  ISETP.LT.AND P6, PT, R16, UR8, !P2 ;  /* 0x0000000810007c0c */ /* 0x000fe2000d7c1270 */
[----:B------:R-:W-:Y:S01]  /*1168e0*/  ULDC UR6, c[0x0][0x22c] ;  /* 0x00008b0000067ab9 */ /* 0x000fe20000000800 */
[----:B------:R-:W4:Y:S01]  /*1168f0*/  LDL.LU R19, [R1+0x7a0] ;  /* 0x0007a00001137983 */ /* 0x000f220000300800 */
[----:B------:R-:W-:Y:S01]  /*116900*/  ULDC UR8, c[0x0][0x228] ;  /* 0x00008a0000087ab9 */ /* 0x000fe20000000800 */
[----:B------:R-:W-:Y:S01]  /*116910*/  ISETP.GE.AND P3, PT, R2, UR6, PT ;  /* 0x0000000602007c0c */ /* 0x000fe2000bf66270 */
[----:B------:R-:W-:Y:S02]  /*116920*/  ULDC UR6, c[0x0][0x228] ;  /* 0x00008a0000067ab9 */ /* 0x000fe40000000800 */
[----:B------:R0:W-:Y:S01]  /*116930*/  @P4 STG.E.U8 desc[UR4][R28.64], R3 ;  /* 0x000000031c004986 */ /* 0x0001e2000c101104 */
[----:B------:R-:W-:-:S02]  /*116940*/  ISETP.LT.AND P2, PT, R50, UR6, !P2 ;  /* 0x0000000632007c0c */ /* 0x000fc4000d741270 */
[----:B------:R-:W-:Y:S02]  /*116950*/  PRMT R2, R18, 0x7772, RZ ;  /* 0x0000777212027816 */ /* 0x000fe400000000ff */
[----:B------:R-:W-:Y:S01]  /*116960*/  ISETP.LT.AND P4, PT, R60, UR8, !P1 ;  /* 0x000000083c007c0c */ /* 0x000fe2000cf81270 */
[----:B------:R-:W-:Y:S01]  /*116970*/  ULDC UR6, c[0x0][0x228] ;  /* 0x00008a0000067ab9 */ /* 0x000fe20000000800 */
[----:B------:R-:W-:Y:S01]  /*116980*/  ULDC UR8, c[0x0][0x228] ;  /* 0x00008a0000087ab9 */ /* 0x000fe20000000800 */
[----:B0-----:R-:W-:-:S05]  /*116990*/  PRMT R3, R18, 0x7771, RZ ;  /* 0x0000777112037816 */ /* 0x001fca00000000ff */
[----:B------:R0:W-:Y:S04]  /*1169a0*/  @P5 STG.E.U8 desc[UR4][R42.64], R3 ;  /* 0x000000032a005986 */ /* 0x0001e8000c101104 */
[----:B0-----:R-:W4:Y:S01]  /*1169b0*/  LDL.LU.64 R42, [R1+0x11a8] ;  /* 0x0011a800012a7983 */ /* 0x001f220000300a00 */
[----:B------:R-:W-:-:S03]  /*1169c0*/  PRMT R3, R18, 0x7773, RZ ;  /* 0x0000777312037816 */ /* 0x000fc600000000ff */
[----:B--2---:R0:W-:Y:S01]  /*1169d0*/  @P6 STG.E.U8 desc[UR4][R54.64], R2 ;  /* 0x0000000236006986 */ /* 0x0041e2000c101104 */
[----:B------:R-:W-:Y:S01]  /*1169e0*/  ISETP.LT.AND P6, PT, R36, UR6, !P1 ;  /* 0x0000000624007c0c */ /* 0x000fe2000cfc1270 */
[----:B------:R-:W-:Y:S02]  /*1169f0*/  ULDC UR6, c[0x0][0x228] ;  /* 0x00008a0000067ab9 */ /* 0x000fe40000000800 */
[----:B------:R1:W-:Y:S01]  /*116a00*/  @P2 STG.E.U8 desc[UR4][R32.64], R3 ;  /* 0x0000000320002986 */ /* 0x0003e2000c101104 */
[----:B------:R-:W-:Y:S01]  /*116a10*/  ISETP.LT.AND P5, PT, R51, UR6, !P1 ;  /* 0x0000000633007c0c */ /* 0x000fe2000cfa1270 */
[----:B------:R-:W-:Y:S02]  /*116a20*/  ULDC UR6, c[0x0][0x228] ;  /* 0x00008a0000067ab9 */ /* 0x000fe40000000800 */
[----:B0-----:R-:W2:Y:S01]  /*116a30*/  LDL.LU.64 R54, [R1+0x1198] ;  /* 0x0011980001367983 */ /* 0x001ea20000300a00 */
[----:B------:R-:W-:-:S03]  /*116a40*/  PRMT R2, R44, 0x7770, RZ ;  /* 0x000077702c027816 */ /* 0x000fc600000000ff */
[----:B------:R-:W2:Y:S01]  /*116a50*/  LDL.LU.64 R28, [R1+0x1190] ;  /* 0x00119000011c7983 */ /* 0x000ea20000300a00 */
[----:B-1----:R-:W-:-:S03]  /*116a60*/  PRMT R3, R44, 0x7771, RZ ;  /* 0x000077712c037816 */ /* 0x002fc600000000ff */
[----:B------:R0:W-:Y:S04]  /*116a70*/  @P4 STG.E.U8 desc[UR4][R40.64], R2 ;  /* 0x0000000228004986 */ /* 0x0001e8000c101104 */
[----:B---3--:R1:W-:Y:S04]  /*116a80*/  @P6 STG.E.U8 desc[UR4][R52.64], R3 ;  /* 0x0000000334006986 */ /* 0x0083e8000c101104 */
[----:B0-----:R-:W3:Y:S04]  /*116a90*/  LDL.LU.64 R40, [R1+0x1180] ;  /* 0x0011800001287983 */ /* 0x001ee80000300a00 */
[----:B------:R-:W3:Y:S04]  /*116aa0*/  LDL.LU R18, [R1+0x6d4] ;  /* 0x0006d40001127983 */ /* 0x000ee80000300800 */
[----:B-1----:R-:W3:Y:S01]  /*116ab0*/  LDL.LU.64 R52, [R1+0x1188] ;  /* 0x0011880001347983 */ /* 0x002ee20000300a00 */
[----:B------:R-:W-:-:S05]  /*116ac0*/  PRMT R2, R44, 0x7772, RZ ;  /* 0x000077722c027816 */ /* 0x000fca00000000ff */
[----:B----4-:R0:W-:Y:S04]  /*116ad0*/  @P5 STG.E.U8 desc[UR4][R46.64], R2 ;  /* 0x000000022e005986 */ /* 0x0101e8000c101104 */
[----:B0-----:R-:W4:Y:S01]  /*116ae0*/  LDL.LU.64 R46, [R1+0x1178] ;  /* 0x00117800012e7983 */ /* 0x001f220000300a00 */
[----:B------:R-:W-:Y:S02]  /*116af0*/  ISETP.LT.AND P2, PT, R49, UR6, !P1 ;  /* 0x0000000631007c0c */ /* 0x000fe4000cf41270 */
[----:B------:R-:W-:Y:S02]  /*116b00*/  ISETP.LT.AND P4, PT, R61, UR8, !P1 ;  /* 0x000000083d007c0c */ /* 0x000fe4000cf81270 */
[----:B------:R-:W-:Y:S01]  /*116b10*/  PRMT R3, R44, 0x7773, RZ ;  /* 0x000077732c037816 */ /* 0x000fe200000000ff */
[----:B------:R-:W-:Y:S01]  /*116b20*/  VIADD R4, R45, 0xdb ;  /* 0x000000db2d047836 */ /* 0x000fe20000000000 */
[----:B------:R-:W-:Y:S01]  /*116b30*/  ULDC UR8, c[0x0][0x228] ;  /* 0x00008a0000087ab9 */ /* 0x000fe20000000800 */
[----:B------:R-:W-:Y:S01]  /*116b40*/  ULDC UR6, c[0x0][0x22c] ;  /* 0x00008b0000067ab9 */ /* 0x000fe20000000800 */
[----:B------:R-:W-:-:S02]  /*116b50*/  ISETP.LT.AND P5, PT, R17, UR8, !P1 ;  /* 0x0000000811007c0c */ /* 0x000fc4000cfa1270 */
[C---:B------:R-:W-:Y:S01]  /*116b60*/  PRMT R2, R19.reuse, 0x7770, RZ ;  /* 0x0000777013027816 */ /* 0x040fe200000000ff */
[----:B------:R-:W4:Y:S01]  /*116b70*/  LDL.LU.64 R32, [R1+0x1170] ;  /* 0x0011700001207983 */ /* 0x000f220000300a00 */
[----:B------:R-:W-:Y:S01]  /*116b80*/  ISETP.LT.AND P6, PT, R16, UR10, !P1 ;  /* 0x0000000a10007c0c */ /* 0x000fe2000cfc1270 */
[----:B------:R-:W-:Y:S01]  /*116b90*/  ULDC UR8, c[0x0][0x228] ;  /* 0x00008a0000087ab9 */ /* 0x000fe20000000800 */
[----:B------:R-:W-:Y:S01]  /*116ba0*/  ULDC UR10, c[0x0][0x228] ;  /* 0x00008a00000a7ab9 */ /* 0x000fe20000000800 */
[----:B------:R0:W-:Y:S01]  /*116bb0*/  @P2 STG.E.U8 desc[UR4][R42.64], R3 ;  /* 0x000000032a002986 */ /* 0x0001e2000c101104 */
[----:B------:R-:W-:Y:S01]  /*116bc0*/  ISETP.GE.AND P2, PT, R4, UR6, PT ;  /* 0x0000000604007c0c */ /* 0x000fe2000bf46270 */
[----:B------:R-:W-:Y:S02]  /*116bd0*/  ULDC UR6, c[0x0][0x228] ;  /* 0x00008a0000067ab9 */ /* 0x000fe40000000800 */
[----:B------:R-:W-:Y:S01]  /*116be0*/  ISETP.LT.AND P1, PT, R50, UR6, !P1 ;  /* 0x0000000632007c0c */ /* 0x000fe2000cf21270 */
[----:B------:R-:W-:Y:S01]  /*116bf0*/  ULDC UR6, c[0x0][0x228] ;  /* 0x00008a0000067ab9 */ /* 0x000fe20000000800 */
[----:B0-----:R-:W4:Y:S01]  /*116c00*/  LDL.LU.64 R42, [R1+0x1168] ;  /* 0x00116800012a7983 */ /* 0x001f220000300a00 */
[----:B------:R-:W-:-:S03]  /*116c10*/  PRMT R3, R19, 0x7771, RZ ;  /* 0x0000777113037816 */ /* 0x000fc600000000ff */
[----:B--2---:R0:W-:Y:S04]  /*116c20*/  @P4 STG.E.U8 desc[UR4][R54.64], R2 ;  /* 0x0000000236004986 */ /* 0x0041e8000c101104 */
[----:B------:R1:W-:Y:S01]  /*116c30*/  @P5 STG.E.U8 desc[UR4][R28.64], R3 ;  /* 0x000000031c005986 */ /* 0x0003e2000c101104 */
[----:B------:R-:W-:Y:S01]  /*116c40*/  ISETP.LT.AND P4, PT, R60, UR8, !P3 ;  /* 0x000000083c007c0c */ /* 0x000fe2000df81270 */
[----:B------:R-:W-:Y:S02]  /*116c50*/  ULDC UR8, c[0x0][0x228] ;  /* 0x00008a0000087ab9 */ /* 0x000fe40000000800 */
[----:B0-----:R-:W2:Y:S01]  /*116c60*/  LDL.LU.64 R54, [R1+0x1160] ;  /* 0x0011600001367983 */ /* 0x001ea20000300a00 */
[----:B------:R-:W-:-:S03]  /*116c70*/  PRMT R2, R19, 0x7772, RZ ;  /* 0x0000777213027816 */ /* 0x000fc600000000ff */
[----:B------:R-:W2:Y:S01]  /*116c80*/  LDL.LU R44, [R1+0x7c4] ;  /* 0x0007c400012c7983 */ /* 0x000ea20000300800 */
[----:B-1----:R-:W-:-:S03]  /*116c90*/  PRMT R3, R19, 0x7773, RZ ;  /* 0x0000777313037816 */ /* 0x002fc600000000ff */
[----:B---3--:R0:W-:Y:S04]  /*116ca0*/  @P6 STG.E.U8 desc[UR4][R40.64], R2 ;  /* 0x0000000228006986 */ /* 0x0081e8000c101104 */
[----:B------:R1:W-:Y:S04]  /*116cb0*/  @P1 STG.E.U8 desc[UR4][R52.64], R3 ;  /* 0x0000000334001986 */ /* 0x0003e8000c101104 */
[----:B0-----:R-:W3:Y:S04]  /*116cc0*/  LDL.LU.64 R40, [R1+0x1158] ;  /* 0x0011580001287983 */ /* 0x001ee80000300a00 */
[----:B-1----:R-:W3:Y:S01]  /*116cd0*/  LDL.LU.64 R52, [R1+0x1150] ;  /* 0x0011500001347983 */ /* 0x002ee20000300a00 */
[----:B------:R-:W-:-:S05]  /*116ce0*/  PRMT R2, R18, 0x7770, RZ ;  /* 0x0000777012027816 */ /* 0x000fca00000000ff */
[----:B----4-:R0:W-:Y:S04]  /*116cf0*/  @P4 STG.E.U8 desc[UR4][R46.64], R2 ;  /* 0x000000022e004986 */ /* 0x0101e8000c101104 */
[----:B0-----:R-:W4:Y:S01]  /*116d00*/  LDL.LU.64 R46, [R1+0x1140] ;  /* 0x00114000012e7983 */ /* 0x001f220000300a00 */
[----:B------:R-:W-:Y:S02]  /*116d10*/  ISETP.LT.AND P6, PT, R36, UR6, !P3 ;  /* 0x0000000624007c0c */ /* 0x000fe4000dfc1270 */
[----:B------:R-:W-:Y:S01]  /*116d20*/  ISETP.LT.AND P5, PT, R51, UR8, !P3 ;  /* 0x0000000833007c0c */ /* 0x000fe2000dfa1270 */
[----:B------:R-:W-:Y:S01]  /*116d30*/  ULDC UR6, c[0x0][0x228] ;  /* 0x00008a0000067ab9 */ /* 0x000fe20000000800 */
[----:B------:R-:W4:Y:S01]  /*116d40*/  LDL.LU R19, [R1+0x7b4] ;  /* 0x0007b40001137983 */ /* 0x000f220000300800 */
[----:B------:R-:W-:-:S02]  /*116d50*/  ISETP.LT.AND P4, PT, R49, UR6, !P3 ;  /* 0x0000000631007c0c */ /* 0x000fc4000df81270 */
[C---:B------:R-:W-:Y:S02]  /*116d60*/  PRMT R3, R18.reuse, 0x7771, RZ ;  /* 0x0000777112037816 */ /* 0x040fe400000000ff */
[----:B------:R-:W-:Y:S01]  /*116d70*/  PRMT R2, R18, 0x7772, RZ ;  /* 0x0000777212027816 */ /* 0x000fe200000000ff */
[----:B------:R-:W4:Y:S01]  /*116d80*/  LDL.LU.64 R24, [R1+0x1148] ;  /* 0x0011480001187983 */ /* 0x000f220000300a00 */
[----:B------:R-:W-:-:S03]  /*116d90*/  ULDC UR6, c[0x0][0x228] ;  /* 0x00008a0000067ab9 */ /* 0x000fc60000000800 */
[----:B------:R-:W4:Y:S01]  /*116da0*/  LDL.LU.64 R28, [R1+0x1138] ;  /* 0x00113800011c7983 */ /* 0x000f220000300a00 */
[----:B------:R-:W-:Y:S01]  /*116db0*/  ISETP.LT.AND P1, PT, R61, UR6, !P3 ;  /* 0x000000063d007c0c */ /* 0x000fe2000df21270 */
[----:B------:R-:W-:Y:S01]  /*116dc0*/  ULDC UR6, c[0x0][0x228] ;  /* 0x00008a0000067ab9 */ /* 0x000fe20000000800 */
[----:B------:R-:W-:Y:S01]  /*116dd0*/  ULDC UR8, c[0x0][0x228] ;  /* 0x00008a0000087ab9 */ /* 0x000fe20000000800 */
[----:B------:R0:W-:Y:S04]  /*116de0*/  @P6 STG.E.U8 desc[UR4][R32.64], R3 ;  /* 0x0000000320006986 */ /* 0x0001e8000c101104 */
[----:B0-----:R-:W4:Y:S01]  /*116df0*/  LDL.LU.64 R32, [R1+0x1130] ;  /* 0x0011300001207983 */ /* 0x001f220000300a00 */
[----:B------:R-:W-:-:S03]  /*116e00*/  PRMT R3, R18, 0x7773, RZ ;  /* 0x0000777312037816 */ /* 0x000fc600000000ff */
[----:B------:R0:W-:Y:S01]  /*116e10*/  @P5 STG.E.U8 desc[UR4][R42.64], R2 ;  /* 0x000000022a005986 */ /* 0x0001e2000c101104 */
[----:B------:R-:W-:Y:S01]  /*116e20*/  ISETP.LT.AND P5, PT, R17, UR6, !P3 ;  /* 0x0000000611007c0c */ /* 0x000fe2000dfa1270 */
[----:B------:R-:W-:Y:S02]  /*116e30*/  ULDC UR6, c[0x0][0x228] ;  /* 0x00008a0000067ab9 */ /* 0x000fe40000000800 */
[----:B--2---:R1:W-:Y:S01]  /*116e40*/  @P4 STG.E.U8 desc[UR4][R54.64], R3 ;  /* 0x0000000336004986 */ /* 0x0043e2000c101104 */
[----:B------:R-:W-:Y:S02]  /*116e50*/  ISETP.LT.AND P4, PT, R16, UR8, !P3 ;  /* 0x0000000810007c0c */ /* 0x000fe4000df81270 */
[C---:B0-----:R-:W-:Y:S01]  /*116e60*/  PRMT R2, R44.reuse, 0x7770, RZ ;  /* 0x000077702c027816 */ /* 0x041fe200000000ff */
[----:B------:R-:W-:Y:S01]  /*116e70*/  ULDC UR8, c[0x0][0x228] ;  /* 0x00008a0000087ab9 */ /* 0x000fe20000000800 */
[----:B-1----:R-:W2:Y:S04]  /*116e80*/  LDL.LU.64 R54, [R1+0x1120] ;  /* 0x0011200001367983 */ /* 0x002ea80000300a00 */
[----:B------:R-:W2:Y:S01]  /*116e90*/  LDL.LU.64 R42, [R1+0x1128] ;  /* 0x00112800012a7983 */ /* 0x000ea20000300a00 */
[----:B------:R-:W-:-:S03]  /*116ea0*/  PRMT R3, R44, 0x7771, RZ ;  /* 0x000077712c037816 */ /* 0x000fc600000000ff */
[----:B------:R-:W2:Y:S04]  /*116eb0*/  LDL.LU R18, [R1+0x7a4] ;  /* 0x0007a40001127983 */ /* 0x000ea80000300800 */
[----:B---3--:R-:W-:Y:S04]  /*116ec0*/  @P1 STG.E.U8 desc[UR4][R40.64], R2 ;  /* 0x0000000228001986 */ /* 0x008fe8000c101104 */
[----:B------:R0:W-:Y:S04]  /*116ed0*/  @P5 STG.E.U8 desc[UR4][R52.64], R3 ;  /* 0x0000000334005986 */ /* 0x0001e8000c101104 */
[----:B0-----:R-:W3:Y:S01]  /*116ee0*/  LDL.LU.64 R52, [R1+0x1118] ;  /* 0x0011180001347983 */ /* 0x001ee20000300a00 */
[----:B------:R-:W-:-:S03]  /*116ef0*/  PRMT R2, R44, 0x7772, RZ ;  /* 0x000077722c027816 */ /* 0x000fc600000000ff */
[----:B------:R-:W3:Y:S04]  /*116f00*/  LDL.LU.64 R40, [R1+0x1110] ;  /* 0x0011100001287983 */ /* 0x000ee80000300a00 */
[----:B----4-:R0:W-:Y:S04]  /*116f10*/  @P4 STG.E.U8 desc[UR4][R46.64], R2 ;  /* 0x000000022e004986 */ /* 0x0101e8000c101104 */
[----:B0-----:R-:W4:Y:S01]  /*116f20*/  LDL.LU.64 R46, [R1+0x1100] ;  /* 0x00110000012e7983 */ /* 0x001f220000300a00 */
[----:B------:R-:W-:Y:S02]  /*116f30*/  ISETP.LT.AND P3, PT, R50, UR6, !P3 ;  /* 0x0000000632007c0c */ /* 0x000fe4000df61270 */
[----:B------:R-:W-:-:S02]  /*116f40*/  ISETP.LT.AND P6, PT, R60, UR8, !P2 ;  /* 0x000000083c007c0c */ /* 0x000fc4000d7c1270 */
[----:B------:R-:W-:Y:S01]  /*116f50*/  ISETP.LT.AND P1, PT, R36, UR10, !P2 ;  /* 0x0000000a24007c0c */ /* 0x000fe2000d721270 */
[----:B------:R-:W-:Y:S01]  /*116f60*/  ULDC UR6, c[0x0][0x228] ;  /* 0x00008a0000067ab9 */ /* 0x000fe20000000800 */
[----:B------:R-:W-:Y:S02]  /*116f70*/  PRMT R4, R44, 0x7773, RZ ;  /* 0x000077732c047816 */ /* 0x000fe400000000ff */
[----:B------:R-:W-:Y:S02]  /*116f80*/  ISETP.LT.AND P4, PT, R51, UR6, !P2 ;  /* 0x0000000633007c0c */ /* 0x000fe4000d781270 */
[C---:B------:R-:W-:Y:S02]  /*116f90*/  PRMT R3, R19.reuse, 0x7770, RZ ;  /* 0x0000777013037816 */ /* 0x040fe400000000ff */
[----:B------:R-:W-:Y:S01]  /*116fa0*/  PRMT R2, R19, 0x7771, RZ ;  /* 0x0000777113027816 */ /* 0x000fe200000000ff */
[----:B------:R-:W-:Y:S01]  /*116fb0*/  ULDC UR6, c[0x0][0x228] ;  /* 0x00008a0000067ab9 */ /* 0x000fe20000000800 */
[----:B------:R-:W-:Y:S01]  /*116fc0*/  ULDC UR8, c[0x0][0x228] ;  /* 0x00008a0000087ab9 */ /* 0x000fe20000000800 */
[----:B------:R-:W-:Y:S01]  /*116fd0*/  ULDC UR10, c[0x0][0x228] ;  /* 0x00008a00000a7ab9 */ /* 0x000fe20000000800 */
[----:B------:R-:W-:Y:S04]  /*116fe0*/  @P3 STG.E.U8 desc[UR4][R24.64], R4 ;  /* 0x0000000418003986 */ /* 0x000fe8000c101104 */
[----:B------:R-:W-:Y:S04]  /*116ff0*/  @P6 STG.E.U8 desc[UR4][R28.64], R3 ;  /* 0x000000031c006986 */ /* 0x000fe8000c101104 */
[----:B------:R0:W-:Y:S01]  /*117000*/  @P1 STG.E.U8 desc[UR4][R32.64], R2 ;  /* 0x0000000220001986 */ /* 0x0001e2000c101104 */
[----:B------:R-:W-:-:S02]  /*117010*/  ISETP.LT.AND P3, PT, R49, UR6, !P2 ;  /* 0x0000000631007c0c */ /* 0x000fc4000d761270 */
[----:B------:R-:W-:Y:S01]  /*117020*/  ISETP.LT.AND P5, PT, R61, UR8, !P2 ;  /* 0x000000083d007c0c */ /* 0x000fe2000d7a1270 */
[----:B------:R-:W-:Y:S01]  /*117030*/  ULDC UR8, c[0x0][0x228] ;  /* 0x00008a0000087ab9 */ /* 0x000fe20000000800 */
[----:B------:R-:W-:Y:S01]  /*117040*/  ULDC UR6, c[0x0][0x22c] ;  /* 0x00008b0000067ab9 */ /* 0x000fe20000000800 */
[----:B0-----:R-:W-:Y:S02]  /*117050*/  PRMT R2, R19, 0x7772, RZ ;  /* 0x0000777213027816 */ /* 0x001fe400000000ff */
[----:B------:R-:W-:Y:S01]  /*117060*/  ISETP.LT.AND P6, PT, R17, UR8, !P2 ;  /* 0x0000000811007c0c */ /* 0x000fe2000d7c1270 */
[----:B------:R-:W-:Y:S01]  /*117070*/  ULDC UR8, c[0x0][0x228] ;  /* 0x00008a0000087ab9 */ /* 0x000fe20000000800 */
[----:B------:R-:W-:Y:S01]  /*117080*/  PRMT R3, R19, 0x7773, RZ ;  /* 0x0000777313037816 */ /* 0x000fe200000000ff */
[----:B--2---:R0:W-:Y:S01]  /*117090*/  @P4 STG.E.U8 desc[UR4][R54.64], R2 ;  /* 0x0000000236004986 */ /* 0x0041e2000c101104 */
[----:B------:R-:W-:-:S03]  /*1170a0*/  ISETP.LT.AND P4, PT, R16, UR8, !P2 ;  /* 0x0000000810007c0c */ /* 0x000fc6000d781270 */
[----:B------:R1:W-:Y:S01]  /*1170b0*/  @P3 STG.E.U8 desc[UR4][R42.64], R3 ;  /* 0x000000032a003986 */ /* 0x0003e2000c101104 */
[----:B------:R-:W-:Y:S01]  /*1170c0*/  ULDC UR8, c[0x0][0x228] ;  /* 0x00008a0000087ab9 */ /* 0x000fe20000000800 */
[----:B0-----:R-:W-:Y:S02]  /*1170d0*/  VIADD R2, R45, 0xdc ;  /* 0x000000dc2d027836 */ /* 0x001fe40000000000 */
[----:B------:R-:W2:Y:S04]  /*1170e0*/  LDL.LU.64 R54, [R1+0x1108] ;  /* 0x0011080001367983 */ /* 0x000ea80000300a00 */
[----:B------:R-:W2:Y:S04]  /*1170f0*/  LDL.LU R19, [R1+0x6d8] ;  /* 0x0006d80001137983 */ /* 0x000ea80000300800 */
[----:B------:R-:W2:Y:S01]  /*117100*/  LDL.LU.64 R24, [R1+0x10f8] ;  /* 0x0010f80001187983 */ /* 0x000ea20000300a00 */
[----:B------:R-:W-:-:S02]  /*117110*/  ISETP.GE.AND P1, PT, R2, UR6, PT ;  /* 0x0000000602007c0c */ /* 0x000fc4000bf26270 */
[C---:B------:R-:W-:Y:S02]  /*117120*/  PRMT R2, R18.reuse, 0x7770, RZ ;  /* 0x0000777012027816 */ /* 0x040fe400000000ff */
[C---:B-1----:R-:W-:Y:S01]  /*117130*/  PRMT R3, R18.reuse, 0x7771, RZ ;  /* 0x0000777112037816 */ /* 0x042fe200000000ff */
[----:B------:R-:W-:Y:S02]  /*117140*/  ULDC UR6, c[0x0][0x228] ;  /* 0x00008a0000067ab9 */ /* 0x000fe40000000800 */
[----:B---3--:R0:W-:Y:S04]  /*117150*/  @P5 STG.E.U8 desc[UR4][R52.64], R2 ;  /* 0x0000000234005986 */ /* 0x0081e8000c101104 */
[----:B------:R-:W-:Y:S04]  /*117160*/  @P6 STG.E.U8 desc[UR4][R40.64], R3 ;  /* 0x0000000328006986 */ /* 0x000fe8000c101104 */
[----:B0-----:R-:W3:Y:S04]  /*117170*/  LDL.LU.64 R52, [R1+0x10f0] ;  /* 0x0010f00001347983 */ /* 0x001ee80000300a00 */
[----:B------:R-:W3:Y:S01]  /*117180*/  LDL.LU.64 R28, [R1+0x10e8] ;  /* 0x0010e800011c7983 */ /* 0x000ee20000300a00 */
[----:B------:R-:W-:-:S05]  /*117190*/  PRMT R2, R18, 0x7772, RZ ;  /* 0x0000777212027816 */ /* 0x000fca00000000ff */
[----:B----4-:R0:W-:Y:S04]  /*1171a0*/  @P4 STG.E.U8 desc[UR4][R46.64], R2 ;  /* 0x000000022e004986 */ /* 0x0101e8000c101104 */
[----:B0-----:R-:W4:Y:S01]  /*1171b0*/  LDL.LU.64 R46, [R1+0x10e0] ;  /* 0x0010e000012e7983 */ /* 0x001f220000300a00 */
[----:B------:R-:W-:-:S03]  /*1171c0*/  ISETP.LT.AND P3, PT, R50, UR6, !P2 ;  /* 0x0000000632007c0c */ /* 0x000fc6000d761270 */
[----:B------:R-:W4:Y:S01]  /*1171d0*/  LDL.LU R44, [R1+0x7c8] ;  /* 0x0007c800012c7983 */ /* 0x000f220000300800 */
[----:B------:R-:W-:-:S03]  /*1171e0*/  ULDC UR6, c[0x0][0x228] ;  /* 0x00008a0000067ab9 */ /* 0x000fc60000000800 */
[----:B------:R-:W4:Y:S01]  /*1171f0*/  LDL.LU.64 R32, [R1+0x10d8] ;  /* 0x0010d80001207983 */ /* 0x000f220000300a00 */
[----:B------:R-:W-:-:S03]  /*117200*/  PRMT R2, R18, 0x7773, RZ ;  /* 0x0000777312027816 */ /* 0x000fc600000000ff */
[----:B------:R-:W4:Y:S01]  /*117210*/  LDL.LU.64 R42, [R1+0x10d0] ;  /* 0x0010d000012a7983 */ /* 0x000f220000300a00 */
[----:B------:R-:W-:Y:S01]  /*117220*/  ISETP.LT.AND P6, PT, R60, UR6, !P1 ;  /* 0x000000063c007c0c */ /* 0x000fe2000cfc1270 */
[----:B------:R-:W-:Y:S01]  /*117230*/  VIADD R3, R45, 0xdd ;  /* 0x000000dd2d037836 */ /* 0x000fe20000000000 */
[----:B------:R-:W-:Y:S02]  /*117240*/  ISETP.LT.AND P5, PT, R36, UR8, !P1 ;  /* 0x0000000824007c0c */ /* 0x000fe4000cfa1270 */
[----:B------:R-:W-:Y:S01]  /*117250*/  ISETP.LT.AND P4, PT, R51, UR10, !P1 ;  /* 0x0000000a33007c0c */ /* 0x000fe2000cf81270 */
[----:B------:R-:W-:Y:S01]  /*117260*/  ULDC UR6, c[0x0][0x22c] ;  /* 0x00008b0000067ab9 */ /* 0x000fe20000000800 */
[----:B------:R-:W4:Y:S01]  /*117270*/  LDL.LU.64 R40, [R1+0x10c8] ;  /* 0x0010c80001287983 */ /* 0x000f220000300a00 */
[----:B------:R-:W-:Y:S01]  /*117280*/  ISETP.GE.AND P2, PT, R3, UR6, PT ;  /* 0x0000000603007c0c */ /* 0x000fe2000bf46270 */
[----:B------:R-:W-:Y:S01]  /*117290*/  ULDC UR6, c[0x0][0x228] ;  /* 0x00008a0000067ab9 */ /* 0x000fe20000000800 */
[----:B------:R-:W-:Y:S01]  /*1172a0*/  ULDC UR8, c[0x0][0x228] ;  /* 0x00008a0000087ab9 */ /* 0x000fe20000000800 */
[----:B------:R-:W-:Y:S01]  /*1172b0*/  ULDC UR10, c[0x0][0x228] ;  /* 0x00008a00000a7ab9 */ /* 0x000fe20000000800 */
[----:B--2---:R0:W-:Y:S01]  /*1172c0*/  @P3 STG.E.U8 desc[UR4][R54.64], R2 ;  /* 0x0000000236003986 */ /* 0x0041e2000c101104 */
[----:B------:R-:W-:-:S02]  /*1172d0*/  PRMT R4, R19, 0x7770, RZ ;  /* 0x0000777013047816 */ /* 0x000fc400000000ff */
[----:B------:R-:W-:Y:S02]  /*1172e0*/  ISETP.LT.AND P3, PT, R49, UR6, !P1 ;  /* 0x0000000631007c0c */ /* 0x000fe4000cf61270 */
[C---:B------:R-:W-:Y:S01]  /*1172f0*/  PRMT R3, R19.reuse, 0x7771, RZ ;  /* 0x0000777113037816 */ /* 0x040fe200000000ff */
[----:B------:R-:W-:Y:S01]  /*117300*/  ULDC UR6, c[0x0][0x228] ;  /* 0x00008a0000067ab9 */ /* 0x000fe20000000800 */
[----:B0-----:R-:W2:Y:S04]  /*117310*/  LDL.LU.64 R54, [R1+0x10c0] ;  /* 0x0010c00001367983 */ /* 0x001ea80000300a00 */
[----:B------:R-:W2:Y:S01]  /*117320*/  LDL.LU R18, [R1+0x7b8] ;  /* 0x0007b80001127983 */ /* 0x000ea20000300800 */
[----:B------:R-:W-:-:S03]  /*117330*/  PRMT R2, R19, 0x7772, RZ ;  /* 0x0000777213027816 */ /* 0x000fc600000000ff */
[----:B------:R-:W-:Y:S04]  /*117340*/  @P6 STG.E.U8 desc[UR4][R24.64], R4 ;  /* 0x0000000418006986 */ /* 0x000fe8000c101104 */
[----:B---3--:R0:W-:Y:S04]  /*117350*/  @P5 STG.E.U8 desc[UR4][R52.64], R3 ;  /* 0x0000000334005986 */ /* 0x0081e8000c101104 */
[----:B------:R1:W-:Y:S04]  /*117360*/  @P4 STG.E.U8 desc[UR4][R28.64], R2 ;  /* 0x000000021c004986 */ /* 0x0003e8000c101104 */
[----:B0-----:R-:W3:Y:S01]  /*117370*/  LDL.LU.64 R52, [R1+0x10b0] ;  /* 0x0010b00001347983 */ /* 0x001ee20000300a00 */
[----:B-1----:R-:W-:-:S05]  /*117380*/  PRMT R2, R19, 0x7773, RZ ;  /* 0x0000777313027816 */ /* 0x002fca00000000ff */
[----:B----4-:R0:W-:Y:S04]  /*117390*/  @P3 STG.E.U8 desc[UR4][R46.64], R2 ;  /* 0x000000022e003986 */ /* 0x0101e8000c101104 */
[----:B0-----:R-:W4:Y:S01]  /*1173a0*/  LDL.LU.64 R46, [R1+0x10a8] ;  /* 0x0010a800012e7983 */ /* 0x001f220000300a00 */
[----:B------:R-:W-:Y:S02]  /*1173b0*/  ISETP.LT.AND P6, PT, R61, UR6, !P1 ;  /* 0x000000063d007c0c */ /* 0x000fe4000cfc1270 */
[----:B------:R-:W-:Y:S01]  /*1173c0*/  ISETP.LT.AND P5, PT, R17, UR8, !P1 ;  /* 0x0000000811007c0c */ /* 0x000fe2000cfa1270 */
[----:B------:R-:W-:Y:S01]  /*1173d0*/  ULDC UR6, c[0x0][0x228] ;  /* 0x00008a0000067ab9 */ /* 0x000fe20000000800 */
[----:B------:R-:W-:Y:S02]  /*1173e0*/  PRMT R2, R44, 0x7770, RZ ;  /* 0x000077702c027816 */ /* 0x000fe400000000ff */
[----:B------:R-:W-:Y:S01]  /*1173f0*/  ISETP.LT.AND P4, PT, R16, UR6, !P1 ;  /* 0x0000000610007c0c */ /* 0x000fe2000cf81270 */
[----:B------:R-:W-:Y:S01]  /*117400*/  ULDC UR6, c[0x0][0x228] ;  /* 0x00008a0000067ab9 */ /* 0x000fe20000000800 */
[----:B------:R-:W-:-:S02]  /*117410*/  PRMT R3, R44, 0x7771, RZ ;  /* 0x000077712c037816 */ /* 0x000fc400000000ff */
[----:B------:R-:W-:Y:S01]  /*117420*/  ISETP.LT.AND P3, PT, R50, UR6, !P1 ;  /* 0x0000000632007c0c */ /* 0x000fe2000cf61270 */
[----:B------:R-:W4:Y:S04]  /*117430*/  LDL.LU R19, [R1+0x7a8] ;  /* 0x0007a80001137983 */ /* 0x000f280000300800 */
[----:B------:R-:W4:Y:S04]  /*117440*/  LDL.LU.64 R24, [R1+0x10b8] ;  /* 0x0010b80001187983 */ /* 0x000f280000300a00 */
[----:B------:R-:W4:Y:S01]  /*117450*/  LDL.LU.64 R28, [R1+0x10a0] ;  /* 0x0010a000011c7983 */ /* 0x000f220000300a00 */
[----:B------:R-:W-:Y:S01]  /*117460*/  ULDC UR8, c[0x0][0x228] ;  /* 0x00008a0000087ab9 */ /* 0x000fe20000000800 */
[----:B------:R-:W-:-:S02]  /*117470*/  ULDC UR6, c[0x0][0x228] ;  /* 0x00008a0000067ab9 */ /* 0x000fc40000000800 */
[----:B------:R0:W-:Y:S04]  /*117480*/  @P6 STG.E.U8 desc[UR4][R32.64], R2 ;  /* 0x0000000220006986 */ /* 0x0001e8000c101104 */
[----:B------:R1:W-:Y:S01]  /*117490*/  @P5 STG.E.U8 desc[UR4][R42.64], R3 ;  /* 0x000000032a005986 */ /* 0x0003e2000c101104 */
[----:B------:R-:W-:Y:S01]  /*1174a0*/  ISETP.LT.AND P1, PT, R60, UR8, !P2 ;  /* 0x000000083c007c0c */ /* 0x000fe2000d721270 */
[----:B------:R-:W-:Y:S01]  /*1174b0*/  ULDC UR8, c[0x0][0x228] ;  /* 0x00008a0000087ab9 */ /* 0x000fe20000000800 */
[C---:B0-----:R-:W-:Y:S02]  /*1174c0*/  PRMT R2, R44.reuse, 0x7772, RZ ;  /* 0x000077722c027816 */ /* 0x041fe400000000ff */
[----:B-1----:R-:W-:Y:S01]  /*1174d0*/  PRMT R3, R44, 0x7773, RZ ;  /* 0x000077732c037816 */ /* 0x002fe200000000ff */
[----:B------:R-:W4:Y:S04]  /*1174e0*/  LDL.LU.64 R32, [R1+0x1098] ;  /* 0x0010980001207983 */ /* 0x000f280000300a00 */
[----:B------:R0:W-:Y:S01]  /*1174f0*/  @P4 STG.E.U8 desc[UR4][R40.64], R2 ;  /* 0x0000000228004986 */ /* 0x0001e2000c101104 */
[----:B------:R-:W-:Y:S01]  /*117500*/  ISETP.LT.AND P4, PT, R36, UR6, !P2 ;  /* 0x0000000624007c0c */ /* 0x000fe2000d781270 */
[----:B------:R-:W-:-:S02]  /*117510*/  ULDC UR6, c[0x0][0x228] ;  /* 0x00008a0000067ab9 */ /* 0x000fc40000000800 */
[----:B--2---:R1:W-:Y:S01]  /*117520*/  @P3 STG.E.U8 desc[UR4][R54.64], R3 ;  /* 0x0000000336003986 */ /* 0x0043e2000c101104 */
[----:B0-----:R-:W-:-:S03]  /*117530*/  PRMT R2, R18, 0x7770, RZ ;  /* 0x0000777012027816 */ /* 0x001fc600000000ff */
[----:B-1----:R-:W2:Y:S01]  /*117540*/  LDL.LU.64 R54, [R1+0x1080] ;  /* 0x0010800001367983 */ /* 0x002ea20000300a00 */
[----:B------:R-:W-:-:S03]  /*117550*/  PRMT R3, R18, 0x7771, RZ ;  /* 0x0000777112037816 */ /* 0x000fc600000000ff */
[----:B---3--:R0:W-:Y:S04]  /*117560*/  @P1 STG.E.U8 desc[UR4][R52.64], R2 ;  /* 0x0000000234001986 */ /* 0x0081e8000c101104 */
[----:B0-----:R-:W3:Y:S04]  /*117570*/  LDL.LU.64 R52, [R1+0x1090] ;  /* 0x0010900001347983 */ /* 0x001ee80000300a00 */
[----:B------:R-:W3:Y:S04]  /*117580*/  LDL.LU R44, [R1+0x6dc] ;  /* 0x0006dc00012c7983 */ /* 0x000ee80000300800 */
[----:B------:R-:W3:Y:S04]  /*117590*/  LDL.LU.64 R42, [R1+0x1088] ;  /* 0x00108800012a7983 */ /* 0x000ee80000300a00 */
[----:B------:R-:W3:Y:S04]  /*1175a0*/  LDL.LU.64 R40, [R1+0x1070] ;  /* 0x0010700001287983 */ /* 0x000ee80000300a00 */
[----:B----4-:R0:W-:Y:S04]  /*1175b0*/  @P4 STG.E.U8 desc[UR4][R46.64], R3 ;  /* 0x000000032e004986 */ /* 0x0101e8000c101104 */
[----:B0-----:R-:W4:Y:S01]  /*1175c0*/  LDL.LU.64 R46, [R1+0x1050] ;  /* 0x00105000012e7983 */ /* 0x001f220000300a00 */
[----:B------:R-:W-:Y:S01]  /*1175d0*/  VIADD R2, R45, 0xde ;  /* 0x000000de2d027836 */ /* 0x000fe20000000000 */
[----:B------:R-:W-:-:S02]  /*1175e0*/  ISETP.LT.AND P1, PT, R51, UR6, !P2 ;  /* 0x0000000633007c0c */ /* 0x000fc4000d721270 */
[----:B------:R-:W-:Y:S02]  /*1175f0*/  ISETP.LT.AND P5, PT, R49, UR8, !P2 ;  /* 0x0000000831007c0c */ /* 0x000fe4000d7a1270 */
[----:B------:R-:W-:Y:S01]  /*117600*/  ISETP.LT.AND P6, PT, R61, UR10, !P2 ;  /* 0x0000000a3d007c0c */ /* 0x000fe2000d7c1270 */
[----:B------:R-:W-:Y:S01]  /*117610*/  ULDC UR6, c[0x0][0x22c] ;  /* 0x00008b0000067ab9 */ /* 0x000fe20000000800 */
[----:B------:R-:W-:Y:S02]  /*117620*/  PRMT R4, R18, 0x7772, RZ ;  /* 0x0000777212047816 */ /* 0x000fe400000000ff */
[----:B------:R-:W-:Y:S01]  /*117630*/  ISETP.GE.AND P3, PT, R2, UR6, PT ;  /* 0x0000000602007c0c */ /* 0x000fe2000bf66270 */
[----:B------:R-:W-:Y:S01]  /*117640*/  ULDC UR6, c[0x0][0x228] ;  /* 0x00008a0000067ab9 */ /* 0x000fe20000000800 */
[----:B------:R-:W-:Y:S02]  /*117650*/  PRMT R3, R18, 0x7773, RZ ;  /* 0x0000777312037816 */ /* 0x000fe400000000ff */
[----:B------:R-:W-:-:S02]  /*117660*/  ISETP.LT.AND P4, PT, R17, UR6, !P2 ;  /* 0x0000000611007c0c */ /* 0x000fc4000d781270 */
        /* <DEDUP_REMOVED lines=11> */
[----:B------:R-:W-:Y:S01]  /*117720*/  ISETP.LT.AND P6, PT, R60, UR8, !P3 ;  /* 0x000000083c007c0c */ /* 0x000fe2000dfc1270 */
[----:B------:R-:W-:Y:S01]  /*117730*/  ULDC UR8, c[0x0][0x228] ;  /* 0x00008a0000087ab9 */ /* 0x000fe20000000800 */
[C---:B0-----:R-:W-:Y:S02]  /*117740*/  PRMT R2, R19.reuse, 0x7771, RZ ;  /* 0x0000777113027816 */ /* 0x041fe400000000ff */
[----:B------:R-:W-:-:S03]  /*117750*/  PRMT R3, R19, 0x7772, RZ ;  /* 0x0000777213037816 */ /* 0x000fc600000000ff */
[----:B--2---:R0:W-:Y:S01]  /*117760*/  @P4 STG.E.U8 desc[UR4][R54.64], R2 ;  /* 0x0000000236004986 */ /* 0x0041e2000c101104 */
[----:B------:R-:W-:Y:S01]  /*117770*/  ISETP.LT.AND P4, PT, R36, UR8, !P3 ;  /* 0x0000000824007c0c */ /* 0x000fe2000df81270 */
[----:B------:R-:W-:Y:S01]  /*117780*/  ULDC UR8, c[0x0][0x228] ;  /* 0x00008a0000087ab9 */ /* 0x000fe20000000800 */
[----:B0-----:R-:W-:Y:S01]  /*117790*/  VIADD R2, R45, 0xdf ;  /* 0x000000df2d027836 */ /* 0x001fe20000000000 */
[----:B------:R-:W2:Y:S04]  /*1177a0*/  LDL.LU.64 R54, [R1+0x1068] ;  /* 0x0010680001367983 */ /* 0x000ea80000300a00 */
[----:B------:R-:W2:Y:S04]  /*1177b0*/  LDL.LU R18, [R1+0x7cc] ;  /* 0x0007cc0001127983 */ /* 0x000ea80000300800 */
[----:B------:R-:W2:Y:S01]  /*1177c0*/  LDL.LU.64 R32, [R1+0x1078] ;  /* 0x0010780001207983 */ /* 0x000ea20000300a00 */
[----:B------:R-:W-:-:S02]  /*1177d0*/  ISETP.GE.AND P2, PT, R2, UR6, PT ;  /* 0x0000000602007c0c */ /* 0x000fc4000bf46270 */
[----:B------:R-:W-:Y:S01]  /*1177e0*/  PRMT R2, R19, 0x7773, RZ ;  /* 0x0000777313027816 */ /* 0x000fe200000000ff */
[----:B------:R-:W-:Y:S01]  /*1177f0*/  ULDC UR6, c[0x0][0x228] ;  /* 0x00008a0000067ab9 */ /* 0x000fe20000000800 */
[----:B---3--:R0:W-:Y:S04]  /*117800*/  @P5 STG.E.U8 desc[UR4][R52.64], R3 ;  /* 0x0000000334005986 */ /* 0x0081e8000c101104 */
[----:B------:R1:W-:Y:S01]  /*117810*/  @P1 STG.E.U8 desc[UR4][R42.64], R2 ;  /* 0x000000022a001986 */ /* 0x0003e2000c101104 */
[----:B0-----:R-:W-:-:S03]  /*117820*/  PRMT R3, R44, 0x7770, RZ ;  /* 0x000077702c037816 */ /* 0x001fc600000000ff */
[----:B------:R-:W3:Y:S01]  /*117830*/  LDL.LU.64 R52, [R1+0x1060] ;  /* 0x0010600001347983 */ /* 0x000ee20000300a00 */
[----:B-1----:R-:W-:-:S03]  /*117840*/  PRMT R2, R44, 0x7771, RZ ;  /* 0x000077712c027816 */ /* 0x002fc600000000ff */
[----:B------:R-:W-:Y:S04]  /*117850*/  @P6 STG.E.U8 desc[UR4][R40.64], R3 ;  /* 0x0000000328006986 */ /* 0x000fe8000c101104 */
[----:B----4-:R0:W-:Y:S04]  /*117860*/  @P4 STG.E.U8 desc[UR4][R46.64], R2 ;  /* 0x000000022e004986 */ /* 0x0101e8000c101104 */
[----:B0-----:R-:W4:Y:S01]  /*117870*/  LDL.LU.64 R46, [R1+0x1040] ;  /* 0x00104000012e7983 */ /* 0x001f220000300a00 */
[----:B------:R-:W-:-:S03]  /*117880*/  ISETP.LT.AND P5, PT, R51, UR6, !P3 ;  /* 0x0000000633007c0c */ /* 0x000fc6000dfa1270 */
[----:B------:R-:W4:Y:S04]  /*117890*/  LDL.LU R19, [R1+0x7bc] ;  /* 0x0007bc0001137983 */ /* 0x000f280000300800 */
[----:B------:R-:W4:Y:S04]  /*1178a0*/  LDL.LU.64 R38, [R1+0x1058] ;  /* 0x0010580001267983 */ /* 0x000f280000300a00 */
[----:B------:R-:W4:Y:S01]  /*1178b0*/  LDL.LU.64 R42, [R1+0x1048] ;  /* 0x00104800012a7983 */ /* 0x000f220000300a00 */
[----:B------:R-:W-:Y:S01]  /*1178c0*/  PRMT R3, R44, 0x7772, RZ ;  /* 0x000077722c037816 */ /* 0x000fe200000000ff */
[----:B------:R-:W-:Y:S01]  /*1178d0*/  VIADD R2, R45, 0xe0 ;  /* 0x000000e02d027836 */ /* 0x000fe20000000000 */
[----:B------:R-:W-:-:S02]  /*1178e0*/  ISETP.LT.AND P4, PT, R49, UR8, !P3 ;  /* 0x0000000831007c0c */ /* 0x000fc4000df81270 */
[----:B------:R-:W-:Y:S01]  /*1178f0*/  ISETP.LT.AND P6, PT, R61, UR10, !P3 ;  /* 0x0000000a3d007c0c */ /* 0x000fe2000dfc1270 */
[----:B------:R-:W-:Y:S01]  /*117900*/  ULDC UR6, c[0x0][0x22c] ;  /* 0x00008b0000067ab9 */ /* 0x000fe20000000800 */
[----:B------:R-:W4:Y:S01]  /*117910*/  LDL.LU.64 R40, [R1+0x1038] ;  /* 0x0010380001287983 */ /* 0x000f220000300a00 */
[----:B------:R-:W-:Y:S01]  /*117920*/  ISETP.GE.AND P1, PT, R2, UR6, PT ;  /* 0x0000000602007c0c */ /* 0x000fe2000bf26270 */
[----:B------:R-:W-:Y:S01]  /*117930*/  ULDC UR6, c[0x0][0x228] ;  /* 0x00008a0000067ab9 */ /* 0x000fe20000000800 */
[----:B------:R-:W-:Y:S01]  /*117940*/  PRMT R4, R44, 0x7773, RZ ;  /* 0x000077732c047816 */ /* 0x000fe200000000ff */
[----:B------:R-:W-:Y:S01]  /*117950*/  ULDC UR8, c[0x0][0x228] ;  /* 0x00008a0000087ab9 */ /* 0x000fe20000000800 */
[----:B------:R-:W-:Y:S01]  /*117960*/  ULDC UR10, c[0x0][0x228] ;  /* 0x00008a00000a7ab9 */ /* 0x000fe20000000800 */
[----:B--2---:R0:W-:Y:S01]  /*117970*/  @P5 STG.E.U8 desc[UR4][R54.64], R3 ;  /* 0x0000000336005986 */ /* 0x0041e2000c101104 */
[----:B------:R-:W-:-:S03]  /*117980*/  ISETP.LT.AND P5, PT, R17, UR6, !P3 ;  /* 0x0000000611007c0c */ /* 0x000fc6000dfa1270 */
[----:B------:R-:W-:Y:S01]  /*117990*/  @P4 STG.E.U8 desc[UR4][R32.64], R4 ;  /* 0x0000000420004986 */ /* 0x000fe2000c101104 */
[C---:B------:R-:W-:Y:S02]  /*1179a0*/  PRMT R2, R18.reuse, 0x7771, RZ ;  /* 0x0000777112027816 */ /* 0x040fe400000000ff */
[C---:B------:R-:W-:Y:S02]  /*1179b0*/  PRMT R7, R18.reuse, 0x7772, RZ ;  /* 0x0000777212077816 */ /* 0x040fe400000000ff */
[C---:B------:R-:W-:Y:S01]  /*1179c0*/  PRMT R5, R18.reuse, 0x7773, RZ ;  /* 0x0000777312057816 */ /* 0x040fe200000000ff */
[----:B------:R-:W-:Y:S01]  /*1179d0*/  ULDC UR6, c[0x0][0x228] ;  /* 0x00008a0000067ab9 */ /* 0x000fe20000000800 */
[----:B0-----:R-:W2:Y:S01]  /*1179e0*/  LDL.LU.64 R54, [R1+0x1030] ;  /* 0x0010300001367983 */ /* 0x001ea20000300a00 */
[----:B------:R-:W-:-:S05]  /*1179f0*/  PRMT R3, R18, 0x7770, RZ ;  /* 0x0000777012037816 */ /* 0x000fca00000000ff */
[----:B---3--:R0:W-:Y:S04]  /*117a00*/  @P6 STG.E.U8 desc[UR4][R52.64], R3 ;  /* 0x0000000334006986 */ /* 0x0081e8000c101104 */
[----:B0-----:R-:W3:Y:S04]  /*117a10*/  LDL.LU.64 R52, [R1+0x1020] ;  /* 0x0010200001347983 */ /* 0x001ee80000300a00 */
[----:B------:R-:W3:Y:S04]  /*117a20*/  LDL.LU R18, [R1+0x7ac] ;  /* 0x0007ac0001127983 */ /* 0x000ee80000300800 */
[----:B------:R-:W3:Y:S04]  /*117a30*/  LDL.LU.64 R24, [R1+0x1028] ;  /* 0x0010280001187983 */ /* 0x000ee80000300a00 */
[----:B----4-:R0:W-:Y:S04]  /*117a40*/  @P5 STG.E.U8 desc[UR4][R46.64], R2 ;  /* 0x000000022e005986 */ /* 0x0101e8000c101104 */
[----:B0-----:R-:W4:Y:S01]  /*117a50*/  LDL.LU.64 R46, [R1+0x1018] ;  /* 0x00101800012e7983 */ /* 0x001f220000300a00 */
[----:B------:R-:W-:-:S02]  /*117a60*/  ISETP.LT.AND P6, PT, R16, UR6, !P3 ;  /* 0x0000000610007c0c */ /* 0x000fc4000dfc1270 */
[----:B------:R-:W-:Y:S01]  /*117a70*/  ISETP.LT.AND P3, PT, R50, UR8, !P3 ;  /* 0x0000000832007c0c */ /* 0x000fe2000df61270 */
[----:B------:R-:W-:Y:S01]  /*117a80*/  ULDC UR6, c[0x0][0x228] ;  /* 0x00008a0000067ab9 */ /* 0x000fe20000000800 */
[----:B------:R-:W-:Y:S02]  /*117a90*/  ISETP.LT.AND P5, PT, R36, UR10, !P2 ;  /* 0x0000000a24007c0c */ /* 0x000fe4000d7a1270 */
[----:B------:R-:W-:Y:S01]  /*117aa0*/  ISETP.LT.AND P4, PT, R60, UR6, !P2 ;  /* 0x000000063c007c0c */ /* 0x000fe2000d781270 */
[----:B------:R-:W4:Y:S04]  /*117ab0*/  LDL.LU.64 R28, [R1+0x1010] ;  /* 0x00101000011c7983 */ /* 0x000f280000300a00 */
[----:B------:R-:W4:Y:S01]  /*117ac0*/  LDL.LU.64 R32, [R1+0x1008] ;  /* 0x0010080001207983 */ /* 0x000f220000300a00 */
[----:B------:R-:W-:-:S02]  /*117ad0*/  PRMT R4, R19, 0x7770, RZ ;  /* 0x0000777013047816 */ /* 0x000fc400000000ff */
[C---:B------:R-:W-:Y:S02]  /*117ae0*/  PRMT R3, R19.reuse, 0x7771, RZ ;  /* 0x0000777113037816 */ /* 0x040fe400000000ff */
[C---:B------:R-:W-:Y:S02]  /*117af0*/  PRMT R2, R19.reuse, 0x7772, RZ ;  /* 0x0000777213027816 */ /* 0x040fe400000000ff */
[----:B------:R-:W-:Y:S01]  /*117b00*/  PRMT R6, R19, 0x7773, RZ ;  /* 0x0000777313067816 */ /* 0x000fe200000000ff */
[----:B------:R-:W-:Y:S01]  /*117b10*/  ULDC UR6, c[0x0][0x228] ;  /* 0x00008a0000067ab9 */ /* 0x000fe20000000800 */
[----:B------:R-:W-:Y:S01]  /*117b20*/  ULDC UR8, c[0x0][0x228] ;  /* 0x00008a0000087ab9 */ /* 0x000fe20000000800 */
[----:B------:R-:W-:Y:S04]  /*117b30*/  @P6 STG.E.U8 desc[UR4][R38.64], R7 ;  /* 0x0000000726006986 */ /* 0x000fe8000c101104 */
[----:B------:R0:W-:Y:S01]  /*117b40*/  @P3 STG.E.U8 desc[UR4][R42.64], R5 ;  /* 0x000000052a003986 */ /* 0x0001e2000c101104 */
[----:B------:R-:W-:Y:S01]  /*117b50*/  ISETP.LT.AND P6, PT, R51, UR6, !P2 ;  /* 0x0000000633007c0c */ /* 0x000fe2000d7c1270 */
[----:B------:R-:W-:-:S02]  /*117b60*/  ULDC UR6, c[0x0][0x228] ;  /* 0x00008a0000067ab9 */ /* 0x000fc40000000800 */
[----:B------:R1:W-:Y:S01]  /*117b70*/  @P4 STG.E.U8 desc[UR4][R40.64], R4 ;  /* 0x0000000428004986 */ /* 0x0003e2000c101104 */
[----:B------:R-:W-:-:S03]  /*117b80*/  ULDC UR10, c[0x0][0x228] ;  /* 0x00008a00000a7ab9 */ /* 0x000fc60000000800 */
[----:B0-----:R-:W4:Y:S04]  /*117b90*/  LDL.LU.64 R42, [R1+0x1000] ;  /* 0x00100000012a7983 */ /* 0x001f280000300a00 */
[----:B------:R-:W4:Y:S04]  /*117ba0*/  LDL.LU R19, [R1+0x6c0] ;  /* 0x0006c00001137983 */ /* 0x000f280000300800 */
[----:B-1----:R-:W4:Y:S01]  /*117bb0*/  LDL.LU.64 R40, [R1+0xff8] ;  /* 0x000ff80001287983 */ /* 0x002f220000300a00 */
[----:B------:R-:W-:Y:S02]  /*117bc0*/  ISETP.LT.AND P3, PT, R49, UR6, !P2 ;  /* 0x0000000631007c0c */ /* 0x000fe4000d761270 */
[----:B------:R-:W-:Y:S01]  /*117bd0*/  ISETP.LT.AND P4, PT, R61, UR8, !P2 ;  /* 0x000000083d007c0c */ /* 0x000fe2000d781270 */
[----:B------:R-:W-:Y:S01]  /*117be0*/  ULDC UR6, c[0x0][0x228] ;  /* 0x00008a0000067ab9 */ /* 0x000fe20000000800 */
[----:B------:R-:W-:Y:S01]  /*117bf0*/  ULDC UR8, c[0x0][0x228] ;  /* 0x00008a0000087ab9 */ /* 0x000fe20000000800 */
[----:B--2---:R0:W-:Y:S04]  /*117c00*/  @P5 STG.E.U8 desc[UR4][R54.64], R3 ;  /* 0x0000000336005986 */ /* 0x0041e8000c101104 */
[----:B0-----:R-:W2:Y:S01]  /*117c10*/  LDL.LU.64 R54, [R1+0xff0] ;  /* 0x000ff00001367983 */ /* 0x001ea20000300a00 */
[----:B---3--:R-:W-:-:S03]  /*117c20*/  PRMT R5, R18, 0x7770, RZ ;  /* 0x0000777012057816 */ /* 0x008fc600000000ff */
[----:B------:R0:W-:Y:S04]  /*117c30*/  @P6 STG.E.U8 desc[UR4][R52.64], R2 ;  /* 0x0000000234006986 */ /* 0x0001e8000c101104 */
[----:B------:R-:W-:Y:S04]  /*117c40*/  @P3 STG.E.U8 desc[UR4][R24.64], R6 ;  /* 0x0000000618003986 */ /* 0x000fe8000c101104 */
[----:B0-----:R-:W3:Y:S04]  /*117c50*/  LDL.LU.64 R52, [R1+0xfe8] ;  /* 0x000fe80001347983 */ /* 0x001ee80000300a00 */
[----:B----4-:R0:W-:Y:S04]  /*117c60*/  @P4 STG.E.U8 desc[UR4][R46.64], R5 ;  /* 0x000000052e004986 */ /* 0x0101e8000c101104 */
[----:B0-----:R-:W4:Y:S01]  /*117c70*/  LDL.LU.64 R46, [R1+0xfe0] ;  /* 0x000fe000012e7983 */ /* 0x001f220000300a00 */
[----:B------:R-:W-:-:S02]  /*117c80*/  ISETP.LT.AND P5, PT, R17, UR10, !P2 ;  /* 0x0000000a11007c0c */ /* 0x000fc4000d7a1270 */
[----:B------:R-:W-:Y:S01]  /*117c90*/  ISETP.LT.AND P6, PT, R16, UR6, !P2 ;  /* 0x0000000610007c0c */ /* 0x000fe2000d7c1270 */
[----:B------:R-:W-:Y:S01]  /*117ca0*/  ULDC UR6, c[0x0][0x228] ;  /* 0x00008a0000067ab9 */ /* 0x000fe20000000800 */
[----:B------:R-:W-:Y:S02]  /*117cb0*/  ISETP.LT.AND P4, PT, R36, UR8, !P1 ;  /* 0x0000000824007c0c */ /* 0x000fe4000cf81270 */
[----:B------:R-:W-:Y:S01]  /*117cc0*/  ISETP.LT.AND P2, PT, R50, UR6, !P2 ;  /* 0x0000000632007c0c */ /* 0x000fe2000d741270 */
[----:B------:R-:W-:Y:S01]  /*117cd0*/  ULDC UR6, c[0x0][0x228] ;  /* 0x00008a0000067ab9 */ /* 0x000fe20000000800 */
[----:B------:R-:W-:Y:S02]  /*117ce0*/  PRMT R4, R18, 0x7771, RZ ;  /* 0x0000777112047816 */ /* 0x000fe400000000ff */
[----:B------:R-:W-:Y:S02]  /*117cf0*/  ISETP.LT.AND P3, PT, R60, UR6, !P1 ;  /* 0x000000063c007c0c */ /* 0x000fe4000cf61270 */
[----:B------:R-:W-:-:S02]  /*117d00*/  PRMT R3, R18, 0x7772, RZ ;  /* 0x0000777212037816 */ /* 0x000fc400000000ff */
[----:B------:R-:W-:Y:S01]  /*117d10*/  PRMT R2, R18, 0x7773, RZ ;  /* 0x0000777312027816 */ /* 0x000fe200000000ff */
[----:B------:R-:W-:Y:S01]  /*117d20*/  ULDC UR8, c[0x0][0x228] ;  /* 0x00008a0000087ab9 */ /* 0x000fe20000000800 */
[----:B------:R-:W4:Y:S04]  /*117d30*/  LDL.LU R18, [R1+0x790] ;  /* 0x0007900001127983 */ /* 0x000f280000300800 */
[----:B------:R0:W-:Y:S04]  /*117d40*/  @P5 STG.E.U8 desc[UR4][R28.64], R4 ;  /* 0x000000041c005986 */ /* 0x0001e8000c101104 */
[----:B------:R1:W-:Y:S01]  /*117d50*/  @P6 STG.E.U8 desc[UR4][R32.64], R3 ;  /* 0x0000000320006986 */ /* 0x0003e2000c101104 */
[----:B------:R-:W-:Y:S01]  /*117d60*/  ULDC UR10, c[0x0][0x228] ;  /* 0x00008a00000a7ab9 */ /* 0x000fe20000000800 */
[----:B------:R-:W-:-:S02]  /*117d70*/  ULDC UR6, c[0x0][0x22c] ;  /* 0x00008b0000067ab9 */ /* 0x000fc40000000800 */
[----:B------:R1:W-:Y:S04]  /*117d80*/  @P2 STG.E.U8 desc[UR4][R42.64], R2 ;  /* 0x000000022a002986 */ /* 0x0003e8000c101104 */
[----:B0-----:R-:W4:Y:S01]  /*117d90*/  LDL.LU.64 R28, [R1+0xfd8] ;  /* 0x000fd800011c7983 */ /* 0x001f220000300a00 */
[C---:B------:R-:W-:Y:S02]  /*117da0*/  PRMT R4, R19.reuse, 0x7770, RZ ;  /* 0x0000777013047816 */ /* 0x040fe400000000ff */
[----:B-1----:R-:W-:Y:S01]  /*117db0*/  PRMT R3, R19, 0x7771, RZ ;  /* 0x0000777113037816 */ /* 0x002fe200000000ff */
[----:B------:R-:W4:Y:S04]  /*117dc0*/  LDL.LU.64 R42, [R1+0xfd0] ;  /* 0x000fd000012a7983 */ /* 0x000f280000300a00 */
[----:B------:R-:W-:Y:S01]  /*117dd0*/  @P3 STG.E.U8 desc[UR4][R40.64], R4 ;  /* 0x0000000428003986 */ /* 0x000fe2000c101104 */
[----:B------:R-:W-:-:S02]  /*117de0*/  ISETP.LT.AND P6, PT, R51, UR8, !P1 ;  /* 0x0000000833007c0c */ /* 0x000fc4000cfc1270 */
        /* <DEDUP_REMOVED lines=19> */
[----:B------:R-:W-:-:S02]  /*117f20*/  ISETP.LT.AND P6, PT, R16, UR8, !P1 ;  /* 0x0000000810007c0c */ /* 0x000fc4000cfc1270 */
[----:B------:R-:W-:Y:S02]  /*117f30*/  ISETP.LT.AND P5, PT, R17, UR6, !P1 ;  /* 0x0000000611007c0c */ /* 0x000fe4000cfa1270 */
[----:B------:R-:W-:Y:S01]  /*117f40*/  PRMT R3, R18, 0x7770, RZ ;  /* 0x0000777012037816 */ /* 0x000fe200000000ff */
[----:B------:R-:W-:Y:S01]  /*117f50*/  VIADD R2, R45, 0xe2 ;  /* 0x000000e22d027836 */ /* 0x000fe20000000000 */
[----:B------:R-:W-:Y:S01]  /*117f60*/  ULDC UR6, c[0x0][0x22c] ;  /* 0x00008b0000067ab9 */ /* 0x000fe20000000800 */
[----:B------:R-:W-:Y:S01]  /*117f70*/  ULDC UR8, c[0x0][0x228] ;  /* 0x00008a0000087ab9 */ /* 0x000fe20000000800 */
[----:B------:R-:W4:Y:S02]  /*117f80*/  LDL.LU R19, [R1+0x770] ;  /* 0x0007700001137983 */ /* 0x000f240000300800 */
[----:B------:R-:W-:Y:S01]  /*117f90*/  ISETP.GE.AND P3, PT, R2, UR6, PT ;  /* 0x0000000602007c0c */ /* 0x000fe2000bf66270 */
[----:B------:R-:W-:Y:S01]  /*117fa0*/  ULDC UR6, c[0x0][0x228] ;  /* 0x00008a0000067ab9 */ /* 0x000fe20000000800 */
[----:B------:R0:W-:Y:S01]  /*117fb0*/  @P4 STG.E.U8 desc[UR4][R28.64], R3 ;  /* 0x000000031c004986 */ /* 0x0001e2000c101104 */
[----:B------:R-:W-:-:S02]  /*117fc0*/  PRMT R2, R18, 0x7772, RZ ;  /* 0x0000777212027816 */ /* 0x000fc400000000ff */
[----:B------:R-:W-:Y:S02]  /*117fd0*/  ISETP.LT.AND P1, PT, R50, UR6, !P1 ;  /* 0x0000000632007c0c */ /* 0x000fe4000cf21270 */
        /* <DEDUP_REMOVED lines=10> */
[----:B------:R-:W-:Y:S01]  /*118080*/  ISETP.LT.AND P5, PT, R51, UR6, !P2 ;  /* 0x0000000633007c0c */ /* 0x000fe2000d7a1270 */
[----:B------:R1:W-:Y:S01]  /*118090*/  @P1 STG.E.U8 desc[UR4][R32.64], R3 ;  /* 0x0000000320001986 */ /* 0x0003e2000c101104 */
[----:B------:R-:W-:-:S03]  /*1180a0*/  ULDC UR6, c[0x0][0x228] ;  /* 0x00008a0000067ab9 */ /* 0x000fc60000000800 */
[----:B0-----:R-:W2:Y:S01]  /*1180b0*/  LDL.LU.64 R54, [R1+0xf98] ;  /* 0x000f980001367983 */ /* 0x001ea20000300a00 */
[----:B------:R-:W-:-:S03]  /*1180c0*/  PRMT R2, R44, 0x7770, RZ ;  /* 0x000077702c027816 */ /* 0x000fc600000000ff */
[----:B------:R-:W2:Y:S01]  /*1180d0*/  LDL.LU.64 R28, [R1+0xf90] ;  /* 0x000f9000011c7983 */ /* 0x000ea20000300a00 */
[----:B-1----:R-:W-:-:S03]  /*1180e0*/  PRMT R3, R44, 0x7771, RZ ;  /* 0x000077712c037816 */ /* 0x002fc600000000ff */
[----:B------:R0:W-:Y:S04]  /*1180f0*/  @P4 STG.E.U8 desc[UR4][R40.64], R2 ;  /* 0x0000000228004986 */ /* 0x0001e8000c101104 */
[----:B---3--:R1:W-:Y:S04]  /*118100*/  @P6 STG.E.U8 desc[UR4][R52.64], R3 ;  /* 0x0000000334006986 */ /* 0x0083e8000c101104 */
[----:B0-----:R-:W3:Y:S01]  /*118110*/  LDL.LU.64 R40, [R1+0xf80] ;  /* 0x000f800001287983 */ /* 0x001ee20000300a00 */
[----:B------:R-:W-:-:S03]  /*118120*/  PRMT R2, R44, 0x7772, RZ ;  /* 0x000077722c027816 */ /* 0x000fc600000000ff */
[----:B------:R-:W3:Y:S04]  /*118130*/  LDL.LU R18, [R1+0x6c4] ;  /* 0x0006c40001127983 */ /* 0x000ee80000300800 */
[----:B-1----:R-:W3:Y:S04]  /*118140*/  LDL.LU.64 R52, [R1+0xf88] ;  /* 0x000f880001347983 */ /* 0x002ee80000300a00 */
[----:B----4-:R0:W-:Y:S04]  /*118150*/  @P5 STG.E.U8 desc[UR4][R46.64], R2 ;  /* 0x000000022e005986 */ /* 0x0101e8000c101104 */
[----:B0-----:R-:W4:Y:S01]  /*118160*/  LDL.LU.64 R46, [R1+0xf78] ;  /* 0x000f7800012e7983 */ /* 0x001f220000300a00 */
[----:B------:R-:W-:-:S02]  /*118170*/  ISETP.LT.AND P1, PT, R49, UR6, !P2 ;  /* 0x0000000631007c0c */ /* 0x000fc4000d721270 */
[----:B------:R-:W-:Y:S02]  /*118180*/  ISETP.LT.AND P4, PT, R61, UR8, !P2 ;  /* 0x000000083d007c0c */ /* 0x000fe4000d781270 */
[----:B------:R-:W-:Y:S01]  /*118190*/  PRMT R3, R44, 0x7773, RZ ;  /* 0x000077732c037816 */ /* 0x000fe200000000ff */
[----:B------:R-:W-:Y:S01]  /*1181a0*/  VIADD R4, R45, 0xe3 ;  /* 0x000000e32d047836 */ /* 0x000fe20000000000 */
[----:B------:R-:W-:Y:S01]  /*1181b0*/  ULDC UR8, c[0x0][0x228] ;  /* 0x00008a0000087ab9 */ /* 0x000fe20000000800 */
[----:B------:R-:W-:Y:S01]  /*1181c0*/  ULDC UR6, c[0x0][0x22c] ;  /* 0x00008b0000067ab9 */ /* 0x000fe20000000800 */
[----:B------:R-:W-:Y:S02]  /*1181d0*/  ISETP.LT.AND P5, PT, R17, UR8, !P2 ;  /* 0x0000000811007c0c */ /* 0x000fe4000d7a1270 */
[----:B------:R-:W-:Y:S02]  /*1181e0*/  ISETP.LT.AND P6, PT, R16, UR10, !P2 ;  /* 0x0000000a10007c0c */ /* 0x000fe4000d7c1270 */
[----:B------:R-:W-:Y:S01]  /*1181f0*/  PRMT R2, R19, 0x7770, RZ ;  /* 0x0000777013027816 */ /* 0x000fe200000000ff */
[----:B------:R-:W4:Y:S01]  /*118200*/  LDL.LU.64 R32, [R1+0xf70] ;  /* 0x000f700001207983 */ /* 0x000f220000300a00 */
[----:B------:R-:W-:Y:S01]  /*118210*/  ULDC UR8, c[0x0][0x228] ;  /* 0x00008a0000087ab9 */ /* 0x000fe20000000800 */
[----:B------:R-:W-:-:S02]  /*118220*/  ULDC UR10, c[0x0][0x228] ;  /* 0x00008a00000a7ab9 */ /* 0x000fc40000000800 */
[----:B------:R0:W-:Y:S01]  /*118230*/  @P1 STG.E.U8 desc[UR4][R42.64], R3 ;  /* 0x000000032a001986 */ /* 0x0001e2000c101104 */
[----:B------:R-:W-:Y:S01]  /*118240*/  ISETP.GE.AND P1, PT, R4, UR6, PT ;  /* 0x0000000604007c0c */ /* 0x000fe2000bf26270 */
[----:B------:R-:W-:Y:S02]  /*118250*/  ULDC UR6, c[0x0][0x228] ;  /* 0x00008a0000067ab9 */ /* 0x000fe40000000800 */
[----:B------:R-:W-:Y:S01]  /*118260*/  ISETP.LT.AND P2, PT, R50, UR6, !P2 ;  /* 0x0000000632007c0c */ /* 0x000fe2000d741270 */
[----:B------:R-:W-:Y:S01]  /*118270*/  ULDC UR6, c[0x0][0x228] ;  /* 0x00008a0000067ab9 */ /* 0x000fe20000000800 */
[----:B0-----:R-:W4:Y:S01]  /*118280*/  LDL.LU.64 R42, [R1+0xf68] ;  /* 0x000f6800012a7983 */ /* 0x001f220000300a00 */
[----:B------:R-:W-:-:S03]  /*118290*/  PRMT R3, R19, 0x7771, RZ ;  /* 0x0000777113037816 */ /* 0x000fc600000000ff */
[----:B--2---:R0:W-:Y:S01]  /*1182a0*/  @P4 STG.E.U8 desc[UR4][R54.64], R2 ;  /* 0x0000000236004986 */ /* 0x0041e2000c101104 */
[----:B------:R-:W-:-:S03]  /*1182b0*/  ISETP.LT.AND P4, PT, R60, UR8, !P3 ;  /* 0x000000083c007c0c */ /* 0x000fc6000df81270 */
[----:B------:R1:W-:Y:S01]  /*1182c0*/  @P5 STG.E.U8 desc[UR4][R28.64], R3 ;  /* 0x000000031c005986 */ /* 0x0003e2000c101104 */
[----:B------:R-:W-:-:S03]  /*1182d0*/  ULDC UR8, c[0x0][0x228] ;  /* 0x00008a0000087ab9 */ /* 0x000fc60000000800 */
[----:B0-----:R-:W2:Y:S01]  /*1182e0*/  LDL.LU.64 R54, [R1+0xf60] ;  /* 0x000f600001367983 */ /* 0x001ea20000300a00 */
[C---:B------:R-:W-:Y:S02]  /*1182f0*/  PRMT R2, R19.reuse, 0x7772, RZ ;  /* 0x0000777213027816 */ /* 0x040fe400000000ff */
[----:B-1----:R-:W-:Y:S01]  /*118300*/  PRMT R3, R19, 0x7773, RZ ;  /* 0x0000777313037816 */ /* 0x002fe200000000ff */
[----:B------:R-:W2:Y:S04]  /*118310*/  LDL.LU R44, [R1+0x794] ;  /* 0x00079400012c7983 */ /* 0x000ea80000300800 */
[----:B---3--:R0:W-:Y:S04]  /*118320*/  @P6 STG.E.U8 desc[UR4][R40.64], R2 ;  /* 0x0000000228006986 */ /* 0x0081e8000c101104 */
[----:B------:R-:W-:Y:S01]  /*118330*/  @P2 STG.E.U8 desc[UR4][R52.64], R3 ;  /* 0x0000000334002986 */ /* 0x000fe2000c101104 */
[----:B0-----:R-:W-:-:S03]  /*118340*/  PRMT R2, R18, 0x7770, RZ ;  /* 0x0000777012027816 */ /* 0x001fc600000000ff */
[----:B------:R-:W3:Y:S04]  /*118350*/  LDL.LU.64 R40, [R1+0xf58] ;  /* 0x000f580001287983 */ /* 0x000ee80000300a00 */
[----:B----4-:R0:W-:Y:S04]  /*118360*/  @P4 STG.E.U8 desc[UR4][R46.64], R2 ;  /* 0x000000022e004986 */ /* 0x0101e8000c101104 */
[----:B0-----:R-:W4:Y:S04]  /*118370*/  LDL.LU.64 R46, [R1+0xf50] ;  /* 0x000f5000012e7983 */ /* 0x001f280000300a00 */
[----:B------:R-:W4:Y:S01]  /*118380*/  LDL.LU.64 R52, [R1+0xf40] ;  /* 0x000f400001347983 */ /* 0x000f220000300a00 */
[----:B------:R-:W-:-:S02]  /*118390*/  ISETP.LT.AND P6, PT, R36, UR6, !P3 ;  /* 0x0000000624007c0c */ /* 0x000fc4000dfc1270 */
[----:B------:R-:W-:Y:S01]  /*1183a0*/  ISETP.LT.AND P5, PT, R51, UR8, !P3 ;  /* 0x0000000833007c0c */ /* 0x000fe2000dfa1270 */
[----:B------:R-:W-:Y:S01]  /*1183b0*/  ULDC UR6, c[0x0][0x228] ;  /* 0x00008a0000067ab9 */ /* 0x000fe20000000800 */
[----:B------:R-:W4:Y:S01]  /*1183c0*/  LDL.LU R19, [R1+0x784] ;  /* 0x0007840001137983 */ /* 0x000f220000300800 */
[----:B------:R-:W-:Y:S02]  /*1183d0*/  ISETP.LT.AND P4, PT, R49, UR6, !P3 ;  /* 0x0000000631007c0c */ /* 0x000fe4000df81270 */
        /* <DEDUP_REMOVED lines=15> */
[----:B0-----:R-:W-:-:S03]  /*1184d0*/  PRMT R2, R44, 0x7770, RZ ;  /* 0x000077702c027816 */ /* 0x001fc600000000ff */
[----:B-1----:R-:W2:Y:S04]  /*1184e0*/  LDL.LU.64 R54, [R1+0xf20] ;  /* 0x000f200001367983 */ /* 0x002ea80000300a00 */
[----:B------:R-:W2:Y:S01]  /*1184f0*/  LDL.LU.64 R42, [R1+0xf28] ;  /* 0x000f2800012a7983 */ /* 0x000ea20000300a00 */
[----:B------:R-:W-:-:S03]  /*118500*/  PRMT R3, R44, 0x7771, RZ ;  /* 0x000077712c037816 */ /* 0x000fc600000000ff */
[----:B------:R-:W2:Y:S04]  /*118510*/  LDL.LU R18, [R1+0x774] ;  /* 0x0007740001127983 */ /* 0x000ea80000300800 */
[----:B---3--:R0:W-:Y:S01]  /*118520*/  @P2 STG.E.U8 desc[UR4][R40.64], R2 ;  /* 0x0000000228002986 */ /* 0x0081e2000c101104 */
[----:B------:R-:W-:Y:S01]  /*118530*/  ISETP.LT.AND P4, PT, R16, UR8, !P3 ;  /* 0x0000000810007c0c */ /* 0x000fe2000df81270 */
[----:B------:R-:W-:Y:S01]  /*118540*/  ULDC UR8, c[0x0][0x228] ;  /* 0x00008a0000087ab9 */ /* 0x000fe20000000800 */
[----:B0-----:R-:W-:Y:S01]  /*118550*/  PRMT R2, R44, 0x7772, RZ ;  /* 0x000077722c027816 */ /* 0x001fe200000000ff */
[----:B----4-:R0:W-:Y:S04]  /*118560*/  @P5 STG.E.U8 desc[UR4][R46.64], R3 ;  /* 0x000000032e005986 */ /* 0x0101e8000c101104 */
[----:B0-----:R-:W3:Y:S06]  /*118570*/  LDL.LU.64 R46, [R1+0xf18] ;  /* 0x000f1800012e7983 */ /* 0x001eec0000300a00 */
[----:B------:R0:W-:Y:S04]  /*118580*/  @P4 STG.E.U8 desc[UR4][R52.64], R2 ;  /* 0x0000000234004986 */ /* 0x0001e8000c101104 */
[----:B------:R-:W4:Y:S04]  /*118590*/  LDL.LU.64 R40, [R1+0xf10] ;  /* 0x000f100001287983 */ /* 0x000f280000300a00 */
[----:B0-----:R-:W4:Y:S01]  /*1185a0*/  LDL.LU.64 R52, [R1+0xf00] ;  /* 0x000f000001347983 */ /* 0x001f220000300a00 */
[----:B------:R-:W-:-:S02]  /*1185b0*/  ISETP.LT.AND P3, PT, R50, UR6, !P3 ;  /* 0x0000000632007c0c */ /* 0x000fc4000df61270 */
[----:B------:R-:W-:Y:S02]  /*1185c0*/  ISETP.LT.AND P6, PT, R60, UR8, !P1 ;  /* 0x000000083c007c0c */ /* 0x000fe4000cfc1270 */
        /* <DEDUP_REMOVED lines=16> */
[C---:B0-----:R-:W-:Y:S02]  /*1186d0*/  PRMT R2, R19.reuse, 0x7772, RZ ;  /* 0x0000777213027816 */ /* 0x041fe400000000ff */
[----:B------:R-:W-:Y:S02]  /*1186e0*/  PRMT R3, R19, 0x7773, RZ ;  /* 0x0000777313037816 */ /* 0x000fe400000000ff */
[----:B------:R-:W-:Y:S01]  /*1186f0*/  ISETP.LT.AND P6, PT, R17, UR8, !P1 ;  /* 0x0000000811007c0c */ /* 0x000fe2000cfc1270 */
[----:B------:R-:W-:Y:S01]  /*118700*/  ULDC UR8, c[0x0][0x228] ;  /* 0x00008a0000087ab9 */ /* 0x000fe20000000800 */
[----:B--2---:R0:W-:Y:S04]  /*118710*/  @P4 STG.E.U8 desc[UR4][R54.64], R2 ;  /* 0x0000000236004986 */ /* 0x0041e8000c101104 */
[----:B------:R1:W-:Y:S01]  /*118720*/  @P5 STG.E.U8 desc[UR4][R42.64], R3 ;  /* 0x000000032a005986 */ /* 0x0003e2000c101104 */
[----:B0-----:R-:W-:-:S03]  /*118730*/  VIADD R2, R45, 0xe4 ;  /* 0x000000e42d027836 */ /* 0x001fc60000000000 */
[----:B------:R-:W2:Y:S04]  /*118740*/  LDL.LU.64 R54, [R1+0xf08] ;  /* 0x000f080001367983 */ /* 0x000ea80000300a00 */
[----:B------:R-:W2:Y:S04]  /*118750*/  LDL.LU R19, [R1+0x6c8] ;  /* 0x0006c80001137983 */ /* 0x000ea80000300800 */
[----:B------:R-:W2:Y:S01]  /*118760*/  LDL.LU.64 R24, [R1+0xef8] ;  /* 0x000ef80001187983 */ /* 0x000ea20000300a00 */
[----:B------:R-:W-:Y:S02]  /*118770*/  ISETP.GE.AND P2, PT, R2, UR6, PT ;  /* 0x0000000602007c0c */ /* 0x000fe4000bf46270 */
[----:B------:R-:W-:-:S02]  /*118780*/  PRMT R2, R18, 0x7770, RZ ;  /* 0x0000777012027816 */ /* 0x000fc400000000ff */
[----:B------:R-:W-:Y:S02]  /*118790*/  ISETP.LT.AND P4, PT, R16, UR8, !P1 ;  /* 0x0000000810007c0c */ /* 0x000fe4000cf81270 */
[C---:B-1----:R-:W-:Y:S01]  /*1187a0*/  PRMT R3, R18.reuse, 0x7771, RZ ;  /* 0x0000777112037816 */ /* 0x042fe200000000ff */
[----:B------:R-:W-:Y:S01]  /*1187b0*/  ULDC UR6, c[0x0][0x228] ;  /* 0x00008a0000067ab9 */ /* 0x000fe20000000800 */
[----:B------:R-:W-:Y:S01]  /*1187c0*/  ULDC UR8, c[0x0][0x228] ;  /* 0x00008a0000087ab9 */ /* 0x000fe20000000800 */
[----:B---3--:R0:W-:Y:S04]  /*1187d0*/  @P3 STG.E.U8 desc[UR4][R46.64], R2 ;  /* 0x000000022e003986 */ /* 0x0081e8000c101104 */
[----:B0-----:R-:W3:Y:S04]  /*1187e0*/  LDL.LU.64 R46, [R1+0xef0] ;  /* 0x000ef000012e7983 */ /* 0x001ee80000300a00 */
[----:B------:R-:W3:Y:S01]  /*1187f0*/  LDL.LU.64 R28, [R1+0xee8] ;  /* 0x000ee800011c7983 */ /* 0x000ee20000300a00 */
[----:B------:R-:W-:-:S03]  /*118800*/  PRMT R2, R18, 0x7772, RZ ;  /* 0x0000777212027816 */ /* 0x000fc600000000ff */
[----:B----4-:R-:W-:Y:S04]  /*118810*/  @P6 STG.E.U8 desc[UR4][R40.64], R3 ;  /* 0x0000000328006986 */ /* 0x010fe8000c101104 */
[----:B------:R0:W-:Y:S04]  /*118820*/  @P4 STG.E.U8 desc[UR4][R52.64], R2 ;  /* 0x0000000234004986 */ /* 0x0001e8000c101104 */
[----:B0-----:R-:W4:Y:S01]  /*118830*/  LDL.LU.64 R52, [R1+0xee0] ;  /* 0x000ee00001347983 */ /* 0x001f220000300a00 */
[----:B------:R-:W-:-:S03]  /*118840*/  ISETP.LT.AND P3, PT, R50, UR6, !P1 ;  /* 0x0000000632007c0c */ /* 0x000fc6000cf61270 */
[----:B------:R-:W4:Y:S01]  /*118850*/  LDL.LU R44, [R1+0x798] ;  /* 0x00079800012c7983 */ /* 0x000f220000300800 */
[----:B------:R-:W-:Y:S01]  /*118860*/  ULDC UR6, c[0x0][0x228] ;  /* 0x00008a0000067ab9 */ /* 0x000fe20000000800 */
[----:B------:R-:W-:Y:S02]  /*118870*/  ISETP.LT.AND P5, PT, R36, UR8, !P2 ;  /* 0x0000000824007c0c */ /* 0x000fe4000d7a1270 */
[----:B------:R-:W-:Y:S01]  /*118880*/  ISETP.LT.AND P6, PT, R60, UR6, !P2 ;  /* 0x000000063c007c0c */ /* 0x000fe2000d7c1270 */
[----:B------:R-:W4:Y:S01]  /*118890*/  LDL.LU.64 R32, [R1+0xed8] ;  /* 0x000ed80001207983 */ /* 0x000f220000300a00 */
[----:B------:R-:W-:Y:S01]  /*1188a0*/  VIADD R3, R45, 0xe5 ;  /* 0x000000e52d037836 */ /* 0x000fe20000000000 */
[----:B------:R-:W-:Y:S02]  /*1188b0*/  PRMT R2, R18, 0x7773, RZ ;  /* 0x0000777312027816 */ /* 0x000fe400000000ff */
[----:B------:R-:W4:Y:S01]  /*1188c0*/  LDL.LU.64 R42, [R1+0xed0] ;  /* 0x000ed000012a7983 */ /* 0x000f220000300a00 */
[----:B------:R-:W-:-:S03]  /*1188d0*/  ULDC UR6, c[0x0][0x22c] ;  /* 0x00008b0000067ab9 */ /* 0x000fc60000000800 */
[----:B------:R-:W4:Y:S01]  /*1188e0*/  LDL.LU.64 R40, [R1+0xec8] ;  /* 0x000ec80001287983 */ /* 0x000f220000300a00 */
[----:B------:R-:W-:Y:S02]  /*1188f0*/  ISETP.GE.AND P1, PT, R3, UR6, PT ;  /* 0x0000000603007c0c */ /* 0x000fe4000bf26270 */
[----:B------:R-:W-:Y:S01]  /*118900*/  ISETP.LT.AND P4, PT, R51, UR10, !P2 ;  /* 0x0000000a33007c0c */ /* 0x000fe2000d781270 */
[----:B------:R-:W-:Y:S01]  /*118910*/  ULDC UR6, c[0x0][0x228] ;  /* 0x00008a0000067ab9 */ /* 0x000fe20000000800 */
[----:B------:R-:W-:Y:S01]  /*118920*/  ULDC UR8, c[0x0][0x228] ;  /* 0x00008a0000087ab9 */ /* 0x000fe20000000800 */
[----:B------:R-:W-:Y:S01]  /*118930*/  ULDC UR10, c[0x0][0x228] ;  /* 0x00008a00000a7ab9 */ /* 0x000fe20000000800 */
[----:B--2---:R0:W-:Y:S01]  /*118940*/  @P3 STG.E.U8 desc[UR4][R54.64], R2 ;  /* 0x0000000236003986 */ /* 0x0041e2000c101104 */
[C---:B------:R-:W-:Y:S02]  /*118950*/  PRMT R4, R19.reuse, 0x7770, RZ ;  /* 0x0000777013047816 */ /* 0x040fe400000000ff */
[----:B------:R-:W-:-:S03]  /*118960*/  PRMT R3, R19, 0x7771, RZ ;  /* 0x0000777113037816 */ /* 0x000fc600000000ff */
[----:B------:R-:W-:Y:S04]  /*118970*/  @P6 STG.E.U8 desc[UR4][R24.64], R4 ;  /* 0x0000000418006986 */ /* 0x000fe8000c101104 */
[----:B0-----:R-:W2:Y:S04]  /*118980*/  LDL.LU.64 R54, [R1+0xec0] ;  /* 0x000ec00001367983 */ /* 0x001ea80000300a00 */
[----:B------:R-:W2:Y:S01]  /*118990*/  LDL.LU R18, [R1+0x788] ;  /* 0x0007880001127983 */ /* 0x000ea20000300800 */
[----:B------:R-:W-:Y:S02]  /*1189a0*/  ISETP.LT.AND P3, PT, R49, UR6, !P2 ;  /* 0x0000000631007c0c */ /* 0x000fe4000d761270 */
[C---:B------:R-:W-:Y:S01]  /*1189b0*/  PRMT R2, R19.reuse, 0x7772, RZ ;  /* 0x0000777213027816 */ /* 0x040fe200000000ff */
[----:B------:R-:W-:Y:S01]  /*1189c0*/  ULDC UR6, c[0x0][0x228] ;  /* 0x00008a0000067ab9 */ /* 0x000fe20000000800 */
        /* <DEDUP_REMOVED lines=14> */
[----:B------:R-:W-:Y:S01]  /*118ab0*/  ULDC UR8, c[0x0][0x228] ;  /* 0x00008a0000087ab9 */ /* 0x000fe20000000800 */
[----:B------:R-:W4:Y:S01]  /*118ac0*/  LDL.LU R19, [R1+0x778] ;  /* 0x0007780001137983 */ /* 0x000f220000300800 */
[----:B------:R-:W-:-:S03]  /*118ad0*/  ISETP.LT.AND P3, PT, R60, UR8, !P1 ;  /* 0x000000083c007c0c */ /* 0x000fc6000cf61270 */
[----:B------:R-:W4:Y:S04]  /*118ae0*/  LDL.LU.64 R24, [R1+0xeb8] ;  /* 0x000eb80001187983 */ /* 0x000f280000300a00 */
[----:B------:R-:W4:Y:S04]  /*118af0*/  LDL.LU.64 R28, [R1+0xea0] ;  /* 0x000ea000011c7983 */ /* 0x000f280000300a00 */
[----:B------:R0:W-:Y:S04]  /*118b00*/  @P6 STG.E.U8 desc[UR4][R32.64], R2 ;  /* 0x0000000220006986 */ /* 0x0001e8000c101104 */
[----:B------:R1:W-:Y:S01]  /*118b10*/  @P5 STG.E.U8 desc[UR4][R42.64], R3 ;  /* 0x000000032a005986 */ /* 0x0003e2000c101104 */
[----:B------:R-:W-:Y:S01]  /*118b20*/  ULDC UR6, c[0x0][0x228] ;  /* 0x00008a0000067ab9 */ /* 0x000fe20000000800 */
[----:B------:R-:W-:Y:S01]  /*118b30*/  ULDC UR8, c[0x0][0x228] ;  /* 0x00008a0000087ab9 */ /* 0x000fe20000000800 */
[----:B0-----:R-:W-:-:S02]  /*118b40*/  PRMT R2, R44, 0x7772, RZ ;  /* 0x000077722c027816 */ /* 0x001fc400000000ff */
[----:B-1----:R-:W-:Y:S01]  /*118b50*/  PRMT R3, R44, 0x7773, RZ ;  /* 0x000077732c037816 */ /* 0x002fe200000000ff */
[----:B------:R-:W4:Y:S04]  /*118b60*/  LDL.LU.64 R32, [R1+0xe90] ;  /* 0x000e900001207983 */ /* 0x000f280000300a00 */
[----:B------:R0:W-:Y:S04]  /*118b70*/  @P4 STG.E.U8 desc[UR4][R40.64], R2 ;  /* 0x0000000228004986 */ /* 0x0001e8000c101104 */
[----:B--2---:R1:W-:Y:S01]  /*118b80*/  @P2 STG.E.U8 desc[UR4][R54.64], R3 ;  /* 0x0000000336002986 */ /* 0x0043e2000c101104 */
[----:B0-----:R-:W-:-:S02]  /*118b90*/  PRMT R2, R18, 0x7770, RZ ;  /* 0x0000777012027816 */ /* 0x001fc400000000ff */
[----:B------:R-:W-:Y:S01]  /*118ba0*/  ISETP.LT.AND P2, PT, R36, UR6, !P1 ;  /* 0x0000000624007c0c */ /* 0x000fe2000cf41270 */
[----:B------:R-:W-:Y:S01]  /*118bb0*/  ULDC UR6, c[0x0][0x228] ;  /* 0x00008a0000067ab9 */ /* 0x000fe20000000800 */
        /* <DEDUP_REMOVED lines=11> */
[----:B------:R-:W-:Y:S01]  /*118c70*/  ISETP.LT.AND P5, PT, R49, UR8, !P1 ;  /* 0x0000000831007c0c */ /* 0x000fe2000cfa1270 */
[----:B------:R-:W-:Y:S01]  /*118c80*/  ULDC UR6, c[0x0][0x22c] ;  /* 0x00008b0000067ab9 */ /* 0x000fe20000000800 */
[----:B------:R-:W-:Y:S02]  /*118c90*/  ISETP.LT.AND P6, PT, R61, UR10, !P1 ;  /* 0x0000000a3d007c0c */ /* 0x000fe4000cfc1270 */
[----:B------:R-:W-:Y:S01]  /*118ca0*/  ISETP.GE.AND P3, PT, R2, UR6, PT ;  /* 0x0000000602007c0c */ /* 0x000fe2000bf66270 */
[----:B------:R-:W-:Y:S01]  /*118cb0*/  ULDC UR6, c[0x0][0x228] ;  /* 0x00008a0000067ab9 */ /* 0x000fe20000000800 */
[C---:B------:R-:W-:Y:S02]  /*118cc0*/  PRMT R4, R18.reuse, 0x7772, RZ ;  /* 0x0000777212047816 */ /* 0x040fe400000000ff */
[----:B------:R-:W-:Y:S02]  /*118cd0*/  ISETP.LT.AND P2, PT, R17, UR6, !P1 ;  /* 0x0000000611007c0c */ /* 0x000fe4000cf41270 */
[----:B------:R-:W-:Y:S01]  /*118ce0*/  PRMT R2, R18, 0x7773, RZ ;  /* 0x0000777312027816 */ /* 0x000fe200000000ff */
[----:B------:R-:W-:Y:S01]  /*118cf0*/  ULDC UR6, c[0x0][0x228] ;  /* 0x00008a0000067ab9 */ /* 0x000fe20000000800 */
[----:B------:R-:W-:Y:S01]  /*118d00*/  PRMT R3, R19, 0x7770, RZ ;  /* 0x0000777013037816 */ /* 0x000fe200000000ff */
[----:B------:R-:W-:Y:S01]  /*118d10*/  ULDC UR8, c[0x0][0x228] ;  /* 0x00008a0000087ab9 */ /* 0x000fe20000000800 */
[----:B------:R-:W-:Y:S01]  /*118d20*/  ULDC UR10, c[0x0][0x228] ;  /* 0x00008a00000a7ab9 */ /* 0x000fe20000000800 */
[----:B------:R-:W-:Y:S01]  /*118d30*/  @P4 STG.E.U8 desc[UR4][R24.64], R4 ;  /* 0x0000000418004986 */ /* 0x000fe2000c101104 */
[----:B------:R-:W-:-:S03]  /*118d40*/  ISETP.LT.AND P4, PT, R16, UR6, !P1 ;  /* 0x0000000610007c0c */ /* 0x000fc6000cf81270 */
[----:B------:R0:W-:Y:S04]  /*118d50*/  @P5 STG.E.U8 desc[UR4][R28.64], R2 ;  /* 0x000000021c005986 */ /* 0x0001e8000c101104 */
[----:B------:R1:W-:Y:S01]  /*118d60*/  @P6 STG.E.U8 desc[UR4][R32.64], R3 ;  /* 0x0000000320006986 */ /* 0x0003e2000c101104 */
[----:B------:R-:W-:Y:S01]  /*118d70*/  ISETP.LT.AND P1, PT, R50, UR8, !P1 ;  /* 0x0000000832007c0c */ /* 0x000fe2000cf21270 */
[----:B------:R-:W-:Y:S01]  /*118d80*/  ULDC UR8, c[0x0][0x228] ;  /* 0x00008a0000087ab9 */ /* 0x000fe20000000800 */
[----:B------:R-:W-:Y:S01]  /*118d90*/  ULDC UR6, c[0x0][0x22c] ;  /* 0x00008b0000067ab9 */ /* 0x000fe20000000800 */
[----:B0-----:R-:W-:Y:S01]  /*118da0*/  PRMT R2, R19, 0x7771, RZ ;  /* 0x0000777113027816 */ /* 0x001fe200000000ff */
[----:B-1----:R-:W-:Y:S01]  /*118db0*/  VIADD R3, R45, 0xe7 ;  /* 0x000000e72d037836 */ /* 0x002fe20000000000 */
[----:B------:R-:W-:Y:S01]  /*118dc0*/  ISETP.LT.AND P5, PT, R60, UR8, !P3 ;  /* 0x000000083c007c0c */ /* 0x000fe2000dfa1270 */
[----:B------:R-:W-:-:S02]  /*118dd0*/  ULDC UR8, c[0x0][0x228] ;  /* 0x00008a0000087ab9 */ /* 0x000fc40000000800 */
[----:B------:R-:W-:Y:S01]  /*118de0*/  ISETP.LT.AND P6, PT, R36, UR8, !P3 ;  /* 0x0000000824007c0c */ /* 0x000fe2000dfc1270 */
[----:B------:R-:W-:Y:S01]  /*118df0*/  ULDC UR8, c[0x0][0x228] ;  /* 0x00008a0000087ab9 */ /* 0x000fe20000000800 */
[----:B--2---:R0:W-:Y:S01]  /*118e00*/  @P2 STG.E.U8 desc[UR4][R54.64], R2 ;  /* 0x0000000236002986 */ /* 0x0041e2000c101104 */
[----:B------:R-:W-:-:S03]  /*118e10*/  ISETP.GE.AND P2, PT, R3, UR6, PT ;  /* 0x0000000603007c0c */ /* 0x000fc6000bf46270 */
[----:B0-----:R-:W2:Y:S01]  /*118e20*/  LDL.LU.64 R54, [R1+0xe48] ;  /* 0x000e480001367983 */ /* 0x001ea20000300a00 */
[----:B------:R-:W-:-:S03]  /*118e30*/  PRMT R2, R19, 0x7772, RZ ;  /* 0x0000777213027816 */ /* 0x000fc600000000ff */
[----:B------:R-:W2:Y:S04]  /*118e40*/  LDL.LU R18, [R1+0x79c] ;  /* 0x00079c0001127983 */ /* 0x000ea80000300800 */
[----:B------:R-:W2:Y:S01]  /*118e50*/  LDL.LU.64 R32, [R1+0xe78] ;  /* 0x000e780001207983 */ /* 0x000ea20000300a00 */
[----:B------:R-:W-:Y:S01]  /*118e60*/  PRMT R3, R19, 0x7773, RZ ;  /* 0x0000777313037816 */ /* 0x000fe200000000ff */
[----:B------:R-:W-:Y:S02]  /*118e70*/  ULDC UR6, c[0x0][0x228] ;  /* 0x00008a0000067ab9 */ /* 0x000fe40000000800 */
[----:B---3--:R0:W-:Y:S04]  /*118e80*/  @P4 STG.E.U8 desc[UR4][R46.64], R2 ;  /* 0x000000022e004986 */ /* 0x0081e8000c101104 */
[----:B------:R1:W-:Y:S04]  /*118e90*/  @P1 STG.E.U8 desc[UR4][R42.64], R3 ;  /* 0x000000032a001986 */ /* 0x0003e8000c101104 */
[----:B0-----:R-:W3:Y:S01]  /*118ea0*/  LDL.LU.64 R46, [R1+0xe68] ;  /* 0x000e6800012e7983 */ /* 0x001ee20000300a00 */
[----:B------:R-:W-:-:S02]  /*118eb0*/  PRMT R2, R44, 0x7770, RZ ;  /* 0x000077702c027816 */ /* 0x000fc400000000ff */
[----:B-1----:R-:W-:-:S03]  /*118ec0*/  PRMT R3, R44, 0x7771, RZ ;  /* 0x000077712c037816 */ /* 0x002fc600000000ff */
[----:B------:R-:W-:Y:S04]  /*118ed0*/  @P5 STG.E.U8 desc[UR4][R40.64], R2 ;  /* 0x0000000228005986 */ /* 0x000fe8000c101104 */
[----:B----4-:R0:W-:Y:S04]  /*118ee0*/  @P6 STG.E.U8 desc[UR4][R52.64], R3 ;  /* 0x0000000334006986 */ /* 0x0101e8000c101104 */
[----:B0-----:R-:W4:Y:S01]  /*118ef0*/  LDL.LU.64 R52, [R1+0xe40] ;  /* 0x000e400001347983 */ /* 0x001f220000300a00 */
[----:B------:R-:W-:-:S03]  /*118f00*/  ISETP.LT.AND P5, PT, R51, UR6, !P3 ;  /* 0x0000000633007c0c */ /* 0x000fc6000dfa1270 */
[----:B------:R-:W4:Y:S01]  /*118f10*/  LDL.LU R19, [R1+0x78c] ;  /* 0x00078c0001137983 */ /* 0x000f220000300800 */
[----:B------:R-:W-:Y:S02]  /*118f20*/  ISETP.LT.AND P4, PT, R49, UR8, !P3 ;  /* 0x0000000831007c0c */ /* 0x000fe4000df81270 */
[----:B------:R-:W-:Y:S01]  /*118f30*/  ISETP.LT.AND P6, PT, R61, UR10, !P3 ;  /* 0x0000000a3d007c0c */ /* 0x000fe2000dfc1270 */
[----:B------:R-:W4:Y:S01]  /*118f40*/  LDL.LU.64 R38, [R1+0xe60] ;  /* 0x000e600001267983 */ /* 0x000f220000300a00 */
[C---:B------:R-:W-:Y:S02]  /*118f50*/  PRMT R2, R44.reuse, 0x7772, RZ ;  /* 0x000077722c027816 */ /* 0x040fe400000000ff */
[----:B------:R-:W-:Y:S01]  /*118f60*/  PRMT R5, R44, 0x7773, RZ ;  /* 0x000077732c057816 */ /* 0x000fe200000000ff */
[----:B------:R-:W4:Y:S01]  /*118f70*/  LDL.LU.64 R42, [R1+0xe58] ;  /* 0x000e5800012a7983 */ /* 0x000f220000300a00 */
[----:B------:R-:W-:Y:S01]  /*118f80*/  VIADD R3, R45, 0xe8 ;  /* 0x000000e82d037836 */ /* 0x000fe20000000000 */
[----:B------:R-:W-:-:S02]  /*118f90*/  ULDC UR6, c[0x0][0x22c] ;  /* 0x00008b0000067ab9 */ /* 0x000fc40000000800 */
[----:B------:R-:W4:Y:S01]  /*118fa0*/  LDL.LU.64 R40, [R1+0xe38] ;  /* 0x000e380001287983 */ /* 0x000f220000300a00 */
[----:B------:R-:W-:Y:S01]  /*118fb0*/  ULDC UR8, c[0x0][0x228] ;  /* 0x00008a0000087ab9 */ /* 0x000fe20000000800 */
[----:B------:R-:W-:Y:S01]  /*118fc0*/  ULDC UR10, c[0x0][0x228] ;  /* 0x00008a00000a7ab9 */ /* 0x000fe20000000800 */
[----:B------:R-:W-:Y:S01]  /*118fd0*/  ISETP.GE.AND P1, PT, R3, UR6, PT ;  /* 0x0000000603007c0c */ /* 0x000fe2000bf26270 */
[----:B------:R-:W-:Y:S01]  /*118fe0*/  ULDC UR6, c[0x0][0x228] ;  /* 0x00008a0000067ab9 */ /* 0x000fe20000000800 */
[----:B--2---:R-:W-:Y:S01]  /*118ff0*/  PRMT R4, R18, 0x7770, RZ ;  /* 0x0000777012047816 */ /* 0x004fe200000000ff */
[----:B------:R0:W-:Y:S04]  /*119000*/  @P5 STG.E.U8 desc[UR4][R54.64], R2 ;  /* 0x0000000236005986 */ /* 0x0001e8000c101104 */
[----:B------:R-:W-:Y:S01]  /*119010*/  @P4 STG.E.U8 desc[UR4][R32.64], R5 ;  /* 0x0000000520004986 */ /* 0x000fe2000c101104 */
[----:B------:R-:W-:-:S02]  /*119020*/  ISETP.LT.AND P5, PT, R17, UR6, !P3 ;  /* 0x0000000611007c0c */ /* 0x000fc4000dfa1270 */
[C---:B------:R-:W-:Y:S02]  /*119030*/  PRMT R3, R18.reuse, 0x7771, RZ ;  /* 0x0000777112037816 */ /* 0x040fe400000000ff */
[C---:B------:R-:W-:Y:S01]  /*119040*/  PRMT R6, R18.reuse, 0x7773, RZ ;  /* 0x0000777312067816 */ /* 0x040fe200000000ff */
[----:B------:R-:W-:Y:S01]  /*119050*/  ULDC UR6, c[0x0][0x228] ;  /* 0x00008a0000067ab9 */ /* 0x000fe20000000800 */
[----:B0-----:R-:W2:Y:S01]  /*119060*/  LDL.LU.64 R54, [R1+0xe30] ;  /* 0x000e300001367983 */ /* 0x001ea20000300a00 */
[----:B------:R-:W-:-:S03]  /*119070*/  PRMT R2, R18, 0x7772, RZ ;  /* 0x0000777212027816 */ /* 0x000fc600000000ff */
        /* <DEDUP_REMOVED lines=12> */
[----:B------:R-:W4:Y:S01]  /*119140*/  LDL.LU.64 R28, [R1+0xe10] ;  /* 0x000e1000011c7983 */ /* 0x000f220000300a00 */
[----:B------:R-:W-:-:S03]  /*119150*/  PRMT R5, R19, 0x7770, RZ ;  /* 0x0000777013057816 */ /* 0x000fc600000000ff */
[----:B------:R-:W4:Y:S01]  /*119160*/  LDL.LU.64 R32, [R1+0xe08] ;  /* 0x000e080001207983 */ /* 0x000f220000300a00 */
[C---:B------:R-:W-:Y:S02]  /*119170*/  PRMT R4, R19.reuse, 0x7771, RZ ;  /* 0x0000777113047816 */ /* 0x040fe400000000ff */
[C---:B------:R-:W-:Y:S02]  /*119180*/  PRMT R3, R19.reuse, 0x7772, RZ ;  /* 0x0000777213037816 */ /* 0x040fe400000000ff */
[----:B------:R-:W-:Y:S01]  /*119190*/  PRMT R7, R19, 0x7773, RZ ;  /* 0x0000777313077816 */ /* 0x000fe200000000ff */
[----:B------:R-:W-:Y:S01]  /*1191a0*/  ULDC UR8, c[0x0][0x228] ;  /* 0x00008a0000087ab9 */ /* 0x000fe20000000800 */
[----:B------:R-:W-:Y:S01]  /*1191b0*/  @P6 STG.E.U8 desc[UR4][R38.64], R2 ;  /* 0x0000000226006986 */ /* 0x000fe2000c101104 */
[----:B------:R-:W-:-:S03]  /*1191c0*/  ISETP.LT.AND P6, PT, R51, UR6, !P2 ;  /* 0x0000000633007c0c */ /* 0x000fc6000d7c1270 */
[----:B------:R0:W-:Y:S01]  /*1191d0*/  @P3 STG.E.U8 desc[UR4][R42.64], R6 ;  /* 0x000000062a003986 */ /* 0x0001e2000c101104 */
[----:B------:R-:W-:-:S03]  /*1191e0*/  ULDC UR6, c[0x0][0x228] ;  /* 0x00008a0000067ab9 */ /* 0x000fc60000000800 */
[----:B------:R1:W-:Y:S01]  /*1191f0*/  @P4 STG.E.U8 desc[UR4][R40.64], R5 ;  /* 0x0000000528004986 */ /* 0x0003e2000c101104 */
[----:B------:R-:W-:Y:S01]  /*119200*/  ISETP.LT.AND P3, PT, R49, UR6, !P2 ;  /* 0x0000000631007c0c */ /* 0x000fe2000d761270 */
[----:B------:R-:W-:Y:S02]  /*119210*/  ULDC UR10, c[0x0][0x228] ;  /* 0x00008a00000a7ab9 */ /* 0x000fe40000000800 */
[----:B0-----:R-:W4:Y:S04]  /*119220*/  LDL.LU.64 R42, [R1+0xe00] ;  /* 0x000e0000012a7983 */ /* 0x001f280000300a00 */
[----:B------:R-:W4:Y:S04]  /*119230*/  LDL.LU R19, [R1+0x6b0] ;  /* 0x0006b00001137983 */ /* 0x000f280000300800 */
[----:B-1----:R-:W4:Y:S01]  /*119240*/  LDL.LU.64 R40, [R1+0xdf8] ;  /* 0x000df80001287983 */ /* 0x002f220000300a00 */
[----:B------:R-:W-:Y:S01]  /*119250*/  ISETP.LT.AND P4, PT, R61, UR8, !P2 ;  /* 0x000000083d007c0c */ /* 0x000fe2000d781270 */
[----:B------:R-:W-:Y:S01]  /*119260*/  ULDC UR6, c[0x0][0x228] ;  /* 0x00008a0000067ab9 */ /* 0x000fe20000000800 */
[----:B------:R-:W-:Y:S01]  /*119270*/  ULDC UR8, c[0x0][0x228] ;  /* 0x00008a0000087ab9 */ /* 0x000fe20000000800 */
[----:B--2---:R0:W-:Y:S04]  /*119280*/  @P5 STG.E.U8 desc[UR4][R54.64], R4 ;  /* 0x0000000436005986 */ /* 0x0041e8000c101104 */
[----:B---3--:R1:W-:Y:S01]  /*119290*/  @P6 STG.E.U8 desc[UR4][R46.64], R3 ;  /* 0x000000032e006986 */ /* 0x0083e2000c101104 */
[----:B0-----:R-:W-:-:S03]  /*1192a0*/  PRMT R4, R18, 0x7770, RZ ;  /* 0x0000777012047816 */ /* 0x001fc600000000ff */
[----:B-1----:R-:W2:Y:S04]  /*1192b0*/  LDL.LU.64 R46, [R1+0xdf0] ;  /* 0x000df000012e7983 */ /* 0x002ea80000300a00 */
[----:B------:R-:W-:Y:S04]  /*1192c0*/  @P3 STG.E.U8 desc[UR4][R24.64], R7 ;  /* 0x0000000718003986 */ /* 0x000fe8000c101104 */
        /* <DEDUP_REMOVED lines=16> */
[----:B------:R-:W-:Y:S01]  /*1193d0*/  @P6 STG.E.U8 desc[UR4][R32.64], R2 ;  /* 0x0000000220006986 */ /* 0x000fe2000c101104 */
[----:B------:R-:W-:Y:S01]  /*1193e0*/  ULDC UR10, c[0x0][0x228] ;  /* 0x00008a00000a7ab9 */ /* 0x000fe20000000800 */
[----:B------:R-:W-:Y:S01]  /*1193f0*/  ULDC UR6, c[0x0][0x22c] ;  /* 0x00008b0000067ab9 */ /* 0x000fe20000000800 */
[C---:B------:R-:W-:Y:S01]  /*119400*/  PRMT R4, R19.reuse, 0x7771, RZ ;  /* 0x0000777113047816 */ /* 0x040fe200000000ff */
[----:B------:R1:W-:Y:S01]  /*119410*/  @P2 STG.E.U8 desc[UR4][R42.64], R5 ;  /* 0x000000052a002986 */ /* 0x0003e2000c101104 */
[----:B0-----:R-:W-:-:S03]  /*119420*/  PRMT R3, R19, 0x7770, RZ ;  /* 0x0000777013037816 */ /* 0x001fc600000000ff */
[----:B------:R-:W4:Y:S04]  /*119430*/  LDL.LU.64 R28, [R1+0xdd8] ;  /* 0x000dd800011c7983 */ /* 0x000f280000300a00 */
[----:B------:R0:W-:Y:S04]  /*119440*/  @P3 STG.E.U8 desc[UR4][R40.64], R3 ;  /* 0x0000000328003986 */ /* 0x0001e8000c101104 */
[----:B-1----:R-:W4:Y:S01]  /*119450*/  LDL.LU.64 R42, [R1+0xdd0] ;  /* 0x000dd000012a7983 */ /* 0x002f220000300a00 */
        /* <DEDUP_REMOVED lines=8> */
[----:B0-----:R-:W-:Y:S01]  /*1194e0*/  PRMT R3, R19, 0x7773, RZ ;  /* 0x0000777313037816 */ /* 0x001fe200000000ff */
[----:B--2---:R0:W-:Y:S04]  /*1194f0*/  @P4 STG.E.U8 desc[UR4][R46.64], R4 ;  /* 0x000000042e004986 */ /* 0x0041e8000c101104 */
[----:B0-----:R-:W2:Y:S04]  /*119500*/  LDL.LU.64 R46, [R1+0xdc0] ;  /* 0x000dc000012e7983 */ /* 0x001ea80000300a00 */
[----:B------:R-:W2:Y:S04]  /*119510*/  LDL.LU R44, [R1+0x750] ;  /* 0x00075000012c7983 */ /* 0x000ea80000300800 */
[----:B------:R-:W2:Y:S04]  /*119520*/  LDL.LU.64 R32, [R1+0xdc8] ;  /* 0x000dc80001207983 */ /* 0x000ea80000300a00 */
[----:B------:R-:W2:Y:S04]  /*119530*/  LDL.LU.64 R40, [R1+0xdb8] ;  /* 0x000db80001287983 */ /* 0x000ea80000300a00 */
[----:B---3--:R0:W-:Y:S04]  /*119540*/  @P6 STG.E.U8 desc[UR4][R54.64], R2 ;  /* 0x0000000236006986 */ /* 0x0081e8000c101104 */
[----:B----4-:R1:W-:Y:S04]  /*119550*/  @P5 STG.E.U8 desc[UR4][R52.64], R3 ;  /* 0x0000000334005986 */ /* 0x0103e8000c101104 */
[----:B0-----:R-:W3:Y:S04]  /*119560*/  LDL.LU.64 R54, [R1+0xdb0] ;  /* 0x000db00001367983 */ /* 0x001ee80000300a00 */
[----:B-1----:R-:W4:Y:S01]  /*119570*/  LDL.LU.64 R52, [R1+0xda8] ;  /* 0x000da80001347983 */ /* 0x002f220000300a00 */
[----:B------:R-:W-:Y:S01]  /*119580*/  ISETP.LT.AND P4, PT, R61, UR6, !P1 ;  /* 0x000000063d007c0c */ /* 0x000fe2000cf81270 */
[----:B------:R-:W-:Y:S01]  /*119590*/  ULDC UR6, c[0x0][0x228] ;  /* 0x00008a0000067ab9 */ /* 0x000fe20000000800 */
[----:B------:R-:W-:-:S02]  /*1195a0*/  ISETP.LT.AND P6, PT, R16, UR8, !P1 ;  /* 0x0000000810007c0c */ /* 0x000fc4000cfc1270 */
[----:B------:R-:W-:Y:S01]  /*1195b0*/  ISETP.LT.AND P5, PT, R17, UR6, !P1 ;  /* 0x0000000611007c0c */ /* 0x000fe2000cfa1270 */
[----:B------:R-:W-:Y:S01]  /*1195c0*/  VIADD R2, R45, 0xea ;  /* 0x000000ea2d027836 */ /* 0x000fe20000000000 */
[----:B------:R-:W-:Y:S01]  /*1195d0*/  PRMT R3, R18, 0x7770, RZ ;  /* 0x0000777012037816 */ /* 0x000fe200000000ff */
[----:B------:R-:W-:Y:S01]  /*1195e0*/  ULDC UR6, c[0x0][0x22c] ;  /* 0x00008b0000067ab9 */ /* 0x000fe20000000800 */
[----:B------:R-:W-:Y:S01]  /*1195f0*/  ULDC UR8, c[0x0][0x228] ;  /* 0x00008a0000087ab9 */ /* 0x000fe20000000800 */
[----:B------:R-:W4:Y:S01]  /*119600*/  LDL.LU R19, [R1+0x740] ;  /* 0x0007400001137983 */ /* 0x000f220000300800 */
[----:B------:R-:W-:Y:S02]  /*119610*/  ISETP.GE.AND P3, PT, R2, UR6, PT ;  /* 0x0000000602007c0c */ /* 0x000fe4000bf66270 */
[----:B------:R-:W-:Y:S01]  /*119620*/  PRMT R2, R18, 0x7771, RZ ;  /* 0x0000777112027816 */ /* 0x000fe200000000ff */
[----:B------:R-:W-:Y:S01]  /*119630*/  ULDC UR6, c[0x0][0x228] ;  /* 0x00008a0000067ab9 */ /* 0x000fe20000000800 */
[----:B------:R0:W-:Y:S01]  /*119640*/  @P4 STG.E.U8 desc[UR4][R28.64], R3 ;  /* 0x000000031c004986 */ /* 0x0001e2000c101104 */
[----:B------:R-:W-:-:S02]  /*119650*/  ISETP.LT.AND P1, PT, R50, UR6, !P1 ;  /* 0x0000000632007c0c */ /* 0x000fc4000cf21270 */
[----:B------:R-:W-:Y:S01]  /*119660*/  ISETP.LT.AND P4, PT, R60, UR8, !P2 ;  /* 0x000000083c007c0c */ /* 0x000fe2000d781270 */
[----:B------:R-:W-:Y:S01]  /*119670*/  ULDC UR6, c[0x0][0x228] ;  /* 0x00008a0000067ab9 */ /* 0x000fe20000000800 */
[----:B------:R-:W-:Y:S01]  /*119680*/  ULDC UR8, c[0x0][0x228] ;  /* 0x00008a0000087ab9 */ /* 0x000fe20000000800 */
[----:B------:R1:W-:Y:S01]  /*119690*/  @P5 STG.E.U8 desc[UR4][R42.64], R2 ;  /* 0x000000022a005986 */ /* 0x0003e2000c101104 */
[----:B0-----:R-:W-:-:S03]  /*1196a0*/  PRMT R3, R18, 0x7772, RZ ;  /* 0x0000777212037816 */ /* 0x001fc600000000ff */
[----:B-1----:R-:W4:Y:S01]  /*1196b0*/  LDL.LU.64 R42, [R1+0xda0] ;  /* 0x000da000012a7983 */ /* 0x002f220000300a00 */
        /* <DEDUP_REMOVED lines=34> */
[----:B------:R-:W-:Y:S02]  /*1198e0*/  ISETP.LT.AND P2, PT, R50, UR6, !P2 ;  /* 0x0000000632007c0c */ /* 0x000fe4000d741270 */
[C---:B------:R-:W-:Y:S01]  /*1198f0*/  PRMT R2, R19.reuse, 0x7771, RZ ;  /* 0x0000777113027816 */ /* 0x040fe200000000ff */
[----:B------:R-:W-:Y:S01]  /*119900*/  ULDC UR6, c[0x0][0x228] ;  /* 0x00008a0000067ab9 */ /* 0x000fe20000000800 */
[----:B0-----:R-:W4:Y:S01]  /*119910*/  LDL.LU.64 R42, [R1+0xd68] ;  /* 0x000d6800012a7983 */ /* 0x001f220000300a00 */
[----:B------:R-:W-:-:S03]  /*119920*/  PRMT R3, R19, 0x7772, RZ ;  /* 0x0000777213037816 */ /* 0x000fc600000000ff */
[----:B--2---:R0:W-:Y:S01]  /*119930*/  @P4 STG.E.U8 desc[UR4][R46.64], R4 ;  /* 0x000000042e004986 */ /* 0x0041e2000c101104 */
[----:B------:R-:W-:-:S03]  /*119940*/  ISETP.LT.AND P4, PT, R60, UR8, !P3 ;  /* 0x000000083c007c0c */ /* 0x000fc6000df81270 */
[----:B------:R1:W-:Y:S01]  /*119950*/  @P5 STG.E.U8 desc[UR4][R28.64], R2 ;  /* 0x000000021c005986 */ /* 0x0003e2000c101104 */
[----:B------:R-:W-:-:S03]  /*119960*/  ULDC UR8, c[0x0][0x228] ;  /* 0x00008a0000087ab9 */ /* 0x000fc60000000800 */
[----:B0-----:R-:W2:Y:S04]  /*119970*/  LDL.LU.64 R46, [R1+0xd60] ;  /* 0x000d6000012e7983 */ /* 0x001ea80000300a00 */
[----:B------:R-:W2:Y:S01]  /*119980*/  LDL.LU R44, [R1+0x764] ;  /* 0x00076400012c7983 */ /* 0x000ea20000300800 */
[----:B-1----:R-:W-:-:S03]  /*119990*/  PRMT R2, R19, 0x7773, RZ ;  /* 0x0000777313027816 */ /* 0x002fc600000000ff */
[----:B---3--:R0:W-:Y:S04]  /*1199a0*/  @P6 STG.E.U8 desc[UR4][R40.64], R3 ;  /* 0x0000000328006986 */ /* 0x0081e8000c101104 */
[----:B------:R-:W-:Y:S01]  /*1199b0*/  @P2 STG.E.U8 desc[UR4][R54.64], R2 ;  /* 0x0000000236002986 */ /* 0x000fe2000c101104 */
[----:B0-----:R-:W-:-:S03]  /*1199c0*/  PRMT R3, R18, 0x7770, RZ ;  /* 0x0000777012037816 */ /* 0x001fc600000000ff */
[----:B------:R-:W3:Y:S04]  /*1199d0*/  LDL.LU.64 R40, [R1+0xd58] ;  /* 0x000d580001287983 */ /* 0x000ee80000300a00 */
[----:B----4-:R0:W-:Y:S04]  /*1199e0*/  @P4 STG.E.U8 desc[UR4][R52.64], R3 ;  /* 0x0000000334004986 */ /* 0x0101e8000c101104 */
[----:B0-----:R-:W4:Y:S01]  /*1199f0*/  LDL.LU.64 R52, [R1+0xd48] ;  /* 0x000d480001347983 */ /* 0x001f220000300a00 */
[----:B------:R-:W-:Y:S02]  /*119a00*/  ISETP.LT.AND P6, PT, R36, UR6, !P3 ;  /* 0x0000000624007c0c */ /* 0x000fe4000dfc1270 */
[----:B------:R-:W-:Y:S01]  /*119a10*/  ISETP.LT.AND P5, PT, R51, UR8, !P3 ;  /* 0x0000000833007c0c */ /* 0x000fe2000dfa1270 */
[----:B------:R-:W-:Y:S01]  /*119a20*/  ULDC UR6, c[0x0][0x228] ;  /* 0x00008a0000067ab9 */ /* 0x000fe20000000800 */
[----:B------:R-:W4:Y:S01]  /*119a30*/  LDL.LU.64 R54, [R1+0xd40] ;  /* 0x000d400001367983 */ /* 0x000f220000300a00 */
[----:B------:R-:W-:-:S02]  /*119a40*/  ISETP.LT.AND P4, PT, R49, UR6, !P3 ;  /* 0x0000000631007c0c */ /* 0x000fc4000df81270 */
[C---:B------:R-:W-:Y:S02]  /*119a50*/  PRMT R2, R18.reuse, 0x7771, RZ ;  /* 0x0000777112027816 */ /* 0x040fe400000000ff */
[----:B------:R-:W-:Y:S01]  /*119a60*/  PRMT R3, R18, 0x7772, RZ ;  /* 0x0000777212037816 */ /* 0x000fe200000000ff */
[----:B------:R-:W4:Y:S01]  /*119a70*/  LDL.LU R19, [R1+0x754] ;  /* 0x0007540001137983 */ /* 0x000f220000300800 */
[----:B------:R-:W-:-:S03]  /*119a80*/  ULDC UR6, c[0x0][0x228] ;  /* 0x00008a0000067ab9 */ /* 0x000fc60000000800 */
[----:B------:R-:W4:Y:S01]  /*119a90*/  LDL.LU.64 R24, [R1+0xd50] ;  /* 0x000d500001187983 */ /* 0x000f220000300a00 */
[----:B------:R-:W-:Y:S01]  /*119aa0*/  ISETP.LT.AND P2, PT, R61, UR6, !P3 ;  /* 0x000000063d007c0c */ /* 0x000fe2000df41270 */
[----:B------:R-:W-:Y:S02]  /*119ab0*/  ULDC UR6, c[0x0][0x228] ;  /* 0x00008a0000067ab9 */ /* 0x000fe40000000800 */
[----:B------:R-:W4:Y:S04]  /*119ac0*/  LDL.LU.64 R28, [R1+0xd38] ;  /* 0x000d3800011c7983 */ /* 0x000f280000300a00 */
[----:B------:R0:W-:Y:S04]  /*119ad0*/  @P6 STG.E.U8 desc[UR4][R32.64], R2 ;  /* 0x0000000220006986 */ /* 0x0001e8000c101104 */
[----:B------:R1:W-:Y:S01]  /*119ae0*/  @P5 STG.E.U8 desc[UR4][R42.64], R3 ;  /* 0x000000032a005986 */ /* 0x0003e2000c101104 */
[----:B------:R-:W-:Y:S01]  /*119af0*/  ISETP.LT.AND P5, PT, R17, UR6, !P3 ;  /* 0x0000000611007c0c */ /* 0x000fe2000dfa1270 */
[----:B------:R-:W-:Y:S01]  /*119b00*/  ULDC UR8, c[0x0][0x228] ;  /* 0x00008a0000087ab9 */ /* 0x000fe20000000800 */
[----:B------:R-:W-:Y:S01]  /*119b10*/  ULDC UR6, c[0x0][0x228] ;  /* 0x00008a0000067ab9 */ /* 0x000fe20000000800 */
[----:B0-----:R-:W-:Y:S01]  /*119b20*/  PRMT R2, R18, 0x7773, RZ ;  /* 0x0000777312027816 */ /* 0x001fe200000000ff */
[----:B------:R-:W4:Y:S04]  /*119b30*/  LDL.LU.64 R32, [R1+0xd30] ;  /* 0x000d300001207983 */ /* 0x000f280000300a00 */
[----:B--2---:R0:W-:Y:S01]  /*119b40*/  @P4 STG.E.U8 desc[UR4][R46.64], R2 ;  /* 0x000000022e004986 */ /* 0x0041e2000c101104 */
[----:B-1----:R-:W-:-:S03]  /*119b50*/  PRMT R3, R44, 0x7770, RZ ;  /* 0x000077702c037816 */ /* 0x002fc600000000ff */
[----:B0-----:R-:W2:Y:S04]  /*119b60*/  LDL.LU.64 R46, [R1+0xd18] ;  /* 0x000d1800012e7983 */ /* 0x001ea80000300a00 */
[----:B------:R-:W2:Y:S01]  /*119b70*/  LDL.LU.64 R42, [R1+0xd28] ;  /* 0x000d2800012a7983 */ /* 0x000ea20000300a00 */
[----:B------:R-:W-:-:S03]  /*119b80*/  PRMT R2, R44, 0x7771, RZ ;  /* 0x000077712c027816 */ /* 0x000fc600000000ff */
[----:B------:R-:W2:Y:S04]  /*119b90*/  LDL.LU R18, [R1+0x744] ;  /* 0x0007440001127983 */ /* 0x000ea80000300800 */
[----:B---3--:R-:W-:Y:S04]  /*119ba0*/  @P2 STG.E.U8 desc[UR4][R40.64], R3 ;  /* 0x0000000328002986 */ /* 0x008fe8000c101104 */
[----:B----4-:R0:W-:Y:S04]  /*119bb0*/  @P5 STG.E.U8 desc[UR4][R52.64], R2 ;  /* 0x0000000234005986 */ /* 0x0101e8000c101104 */
[----:B0-----:R-:W3:Y:S01]  /*119bc0*/  LDL.LU.64 R52, [R1+0xd20] ;  /* 0x000d200001347983 */ /* 0x001ee20000300a00 */
[----:B------:R-:W-:-:S02]  /*119bd0*/  ISETP.LT.AND P4, PT, R16, UR8, !P3 ;  /* 0x0000000810007c0c */ /* 0x000fc4000df81270 */
[----:B------:R-:W-:Y:S02]  /*119be0*/  ISETP.LT.AND P3, PT, R50, UR6, !P3 ;  /* 0x0000000632007c0c */ /* 0x000fe4000df61270 */
[----:B------:R-:W-:Y:S01]  /*119bf0*/  PRMT R3, R44, 0x7772, RZ ;  /* 0x000077722c037816 */ /* 0x000fe200000000ff */
[----:B------:R-:W-:Y:S01]  /*119c00*/  ULDC UR8, c[0x0][0x228] ;  /* 0x00008a0000087ab9 */ /* 0x000fe20000000800 */
[----:B------:R-:W-:Y:S01]  /*119c10*/  ULDC UR6, c[0x0][0x228] ;  /* 0x00008a0000067ab9 */ /* 0x000fe20000000800 */
[----:B------:R-:W-:Y:S02]  /*119c20*/  ISETP.LT.AND P6, PT, R60, UR8, !P1 ;  /* 0x000000083c007c0c */ /* 0x000fe4000cfc1270 */
[----:B------:R-:W-:Y:S02]  /*119c30*/  ISETP.LT.AND P2, PT, R36, UR10, !P1 ;  /* 0x0000000a24007c0c */ /* 0x000fe4000cf41270 */
[----:B------:R-:W-:Y:S01]  /*119c40*/  PRMT R2, R44, 0x7773, RZ ;  /* 0x000077732c027816 */ /* 0x000fe200000000ff */
[----:B------:R-:W4:Y:S01]  /*119c50*/  LDL.LU.64 R40, [R1+0xd10] ;  /* 0x000d100001287983 */ /* 0x000f220000300a00 */
[----:B------:R-:W-:Y:S01]  /*119c60*/  PRMT R4, R19, 0x7771, RZ ;  /* 0x0000777113047816 */ /* 0x000fe200000000ff */
[----:B------:R-:W-:Y:S01]  /*119c70*/  ULDC UR8, c[0x0][0x228] ;  /* 0x00008a0000087ab9 */ /* 0x000fe20000000800 */
[----:B------:R-:W-:Y:S01]  /*119c80*/  ULDC UR10, c[0x0][0x228] ;  /* 0x00008a00000a7ab9 */ /* 0x000fe20000000800 */
[----:B------:R0:W-:Y:S01]  /*119c90*/  @P4 STG.E.U8 desc[UR4][R54.64], R3 ;  /* 0x0000000336004986 */ /* 0x0001e2000c101104 */
[----:B------:R-:W-:-:S03]  /*119ca0*/  ISETP.LT.AND P4, PT, R51, UR6, !P1 ;  /* 0x0000000633007c0c */ /* 0x000fc6000cf81270 */
[----:B------:R1:W-:Y:S01]  /*119cb0*/  @P3 STG.E.U8 desc[UR4][R24.64], R2 ;  /* 0x0000000218003986 */ /* 0x0003e2000c101104 */
[----:B------:R-:W-:Y:S01]  /*119cc0*/  ULDC UR6, c[0x0][0x228] ;  /* 0x00008a0000067ab9 */ /* 0x000fe20000000800 */
[----:B------:R-:W-:Y:S02]  /*119cd0*/  ISETP.LT.AND P5, PT, R61, UR8, !P1 ;  /* 0x000000083d007c0c */ /* 0x000fe4000cfa1270 */
[----:B------:R-:W-:Y:S01]  /*119ce0*/  ISETP.LT.AND P3, PT, R49, UR6, !P1 ;  /* 0x0000000631007c0c */ /* 0x000fe2000cf61270 */
[----:B------:R-:W-:Y:S01]  /*119cf0*/  ULDC UR6, c[0x0][0x22c] ;  /* 0x00008b0000067ab9 */ /* 0x000fe20000000800 */
[----:B------:R-:W-:Y:S01]  /*119d00*/  ULDC UR8, c[0x0][0x228] ;  /* 0x00008a0000087ab9 */ /* 0x000fe20000000800 */
[----:B0-----:R-:W4:Y:S01]  /*119d10*/  LDL.LU.64 R54, [R1+0xd08] ;  /* 0x000d080001367983 */ /* 0x001f220000300a00 */
[C---:B------:R-:W-:Y:S02]  /*119d20*/  PRMT R3, R19.reuse, 0x7770, RZ ;  /* 0x0000777013037816 */ /* 0x040fe400000000ff */
[----:B-1----:R-:W-:-:S03]  /*119d30*/  PRMT R2, R19, 0x7772, RZ ;  /* 0x0000777213027816 */ /* 0x002fc600000000ff */
[----:B------:R0:W-:Y:S04]  /*119d40*/  @P6 STG.E.U8 desc[UR4][R28.64], R3 ;  /* 0x000000031c006986 */ /* 0x0001e8000c101104 */
[----:B------:R-:W-:Y:S01]  /*119d50*/  @P2 STG.E.U8 desc[UR4][R32.64], R4 ;  /* 0x0000000420002986 */ /* 0x000fe2000c101104 */
[----:B0-----:R-:W-:-:S03]  /*119d60*/  PRMT R3, R19, 0x7773, RZ ;  /* 0x0000777313037816 */ /* 0x001fc600000000ff */
        /* <DEDUP_REMOVED lines=8> */
[----:B------:R-:W-:Y:S01]  /*119df0*/  ISETP.LT.AND P6, PT, R17, UR8, !P1 ;  /* 0x0000000811007c0c */ /* 0x000fe2000cfc1270 */
[----:B------:R-:W-:Y:S01]  /*119e00*/  ULDC UR8, c[0x0][0x228] ;  /* 0x00008a0000087ab9 */ /* 0x000fe20000000800 */
[----:B-1----:R-:W-:Y:S01]  /*119e10*/  PRMT R3, R18, 0x7771, RZ ;  /* 0x0000777112037816 */ /* 0x002fe200000000ff */
[----:B------:R-:W-:Y:S01]  /*119e20*/  ULDC UR6, c[0x0][0x228] ;  /* 0x00008a0000067ab9 */ /* 0x000fe20000000800 */
[----:B---3--:R0:W-:Y:S04]  /*119e30*/  @P5 STG.E.U8 desc[UR4][R52.64], R2 ;  /* 0x0000000234005986 */ /* 0x0081e8000c101104 */
[----:B0-----:R-:W3:Y:S01]  /*119e40*/  LDL.LU.64 R52, [R1+0xcf0] ;  /* 0x000cf00001347983 */ /* 0x001ee20000300a00 */
[----:B------:R-:W-:Y:S02]  /*119e50*/  ISETP.LT.AND P4, PT, R16, UR8, !P1 ;  /* 0x0000000810007c0c */ /* 0x000fe4000cf81270 */
[----:B------:R-:W-:Y:S01]  /*119e60*/  PRMT R2, R18, 0x7772, RZ ;  /* 0x0000777212027816 */ /* 0x000fe200000000ff */
[----:B------:R-:W3:Y:S04]  /*119e70*/  LDL.LU.64 R28, [R1+0xce8] ;  /* 0x000ce800011c7983 */ /* 0x000ee80000300a00 */
[----:B----4-:R0:W-:Y:S01]  /*119e80*/  @P6 STG.E.U8 desc[UR4][R40.64], R3 ;  /* 0x0000000328006986 */ /* 0x0101e2000c101104 */
[----:B------:R-:W-:Y:S01]  /*119e90*/  ISETP.LT.AND P3, PT, R50, UR6, !P1 ;  /* 0x0000000632007c0c */ /* 0x000fe2000cf61270 */
[----:B------:R-:W-:Y:S01]  /*119ea0*/  ULDC UR6, c[0x0][0x228] ;  /* 0x00008a0000067ab9 */ /* 0x000fe20000000800 */
[----:B------:R-:W-:-:S03]  /*119eb0*/  ULDC UR8, c[0x0][0x228] ;  /* 0x00008a0000087ab9 */ /* 0x000fc60000000800 */
[----:B------:R1:W-:Y:S01]  /*119ec0*/  @P4 STG.E.U8 desc[UR4][R54.64], R2 ;  /* 0x0000000236004986 */ /* 0x0003e2000c101104 */
[----:B------:R-:W-:Y:S02]  /*119ed0*/  ISETP.LT.AND P6, PT, R60, UR6, !P2 ;  /* 0x000000063c007c0c */ /* 0x000fe4000d7c1270 */
[----:B------:R-:W-:Y:S02]  /*119ee0*/  ISETP.LT.AND P5, PT, R36, UR8, !P2 ;  /* 0x0000000824007c0c */ /* 0x000fe4000d7a1270 */
[----:B0-----:R-:W-:Y:S01]  /*119ef0*/  PRMT R3, R18, 0x7773, RZ ;  /* 0x0000777312037816 */ /* 0x001fe200000000ff */
[----:B------:R-:W-:Y:S01]  /*119f00*/  ULDC UR6, c[0x0][0x22c] ;  /* 0x00008b0000067ab9 */ /* 0x000fe20000000800 */
[----:B-1----:R-:W4:Y:S04]  /*119f10*/  LDL.LU.64 R54, [R1+0xce0] ;  /* 0x000ce00001367983 */ /* 0x002f280000300a00 */
[----:B------:R-:W4:Y:S04]  /*119f20*/  LDL.LU R44, [R1+0x768] ;  /* 0x00076800012c7983 */ /* 0x000f280000300800 */
[----:B------:R-:W4:Y:S01]  /*119f30*/  LDL.LU.64 R32, [R1+0xcd8] ;  /* 0x000cd80001207983 */ /* 0x000f220000300a00 */
[----:B------:R-:W-:-:S03]  /*119f40*/  VIADD R2, R45, 0xed ;  /* 0x000000ed2d027836 */ /* 0x000fc60000000000 */
[----:B------:R-:W4:Y:S04]  /*119f50*/  LDL.LU.64 R42, [R1+0xcd0] ;  /* 0x000cd000012a7983 */ /* 0x000f280000300a00 */
[----:B------:R-:W4:Y:S01]  /*119f60*/  LDL.LU.64 R40, [R1+0xcc8] ;  /* 0x000cc80001287983 */ /* 0x000f220000300a00 */
[----:B------:R-:W-:Y:S01]  /*119f70*/  ISETP.LT.AND P4, PT, R51, UR10, !P2 ;  /* 0x0000000a33007c0c */ /* 0x000fe2000d781270 */
[----:B------:R-:W-:Y:S01]  /*119f80*/  ULDC UR8, c[0x0][0x228] ;  /* 0x00008a0000087ab9 */ /* 0x000fe20000000800 */
[----:B------:R-:W-:Y:S01]  /*119f90*/  ISETP.GE.AND P1, PT, R2, UR6, PT ;  /* 0x0000000602007c0c */ /* 0x000fe2000bf26270 */
[----:B------:R-:W-:Y:S01]  /*119fa0*/  ULDC UR6, c[0x0][0x228] ;  /* 0x00008a0000067ab9 */ /* 0x000fe20000000800 */
[----:B------:R-:W-:Y:S01]  /*119fb0*/  ULDC UR10, c[0x0][0x228] ;  /* 0x00008a00000a7ab9 */ /* 0x000fe20000000800 */
[----:B--2---:R0:W-:Y:S01]  /*119fc0*/  @P3 STG.E.U8 desc[UR4][R46.64], R3 ;  /* 0x000000032e003986 */ /* 0x0041e2000c101104 */
[----:B------:R-:W-:-:S05]  /*119fd0*/  PRMT R2, R19, 0x7770, RZ ;  /* 0x0000777013027816 */ /* 0x000fca00000000ff */
[----:B------:R-:W-:Y:S04]  /*119fe0*/  @P6 STG.E.U8 desc[UR4][R24.64], R2 ;  /* 0x0000000218006986 */ /* 0x000fe8000c101104 */
[----:B0-----:R-:W2:Y:S01]  /*119ff0*/  LDL.LU.64 R46, [R1+0xcc0] ;  /* 0x000cc000012e7983 */ /* 0x001ea20000300a00 */
[----:B------:R-:W-:-:S03]  /*11a000*/  PRMT R3, R19, 0x7771, RZ ;  /* 0x0000777113037816 */ /* 0x000fc600000000ff */
[----:B------:R-:W2:Y:S04]  /*11a010*/  LDL.LU R18, [R1+0x758] ;  /* 0x0007580001127983 */ /* 0x000ea80000300800 */
[----:B---3--:R0:W-:Y:S04]  /*11a020*/  @P5 STG.E.U8 desc[UR4][R52.64], R3 ;  /* 0x0000000334005986 */ /* 0x0081e8000c101104 */
[----:B0-----:R-:W3:Y:S01]  /*11a030*/  LDL.LU.64 R52, [R1+0xcb8] ;  /* 0x000cb80001347983 */ /* 0x001ee20000300a00 */
[----:B------:R-:W-:Y:S02]  /*11a040*/  ISETP.LT.AND P3, PT, R49, UR6, !P2 ;  /* 0x0000000631007c0c */ /* 0x000fe4000d761270 */
[C---:B------:R-:W-:Y:S01]  /*11a050*/  PRMT R4, R19.reuse, 0x7772, RZ ;  /* 0x0000777213047816 */ /* 0x040fe200000000ff */
[----:B------:R-:W-:Y:S01]  /*11a060*/  ULDC UR6, c[0x0][0x228] ;  /* 0x00008a0000067ab9 */ /* 0x000fe20000000800 */
[----:B------:R-:W-:-:S02]  /*11a070*/  PRMT R2, R19, 0x7773, RZ ;  /* 0x0000777313027816 */ /* 0x000fc400000000ff */
[----:B------:R-:W-:Y:S02]  /*11a080*/  ISETP.LT.AND P6, PT, R61, UR6, !P2 ;  /* 0x000000063d007c0c */ /* 0x000fe4000d7c1270 */
[----:B------:R-:W-:Y:S01]  /*11a090*/  ISETP.LT.AND P5, PT, R17, UR8, !P2 ;  /* 0x0000000811007c0c */ /* 0x000fe2000d7a1270 */
[----:B------:R-:W-:Y:S01]  /*11a0a0*/  ULDC UR6, c[0x0][0x228] ;  /* 0x00008a0000067ab9 */ /* 0x000fe20000000800 */
[----:B------:R-:W-:Y:S01]  /*11a0b0*/  @P4 STG.E.U8 desc[UR4][R28.64], R4 ;  /* 0x000000041c004986 */ /* 0x000fe2000c101104 */
[----:B------:R-:W-:Y:S01]  /*11a0c0*/  ISETP.LT.AND P4, PT, R16, UR6, !P2 ;  /* 0x0000000610007c0c */ /* 0x000fe2000d781270 */
[----:B------:R-:W-:Y:S01]  /*11a0d0*/  ULDC UR6, c[0x0][0x228] ;  /* 0x00008a0000067ab9 */ /* 0x000fe20000000800 */
[----:B------:R-:W-:Y:S01]  /*11a0e0*/  ULDC UR8, c[0x0][0x228] ;  /* 0x00008a0000087ab9 */ /* 0x000fe20000000800 */
[----:B----4-:R0:W-:Y:S01]  /*11a0f0*/  @P3 STG.E.U8 desc[UR4][R54.64], R2 ;  /* 0x0000000236003986 */ /* 0x0101e2000c101104 */
[----:B------:R-:W-:Y:S02]  /*11a100*/  ISETP.LT.AND P3, PT, R50, UR6, !P2 ;  /* 0x0000000632007c0c */ /* 0x000fe4000d761270 */
[----:B------:R-:W-:-:S02]  /*11a110*/  PRMT R3, R44, 0x7770, RZ ;  /* 0x000077702c037816 */ /* 0x000fc400000000ff */
[----:B------:R-:W-:Y:S01]  /*11a120*/  ISETP.LT.AND P2, PT, R60, UR8, !P1 ;  /* 0x000000083c007c0c */ /* 0x000fe2000cf41270 */
[----:B------:R-:W-:Y:S01]  /*11a130*/  ULDC UR6, c[0x0][0x228] ;  /* 0x00008a0000067ab9 */ /* 0x000fe20000000800 */
[----:B------:R-:W-:Y:S01]  /*11a140*/  ULDC UR8, c[0x0][0x228] ;  /* 0x00008a0000087ab9 */ /* 0x000fe20000000800 */
[----:B0-----:R-:W4:Y:S01]  /*11a150*/  LDL.LU.64 R54, [R1+0xca8] ;  /* 0x000ca80001367983 */ /* 0x001f220000300a00 */
[----:B------:R-:W-:-:S03]  /*11a160*/  PRMT R2, R44, 0x7771, RZ ;  /* 0x000077712c027816 */ /* 0x000fc600000000ff */
[----:B------:R-:W4:Y:S04]  /*11a170*/  LDL.LU R19, [R1+0x748] ;  /* 0x0007480001137983 */ /* 0x000f280000300800 */
[----:B------:R0:W-:Y:S04]  /*11a180*/  @P6 STG.E.U8 desc[UR4][R32.64], R3 ;  /* 0x0000000320006986 */ /* 0x0001e8000c101104 */
[----:B------:R1:W-:Y:S04]  /*11a190*/  @P5 STG.E.U8 desc[UR4][R42.64], R2 ;  /* 0x000000022a005986 */ /* 0x0003e8000c101104 */
[----:B------:R-:W4:Y:S04]  /*11a1a0*/  LDL.LU.64 R24, [R1+0xcb0] ;  /* 0x000cb00001187983 */ /* 0x000f280000300a00 */
[----:B------:R-:W4:Y:S01]  /*11a1b0*/  LDL.LU.64 R28, [R1+0xca0] ;  /* 0x000ca000011c7983 */ /* 0x000f220000300a00 */
[----:B0-----:R-:W-:-:S02]  /*11a1c0*/  PRMT R3, R44, 0x7772, RZ ;  /* 0x000077722c037816 */ /* 0x001fc400000000ff */
[----:B-1----:R-:W-:Y:S01]  /*11a1d0*/  PRMT R2, R44, 0x7773, RZ ;  /* 0x000077732c027816 */ /* 0x002fe200000000ff */
[----:B------:R-:W4:Y:S04]  /*11a1e0*/  LDL.LU.64 R32, [R1+0xc98] ;  /* 0x000c980001207983 */ /* 0x000f280000300a00 */
[----:B------:R0:W-:Y:S04]  /*11a1f0*/  @P4 STG.E.U8 desc[UR4][R40.64], R3 ;  /* 0x0000000328004986 */ /* 0x0001e8000c101104 */
[----:B--2---:R1:W-:Y:S01]  /*11a200*/  @P3 STG.E.U8 desc[UR4][R46.64], R2 ;  /* 0x000000022e003986 */ /* 0x0043e2000c101104 */
[----:B0-----:R-:W-:-:S03]  /*11a210*/  PRMT R3, R18, 0x7770, RZ ;  /* 0x0000777012037816 */ /* 0x001fc600000000ff */
[----:B-1----:R-:W2:Y:S04]  /*11a220*/  LDL.LU.64 R46, [R1+0xc80] ;  /* 0x000c8000012e7983 */ /* 0x002ea80000300a00 */
[----:B---3--:R0:W-:Y:S04]  /*11a230*/  @P2 STG.E.U8 desc[UR4][R52.64], R3 ;  /* 0x0000000334002986 */ /* 0x0081e8000c101104 */
[----:B0-----:R-:W3:Y:S01]  /*11a240*/  LDL.LU.64 R52, [R1+0xc90] ;  /* 0x000c900001347983 */ /* 0x001ee20000300a00 */
[----:B------:R-:W-:Y:S01]  /*11a250*/  ISETP.LT.AND P3, PT, R36, UR6, !P1 ;  /* 0x0000000624007c0c */ /* 0x000fe2000cf61270 */
[----:B------:R-:W-:Y:S01]  /*11a260*/  ULDC UR6, c[0x0][0x228] ;  /* 0x00008a0000067ab9 */ /* 0x000fe20000000800 */
[----:B------:R-:W-:Y:S01]  /*11a270*/  VIADD R2, R45, 0xee ;  /* 0x000000ee2d027836 */ /* 0x000fe20000000000 */
[----:B------:R-:W-:-:S02]  /*11a280*/  ISETP.LT.AND P4, PT, R51, UR6, !P1 ;  /* 0x0000000633007c0c */ /* 0x000fc4000cf81270 */
[----:B------:R-:W-:Y:S01]  /*11a290*/  PRMT R3, R18, 0x7771, RZ ;  /* 0x0000777112037816 */ /* 0x000fe200000000ff */
[----:B------:R-:W3:Y:S01]  /*11a2a0*/  LDL.LU R44, [R1+0x6bc] ;  /* 0x0006bc00012c7983 */ /* 0x000ee20000300800 */
[----:B------:R-:W-:Y:S01]  /*11a2b0*/  ULDC UR6, c[0x0][0x22c] ;  /* 0x00008b0000067ab9 */ /* 0x000fe20000000800 */
[----:B------:R-:W-:Y:S02]  /*11a2c0*/  ISETP.LT.AND P5, PT, R49, UR8, !P1 ;  /* 0x0000000831007c0c */ /* 0x000fe4000cfa1270 */
[----:B------:R-:W-:Y:S01]  /*11a2d0*/  ISETP.GE.AND P2, PT, R2, UR6, PT ;  /* 0x0000000602007c0c */ /* 0x000fe2000bf46270 */
[----:B------:R-:W-:Y:S01]  /*11a2e0*/  ULDC UR6, c[0x0][0x228] ;  /* 0x00008a0000067ab9 */ /* 0x000fe20000000800 */
[----:B------:R-:W-:Y:S01]  /*11a2f0*/  ISETP.LT.AND P6, PT, R61, UR10, !P1 ;  /* 0x0000000a3d007c0c */ /* 0x000fe2000cfc1270 */
[----:B------:R-:W3:Y:S04]  /*11a300*/  LDL.LU.64 R42, [R1+0xc88] ;  /* 0x000c8800012a7983 */ /* 0x000ee80000300a00 */
[----:B----4-:R0:W-:Y:S04]  /*11a310*/  @P3 STG.E.U8 desc[UR4][R54.64], R3 ;  /* 0x0000000336003986 */ /* 0x0101e8000c101104 */
[----:B------:R-:W4:Y:S01]  /*11a320*/  LDL.LU.64 R40, [R1+0xc68] ;  /* 0x000c680001287983 */ /* 0x000f220000300a00 */
[----:B------:R-:W-:-:S02]  /*11a330*/  ISETP.LT.AND P3, PT, R17, UR6, !P1 ;  /* 0x0000000611007c0c */ /* 0x000fc4000cf61270 */
[----:B------:R-:W-:Y:S01]  /*11a340*/  PRMT R2, R18, 0x7772, RZ ;  /* 0x0000777212027816 */ /* 0x000fe200000000ff */
[----:B------:R-:W-:Y:S01]  /*11a350*/  ULDC UR6, c[0x0][0x228] ;  /* 0x00008a0000067ab9 */ /* 0x000fe20000000800 */
[----:B------:R-:W-:Y:S01]  /*11a360*/  PRMT R4, R19, 0x7770, RZ ;  /* 0x0000777013047816 */ /* 0x000fe200000000ff */
[----:B------:R-:W-:Y:S01]  /*11a370*/  ULDC UR8, c[0x0][0x228] ;  /* 0x00008a0000087ab9 */ /* 0x000fe20000000800 */
[----:B------:R-:W-:Y:S01]  /*11a380*/  ULDC UR10, c[0x0][0x228] ;  /* 0x00008a00000a7ab9 */ /* 0x000fe20000000800 */
[----:B------:R1:W-:Y:S01]  /*11a390*/  @P4 STG.E.U8 desc[UR4][R24.64], R2 ;  /* 0x0000000218004986 */ /* 0x0003e2000c101104 */
[----:B------:R-:W-:Y:S02]  /*11a3a0*/  ISETP.LT.AND P4, PT, R16, UR6, !P1 ;  /* 0x0000000610007c0c */ /* 0x000fe4000cf81270 */
[----:B0-----:R-:W-:Y:S01]  /*11a3b0*/  PRMT R3, R18, 0x7773, RZ ;  /* 0x0000777312037816 */ /* 0x001fe200000000ff */
[----:B------:R-:W4:Y:S01]  /*11a3c0*/  LDL.LU.64 R54, [R1+0xc48] ;  /* 0x000c480001367983 */ /* 0x000f220000300a00 */
[----:B------:R-:W-:-:S03]  /*11a3d0*/  ULDC UR6, c[0x0][0x22c] ;  /* 0x00008b0000067ab9 */ /* 0x000fc60000000800 */
[----:B------:R-:W-:Y:S01]  /*11a3e0*/  @P5 STG.E.U8 desc[UR4][R28.64], R3 ;  /* 0x000000031c005986 */ /* 0x000fe2000c101104 */
[----:B-1----:R-:W-:-:S03]  /*11a3f0*/  PRMT R2, R19, 0x7771, RZ ;  /* 0x0000777113027816 */ /* 0x002fc600000000ff */
[----:B------:R-:W-:Y:S04]  /*11a400*/  @P6 STG.E.U8 desc[UR4][R32.64], R4 ;  /* 0x0000000420006986 */ /* 0x000fe8000c101104 */
[----:B--2---:R0:W-:Y:S04]  /*11a410*/  @P3 STG.E.U8 desc[UR4][R46.64], R2 ;  /* 0x000000022e003986 */ /* 0x0041e8000c101104 */
[----:B0-----:R-:W2:Y:S01]  /*11a420*/  LDL.LU.64 R46, [R1+0xc60] ;  /* 0x000c6000012e7983 */ /* 0x001ea20000300a00 */
[----:B------:R-:W-:-:S03]  /*11a430*/  PRMT R2, R19, 0x7772, RZ ;  /* 0x0000777213027816 */ /* 0x000fc600000000ff */
[----:B------:R-:W2:Y:S04]  /*11a440*/  LDL.LU R18, [R1+0x76c] ;  /* 0x00076c0001127983 */ /* 0x000ea80000300800 */
[----:B------:R-:W2:Y:S04]  /*11a450*/  LDL.LU.64 R32, [R1+0xc78] ;  /* 0x000c780001207983 */ /* 0x000ea80000300a00 */
[----:B---3--:R0:W-:Y:S04]  /*11a460*/  @P4 STG.E.U8 desc[UR4][R52.64], R2 ;  /* 0x0000000234004986 */ /* 0x0081e8000c101104 */
[----:B0-----:R-:W3:Y:S01]  /*11a470*/  LDL.LU.64 R52, [R1+0xc58] ;  /* 0x000c580001347983 */ /* 0x001ee20000300a00 */
[----:B------:R-:W-:Y:S01]  /*11a480*/  ISETP.LT.AND P1, PT, R50, UR8, !P1 ;  /* 0x0000000832007c0c */ /* 0x000fe2000cf21270 */
[----:B------:R-:W-:Y:S01]  /*11a490*/  ULDC UR8, c[0x0][0x228] ;  /* 0x00008a0000087ab9 */ /* 0x000fe20000000800 */
[----:B------:R-:W-:Y:S01]  /*11a4a0*/  VIADD R3, R45, 0xef ;  /* 0x000000ef2d037836 */ /* 0x000fe20000000000 */
[----:B------:R-:W-:Y:S01]  /*11a4b0*/  ISETP.LT.AND P5, PT, R60, UR8, !P2 ;  /* 0x000000083c007c0c */ /* 0x000fe2000d7a1270 */
[----:B------:R-:W-:Y:S01]  /*11a4c0*/  ULDC UR8, c[0x0][0x228] ;  /* 0x00008a0000087ab9 */ /* 0x000fe20000000800 */
[----:B------:R-:W-:-:S02]  /*11a4d0*/  PRMT R2, R44, 0x7770, RZ ;  /* 0x000077702c027816 */ /* 0x000fc400000000ff */
[----:B------:R-:W-:Y:S02]  /*11a4e0*/  ISETP.LT.AND P6, PT, R36, UR8, !P2 ;  /* 0x0000000824007c0c */ /* 0x000fe4000d7c1270 */
[----:B------:R-:W-:Y:S02]  /*11a4f0*/  ISETP.GE.AND P3, PT, R3, UR6, PT ;  /* 0x0000000603007c0c */ /* 0x000fe4000bf66270 */
[----:B------:R-:W-:Y:S01]  /*11a500*/  PRMT R3, R19, 0x7773, RZ ;  /* 0x0000777313037816 */ /* 0x000fe200000000ff */
[----:B------:R-:W-:Y:S01]  /*11a510*/  ULDC UR6, c[0x0][0x228] ;  /* 0x00008a0000067ab9 */ /* 0x000fe20000000800 */
[----:B------:R-:W-:-:S03]  /*11a520*/  ULDC UR8, c[0x0][0x228] ;  /* 0x00008a0000087ab9 */ /* 0x000fc60000000800 */
[----:B------:R0:W-:Y:S04]  /*11a530*/  @P1 STG.E.U8 desc[UR4][R42.64], R3 ;  /* 0x000000032a001986 */ /* 0x0001e8000c101104 */
[----:B----4-:R1:W-:Y:S01]  /*11a540*/  @P5 STG.E.U8 desc[UR4][R40.64], R2 ;  /* 0x0000000228005986 */ /* 0x0103e2000c101104 */
[----:B------:R-:W-:Y:S02]  /*11a550*/  ISETP.LT.AND P5, PT, R51, UR6, !P2 ;  /* 0x0000000633007c0c */ /* 0x000fe4000d7a1270 */
[----:B------:R-:W-:Y:S02]  /*11a560*/  ISETP.LT.AND P4, PT, R49, UR8, !P2 ;  /* 0x0000000831007c0c */ /* 0x000fe4000d781270 */
[C---:B------:R-:W-:Y:S01]  /*11a570*/  PRMT R5, R44.reuse, 0x7773, RZ ;  /* 0x000077732c057816 */ /* 0x040fe200000000ff */
[----:B------:R-:W-:Y:S01]  /*11a580*/  ULDC UR6, c[0x0][0x22c] ;  /* 0x00008b0000067ab9 */ /* 0x000fe20000000800 */
[----:B------:R-:W-:Y:S01]  /*11a590*/  ULDC UR8, c[0x0][0x228] ;  /* 0x00008a0000087ab9 */ /* 0x000fe20000000800 */
[C---:B0-----:R-:W-:Y:S01]  /*11a5a0*/  PRMT R3, R44.reuse, 0x7771, RZ ;  /* 0x000077712c037816 */ /* 0x041fe200000000ff */
[----:B-1----:R-:W4:Y:S04]  /*11a5b0*/  LDL.LU.64 R40, [R1+0xc40] ;  /* 0x000c400001287983 */ /* 0x002f280000300a00 */
[----:B------:R-:W4:Y:S04]  /*11a5c0*/  LDL.LU R19, [R1+0x75c] ;  /* 0x00075c0001137983 */ /* 0x000f280000300800 */
[----:B------:R-:W4:Y:S01]  /*11a5d0*/  LDL.LU.64 R38, [R1+0xc70] ;  /* 0x000c700001267983 */ /* 0x000f220000300a00 */
[----:B------:R-:W-:-:S03]  /*11a5e0*/  PRMT R2, R44, 0x7772, RZ ;  /* 0x000077722c027816 */ /* 0x000fc600000000ff */
[----:B------:R-:W-:Y:S01]  /*11a5f0*/  @P6 STG.E.U8 desc[UR4][R54.64], R3 ;  /* 0x0000000336006986 */ /* 0x000fe2000c101104 */
[----:B------:R-:W-:-:S03]  /*11a600*/  ISETP.LT.AND P6, PT, R61, UR10, !P2 ;  /* 0x0000000a3d007c0c */ /* 0x000fc6000d7c1270 */
[----:B------:R-:W4:Y:S01]  /*11a610*/  LDL.LU.64 R42, [R1+0xc50] ;  /* 0x000c5000012a7983 */ /* 0x000f220000300a00 */
[----:B------:R-:W-:-:S03]  /*11a620*/  ULDC UR10, c[0x0][0x228] ;  /* 0x00008a00000a7ab9 */ /* 0x000fc60000000800 */
[----:B--2---:R0:W-:Y:S01]  /*11a630*/  @P5 STG.E.U8 desc[UR4][R46.64], R2 ;  /* 0x000000022e005986 */ /* 0x0041e2000c101104 */
[----:B------:R-:W-:-:S03]  /*11a640*/  PRMT R4, R18, 0x7770, RZ ;  /* 0x0000777012047816 */ /* 0x000fc600000000ff */
[----:B------:R-:W-:Y:S04]  /*11a650*/  @P4 STG.E.U8 desc[UR4][R32.64], R5 ;  /* 0x0000000520004986 */ /* 0x000fe8000c101104 */
[----:B0-----:R-:W2:Y:S04]  /*11a660*/  LDL.LU.64 R46, [R1+0xc38] ;  /* 0x000c3800012e7983 */ /* 0x001ea80000300a00 */
[----:B------:R-:W2:Y:S04]  /*11a670*/  LDL.LU.64 R54, [R1+0xc30] ;  /* 0x000c300001367983 */ /* 0x000ea80000300a00 */
[----:B---3--:R0:W-:Y:S04]  /*11a680*/  @P6 STG.E.U8 desc[UR4][R52.64], R4 ;  /* 0x0000000434006986 */ /* 0x0081e8000c101104 */
[----:B0-----:R-:W3:Y:S01]  /*11a690*/  LDL.LU.64 R52, [R1+0xc20] ;  /* 0x000c200001347983 */ /* 0x001ee20000300a00 */
[----:B------:R-:W-:-:S05]  /*11a6a0*/  VIADD R3, R45, 0xf0 ;  /* 0x000000f02d037836 */ /* 0x000fca0000000000 */
[----:B------:R-:W-:Y:S01]  /*11a6b0*/  ISETP.GE.AND P1, PT, R3, UR6, PT ;  /* 0x0000000603007c0c */ /* 0x000fe2000bf26270 */
[----:B------:R-:W-:Y:S02]  /*11a6c0*/  ULDC UR6, c[0x0][0x228] ;  /* 0x00008a0000067ab9 */ /* 0x000fe40000000800 */
[----:B------:R-:W-:Y:S01]  /*11a6d0*/  ISETP.LT.AND P5, PT, R17, UR6, !P2 ;  /* 0x0000000611007c0c */ /* 0x000fe2000d7a1270 */
[----:B------:R-:W-:Y:S02]  /*11a6e0*/  ULDC UR6, c[0x0][0x228] ;  /* 0x00008a0000067ab9 */ /* 0x000fe40000000800 */
[----:B------:R-:W-:Y:S02]  /*11a6f0*/  ISETP.LT.AND P6, PT, R16, UR6, !P2 ;  /* 0x0000000610007c0c */ /* 0x000fe4000d7c1270 */
[C---:B------:R-:W-:Y:S02]  /*11a700*/  PRMT R3, R18.reuse, 0x7771, RZ ;  /* 0x0000777112037816 */ /* 0x040fe400000000ff */
[----:B------:R-:W-:-:S02]  /*11a710*/  PRMT R2, R18, 0x7772, RZ ;  /* 0x0000777212027816 */ /* 0x000fc400000000ff */
[----:B------:R-:W-:Y:S01]  /*11a720*/  PRMT R6, R18, 0x7773, RZ ;  /* 0x0000777312067816 */ /* 0x000fe200000000ff */
[----:B------:R-:W-:Y:S01]  /*11a730*/  ULDC UR6, c[0x0][0x228] ;  /* 0x00008a0000067ab9 */ /* 0x000fe20000000800 */
[----:B------:R-:W3:Y:S01]  /*11a740*/  LDL.LU R18, [R1+0x74c] ;  /* 0x00074c0001127983 */ /* 0x000ee20000300800 */
[----:B------:R-:W-:Y:S02]  /*11a750*/  ISETP.LT.AND P2, PT, R50, UR8, !P2 ;  /* 0x0000000832007c0c */ /* 0x000fe4000d741270 */
[----:B------:R-:W-:Y:S01]  /*11a760*/  ISETP.LT.AND P4, PT, R60, UR6, !P3 ;  /* 0x000000063c007c0c */ /* 0x000fe2000df81270 */
[----:B------:R-:W3:Y:S01]  /*11a770*/  LDL.LU.64 R24, [R1+0xc28] ;  /* 0x000c280001187983 */ /* 0x000ee20000300a00 */
[----:B------:R-:W-:-:S03]  /*11a780*/  ULDC UR6, c[0x0][0x228] ;  /* 0x00008a0000067ab9 */ /* 0x000fc60000000800 */
[----:B----4-:R0:W-:Y:S01]  /*11a790*/  @P5 STG.E.U8 desc[UR4][R40.64], R3 ;  /* 0x0000000328005986 */ /* 0x0101e2000c101104 */
[----:B------:R-:W-:-:S03]  /*11a7a0*/  ISETP.LT.AND P5, PT, R36, UR10, !P3 ;  /* 0x0000000a24007c0c */ /* 0x000fc6000dfa1270 */
[----:B------:R-:W-:Y:S01]  /*11a7b0*/  @P6 STG.E.U8 desc[UR4][R38.64], R2 ;  /* 0x0000000226006986 */ /* 0x000fe2000c101104 */
[----:B------:R-:W-:Y:S02]  /*11a7c0*/  ISETP.LT.AND P6, PT, R51, UR6, !P3 ;  /* 0x0000000633007c0c */ /* 0x000fe4000dfc1270 */
[C---:B------:R-:W-:Y:S02]  /*11a7d0*/  PRMT R5, R19.reuse, 0x7770, RZ ;  /* 0x0000777013057816 */ /* 0x040fe400000000ff */
[C---:B------:R-:W-:Y:S02]  /*11a7e0*/  PRMT R4, R19.reuse, 0x7771, RZ ;  /* 0x0000777113047816 */ /* 0x040fe400000000ff */
[C---:B------:R-:W-:Y:S01]  /*11a7f0*/  PRMT R7, R19.reuse, 0x7773, RZ ;  /* 0x0000777313077816 */ /* 0x040fe200000000ff */
[----:B------:R-:W-:Y:S01]  /*11a800*/  ULDC UR6, c[0x0][0x228] ;  /* 0x00008a0000067ab9 */ /* 0x000fe20000000800 */
[----:B------:R-:W-:Y:S01]  /*11a810*/  ULDC UR8, c[0x0][0x228] ;  /* 0x00008a0000087ab9 */ /* 0x000fe20000000800 */
[----:B0-----:R-:W4:Y:S04]  /*11a820*/  LDL.LU.64 R40, [R1+0xc18] ;  /* 0x000c180001287983 */ /* 0x001f280000300a00 */
[----:B------:R-:W4:Y:S04]  /*11a830*/  LDL.LU.64 R28, [R1+0xc10] ;  /* 0x000c1000011c7983 */ /* 0x000f280000300a00 */
[----:B------:R-:W4:Y:S04]  /*11a840*/  LDL.LU.64 R32, [R1+0xc08] ;  /* 0x000c080001207983 */ /* 0x000f280000300a00 */
[----:B------:R-:W-:Y:S01]  /*11a850*/  @P2 STG.E.U8 desc[UR4][R42.64], R6 ;  /* 0x000000062a002986 */ /* 0x000fe2000c101104 */
[----:B------:R-:W-:Y:S01]  /*11a860*/  PRMT R3, R19, 0x7772, RZ ;  /* 0x0000777213037816 */ /* 0x000fe200000000ff */
[----:B------:R-:W-:-:S02]  /*11a870*/  ULDC UR10, c[0x0][0x228] ;  /* 0x00008a00000a7ab9 */ /* 0x000fc40000000800 */
[----:B--2---:R0:W-:Y:S04]  /*11a880*/  @P4 STG.E.U8 desc[UR4][R46.64], R5 ;  /* 0x000000052e004986 */ /* 0x0041e8000c101104 */
[----:B------:R-:W-:Y:S04]  /*11a890*/  @P5 STG.E.U8 desc[UR4][R54.64], R4 ;  /* 0x0000000436005986 */ /* 0x000fe8000c101104 */
[----:B0-----:R-:W2:Y:S04]  /*11a8a0*/  LDL.LU.64 R46, [R1+0xc00] ;  /* 0x000c0000012e7983 */ /* 0x001ea80000300a00 */
[----:B------:R-:W2:Y:S04]  /*11a8b0*/  LDL.LU R19, [R1+0x730] ;  /* 0x0007300001137983 */ /* 0x000ea80000300800 */
[----:B------:R-:W2:Y:S04]  /*11a8c0*/  LDL.LU.64 R42, [R1+0xbf8] ;  /* 0x000bf800012a7983 */ /* 0x000ea80000300a00 */
[----:B---3--:R0:W-:Y:S04]  /*11a8d0*/  @P6 STG.E.U8 desc[UR4][R52.64], R3 ;  /* 0x0000000334006986 */ /* 0x0081e8000c101104 */
[----:B0-----:R-:W3:Y:S01]  /*11a8e0*/  LDL.LU.64 R52, [R1+0xbf0] ;  /* 0x000bf00001347983 */ /* 0x001ee20000300a00 */
[----:B------:R-:W-:-:S02]  /*11a8f0*/  ISETP.LT.AND P2, PT, R49, UR6, !P3 ;  /* 0x0000000631007c0c */ /* 0x000fc4000df41270 */
[----:B------:R-:W-:Y:S01]  /*11a900*/  ISETP.LT.AND P4, PT, R61, UR8, !P3 ;  /* 0x000000083d007c0c */ /* 0x000fe2000df81270 */
[----:B------:R-:W-:Y:S01]  /*11a910*/  ULDC UR6, c[0x0][0x228] ;  /* 0x00008a0000067ab9 */ /* 0x000fe20000000800 */
[----:B------:R-:W-:Y:S02]  /*11a920*/  ISETP.LT.AND P5, PT, R17, UR10, !P3 ;  /* 0x0000000a11007c0c */ /* 0x000fe4000dfa1270 */
[----:B------:R-:W-:Y:S02]  /*11a930*/  ISETP.LT.AND P6, PT, R16, UR6, !P3 ;  /* 0x0000000610007c0c */ /* 0x000fe4000dfc1270 */
[C---:B------:R-:W-:Y:S01]  /*11a940*/  PRMT R4, R18.reuse, 0x7770, RZ ;  /* 0x0000777012047816 */ /* 0x040fe200000000ff */
[----:B------:R-:W-:Y:S01]  /*11a950*/  ULDC UR6, c[0x0][0x228] ;  /* 0x00008a0000067ab9 */ /* 0x000fe20000000800 */
[C---:B------:R-:W-:Y:S01]  /*11a960*/  PRMT R3, R18.reuse, 0x7771, RZ ;  /* 0x0000777112037816 */ /* 0x040fe200000000ff */
[----:B------:R-:W3:Y:S01]  /*11a970*/  LDL.LU.64 R54, [R1+0xbe8] ;  /* 0x000be80001367983 */ /* 0x000ee20000300a00 */
[----:B------:R-:W-:-:S02]  /*11a980*/  PRMT R2, R18, 0x7772, RZ ;  /* 0x0000777212027816 */ /* 0x000fc400000000ff */
[----:B------:R-:W-:Y:S01]  /*11a990*/  ISETP.LT.AND P3, PT, R50, UR6, !P3 ;  /* 0x0000000632007c0c */ /* 0x000fe2000df61270 */
[----:B------:R-:W-:Y:S01]  /*11a9a0*/  ULDC UR6, c[0x0][0x228] ;  /* 0x00008a0000067ab9 */ /* 0x000fe20000000800 */
[----:B------:R-:W-:Y:S01]  /*11a9b0*/  ULDC UR8, c[0x0][0x228] ;  /* 0x00008a0000087ab9 */ /* 0x000fe20000000800 */
[----:B------:R-:W-:Y:S01]  /*11a9c0*/  @P2 STG.E.U8 desc[UR4][R24.64], R7 ;  /* 0x0000000718002986 */ /* 0x000fe2000c101104 */
[----:B------:R-:W-:Y:S02]  /*11a9d0*/  ISETP.LT.AND P2, PT, R60, UR6, !P1 ;  /* 0x000000063c007c0c */ /* 0x000fe4000cf41270 */
[----:B------:R-:W-:Y:S01]  /*11a9e0*/  PRMT R5, R18, 0x7773, RZ ;  /* 0x0000777312057816 */ /* 0x000fe200000000ff */
[----:B------:R-:W-:Y:S01]  /*11a9f0*/  ULDC UR10, c[0x0][0x228] ;  /* 0x00008a00000a7ab9 */ /* 0x000fe20000000800 */
[----:B------:R-:W-:Y:S01]  /*11aa00*/  ULDC UR6, c[0x0][0x22c] ;  /* 0x00008b0000067ab9 */ /* 0x000fe20000000800 */
[----:B----4-:R0:W-:Y:S04]  /*11aa10*/  @P4 STG.E.U8 desc[UR4][R40.64], R4 ;  /* 0x0000000428004986 */ /* 0x0101e8000c101104 */
[----:B------:R1:W-:Y:S04]  /*11aa20*/  @P5 STG.E.U8 desc[UR4][R28.64], R3 ;  /* 0x000000031c005986 */ /* 0x0003e8000c101104 */
[----:B------:R-:W-:Y:S01]  /*11aa30*/  @P6 STG.E.U8 desc[UR4][R32.64], R2 ;  /* 0x0000000220006986 */ /* 0x000fe2000c101104 */
[----:B------:R-:W-:Y:S01]  /*11aa40*/  ISETP.LT.AND P6, PT, R36, UR8, !P1 ;  /* 0x0000000824007c0c */ /* 0x000fe2000cfc1270 */
[----:B------:R-:W-:-:S02]  /*11aa50*/  ULDC UR8, c[0x0][0x228] ;  /* 0x00008a0000087ab9 */ /* 0x000fc40000000800 */
[----:B0-----:R-:W4:Y:S04]  /*11aa60*/  LDL.LU.64 R40, [R1+0xbe0] ;  /* 0x000be00001287983 */ /* 0x001f280000300a00 */
[----:B------:R-:W4:Y:S04]  /*11aa70*/  LDL.LU R18, [R1+0x720] ;  /* 0x0007200001127983 */ /* 0x000f280000300800 */
[----:B-1----:R-:W4:Y:S04]  /*11aa80*/  LDL.LU.64 R28, [R1+0xbc8] ;  /* 0x000bc800011c7983 */ /* 0x002f280000300a00 */
[----:B--2---:R0:W-:Y:S01]  /*11aa90*/  @P3 STG.E.U8 desc[UR4][R46.64], R5 ;  /* 0x000000052e003986 */ /* 0x0041e2000c101104 */
[----:B------:R-:W-:-:S02]  /*11aaa0*/  PRMT R3, R19, 0x7770, RZ ;  /* 0x0000777013037816 */ /* 0x000fc400000000ff */
[----:B------:R-:W-:-:S03]  /*11aab0*/  PRMT R4, R19, 0x7771, RZ ;  /* 0x0000777113047816 */ /* 0x000fc600000000ff */
[----:B------:R-:W-:Y:S04]  /*11aac0*/  @P2 STG.E.U8 desc[UR4][R42.64], R3 ;  /* 0x000000032a002986 */ /* 0x000fe8000c101104 */
[----:B0-----:R-:W2:Y:S04]  /*11aad0*/  LDL.LU.64 R46, [R1+0xbd8] ;  /* 0x000bd800012e7983 */ /* 0x001ea80000300a00 */
[----:B---3--:R0:W-:Y:S04]  /*11aae0*/  @P6 STG.E.U8 desc[UR4][R52.64], R4 ;  /* 0x0000000434006986 */ /* 0x0081e8000c101104 */
[----:B0-----:R-:W3:Y:S01]  /*11aaf0*/  LDL.LU.64 R52, [R1+0xbc0] ;  /* 0x000bc00001347983 */ /* 0x001ee20000300a00 */
[----:B------:R-:W-:-:S02]  /*11ab00*/  ISETP.LT.AND P3, PT, R51, UR8, !P1 ;  /* 0x0000000833007c0c */ /* 0x000fc4000cf61270 */
[----:B------:R-:W-:Y:S01]  /*11ab10*/  ISETP.LT.AND P4, PT, R49, UR10, !P1 ;  /* 0x0000000a31007c0c */ /* 0x000fe2000cf81270 */
[----:B------:R-:W-:Y:S01]  /*11ab20*/  VIADD R2, R45, 0xf1 ;  /* 0x000000f12d027836 */ /* 0x000fe20000000000 */
[C---:B------:R-:W-:Y:S01]  /*11ab30*/  PRMT R3, R19.reuse, 0x7773, RZ ;  /* 0x0000777313037816 */ /* 0x040fe200000000ff */
[----:B------:R-:W3:Y:S04]  /*11ab40*/  LDL.LU R44, [R1+0x710] ;  /* 0x00071000012c7983 */ /* 0x000ee80000300800 */
[----:B------:R-:W3:Y:S01]  /*11ab50*/  LDL.LU.64 R42, [R1+0xbd0] ;  /* 0x000bd000012a7983 */ /* 0x000ee20000300a00 */
[----:B------:R-:W-:Y:S01]  /*11ab60*/  ULDC UR8, c[0x0][0x228] ;  /* 0x00008a0000087ab9 */ /* 0x000fe20000000800 */
[----:B------:R-:W-:Y:S02]  /*11ab70*/  ISETP.GE.AND P5, PT, R2, UR6, PT ;  /* 0x0000000602007c0c */ /* 0x000fe4000bfa6270 */
[----:B------:R-:W-:Y:S01]  /*11ab80*/  PRMT R2, R19, 0x7772, RZ ;  /* 0x0000777213027816 */ /* 0x000fe200000000ff */
[----:B------:R-:W-:Y:S01]  /*11ab90*/  ULDC UR6, c[0x0][0x228] ;  /* 0x00008a0000067ab9 */ /* 0x000fe20000000800 */
[----:B------:R-:W-:Y:S01]  /*11aba0*/  ULDC UR10, c[0x0][0x228] ;  /* 0x00008a00000a7ab9 */ /* 0x000fe20000000800 */
[----:B------:R-:W-:Y:S01]  /*11abb0*/  ISETP.LT.AND P2, PT, R61, UR6, !P1 ;  /* 0x000000063d007c0c */ /* 0x000fe2000cf41270 */
[----:B------:R-:W-:Y:S01]  /*11abc0*/  ULDC UR6, c[0x0][0x228] ;  /* 0x00008a0000067ab9 */ /* 0x000fe20000000800 */
[----:B------:R0:W-:Y:S01]  /*11abd0*/  @P3 STG.E.U8 desc[UR4][R54.64], R2 ;  /* 0x0000000236003986 */ /* 0x0001e2000c101104 */
[----:B------:R-:W-:Y:S01]  /*11abe0*/  ISETP.LT.AND P6, PT, R16, UR8, !P1 ;  /* 0x0000000810007c0c */ /* 0x000fe2000cfc1270 */
[----:B------:R-:W-:-:S02]  /*11abf0*/  ULDC UR8, c[0x0][0x228] ;  /* 0x00008a0000087ab9 */ /* 0x000fc40000000800 */
[----:B----4-:R1:W-:Y:S01]  /*11ac00*/  @P4 STG.E.U8 desc[UR4][R40.64], R3 ;  /* 0x0000000328004986 */ /* 0x0103e2000c101104 */
[----:B------:R-:W-:Y:S01]  /*11ac10*/  ISETP.LT.AND P4, PT, R17, UR6, !P1 ;  /* 0x0000000611007c0c */ /* 0x000fe2000cf81270 */
[----:B------:R-:W-:Y:S02]  /*11ac20*/  ULDC UR6, c[0x0][0x22c] ;  /* 0x00008b0000067ab9 */ /* 0x000fe40000000800 */
[----:B0-----:R-:W4:Y:S01]  /*11ac30*/  LDL.LU.64 R54, [R1+0xbb8] ;  /* 0x000bb80001367983 */ /* 0x001f220000300a00 */
[----:B------:R-:W-:-:S03]  /*11ac40*/  VIADD R2, R45, 0xf2 ;  /* 0x000000f22d027836 */ /* 0x000fc60000000000 */
[----:B------:R-:W4:Y:S02]  /*11ac50*/  LDL.LU.64 R32, [R1+0xbb0] ;  /* 0x000bb00001207983 */ /* 0x000f240000300a00 */
[----:B------:R-:W-:Y:S02]  /*11ac60*/  ISETP.GE.AND P3, PT, R2, UR6, PT ;  /* 0x0000000602007c0c */ /* 0x000fe4000bf66270 */
[C---:B------:R-:W-:Y:S02]  /*11ac70*/  PRMT R2, R18.reuse, 0x7771, RZ ;  /* 0x0000777112027816 */ /* 0x040fe400000000ff */
[----:B-1----:R-:W-:Y:S01]  /*11ac80*/  PRMT R3, R18, 0x7770, RZ ;  /* 0x0000777012037816 */ /* 0x002fe200000000ff */
[----:B------:R-:W4:Y:S04]  /*11ac90*/  LDL.LU.64 R40, [R1+0xba8] ;  /* 0x000ba80001287983 */ /* 0x000f280000300a00 */
[----:B------:R-:W4:Y:S01]  /*11aca0*/  LDL.LU R19, [R1+0x7e0] ;  /* 0x0007e00001137983 */ /* 0x000f220000300800 */
[----:B------:R-:W-:-:S03]  /*11acb0*/  ULDC UR6, c[0x0][0x228] ;  /* 0x00008a0000067ab9 */ /* 0x000fc60000000800 */
[----:B------:R0:W-:Y:S02]  /*11acc0*/  @P2 STG.E.U8 desc[UR4][R28.64], R3 ;  /* 0x000000031c002986 */ /* 0x0001e4000c101104 */
[----:B0-----:R-:W-:Y:S02]  /*11acd0*/  PRMT R3, R18, 0x7772, RZ ;  /* 0x0000777212037816 */ /* 0x001fe400000000ff */
[----:B--2---:R0:W-:Y:S04]  /*11ace0*/  @P4 STG.E.U8 desc[UR4][R46.64], R2 ;  /* 0x000000022e004986 */ /* 0x0041e8000c101104 */
[----:B0-----:R-:W2:Y:S04]  /*11acf0*/  LDL.LU.64 R46, [R1+0xba0] ;  /* 0x000ba000012e7983 */ /* 0x001ea80000300a00 */
[----:B---3--:R0:W-:Y:S04]  /*11ad00*/  @P6 STG.E.U8 desc[UR4][R52.64], R3 ;  /* 0x0000000334006986 */ /* 0x0081e8000c101104 */
[----:B0-----:R-:W3:Y:S01]  /*11ad10*/  LDL.LU.64 R52, [R1+0xb98] ;  /* 0x000b980001347983 */ /* 0x001ee20000300a00 */
[----:B------:R-:W-:-:S02]  /*11ad20*/  ISETP.LT.AND P1, PT, R50, UR6, !P1 ;  /* 0x0000000632007c0c */ /* 0x000fc4000cf21270 */
[----:B------:R-:W-:Y:S01]  /*11ad30*/  ISETP.LT.AND P2, PT, R60, UR8, !P5 ;  /* 0x000000083c007c0c */ /* 0x000fe2000ef41270 */
[----:B------:R-:W-:Y:S01]  /*11ad40*/  ULDC UR6, c[0x0][0x228] ;  /* 0x00008a0000067ab9 */ /* 0x000fe20000000800 */
[----:B------:R-:W-:Y:S02]  /*11ad50*/  PRMT R2, R18, 0x7773, RZ ;  /* 0x0000777312027816 */ /* 0x000fe400000000ff */
[----:B------:R-:W-:Y:S01]  /*11ad60*/  ISETP.LT.AND P6, PT, R36, UR6, !P5 ;  /* 0x0000000624007c0c */ /* 0x000fe2000efc1270 */
[----:B------:R-:W-:Y:S01]  /*11ad70*/  ULDC UR6, c[0x0][0x228] ;  /* 0x00008a0000067ab9 */ /* 0x000fe20000000800 */
[----:B------:R-:W-:Y:S02]  /*11ad80*/  PRMT R3, R44, 0x7770, RZ ;  /* 0x000077702c037816 */ /* 0x000fe400000000ff */
[----:B------:R-:W-:Y:S01]  /*11ad90*/  ISETP.LT.AND P4, PT, R51, UR6, !P5 ;  /* 0x0000000633007c0c */ /* 0x000fe2000ef81270 */
[----:B------:R-:W-:Y:S01]  /*11ada0*/  ULDC UR6, c[0x0][0x228] ;  /* 0x00008a0000067ab9 */ /* 0x000fe20000000800 */
[----:B------:R-:W-:Y:S01]  /*11adb0*/  ULDC UR8, c[0x0][0x228] ;  /* 0x00008a0000087ab9 */ /* 0x000fe20000000800 */
[----:B------:R0:W-:Y:S04]  /*11adc0*/  @P1 STG.E.U8 desc[UR4][R42.64], R2 ;  /* 0x000000022a001986 */ /* 0x0001e8000c101104 */
[----:B----4-:R1:W-:Y:S01]  /*11add0*/  @P2 STG.E.U8 desc[UR4][R54.64], R3 ;  /* 0x0000000336002986 */ /* 0x0103e2000c101104 */
[----:B------:R-:W-:Y:S01]  /*11ade0*/  ISETP.LT.AND P2, PT, R49, UR6, !P5 ;  /* 0x0000000631007c0c */ /* 0x000fe2000ef41270 */
[----:B------:R-:W-:-:S02]  /*11adf0*/  ULDC UR6, c[0x0][0x22c] ;  /* 0x00008b0000067ab9 */ /* 0x000fc40000000800 */
[----:B0-----:R-:W4:Y:S01]  /*11ae00*/  LDL.LU.64 R42, [R1+0xb90] ;  /* 0x000b9000012a7983 */ /* 0x001f220000300a00 */
[C---:B------:R-:W-:Y:S02]  /*11ae10*/  PRMT R2, R44.reuse, 0x7771, RZ ;  /* 0x000077712c027816 */ /* 0x040fe400000000ff */
[----:B-1----:R-:W-:Y:S01]  /*11ae20*/  PRMT R3, R44, 0x7772, RZ ;  /* 0x000077722c037816 */ /* 0x002fe200000000ff */
[----:B------:R-:W4:Y:S04]  /*11ae30*/  LDL.LU.64 R54, [R1+0xb88] ;  /* 0x000b880001367983 */ /* 0x000f280000300a00 */
[----:B------:R-:W4:Y:S04]  /*11ae40*/  LDL.LU R18, [R1+0x734] ;  /* 0x0007340001127983 */ /* 0x000f280000300800 */
[----:B------:R-:W-:Y:S01]  /*11ae50*/  @P6 STG.E.U8 desc[UR4][R32.64], R2 ;  /* 0x0000000220006986 */ /* 0x000fe2000c101104 */
[----:B------:R-:W-:-:S03]  /*11ae60*/  ISETP.LT.AND P6, PT, R61, UR8, !P5 ;  /* 0x000000083d007c0c */ /* 0x000fc6000efc1270 */
[----:B------:R0:W-:Y:S04]  /*11ae70*/  @P4 STG.E.U8 desc[UR4][R40.64], R3 ;  /* 0x0000000328004986 */ /* 0x0001e8000c101104 */
[----:B------:R-:W4:Y:S01]  /*11ae80*/  LDL.LU.64 R24, [R1+0xb80] ;  /* 0x000b800001187983 */ /* 0x000f220000300a00 */
[----:B------:R-:W-:Y:S01]  /*11ae90*/  PRMT R4, R19, 0x7770, RZ ;  /* 0x0000777013047816 */ /* 0x000fe200000000ff */
[----:B------:R-:W-:Y:S01]  /*11aea0*/  ULDC UR8, c[0x0][0x228] ;  /* 0x00008a0000087ab9 */ /* 0x000fe20000000800 */
[----:B0-----:R-:W-:Y:S01]  /*11aeb0*/  PRMT R3, R44, 0x7773, RZ ;  /* 0x000077732c037816 */ /* 0x001fe200000000ff */
[----:B------:R-:W4:Y:S04]  /*11aec0*/  LDL.LU.64 R40, [R1+0xb70] ;  /* 0x000b700001287983 */ /* 0x000f280000300a00 */
[----:B--2---:R0:W-:Y:S04]  /*11aed0*/  @P2 STG.E.U8 desc[UR4][R46.64], R3 ;  /* 0x000000032e002986 */ /* 0x0041e8000c101104 */
[----:B0-----:R-:W2:Y:S04]  /*11aee0*/  LDL.LU.64 R46, [R1+0xb78] ;  /* 0x000b7800012e7983 */ /* 0x001ea80000300a00 */
[----:B---3--:R0:W-:Y:S04]  /*11aef0*/  @P6 STG.E.U8 desc[UR4][R52.64], R4 ;  /* 0x0000000434006986 */ /* 0x0081e8000c101104 */
[----:B0-----:R-:W3:Y:S01]  /*11af00*/  LDL.LU.64 R52, [R1+0xb60] ;  /* 0x000b600001347983 */ /* 0x001ee20000300a00 */
[----:B------:R-:W-:Y:S01]  /*11af10*/  VIADD R2, R45, 0xf3 ;  /* 0x000000f32d027836 */ /* 0x000fe20000000000 */
[----:B------:R-:W-:-:S02]  /*11af20*/  ISETP.LT.AND P1, PT, R17, UR8, !P5 ;  /* 0x0000000811007c0c */ /* 0x000fc4000ef21270 */
[----:B------:R-:W-:Y:S01]  /*11af30*/  ISETP.LT.AND P4, PT, R16, UR10, !P5 ;  /* 0x0000000a10007c0c */ /* 0x000fe2000ef81270 */
[----:B------:R-:W3:Y:S01]  /*11af40*/  LDL.LU R44, [R1+0x724] ;  /* 0x00072400012c7983 */ /* 0x000ee20000300800 */
[----:B------:R-:W-:Y:S01]  /*11af50*/  ULDC UR8, c[0x0][0x228] ;  /* 0x00008a0000087ab9 */ /* 0x000fe20000000800 */
[----:B------:R-:W-:Y:S01]  /*11af60*/  ISETP.GE.AND P2, PT, R2, UR6, PT ;  /* 0x0000000602007c0c */ /* 0x000fe2000bf46270 */
[----:B------:R-:W-:Y:S01]  /*11af70*/  ULDC UR6, c[0x0][0x228] ;  /* 0x00008a0000067ab9 */ /* 0x000fe20000000800 */
[C---:B------:R-:W-:Y:S02]  /*11af80*/  PRMT R2, R19.reuse, 0x7771, RZ ;  /* 0x0000777113027816 */ /* 0x040fe400000000ff */
[----:B------:R-:W-:Y:S01]  /*11af90*/  ISETP.LT.AND P5, PT, R50, UR6, !P5 ;  /* 0x0000000632007c0c */ /* 0x000fe2000efa1270 */
[----:B------:R-:W-:Y:S01]  /*11afa0*/  ULDC UR6, c[0x0][0x228] ;  /* 0x00008a0000067ab9 */ /* 0x000fe20000000800 */
[----:B------:R-:W-:Y:S02]  /*11afb0*/  ISETP.LT.AND P6, PT, R60, UR8, !P3 ;  /* 0x000000083c007c0c */ /* 0x000fe4000dfc1270 */
[----:B------:R-:W-:Y:S01]  /*11afc0*/  PRMT R3, R19, 0x7772, RZ ;  /* 0x0000777213037816 */ /* 0x000fe200000000ff */
[----:B------:R-:W3:Y:S04]  /*11afd0*/  LDL.LU.64 R28, [R1+0xb68] ;  /* 0x000b6800011c7983 */ /* 0x000ee80000300a00 */
[----:B----4-:R0:W-:Y:S01]  /*11afe0*/  @P1 STG.E.U8 desc[UR4][R42.64], R2 ;  /* 0x000000022a001986 */ /* 0x0101e2000c101104 */
[----:B------:R-:W-:-:S03]  /*11aff0*/  ISETP.LT.AND P1, PT, R36, UR6, !P3 ;  /* 0x0000000624007c0c */ /* 0x000fc6000df21270 */
[----:B------:R-:W4:Y:S01]  /*11b000*/  LDL.LU.64 R32, [R1+0xb58] ;  /* 0x000b580001207983 */ /* 0x000f220000300a00 */
[----:B------:R-:W-:-:S03]  /*11b010*/  ULDC UR8, c[0x0][0x228] ;  /* 0x00008a0000087ab9 */ /* 0x000fc60000000800 */
[----:B------:R1:W-:Y:S01]  /*11b020*/  @P4 STG.E.U8 desc[UR4][R54.64], R3 ;  /* 0x0000000336004986 */ /* 0x0003e2000c101104 */
[----:B------:R-:W-:Y:S01]  /*11b030*/  ISETP.LT.AND P4, PT, R51, UR8, !P3 ;  /* 0x0000000833007c0c */ /* 0x000fe2000df81270 */
[----:B------:R-:W-:Y:S01]  /*11b040*/  ULDC UR6, c[0x0][0x228] ;  /* 0x00008a0000067ab9 */ /* 0x000fe20000000800 */
[----:B------:R-:W-:Y:S01]  /*11b050*/  ULDC UR8, c[0x0][0x228] ;  /* 0x00008a0000087ab9 */ /* 0x000fe20000000800 */
[----:B0-----:R-:W-:Y:S01]  /*11b060*/  PRMT R2, R19, 0x7773, RZ ;  /* 0x0000777313027816 */ /* 0x001fe200000000ff */
[----:B------:R-:W4:Y:S04]  /*11b070*/  LDL.LU.64 R42, [R1+0xb50] ;  /* 0x000b5000012a7983 */ /* 0x000f280000300a00 */
[----:B-1----:R-:W4:Y:S04]  /*11b080*/  LDL.LU.64 R54, [R1+0xb48] ;  /* 0x000b480001367983 */ /* 0x002f280000300a00 */
[----:B------:R-:W4:Y:S01]  /*11b090*/  LDL.LU R48, [R1+0x714] ;  /* 0x0007140001307983 */ /* 0x000f220000300800 */
[----:B------:R-:W-:-:S03]  /*11b0a0*/  PRMT R3, R18, 0x7770, RZ ;  /* 0x0000777012037816 */ /* 0x000fc600000000ff */
[----:B------:R0:W-:Y:S04]  /*11b0b0*/  @P5 STG.E.U8 desc[UR4][R24.64], R2 ;  /* 0x0000000218005986 */ /* 0x0001e8000c101104 */
[----:B------:R1:W-:Y:S01]  /*11b0c0*/  @P6 STG.E.U8 desc[UR4][R40.64], R3 ;  /* 0x0000000328006986 */ /* 0x0003e2000c101104 */
[C---:B0-----:R-:W-:Y:S02]  /*11b0d0*/  PRMT R2, R18.reuse, 0x7771, RZ ;  /* 0x0000777112027816 */ /* 0x041fe400000000ff */
[----:B-1----:R-:W-:-:S03]  /*11b0e0*/  PRMT R3, R18, 0x7772, RZ ;  /* 0x0000777212037816 */ /* 0x002fc600000000ff */
[----:B--2---:R0:W-:Y:S04]  /*11b0f0*/  @P1 STG.E.U8 desc[UR4][R46.64], R2 ;  /* 0x000000022e001986 */ /* 0x0041e8000c101104 */
[----:B0-----:R-:W2:Y:S04]  /*11b100*/  LDL.LU.64 R46, [R1+0xb40] ;  /* 0x000b4000012e7983 */ /* 0x001ea80000300a00 */
[----:B------:R-:W2:Y:S01]  /*11b110*/  LDL.LU.64 R40, [R1+0xb38] ;  /* 0x000b380001287983 */ /* 0x000ea20000300a00 */
[----:B------:R-:W-:-:S03]  /*11b120*/  PRMT R2, R18, 0x7773, RZ ;  /* 0x0000777312027816 */ /* 0x000fc600000000ff */
[----:B---3--:R0:W-:Y:S04]  /*11b130*/  @P4 STG.E.U8 desc[UR4][R52.64], R3 ;  /* 0x0000000334004986 */ /* 0x0081e8000c101104 */
[----:B0-----:R-:W3:Y:S04]  /*11b140*/  LDL.LU.64 R52, [R1+0xb30] ;  /* 0x000b300001347983 */ /* 0x001ee80000300a00 */
[----:B------:R-:W3:Y:S01]  /*11b150*/  LDL.LU.64 R18, [R1+0xb18] ;  /* 0x000b180001127983 */ /* 0x000ee20000300a00 */
[----:B------:R-:W-:Y:S02]  /*11b160*/  ISETP.LT.AND P5, PT, R49, UR6, !P3 ;  /* 0x0000000631007c0c */ /* 0x000fe4000dfa1270 */
[----:B------:R-:W-:Y:S01]  /*11b170*/  ISETP.LT.AND P6, PT, R61, UR8, !P3 ;  /* 0x000000083d007c0c */ /* 0x000fe2000dfc1270 */
[----:B------:R-:W-:Y:S01]  /*11b180*/  ULDC UR6, c[0x0][0x228] ;  /* 0x00008a0000067ab9 */ /* 0x000fe20000000800 */
[----:B------:R-:W-:-:S02]  /*11b190*/  PRMT R3, R44, 0x7770, RZ ;  /* 0x000077702c037816 */ /* 0x000fc400000000ff */
[----:B------:R-:W-:Y:S01]  /*11b1a0*/  ISETP.LT.AND P4, PT, R17, UR6, !P3 ;  /* 0x0000000611007c0c */ /* 0x000fe2000df81270 */
[----:B------:R-:W-:Y:S01]  /*11b1b0*/  ULDC UR6, c[0x0][0x228] ;  /* 0x00008a0000067ab9 */ /* 0x000fe20000000800 */
[----:B------:R-:W-:Y:S01]  /*11b1c0*/  ULDC UR8, c[0x0][0x228] ;  /* 0x00008a0000087ab9 */ /* 0x000fe20000000800 */
[----:B------:R-:W-:Y:S01]  /*11b1d0*/  ISETP.LT.AND P1, PT, R16, UR6, !P3 ;  /* 0x0000000610007c0c */ /* 0x000fe2000df21270 */
[----:B------:R-:W-:Y:S02]  /*11b1e0*/  ULDC UR6, c[0x0][0x228] ;  /* 0x00008a0000067ab9 */ /* 0x000fe40000000800 */
[----:B------:R-:W-:Y:S01]  /*11b1f0*/  ISETP.LT.AND P3, PT, R50, UR6, !P3 ;  /* 0x0000000632007c0c */ /* 0x000fe2000df61270 */
[----:B------:R-:W-:Y:S01]  /*11b200*/  ULDC UR6, c[0x0][0x228] ;  /* 0x00008a0000067ab9 */ /* 0x000fe20000000800 */
[----:B------:R0:W-:Y:S04]  /*11b210*/  @P5 STG.E.U8 desc[UR4][R28.64], R2 ;  /* 0x000000021c005986 */ /* 0x0001e8000c101104 */
[----:B----4-:R1:W-:Y:S01]  /*11b220*/  @P6 STG.E.U8 desc[UR4][R32.64], R3 ;  /* 0x0000000320006986 */ /* 0x0103e2000c101104 */
[----:B------:R-:W-:Y:S01]  /*11b230*/  ISETP.LT.AND P6, PT, R60, UR8, !P2 ;  /* 0x000000083c007c0c */ /* 0x000fe2000d7c1270 */
[----:B------:R-:W-:-:S02]  /*11b240*/  ULDC UR8, c[0x0][0x228] ;  /* 0x00008a0000087ab9 */ /* 0x000fc40000000800 */
[----:B------:R-:W-:Y:S02]  /*11b250*/  ISETP.LT.AND P5, PT, R51, UR8, !P2 ;  /* 0x0000000833007c0c */ /* 0x000fe4000d7a1270 */
[----:B------:R-:W-:Y:S01]  /*11b260*/  PRMT R4, R48, 0x7770, RZ ;  /* 0x0000777030047816 */ /* 0x000fe200000000ff */
[----:B------:R-:W-:Y:S01]  /*11b270*/  ULDC UR8, c[0x0][0x228] ;  /* 0x00008a0000087ab9 */ /* 0x000fe20000000800 */
[C---:B0-----:R-:W-:Y:S02]  /*11b280*/  PRMT R2, R44.reuse, 0x7771, RZ ;  /* 0x000077712c027816 */ /* 0x041fe400000000ff */
[----:B-1----:R-:W-:Y:S01]  /*11b290*/  PRMT R3, R44, 0x7772, RZ ;  /* 0x000077722c037816 */ /* 0x002fe200000000ff */
[----:B------:R-:W4:Y:S04]  /*11b2a0*/  LDL.LU.64 R32, [R1+0xb28] ;  /* 0x000b280001207983 */ /* 0x000f280000300a00 */
[----:B------:R0:W-:Y:S01]  /*11b2b0*/  @P4 STG.E.U8 desc[UR4][R42.64], R2 ;  /* 0x000000022a004986 */ /* 0x0001e2000c101104 */
[----:B------:R-:W-:-:S03]  /*11b2c0*/  ISETP.LT.AND P4, PT, R36, UR6, !P2 ;  /* 0x0000000624007c0c */ /* 0x000fc6000d781270 */
[----:B------:R1:W-:Y:S04]  /*11b2d0*/  @P1 STG.E.U8 desc[UR4][R54.64], R3 ;  /* 0x0000000336001986 */ /* 0x0003e8000c101104 */
[----:B------:R-:W4:Y:S01]  /*11b2e0*/  LDL.LU R56, [R1+0x7e4] ;  /* 0x0007e40001387983 */ /* 0x000f220000300800 */
[----:B------:R-:W-:Y:S01]  /*11b2f0*/  ULDC UR6, c[0x0][0x228] ;  /* 0x00008a0000067ab9 */ /* 0x000fe20000000800 */
[----:B0-----:R-:W-:Y:S01]  /*11b300*/  VIADD R2, R45, 0xf6 ;  /* 0x000000f62d027836 */ /* 0x001fe20000000000 */
[----:B-1----:R-:W-:Y:S01]  /*11b310*/  PRMT R3, R44, 0x7773, RZ ;  /* 0x000077732c037816 */ /* 0x002fe200000000ff */
[----:B------:R-:W4:Y:S03]  /*11b320*/  LDL.LU.64 R54, [R1+0xb20] ;  /* 0x000b200001367983 */ /* 0x000f260000300a00 */
[----:B------:R-:W-:-:S02]  /*11b330*/  ISETP.GE.AND P1, PT, R2, UR9, PT ;  /* 0x0000000902007c0c */ /* 0x000fc4000bf26270 */
[C---:B------:R-:W-:Y:S01]  /*11b340*/  PRMT R2, R48.reuse, 0x7771, RZ ;  /* 0x0000777130027816 */ /* 0x040fe200000000ff */
[----:B--2---:R0:W-:Y:S04]  /*11b350*/  @P3 STG.E.U8 desc[UR4][R46.64], R3 ;  /* 0x000000032e003986 */ /* 0x0041e8000c101104 */
[----:B------:R-:W-:Y:S04]  /*11b360*/  @P6 STG.E.U8 desc[UR4][R40.64], R4 ;  /* 0x0000000428006986 */ /* 0x000fe8000c101104 */
[----:B0-----:R-:W2:Y:S01]  /*11b370*/  LDL.LU.64 R46, [R1+0xb00] ;  /* 0x000b0000012e7983 */ /* 0x001ea20000300a00 */
[----:B------:R-:W-:-:S03]  /*11b380*/  PRMT R3, R48, 0x7772, RZ ;  /* 0x0000777230037816 */ /* 0x000fc600000000ff */
[----:B------:R-:W2:Y:S04]  /*11b390*/  LDL.LU.64 R42, [R1+0xb10] ;  /* 0x000b1000012a7983 */ /* 0x000ea80000300a00 */
[----:B---3--:R-:W-:Y:S04]  /*11b3a0*/  @P4 STG.E.U8 desc[UR4][R52.64], R2 ;  /* 0x0000000234004986 */ /* 0x008fe8000c101104 */
[----:B------:R0:W-:Y:S04]  /*11b3b0*/  @P5 STG.E.U8 desc[UR4][R18.64], R3 ;  /* 0x0000000312005986 */ /* 0x0001e8000c101104 */
[----:B0-----:R-:W3:Y:S01]  /*11b3c0*/  LDL.LU.64 R18, [R1+0xb08] ;  /* 0x000b080001127983 */ /* 0x001ee20000300a00 */
[----:B------:R-:W-:-:S03]  /*11b3d0*/  ISETP.LT.AND P6, PT, R49, UR6, !P2 ;  /* 0x0000000631007c0c */ /* 0x000fc6000d7c1270 */
[----:B------:R-:W3:Y:S01]  /*11b3e0*/  LDL.LU R44, [R1+0x738] ;  /* 0x00073800012c7983 */ /* 0x000ee20000300800 */
[----:B------:R-:W-:Y:S01]  /*11b3f0*/  ULDC UR6, c[0x0][0x228] ;  /* 0x00008a0000067ab9 */ /* 0x000fe20000000800 */
[----:B------:R-:W-:Y:S02]  /*11b400*/  VIADD R2, R45, 0xf4 ;  /* 0x000000f42d027836 */ /* 0x000fe40000000000 */
[----:B------:R-:W3:Y:S01]  /*11b410*/  LDL.LU.64 R40, [R1+0xaf8] ;  /* 0x000af80001287983 */ /* 0x000ee20000300a00 */
[----:B------:R-:W-:-:S03]  /*11b420*/  ISETP.LT.AND P4, PT, R61, UR6, !P2 ;  /* 0x000000063d007c0c */ /* 0x000fc6000d781270 */
[----:B------:R-:W3:Y:S01]  /*11b430*/  LDL.LU.64 R52, [R1+0xae8] ;  /* 0x000ae80001347983 */ /* 0x000ee20000300a00 */
[----:B------:R-:W-:Y:S02]  /*11b440*/  PRMT R3, R48, 0x7773, RZ ;  /* 0x0000777330037816 */ /* 0x000fe400000000ff */
[----:B------:R-:W-:Y:S01]  /*11b450*/  ISETP.LT.AND P5, PT, R17, UR8, !P2 ;  /* 0x0000000811007c0c */ /* 0x000fe2000d7a1270 */
[----:B------:R-:W-:Y:S01]  /*11b460*/  ULDC UR6, c[0x0][0x22c] ;  /* 0x00008b0000067ab9 */ /* 0x000fe20000000800 */
[----:B------:R-:W-:Y:S01]  /*11b470*/  ULDC UR8, c[0x0][0x228] ;  /* 0x00008a0000087ab9 */ /* 0x000fe20000000800 */
[----:B------:R-:W-:Y:S01]  /*11b480*/  ISETP.GE.AND P3, PT, R2, UR6, PT ;  /* 0x0000000602007c0c */ /* 0x000fe2000bf66270 */
[----:B------:R-:W-:Y:S01]  /*11b490*/  ULDC UR6, c[0x0][0x228] ;  /* 0x00008a0000067ab9 */ /* 0x000fe20000000800 */
[----:B----4-:R0:W-:Y:S01]  /*11b4a0*/  @P6 STG.E.U8 desc[UR4][R32.64], R3 ;  /* 0x0000000320006986 */ /* 0x0101e2000c101104 */
[----:B------:R-:W-:Y:S02]  /*11b4b0*/  ISETP.LT.AND P6, PT, R16, UR6, !P2 ;  /* 0x0000000610007c0c */ /* 0x000fe4000d7c1270 */
[----:B------:R-:W-:Y:S01]  /*11b4c0*/  ISETP.LT.AND P2, PT, R50, UR8, !P2 ;  /* 0x0000000832007c0c */ /* 0x000fe2000d741270 */
[----:B------:R-:W-:Y:S01]  /*11b4d0*/  ULDC UR6, c[0x0][0x228] ;  /* 0x00008a0000067ab9 */ /* 0x000fe20000000800 */
[C---:B------:R-:W-:Y:S01]  /*11b4e0*/  PRMT R2, R56.reuse, 0x7770, RZ ;  /* 0x0000777038027816 */ /* 0x040fe200000000ff */
[----:B------:R-:W-:Y:S01]  /*11b4f0*/  ULDC UR8, c[0x0][0x228] ;  /* 0x00008a0000087ab9 */ /* 0x000fe20000000800 */
[----:B0-----:R-:W-:-:S03]  /*11b500*/  PRMT R3, R56, 0x7771, RZ ;  /* 0x0000777138037816 */ /* 0x001fc600000000ff */
[----:B------:R0:W-:Y:S04]  /*11b510*/  @P4 STG.E.U8 desc[UR4][R54.64], R2 ;  /* 0x0000000236004986 */ /* 0x0001e8000c101104 */
[----:B0-----:R-:W4:Y:S01]  /*11b520*/  LDL.LU.64 R54, [R1+0xaf0] ;  /* 0x000af00001367983 */ /* 0x001f220000300a00 */
[----:B------:R-:W-:-:S03]  /*11b530*/  PRMT R2, R56, 0x7772, RZ ;  /* 0x0000777238027816 */ /* 0x000fc600000000ff */
[----:B--2---:R0:W-:Y:S04]  /*11b540*/  @P5 STG.E.U8 desc[UR4][R46.64], R3 ;  /* 0x000000032e005986 */ /* 0x0041e8000c101104 */
[----:B------:R-:W-:Y:S04]  /*11b550*/  @P6 STG.E.U8 desc[UR4][R42.64], R2 ;  /* 0x000000022a006986 */ /* 0x000fe8000c101104 */
[----:B0-----:R-:W2:Y:S04]  /*11b560*/  LDL.LU.64 R46, [R1+0xae0] ;  /* 0x000ae000012e7983 */ /* 0x001ea80000300a00 */
[----:B------:R-:W2:Y:S01]  /*11b570*/  LDL.LU R48, [R1+0x728] ;  /* 0x0007280001307983 */ /* 0x000ea20000300800 */
[----:B------:R-:W-:-:S03]  /*11b580*/  PRMT R3, R56, 0x7773, RZ ;  /* 0x0000777338037816 */ /* 0x000fc600000000ff */
[----:B------:R-:W2:Y:S04]  /*11b590*/  LDL.LU.64 R28, [R1+0xad8] ;  /* 0x000ad800011c7983 */ /* 0x000ea80000300a00 */
[----:B---3--:R0:W-:Y:S04]  /*11b5a0*/  @P2 STG.E.U8 desc[UR4][R18.64], R3 ;  /* 0x0000000312002986 */ /* 0x0081e8000c101104 */
[----:B0-----:R-:W3:Y:S01]  /*11b5b0*/  LDL.LU.64 R18, [R1+0xac8] ;  /* 0x000ac80001127983 */ /* 0x001ee20000300a00 */
[----:B------:R-:W-:Y:S01]  /*11b5c0*/  ISETP.LT.AND P4, PT, R60, UR6, !P3 ;  /* 0x000000063c007c0c */ /* 0x000fe2000df81270 */
[----:B------:R-:W-:Y:S01]  /*11b5d0*/  ULDC UR6, c[0x0][0x228] ;  /* 0x00008a0000067ab9 */ /* 0x000fe20000000800 */
[----:B------:R-:W-:-:S02]  /*11b5e0*/  PRMT R2, R44, 0x7770, RZ ;  /* 0x000077702c027816 */ /* 0x000fc400000000ff */
[----:B------:R-:W-:Y:S02]  /*11b5f0*/  ISETP.LT.AND P5, PT, R36, UR6, !P3 ;  /* 0x0000000624007c0c */ /* 0x000fe4000dfa1270 */
[----:B------:R-:W-:Y:S01]  /*11b600*/  PRMT R3, R44, 0x7771, RZ ;  /* 0x000077712c037816 */ /* 0x000fe200000000ff */
[----:B------:R-:W-:Y:S01]  /*11b610*/  ULDC UR6, c[0x0][0x228] ;  /* 0x00008a0000067ab9 */ /* 0x000fe20000000800 */
[----:B------:R-:W3:Y:S04]  /*11b620*/  LDL.LU.64 R32, [R1+0xad0] ;  /* 0x000ad00001207983 */ /* 0x000ee80000300a00 */
[----:B------:R-:W3:Y:S01]  /*11b630*/  LDL.LU.64 R42, [R1+0xac0] ;  /* 0x000ac000012a7983 */ /* 0x000ee20000300a00 */
[----:B------:R-:W-:Y:S01]  /*11b640*/  ISETP.LT.AND P2, PT, R51, UR6, !P3 ;  /* 0x0000000633007c0c */ /* 0x000fe2000df41270 */
[----:B------:R-:W-:-:S02]  /*11b650*/  ULDC UR6, c[0x0][0x228] ;  /* 0x00008a0000067ab9 */ /* 0x000fc40000000800 */
[----:B------:R-:W-:Y:S04]  /*11b660*/  @P4 STG.E.U8 desc[UR4][R40.64], R2 ;  /* 0x0000000228004986 */ /* 0x000fe8000c101104 */
[----:B------:R0:W-:Y:S01]  /*11b670*/  @P5 STG.E.U8 desc[UR4][R52.64], R3 ;  /* 0x0000000334005986 */ /* 0x0001e2000c101104 */
[----:B------:R-:W-:Y:S01]  /*11b680*/  ISETP.LT.AND P4, PT, R49, UR8, !P3 ;  /* 0x0000000831007c0c */ /* 0x000fe2000df81270 */
[----:B------:R-:W-:Y:S01]  /*11b690*/  ULDC UR8, c[0x0][0x228] ;  /* 0x00008a0000087ab9 */ /* 0x000fe20000000800 */
[----:B------:R-:W-:Y:S02]  /*11b6a0*/  ISETP.LT.AND P6, PT, R61, UR6, !P3 ;  /* 0x000000063d007c0c */ /* 0x000fe4000dfc1270 */
[----:B------:R-:W-:Y:S02]  /*11b6b0*/  ISETP.LT.AND P5, PT, R17, UR8, !P3 ;  /* 0x0000000811007c0c */ /* 0x000fe4000dfa1270 */
[C---:B------:R-:W-:Y:S01]  /*11b6c0*/  PRMT R4, R44.reuse, 0x7773, RZ ;  /* 0x000077732c047816 */ /* 0x040fe200000000ff */
[----:B------:R-:W-:Y:S01]  /*11b6d0*/  ULDC UR6, c[0x0][0x228] ;  /* 0x00008a0000067ab9 */ /* 0x000fe20000000800 */
[----:B------:R-:W-:Y:S01]  /*11b6e0*/  ULDC UR8, c[0x0][0x228] ;  /* 0x00008a0000087ab9 */ /* 0x000fe20000000800 */
[----:B0-----:R-:W3:Y:S04]  /*11b6f0*/  LDL.LU R52, [R1+0x718] ;  /* 0x0007180001347983 */ /* 0x001ee80000300800 */
[----:B------:R-:W3:Y:S01]  /*11b700*/  LDL.LU.64 R40, [R1+0xab8] ;  /* 0x000ab80001287983 */ /* 0x000ee20000300a00 */
[----:B------:R-:W-:Y:S01]  /*11b710*/  PRMT R3, R44, 0x7772, RZ ;  /* 0x000077722c037816 */ /* 0x000fe200000000ff */
[----:B------:R-:W-:-:S04]  /*11b720*/  VIADD R2, R45, 0xf7 ;  /* 0x000000f72d027836 */ /* 0x000fc80000000000 */
[----:B----4-:R0:W-:Y:S01]  /*11b730*/  @P2 STG.E.U8 desc[UR4][R54.64], R3 ;  /* 0x0000000336002986 */ /* 0x0101e2000c101104 */
[----:B------:R-:W-:Y:S01]  /*11b740*/  ISETP.GE.AND P2, PT, R2, UR7, PT ;  /* 0x0000000702007c0c */ /* 0x000fe2000bf46270 */
[----:B------:R-:W-:Y:S02]  /*11b750*/  ULDC UR7, c[0x0][0x228] ;  /* 0x00008a0000077ab9 */ /* 0x000fe40000000800 */
[----:B0-----:R-:W4:Y:S01]  /*11b760*/  LDL.LU.64 R54, [R1+0xab0] ;  /* 0x000ab00001367983 */ /* 0x001f220000300a00 */
[C---:B--2---:R-:W-:Y:S02]  /*11b770*/  PRMT R2, R48.reuse, 0x7770, RZ ;  /* 0x0000777030027816 */ /* 0x044fe400000000ff */
[----:B------:R-:W-:Y:S01]  /*11b780*/  PRMT R3, R48, 0x7771, RZ ;  /* 0x0000777130037816 */ /* 0x000fe200000000ff */
[----:B------:R0:W-:Y:S04]  /*11b790*/  @P4 STG.E.U8 desc[UR4][R46.64], R4 ;  /* 0x000000042e004986 */ /* 0x0001e8000c101104 */
[----:B------:R-:W-:Y:S04]  /*11b7a0*/  @P6 STG.E.U8 desc[UR4][R28.64], R2 ;  /* 0x000000021c006986 */ /* 0x000fe8000c101104 */
[----:B0-----:R-:W2:Y:S04]  /*11b7b0*/  LDL.LU.64 R46, [R1+0xaa0] ;  /* 0x000aa000012e7983 */ /* 0x001ea80000300a00 */
[----:B---3--:R0:W-:Y:S04]  /*11b7c0*/  @P5 STG.E.U8 desc[UR4][R18.64], R3 ;  /* 0x0000000312005986 */ /* 0x0081e8000c101104 */
[----:B0-----:R-:W3:Y:S01]  /*11b7d0*/  LDL.LU.64 R18, [R1+0xa70] ;  /* 0x000a700001127983 */ /* 0x001ee20000300a00 */
[----:B------:R-:W-:Y:S01]  /*11b7e0*/  ISETP.LT.AND P4, PT, R16, UR6, !P3 ;  /* 0x0000000610007c0c */ /* 0x000fe2000df81270 */
[----:B------:R-:W-:Y:S01]  /*11b7f0*/  ULDC UR6, c[0x0][0x228] ;  /* 0x00008a0000067ab9 */ /* 0x000fe20000000800 */
[----:B------:R-:W-:-:S02]  /*11b800*/  ISETP.LT.AND P3, PT, R50, UR7, !P3 ;  /* 0x0000000732007c0c */ /* 0x000fc4000df61270 */
[----:B------:R-:W-:Y:S02]  /*11b810*/  ISETP.LT.AND P6, PT, R60, UR6, !P0 ;  /* 0x000000063c007c0c */ /* 0x000fe4000c7c1270 */
[C---:B------:R-:W-:Y:S01]  /*11b820*/  PRMT R2, R48.reuse, 0x7772, RZ ;  /* 0x0000777230027816 */ /* 0x040fe200000000ff */
[----:B------:R-:W3:Y:S01]  /*11b830*/  LDL.LU R44, [R1+0x7e8] ;  /* 0x0007e800012c7983 */ /* 0x000ee20000300800 */
[----:B------:R-:W-:Y:S01]  /*11b840*/  ULDC UR7, c[0x0][0x228] ;  /* 0x00008a0000077ab9 */ /* 0x000fe20000000800 */
[----:B------:R-:W-:Y:S02]  /*11b850*/  PRMT R3, R48, 0x7773, RZ ;  /* 0x0000777330037816 */ /* 0x000fe400000000ff */
[----:B------:R-:W3:Y:S01]  /*11b860*/  LDL.LU.64 R28, [R1+0xa90] ;  /* 0x000a9000011c7983 */ /* 0x000ee20000300a00 */
[----:B------:R-:W-:Y:S01]  /*11b870*/  ISETP.LT.AND P5, PT, R36, UR7, !P0 ;  /* 0x0000000724007c0c */ /* 0x000fe2000c7a1270 */
[----:B------:R-:W-:Y:S01]  /*11b880*/  ULDC UR6, c[0x0][0x228] ;  /* 0x00008a0000067ab9 */ /* 0x000fe20000000800 */
[----:B------:R-:W-:Y:S01]  /*11b890*/  ULDC UR7, c[0x0][0x228] ;  /* 0x00008a0000077ab9 */ /* 0x000fe20000000800 */
[----:B------:R0:W-:Y:S04]  /*11b8a0*/  @P4 STG.E.U8 desc[UR4][R32.64], R2 ;  /* 0x0000000220004986 */ /* 0x0001e8000c101104 */
[----:B------:R1:W-:Y:S01]  /*11b8b0*/  @P3 STG.E.U8 desc[UR4][R42.64], R3 ;  /* 0x000000032a003986 */ /* 0x0003e2000c101104 */
[----:B------:R-:W-:Y:S01]  /*11b8c0*/  ISETP.LT.AND P4, PT, R51, UR6, !P0 ;  /* 0x0000000633007c0c */ /* 0x000fe2000c781270 */
[----:B------:R-:W-:Y:S01]  /*11b8d0*/  ULDC UR6, c[0x0][0x228] ;  /* 0x00008a0000067ab9 */ /* 0x000fe20000000800 */
[C---:B0-----:R-:W-:Y:S01]  /*11b8e0*/  PRMT R2, R52.reuse, 0x7770, RZ ;  /* 0x0000777034027816 */ /* 0x041fe200000000ff */
[----:B------:R-:W3:Y:S04]  /*11b8f0*/  LDL.LU.64 R32, [R1+0xa68] ;  /* 0x000a680001207983 */ /* 0x000ee80000300a00 */
[----:B-1----:R-:W3:Y:S04]  /*11b900*/  LDL.LU.64 R42, [R1+0xa60] ;  /* 0x000a6000012a7983 */ /* 0x002ee80000300a00 */
[----:B------:R0:W-:Y:S01]  /*11b910*/  @P6 STG.E.U8 desc[UR4][R40.64], R2 ;  /* 0x0000000228006986 */ /* 0x0001e2000c101104 */
[----:B------:R-:W-:-:S02]  /*11b920*/  PRMT R3, R52, 0x7771, RZ ;  /* 0x0000777134037816 */ /* 0x000fc400000000ff */
[----:B------:R-:W-:Y:S01]  /*11b930*/  ISETP.LT.AND P3, PT, R49, UR6, !P0 ;  /* 0x0000000631007c0c */ /* 0x000fe2000c761270 */
[----:B------:R-:W-:Y:S01]  /*11b940*/  ULDC UR6, c[0x0][0x228] ;  /* 0x00008a0000067ab9 */ /* 0x000fe20000000800 */
[----:B0-----:R-:W3:Y:S04]  /*11b950*/  LDL.LU.64 R40, [R1+0xa58] ;  /* 0x000a580001287983 */ /* 0x001ee80000300a00 */
[----:B------:R-:W3:Y:S04]  /*11b960*/  LDL.LU R48, [R1+0x73c] ;  /* 0x00073c0001307983 */ /* 0x000ee80000300800 */
[----:B----4-:R0:W-:Y:S01]  /*11b970*/  @P5 STG.E.U8 desc[UR4][R54.64], R3 ;  /* 0x0000000336005986 */ /* 0x0101e2000c101104 */
[----:B------:R-:W-:-:S03]  /*11b980*/  PRMT R2, R52, 0x7772, RZ ;  /* 0x0000777234027816 */ /* 0x000fc600000000ff */
[----:B0-----:R-:W4:Y:S01]  /*11b990*/  LDL.LU.64 R54, [R1+0xa18] ;  /* 0x000a180001367983 */ /* 0x001f220000300a00 */
[----:B------:R-:W-:-:S03]  /*11b9a0*/  PRMT R3, R52, 0x7773, RZ ;  /* 0x0000777334037816 */ /* 0x000fc600000000ff */
[----:B------:R-:W4:Y:S04]  /*11b9b0*/  LDL.LU.64 R52, [R1+0xa38] ;  /* 0x000a380001347983 */ /* 0x000f280000300a00 */
[----:B--2---:R0:W-:Y:S04]  /*11b9c0*/  @P4 STG.E.U8 desc[UR4][R46.64], R2 ;  /* 0x000000022e004986 */ /* 0x0041e8000c101104 */
[----:B0-----:R-:W2:Y:S04]  /*11b9d0*/  LDL.LU.64 R46, [R1+0x9e8] ;  /* 0x0009e800012e7983 */ /* 0x001ea80000300a00 */
[----:B---3--:R0:W-:Y:S04]  /*11b9e0*/  @P3 STG.E.U8 desc[UR4][R18.64], R3 ;  /* 0x0000000312003986 */ /* 0x0081e8000c101104 */
[----:B0-----:R-:W3:Y:S01]  /*11b9f0*/  LDL.LU.64 R18, [R1+0x9e0] ;  /* 0x0009e00001127983 */ /* 0x001ee20000300a00 */
[----:B------:R-:W-:-:S02]  /*11ba00*/  ISETP.LT.AND P5, PT, R61, UR6, !P0 ;  /* 0x000000063d007c0c */ /* 0x000fc4000c7a1270 */
[----:B------:R-:W-:Y:S01]  /*11ba10*/  ISETP.LT.AND P4, PT, R17, UR7, !P0 ;  /* 0x0000000711007c0c */ /* 0x000fe2000c781270 */
[----:B------:R-:W-:Y:S01]  /*11ba20*/  ULDC UR6, c[0x0][0x228] ;  /* 0x00008a0000067ab9 */ /* 0x000fe20000000800 */
[----:B------:R-:W-:Y:S01]  /*11ba30*/  ULDC UR7, c[0x0][0x228] ;  /* 0x00008a0000077ab9 */ /* 0x000fe20000000800 */
[----:B------:R-:W-:Y:S02]  /*11ba40*/  ISETP.LT.AND P3, PT, R16, UR6, !P0 ;  /* 0x0000000610007c0c */ /* 0x000fe4000c761270 */
[----:B------:R-:W-:Y:S01]  /*11ba50*/  ISETP.LT.AND P6, PT, R50, UR7, !P0 ;  /* 0x0000000732007c0c */ /* 0x000fe2000c7c1270 */
[----:B------:R-:W-:Y:S01]  /*11ba60*/  VIADD R2, R45, 0xf8 ;  /* 0x000000f82d027836 */ /* 0x000fe20000000000 */
[C---:B------:R-:W-:Y:S02]  /*11ba70*/  PRMT R3, R44.reuse, 0x7770, RZ ;  /* 0x000077702c037816 */ /* 0x040fe400000000ff */
[----:B------:R-:W-:Y:S01]  /*11ba80*/  PRMT R4, R44, 0x7771, RZ ;  /* 0x000077712c047816 */ /* 0x000fe200000000ff */
[----:B------:R-:W-:Y:S01]  /*11ba90*/  ULDC UR6, c[0x0][0x228] ;  /* 0x00008a0000067ab9 */ /* 0x000fe20000000800 */
[----:B------:R-:W-:Y:S01]  /*11baa0*/  ULDC UR7, c[0x0][0x228] ;  /* 0x00008a0000077ab9 */ /* 0x000fe20000000800 */
[----:B------:R-:W-:-:S02]  /*11bab0*/  ISETP.GE.AND P0, PT, R2, UR25, PT ;  /* 0x0000001902007c0c */ /* 0x000fc4000bf06270 */
[----:B------:R-:W-:Y:S01]  /*11bac0*/  PRMT R2, R44, 0x7772, RZ ;  /* 0x000077722c027816 */ /* 0x000fe200000000ff */
[----:B------:R0:W-:Y:S04]  /*11bad0*/  @P5 STG.E.U8 desc[UR4][R28.64], R3 ;  /* 0x000000031c005986 */ /* 0x0001e8000c101104 */
[----:B------:R1:W-:Y:S01]  /*11bae0*/  @P4 STG.E.U8 desc[UR4][R32.64], R4 ;  /* 0x0000000420004986 */ /* 0x0003e2000c101104 */
[----:B------:R-:W-:Y:S01]  /*11baf0*/  ISETP.LT.AND P4, PT, R60, UR6, !P1 ;  /* 0x000000063c007c0c */ /* 0x000fe2000cf81270 */
[----:B------:R-:W-:Y:S02]  /*11bb00*/  ULDC UR6, c[0x0][0x228] ;  /* 0x00008a0000067ab9 */ /* 0x000fe40000000800 */
[----:B------:R1:W-:Y:S01]  /*11bb10*/  @P3 STG.E.U8 desc[UR4][R42.64], R2 ;  /* 0x000000022a003986 */ /* 0x0003e2000c101104 */
[----:B0-----:R-:W-:-:S03]  /*11bb20*/  PRMT R3, R44, 0x7773, RZ ;  /* 0x000077732c037816 */ /* 0x001fc600000000ff */
[----:B------:R-:W3:Y:S04]  /*11bb30*/  LDL.LU R44, [R1+0x72c] ;  /* 0x00072c00012c7983 */ /* 0x000ee80000300800 */
[----:B------:R0:W-:Y:S01]  /*11bb40*/  @P6 STG.E.U8 desc[UR4][R40.64], R3 ;  /* 0x0000000328006986 */ /* 0x0001e2000c101104 */
[----:B------:R-:W-:Y:S01]  /*11bb50*/  ISETP.LT.AND P6, PT, R36, UR6, !P1 ;  /* 0x0000000624007c0c */ /* 0x000fe2000cfc1270 */
[----:B------:R-:W-:Y:S01]  /*11bb60*/  ULDC UR6, c[0x0][0x228] ;  /* 0x00008a0000067ab9 */ /* 0x000fe20000000800 */
[----:B------:R-:W-:Y:S01]  /*11bb70*/  ISETP.LT.AND P3, PT, R51, UR7, !P1 ;  /* 0x0000000733007c0c */ /* 0x000fe2000cf61270 */
[----:B-1----:R-:W3:Y:S01]  /*11bb80*/  LDL.LU.64 R32, [R1+0xa10] ;  /* 0x000a100001207983 */ /* 0x002ee20000300a00 */
[C---:B------:R-:W-:Y:S02]  /*11bb90*/  PRMT R2, R48.reuse, 0x7770, RZ ;  /* 0x0000777030027816 */ /* 0x040fe400000000ff */
[----:B------:R-:W-:Y:S01]  /*11bba0*/  ISETP.LT.AND P5, PT, R49, UR6, !P1 ;  /* 0x0000000631007c0c */ /* 0x000fe2000cfa1270 */
[----:B------:R-:W3:Y:S01]  /*11bbb0*/  LDL.LU.64 R42, [R1+0x9d8] ;  /* 0x0009d800012a7983 */ /* 0x000ee20000300a00 */
[----:B------:R-:W-:Y:S01]  /*11bbc0*/  PRMT R4, R48, 0x7773, RZ ;  /* 0x0000777330047816 */ /* 0x000fe200000000ff */
[----:B------:R-:W-:Y:S01]  /*11bbd0*/  ULDC UR6, c[0x0][0x228] ;  /* 0x00008a0000067ab9 */ /* 0x000fe20000000800 */
[----:B------:R-:W-:Y:S01]  /*11bbe0*/  ULDC UR7, c[0x0][0x228] ;  /* 0x00008a0000077ab9 */ /* 0x000fe20000000800 */
[----:B0-----:R-:W-:Y:S01]  /*11bbf0*/  VIADD R3, R45, 0xf9 ;  /* 0x000000f92d037836 */ /* 0x001fe20000000000 */
[----:B----4-:R0:W-:Y:S04]  /*11bc00*/  @P4 STG.E.U8 desc[UR4][R54.64], R2 ;  /* 0x0000000236004986 */ /* 0x0101e8000c101104 */
[----:B------:R-:W-:-:S02]  /*11bc10*/  ISETP.GE.AND P4, PT, R3, UR23, PT ;  /* 0x0000001703007c0c */ /* 0x000fc4000bf86270 */
[C---:B------:R-:W-:Y:S02]  /*11bc20*/  PRMT R3, R48.reuse, 0x7772, RZ ;  /* 0x0000777230037816 */ /* 0x040fe400000000ff */
[----:B0-----:R-:W-:Y:S01]  /*11bc30*/  PRMT R2, R48, 0x7771, RZ ;  /* 0x0000777130027816 */ /* 0x001fe200000000ff */
[----:B------:R-:W4:Y:S04]  /*11bc40*/  LDL.LU.64 R54, [R1+0x9c0] ;  /* 0x0009c00001367983 */ /* 0x000f280000300a00 */
[----:B------:R-:W4:Y:S04]  /*11bc50*/  LDL.LU R48, [R1+0x71c] ;  /* 0x00071c0001307983 */ /* 0x000f280000300800 */
[----:B------:R-:W4:Y:S04]  /*11bc60*/  LDL.LU.64 R40, [R1+0xa08] ;  /* 0x000a080001287983 */ /* 0x000f280000300a00 */
[----:B------:R-:W-:Y:S04]  /*11bc70*/  @P6 STG.E.U8 desc[UR4][R52.64], R2 ;  /* 0x0000000234006986 */ /* 0x000fe8000c101104 */
[----:B--2---:R-:W-:Y:S04]  /*11bc80*/  @P3 STG.E.U8 desc[UR4][R46.64], R3 ;  /* 0x000000032e003986 */ /* 0x004fe8000c101104 */
[----:B---3--:R0:W-:Y:S04]  /*11bc90*/  @P5 STG.E.U8 desc[UR4][R18.64], R4 ;  /* 0x0000000412005986 */ /* 0x0081e8000c101104 */
[----:B0-----:R-:W2:Y:S04]  /*11bca0*/  LDL.LU.64 R18, [R1+0x998] ;  /* 0x0009980001127983 */ /* 0x001ea80000300a00 */
[----:B------:R-:W3:Y:S01]  /*11bcb0*/  LDL.LU.64 R52, [R1+0x978] ;  /* 0x0009780001347983 */ /* 0x000ee20000300a00 */
[----:B------:R-:W-:Y:S01]  /*11bcc0*/  ISETP.LT.AND P6, PT, R61, UR6, !P1 ;  /* 0x000000063d007c0c */ /* 0x000fe2000cfc1270 */
[----:B------:R-:W-:-:S02]  /*11bcd0*/  ULDC UR6, c[0x0][0x228] ;  /* 0x00008a0000067ab9 */ /* 0x000fc40000000800 */
[----:B------:R-:W3:Y:S01]  /*11bce0*/  LDL.LU.64 R46, [R1+0x970] ;  /* 0x00097000012e7983 */ /* 0x000ee20000300a00 */
[----:B------:R-:W-:Y:S02]  /*11bcf0*/  ISETP.LT.AND P5, PT, R17, UR6, !P1 ;  /* 0x0000000611007c0c */ /* 0x000fe4000cfa1270 */
[----:B------:R-:W-:Y:S01]  /*11bd00*/  ISETP.LT.AND P3, PT, R16, UR7, !P1 ;  /* 0x0000000710007c0c */ /* 0x000fe2000cf61270 */
[----:B------:R-:W-:Y:S01]  /*11bd10*/  ULDC UR6, c[0x0][0x228] ;  /* 0x00008a0000067ab9 */ /* 0x000fe20000000800 */
[----:B------:R-:W-:Y:S01]  /*11bd20*/  ULDC UR7, c[0x0][0x228] ;  /* 0x00008a0000077ab9 */ /* 0x000fe20000000800 */
[----:B------:R-:W-:Y:S01]  /*11bd30*/  ISETP.LT.AND P1, PT, R50, UR6, !P1 ;  /* 0x0000000632007c0c */ /* 0x000fe2000cf21270 */
[----:B------:R-:W-:Y:S01]  /*11bd40*/  ULDC UR6, c[0x0][0x228] ;  /* 0x00008a0000067ab9 */ /* 0x000fe20000000800 */
[C---:B------:R-:W-:Y:S02]  /*11bd50*/  PRMT R2, R44.reuse, 0x7770, RZ ;  /* 0x000077702c027816 */ /* 0x040fe400000000ff */
[----:B------:R-:W-:-:S02]  /*11bd60*/  PRMT R3, R44, 0x7771, RZ ;  /* 0x000077712c037816 */ /* 0x000fc400000000ff */
[----:B------:R-:W-:Y:S01]  /*11bd70*/  PRMT R4, R44, 0x7772, RZ ;  /* 0x000077722c047816 */ /* 0x000fe200000000ff */
[----:B------:R0:W-:Y:S01]  /*11bd80*/  @P6 STG.E.U8 desc[UR4][R32.64], R2 ;  /* 0x0000000220006986 */ /* 0x0001e2000c101104 */
[----:B------:R-:W-:Y:S02]  /*11bd90*/  ISETP.LT.AND P6, PT, R60, UR7, !P2 ;  /* 0x000000073c007c0c */ /* 0x000fe4000d7c1270 */
[----:B------:R-:W-:Y:S01]  /*11bda0*/  PRMT R5, R44, 0x7773, RZ ;  /* 0x000077732c057816 */ /* 0x000fe200000000ff */
[----:B------:R-:W-:Y:S04]  /*11bdb0*/  @P5 STG.E.U8 desc[UR4][R42.64], R3 ;  /* 0x000000032a005986 */ /* 0x000fe8000c101104 */
[----:B------:R-:W3:Y:S01]  /*11bdc0*/  LDL.LU R44, [R1+0x7ec] ;  /* 0x0007ec00012c7983 */ /* 0x000ee20000300800 */
[----:B------:R-:W-:-:S03]  /*11bdd0*/  ULDC UR7, c[0x0][0x228] ;  /* 0x00008a0000077ab9 */ /* 0x000fc60000000800 */
[----:B----4-:R1:W-:Y:S01]  /*11bde0*/  @P3 STG.E.U8 desc[UR4][R54.64], R4 ;  /* 0x0000000436003986 */ /* 0x0103e2000c101104 */
[----:B0-----:R-:W-:-:S03]  /*11bdf0*/  PRMT R2, R48, 0x7770, RZ ;  /* 0x0000777030027816 */ /* 0x001fc600000000ff */
[----:B------:R-:W-:Y:S04]  /*11be00*/  @P1 STG.E.U8 desc[UR4][R40.64], R5 ;  /* 0x0000000528001986 */ /* 0x000fe8000c101104 */
[----:B-1----:R-:W4:Y:S04]  /*11be10*/  LDL.LU.64 R54, [R1+0x968] ;  /* 0x0009680001367983 */ /* 0x002f280000300a00 */
[----:B------:R-:W4:Y:S04]  /*11be20*/  LDL.LU.64 R24, [R1+0x950] ;  /* 0x0009500001187983 */ /* 0x000f280000300a00 */
[----:B------:R-:W4:Y:S04]  /*11be30*/  LDL.LU.64 R28, [R1+0x948] ;  /* 0x00094800011c7983 */ /* 0x000f280000300a00 */
[----:B------:R-:W4:Y:S04]  /*11be40*/  LDL.LU.64 R32, [R1+0x928] ;  /* 0x0009280001207983 */ /* 0x000f280000300a00 */
[----:B--2---:R0:W-:Y:S04]  /*11be50*/  @P6 STG.E.U8 desc[UR4][R18.64], R2 ;  /* 0x0000000212006986 */ /* 0x0041e8000c101104 */
[----:B0-----:R-:W2:Y:S01]  /*11be60*/  LDL.LU.64 R18, [R1+0x900] ;  /* 0x0009000001127983 */ /* 0x001ea20000300a00 */
[----:B------:R-:W-:-:S02]  /*11be70*/  ISETP.LT.AND P5, PT, R36, UR8, !P2 ;  /* 0x0000000824007c0c */ /* 0x000fc4000d7a1270 */
[----:B------:R-:W-:Y:S02]  /*11be80*/  ISETP.LT.AND P3, PT, R51, UR6, !P2 ;  /* 0x0000000633007c0c */ /* 0x000fe4000d761270 */
[C---:B------:R-:W-:Y:S02]  /*11be90*/  PRMT R3, R48.reuse, 0x7771, RZ ;  /* 0x0000777130037816 */ /* 0x040fe400000000ff */
[----:B------:R-:W-:Y:S01]  /*11bea0*/  PRMT R4, R48, 0x7772, RZ ;  /* 0x0000777230047816 */ /* 0x000fe200000000ff */
[----:B------:R-:W-:Y:S01]  /*11beb0*/  ULDC UR6, c[0x0][0x228] ;  /* 0x00008a0000067ab9 */ /* 0x000fe20000000800 */
[----:B------:R-:W-:-:S05]  /*11bec0*/  ULDC UR8, c[0x0][0x228] ;  /* 0x00008a0000087ab9 */ /* 0x000fca0000000800 */
[----:B---3--:R0:W-:Y:S04]  /*11bed0*/  @P5 STG.E.U8 desc[UR4][R52.64], R3 ;  /* 0x0000000334005986 */ /* 0x0081e8000c101104 */
[----:B------:R1:W-:Y:S01]  /*11bee0*/  @P3 STG.E.U8 desc[UR4][R46.64], R4 ;  /* 0x000000042e003986 */ /* 0x0003e2000c101104 */
[----:B------:R-:W-:-:S03]  /*11bef0*/  ISETP.LT.AND P1, PT, R49, UR6, !P2 ;  /* 0x0000000631007c0c */ /* 0x000fc6000d721270 */
[----:B0-----:R-:W3:Y:S04]  /*11bf00*/  LDL.LU R52, [R1+0x6a0] ;  /* 0x0006a00001347983 */ /* 0x001ee80000300800 */
[----:B-1----:R-:W3:Y:S01]  /*11bf10*/  LDL.LU.64 R46, [R1+0x8e8] ;  /* 0x0008e800012e7983 */ /* 0x002ee20000300a00 */
[----:B------:R-:W-:Y:S01]  /*11bf20*/  ISETP.LT.AND P5, PT, R61, UR7, !P2 ;  /* 0x000000073d007c0c */ /* 0x000fe2000d7a1270 */
[----:B------:R-:W-:Y:S01]  /*11bf30*/  ULDC UR6, c[0x0][0x228] ;  /* 0x00008a0000067ab9 */ /* 0x000fe20000000800 */
[----:B------:R-:W-:Y:S01]  /*11bf40*/  ISETP.LT.AND P6, PT, R17, UR8, !P2 ;  /* 0x0000000811007c0c */ /* 0x000fe2000d7c1270 */
[----:B------:R-:W-:Y:S01]  /*11bf50*/  ULDC UR7, c[0x0][0x228] ;  /* 0x00008a0000077ab9 */ /* 0x000fe20000000800 */
[----:B------:R-:W-:Y:S01]  /*11bf60*/  ISETP.LT.AND P3, PT, R16, UR6, !P2 ;  /* 0x0000000610007c0c */ /* 0x000fe2000d761270 */
[----:B------:R-:W3:Y:S01]  /*11bf70*/  LDL.LU.64 R42, [R1+0x8e0] ;  /* 0x0008e000012a7983 */ /* 0x000ee20000300a00 */
[----:B------:R-:W-:-:S02]  /*11bf80*/  ISETP.LT.AND P2, PT, R50, UR7, !P2 ;  /* 0x0000000732007c0c */ /* 0x000fc4000d741270 */
[----:B------:R-:W-:Y:S02]  /*11bf90*/  PRMT R6, R48, 0x7773, RZ ;  /* 0x0000777330067816 */ /* 0x000fe400000000ff */
[C---:B------:R-:W-:Y:S02]  /*11bfa0*/  PRMT R4, R44.reuse, 0x7770, RZ ;  /* 0x000077702c047816 */ /* 0x040fe400000000ff */
[C---:B------:R-:W-:Y:S01]  /*11bfb0*/  PRMT R3, R44.reuse, 0x7771, RZ ;  /* 0x000077712c037816 */ /* 0x040fe200000000ff */
[----:B------:R-:W3:Y:S01]  /*11bfc0*/  LDL.LU.64 R40, [R1+0x8b0] ;  /* 0x0008b00001287983 */ /* 0x000ee20000300a00 */
[C---:B------:R-:W-:Y:S02]  /*11bfd0*/  PRMT R2, R44.reuse, 0x7772, RZ ;  /* 0x000077722c027816 */ /* 0x040fe400000000ff */
[----:B------:R-:W-:Y:S01]  /*11bfe0*/  PRMT R5, R44, 0x7773, RZ ;  /* 0x000077732c057816 */ /* 0x000fe200000000ff */
[----:B------:R-:W-:Y:S01]  /*11bff0*/  ULDC UR6, c[0x0][0x228] ;  /* 0x00008a0000067ab9 */ /* 0x000fe20000000800 */
[----:B------:R-:W-:Y:S01]  /*11c000*/  ULDC UR7, c[0x0][0x228] ;  /* 0x00008a0000077ab9 */ /* 0x000fe20000000800 */
[----:B------:R-:W-:Y:S01]  /*11c010*/  ULDC UR8, c[0x0][0x228] ;  /* 0x00008a0000087ab9 */ /* 0x000fe20000000800 */
[----:B----4-:R0:W-:Y:S04]  /*11c020*/  @P1 STG.E.U8 desc[UR4][R54.64], R6 ;  /* 0x0000000636001986 */ /* 0x0101e8000c101104 */
[----:B------:R-:W-:Y:S04]  /*11c030*/  @P5 STG.E.U8 desc[UR4][R24.64], R4 ;  /* 0x0000000418005986 */ /* 0x000fe8000c101104 */
[----:B------:R-:W-:Y:S04]  /*11c040*/  @P6 STG.E.U8 desc[UR4][R28.64], R3 ;  /* 0x000000031c006986 */ /* 0x000fe8000c101104 */
[----:B------:R-:W-:Y:S04]  /*11c050*/  @P3 STG.E.U8 desc[UR4][R32.64], R2 ;  /* 0x0000000220003986 */ /* 0x000fe8000c101104 */
[----:B0-----:R-:W4:Y:S04]  /*11c060*/  LDL.LU.64 R54, [R1+0x8a8] ;  /* 0x0008a80001367983 */ /* 0x001f280000300a00 */
[----:B------:R-:W4:Y:S04]  /*11c070*/  LDL.LU R48, [R1+0x680] ;  /* 0x0006800001307983 */ /* 0x000f280000300800 */
[----:B--2---:R0:W-:Y:S04]  /*11c080*/  @P2 STG.E.U8 desc[UR4][R18.64], R5 ;  /* 0x0000000512002986 */ /* 0x0041e8000c101104 */
[----:B0-----:R-:W2:Y:S01]  /*11c090*/  LDL.LU.64 R18, [R1+0x8d8] ;  /* 0x0008d80001127983 */ /* 0x001ea20000300a00 */
[----:B------:R-:W-:-:S02]  /*11c0a0*/  ISETP.LT.AND P5, PT, R60, UR6, !P0 ;  /* 0x000000063c007c0c */ /* 0x000fc4000c7a1270 */
[----:B------:R-:W-:Y:S01]  /*11c0b0*/  ISETP.LT.AND P3, PT, R36, UR7, !P0 ;  /* 0x0000000724007c0c */ /* 0x000fe2000c761270 */
[----:B------:R-:W2:Y:S01]  /*11c0c0*/  LDL.LU.64 R32, [R1+0x8d0] ;  /* 0x0008d00001207983 */ /* 0x000ea20000300a00 */
[----:B------:R-:W-:Y:S01]  /*11c0d0*/  ULDC UR6, c[0x0][0x228] ;  /* 0x00008a0000067ab9 */ /* 0x000fe20000000800 */
[----:B------:R-:W-:Y:S01]  /*11c0e0*/  ULDC UR7, c[0x0][0x228] ;  /* 0x00008a0000077ab9 */ /* 0x000fe20000000800 */
[----:B------:R-:W-:Y:S02]  /*11c0f0*/  ISETP.LT.AND P6, PT, R51, UR6, !P0 ;  /* 0x0000000633007c0c */ /* 0x000fe4000c7c1270 */
[C---:B---3--:R-:W-:Y:S02]  /*11c100*/  PRMT R3, R52.reuse, 0x7770, RZ ;  /* 0x0000777034037816 */ /* 0x048fe400000000ff */
[----:B------:R-:W-:Y:S01]  /*11c110*/  ISETP.LT.AND P2, PT, R49, UR7, !P0 ;  /* 0x0000000731007c0c */ /* 0x000fe2000c741270 */
[----:B------:R-:W-:Y:S01]  /*11c120*/  VIADD R2, R45, 0xfa ;  /* 0x000000fa2d027836 */ /* 0x000fe20000000000 */
[----:B------:R-:W-:Y:S01]  /*11c130*/  PRMT R4, R52, 0x7771, RZ ;  /* 0x0000777134047816 */ /* 0x000fe200000000ff */
[----:B------:R-:W-:Y:S01]  /*11c140*/  ULDC UR6, c[0x0][0x228] ;  /* 0x00008a0000067ab9 */ /* 0x000fe20000000800 */
[----:B------:R0:W-:Y:S04]  /*11c150*/  @P5 STG.E.U8 desc[UR4][R46.64], R3 ;  /* 0x000000032e005986 */ /* 0x0001e8000c101104 */
[----:B------:R1:W-:Y:S01]  /*11c160*/  @P3 STG.E.U8 desc[UR4][R42.64], R4 ;  /* 0x000000042a003986 */ /* 0x0003e2000c101104 */
[----:B------:R-:W-:Y:S01]  /*11c170*/  ISETP.GE.AND P1, PT, R2, UR21, PT ;  /* 0x0000001502007c0c */ /* 0x000fe2000bf26270 */
[----:B------:R-:W-:-:S02]  /*11c180*/  ULDC UR7, c[0x0][0x228] ;  /* 0x00008a0000077ab9 */ /* 0x000fc40000000800 */
[----:B0-----:R-:W3:Y:S04]  /*11c190*/  LDL.LU.64 R46, [R1+0x8a0] ;  /* 0x0008a000012e7983 */ /* 0x001ee80000300a00 */
[----:B------:R-:W3:Y:S01]  /*11c1a0*/  LDL.LU R44, [R1+0x6e0] ;  /* 0x0006e000012c7983 */ /* 0x000ee20000300800 */
[C---:B------:R-:W-:Y:S02]  /*11c1b0*/  PRMT R2, R52.reuse, 0x7772, RZ ;  /* 0x0000777234027816 */ /* 0x040fe400000000ff */
[----:B------:R-:W-:Y:S01]  /*11c1c0*/  PRMT R3, R52, 0x7773, RZ ;  /* 0x0000777334037816 */ /* 0x000fe200000000ff */
[----:B-1----:R-:W3:Y:S01]  /*11c1d0*/  LDL.LU.64 R42, [R1+0x8c8] ;  /* 0x0008c800012a7983 */ /* 0x002ee20000300a00 */
[----:B------:R-:W-:-:S03]  /*11c1e0*/  ISETP.LT.AND P3, PT, R61, UR6, !P0 ;  /* 0x000000063d007c0c */ /* 0x000fc6000c761270 */
[----:B------:R-:W3:Y:S04]  /*11c1f0*/  LDL.LU.64 R52, [R1+0x898] ;  /* 0x0008980001347983 */ /* 0x000ee80000300a00 */
[----:B------:R0:W-:Y:S01]  /*11c200*/  @P6 STG.E.U8 desc[UR4][R40.64], R2 ;  /* 0x0000000228006986 */ /* 0x0001e2000c101104 */
[----:B------:R-:W-:-:S03]  /*11c210*/  ULDC UR6, c[0x0][0x228] ;  /* 0x00008a0000067ab9 */ /* 0x000fc60000000800 */
[----:B------:R-:W1:Y:S04]  /*11c220*/  LDS.128 R4, [R0] ;  /* 0x0000000000047984 */ /* 0x000e680000000c00 */
[----:B----4-:R4:W-:Y:S04]  /*11c230*/  @P2 STG.E.U8 desc[UR4][R54.64], R3 ;  /* 0x0000000336002986 */ /* 0x0109e8000c101104 */
[----:B0-----:R-:W3:Y:S04]  /*11c240*/  LDL.LU.64 R40, [R1+0x8c0] ;  /* 0x0008c00001287983 */ /* 0x001ee80000300a00 */
[----:B----4-:R-:W4:Y:S01]  /*11c250*/  LDL.LU.64 R54, [R1+0x8b8] ;  /* 0x0008b80001367983 */ /* 0x010f220000300a00 */
[----:B------:R-:W-:-:S05]  /*11c260*/  PRMT R3, R48, 0x7770, RZ ;  /* 0x0000777030037816 */ /* 0x000fca00000000ff */
[----:B--2---:R0:W-:Y:S04]  /*11c270*/  @P3 STG.E.U8 desc[UR4][R18.64], R3 ;  /* 0x0000000312003986 */ /* 0x0041e8000c101104 */
[----:B0-----:R-:W2:Y:S01]  /*11c280*/  LDL.LU.64 R18, [R1+0x8f8] ;  /* 0x0008f80001127983 */ /* 0x001ea20000300a00 */
[----:B------:R-:W-:Y:S02]  /*11c290*/  ISETP.LT.AND P5, PT, R17, UR6, !P0 ;  /* 0x0000000611007c0c */ /* 0x000fe4000c7a1270 */
[----:B------:R-:W-:Y:S01]  /*11c2a0*/  ISETP.LT.AND P6, PT, R16, UR7, !P0 ;  /* 0x0000000710007c0c */ /* 0x000fe2000c7c1270 */
[----:B------:R-:W-:Y:S01]  /*11c2b0*/  VIADD R2, R45, 0xfb ;  /* 0x000000fb2d027836 */ /* 0x000fe20000000000 */
[----:B------:R-:W-:Y:S01]  /*11c2c0*/  PRMT R0, R48, 0x7771, RZ ;  /* 0x0000777130007816 */ /* 0x000fe200000000ff */
[----:B------:R-:W-:Y:S01]  /*11c2d0*/  ULDC UR6, c[0x0][0x228] ;  /* 0x00008a0000067ab9 */ /* 0x000fe20000000800 */
[----:B------:R-:W-:-:S02]  /*11c2e0*/  ULDC UR7, c[0x0][0x228] ;  /* 0x00008a0000077ab9 */ /* 0x000fc40000000800 */
[----:B------:R-:W-:Y:S02]  /*11c2f0*/  ISETP.GE.AND P2, PT, R2, UR19, PT ;  /* 0x0000001302007c0c */ /* 0x000fe4000bf46270 */
[----:B------:R-:W-:Y:S02]  /*11c300*/  PRMT R2, R48, 0x7772, RZ ;  /* 0x0000777230027816 */ /* 0x000fe400000000ff */
[----:B------:R-:W-:Y:S02]  /*11c310*/  ISETP.LT.AND P0, PT, R50, UR6, !P0 ;  /* 0x0000000632007c0c */ /* 0x000fe4000c701270 */
[----:B------:R-:W-:Y:S01]  /*11c320*/  ISETP.LT.AND P3, PT, R60, UR7, !P4 ;  /* 0x000000073c007c0c */ /* 0x000fe2000e761270 */
[----:B------:R-:W-:Y:S01]  /*11c330*/  ULDC UR6, c[0x0][0x228] ;  /* 0x00008a0000067ab9 */ /* 0x000fe20000000800 */
[----:B------:R-:W-:Y:S01]  /*11c340*/  ULDC UR7, c[0x0][0x228] ;  /* 0x00008a0000077ab9 */ /* 0x000fe20000000800 */
[----:B------:R0:W-:Y:S04]  /*11c350*/  @P5 STG.E.U8 desc[UR4][R32.64], R0 ;  /* 0x0000000020005986 */ /* 0x0001e8000c101104 */
[----:B---3--:R3:W-:Y:S01]  /*11c360*/  @P6 STG.E.U8 desc[UR4][R46.64], R2 ;  /* 0x000000022e006986 */ /* 0x0087e2000c101104 */
[----:B------:R-:W-:Y:S01]  /*11c370*/  ISETP.LT.AND P6, PT, R36, UR6, !P4 ;  /* 0x0000000624007c0c */ /* 0x000fe2000e7c1270 */
[----:B------:R-:W-:-:S02]  /*11c380*/  ULDC UR6, c[0x0][0x228] ;  /* 0x00008a0000067ab9 */ /* 0x000fc40000000800 */
[----:B------:R-:W-:Y:S01]  /*11c390*/  ISETP.LT.AND P5, PT, R51, UR6, !P4 ;  /* 0x0000000633007c0c */ /* 0x000fe2000e7a1270 */
[----:B------:R-:W-:Y:S01]  /*11c3a0*/  ULDC UR6, c[0x0][0x228] ;  /* 0x00008a0000067ab9 */ /* 0x000fe20000000800 */
[----:B0-----:R-:W-:Y:S01]  /*11c3b0*/  PRMT R0, R48, 0x7773, RZ ;  /* 0x0000777330007816 */ /* 0x001fe200000000ff */
[----:B---3--:R-:W3:Y:S01]  /*11c3c0*/  LDL.LU.64 R46, [R1+0x8f0] ;  /* 0x0008f000012e7983 */ /* 0x008ee20000300a00 */
[----:B------:R-:W-:-:S03]  /*11c3d0*/  PRMT R2, R44, 0x7770, RZ ;  /* 0x000077702c027816 */ /* 0x000fc600000000ff */
[----:B------:R0:W-:Y:S04]  /*11c3e0*/  @P0 STG.E.U8 desc[UR4][R42.64], R0 ;  /* 0x000000002a000986 */ /* 0x0001e8000c101104 */
[----:B------:R-:W3:Y:S01]  /*11c3f0*/  LDL.LU.64 R32, [R1+0x918] ;  /* 0x0009180001207983 */ /* 0x000ee20000300a00 */
[----:B------:R-:W-:Y:S01]  /*11c400*/  ISETP.LT.AND P0, PT, R49, UR6, !P4 ;  /* 0x0000000631007c0c */ /* 0x000fe2000e701270 */
[----:B------:R-:W-:Y:S02]  /*11c410*/  ULDC UR6, c[0x0][0x228] ;  /* 0x00008a0000067ab9 */ /* 0x000fe40000000800 */
[----:B------:R1:W-:Y:S04]  /*11c420*/  @P3 STG.E.U8 desc[UR4][R52.64], R2 ;  /* 0x0000000234003986 */ /* 0x0003e8000c101104 */
[----:B0-----:R-:W3:Y:S01]  /*11c430*/  LDL.LU.64 R42, [R1+0x910] ;  /* 0x00091000012a7983 */ /* 0x001ee20000300a00 */
[----:B------:R-:W-:-:S02]  /*11c440*/  PRMT R0, R44, 0x7771, RZ ;  /* 0x000077712c007816 */ /* 0x000fc400000000ff */
[C---:B-1----:R-:W-:Y:S01]  /*11c450*/  PRMT R2, R44.reuse, 0x7772, RZ ;  /* 0x000077722c027816 */ /* 0x042fe200000000ff */
[----:B------:R-:W3:Y:S04]  /*11c460*/  LDL.LU R52, [R1+0x6a4] ;  /* 0x0006a40001347983 */ /* 0x000ee80000300800 */
[----:B------:R0:W-:Y:S04]  /*11c470*/  @P6 STG.E.U8 desc[UR4][R40.64], R0 ;  /* 0x0000000028006986 */ /* 0x0001e8000c101104 */
[----:B----4-:R1:W-:Y:S04]  /*11c480*/  @P5 STG.E.U8 desc[UR4][R54.64], R2 ;  /* 0x0000000236005986 */ /* 0x0103e8000c101104 */
[----:B0-----:R-:W4:Y:S04]  /*11c490*/  LDL.LU.64 R40, [R1+0x940] ;  /* 0x0009400001287983 */ /* 0x001f280000300a00 */
[----:B-1----:R-:W4:Y:S01]  /*11c4a0*/  LDL.LU.64 R54, [R1+0x908] ;  /* 0x0009080001367983 */ /* 0x002f220000300a00 */
[----:B------:R-:W-:-:S05]  /*11c4b0*/  PRMT R2, R44, 0x7773, RZ ;  /* 0x000077732c027816 */ /* 0x000fca00000000ff */
[----:B--2---:R0:W-:Y:S04]  /*11c4c0*/  @P0 STG.E.U8 desc[UR4][R18.64], R2 ;  /* 0x0000000212000986 */ /* 0x0041e8000c101104 */
[----:B0-----:R-:W2:Y:S01]  /*11c4d0*/  LDL.LU.64 R18, [R1+0x938] ;  /* 0x0009380001127983 */ /* 0x001ea20000300a00 */
[----:B------:R-:W-:Y:S01]  /*11c4e0*/  ISETP.LT.AND P3, PT, R61, UR6, !P4 ;  /* 0x000000063d007c0c */ /* 0x000fe2000e761270 */
[----:B------:R-:W-:Y:S01]  /*11c4f0*/  ULDC UR6, c[0x0][0x228] ;  /* 0x00008a0000067ab9 */ /* 0x000fe20000000800 */
[----:B------:R-:W-:Y:S02]  /*11c500*/  PRMT R3, R4, 0x7770, RZ ;  /* 0x0000777004037816 */ /* 0x000fe400000000ff */
[----:B------:R-:W-:Y:S01]  /*11c510*/  ISETP.LT.AND P5, PT, R17, UR6, !P4 ;  /* 0x0000000611007c0c */ /* 0x000fe2000e7a1270 */
[----:B------:R-:W2:Y:S01]  /*11c520*/  LDL.LU.64 R28, [R1+0x930] ;  /* 0x00093000011c7983 */ /* 0x000ea20000300a00 */
[----:B------:R-:W-:Y:S01]  /*11c530*/  ISETP.LT.AND P6, PT, R16, UR7, !P4 ;  /* 0x0000000710007c0c */ /* 0x000fe2000e7c1270 */
[----:B------:R-:W-:Y:S01]  /*11c540*/  VIADD R0, R45, 0xfc ;  /* 0x000000fc2d007836 */ /* 0x000fe20000000000 */
[----:B------:R-:W-:Y:S01]  /*11c550*/  ULDC UR6, c[0x0][0x228] ;  /* 0x00008a0000067ab9 */ /* 0x000fe20000000800 */
[----:B------:R-:W-:Y:S01]  /*11c560*/  ULDC UR7, c[0x0][0x228] ;  /* 0x00008a0000077ab9 */ /* 0x000fe20000000800 */
[----:B------:R-:W-:-:S02]  /*11c570*/  ISETP.LT.AND P4, PT, R50, UR6, !P4 ;  /* 0x0000000632007c0c */ /* 0x000fc4000e781270 */
[----:B------:R-:W-:Y:S02]  /*11c580*/  PRMT R2, R4, 0x7772, RZ ;  /* 0x0000777204027816 */ /* 0x000fe400000000ff */
[----:B------:R-:W-:Y:S02]  /*11c590*/  ISETP.GE.AND P0, PT, R0, UR17, PT ;  /* 0x0000001100007c0c */ /* 0x000fe4000bf06270 */
[----:B------:R-:W-:Y:S01]  /*11c5a0*/  PRMT R0, R4, 0x7771, RZ ;  /* 0x0000777104007816 */ /* 0x000fe200000000ff */
[----:B------:R-:W-:Y:S01]  /*11c5b0*/  ULDC UR6, c[0x0][0x228] ;  /* 0x00008a0000067ab9 */ /* 0x000fe20000000800 */
[----:B---3--:R0:W-:Y:S01]  /*11c5c0*/  @P3 STG.E.U8 desc[UR4][R46.64], R3 ;  /* 0x000000032e003986 */ /* 0x0081e2000c101104 */
[----:B------:R-:W-:-:S03]  /*11c5d0*/  ISETP.LT.AND P3, PT, R60, UR7, !P1 ;  /* 0x000000073c007c0c */ /* 0x000fc6000cf61270 */
[----:B------:R1:W-:Y:S01]  /*11c5e0*/  @P5 STG.E.U8 desc[UR4][R32.64], R0 ;  /* 0x0000000020005986 */ /* 0x0003e2000c101104 */
[----:B------:R-:W-:Y:S01]  /*11c5f0*/  PRMT R4, R4, 0x7773, RZ ;  /* 0x0000777304047816 */ /* 0x000fe200000000ff */
[----:B------:R-:W-:Y:S02]  /*11c600*/  ULDC UR7, c[0x0][0x228] ;  /* 0x00008a0000077ab9 */ /* 0x000fe40000000800 */
[----:B0-----:R-:W3:Y:S04]  /*11c610*/  LDL.LU.64 R46, [R1+0x960] ;  /* 0x00096000012e7983 */ /* 0x001ee80000300a00 */
[----:B------:R-:W3:Y:S04]  /*11c620*/  LDL.LU R48, [R1+0x684] ;  /* 0x0006840001307983 */ /* 0x000ee80000300800 */
[----:B------:R0:W-:Y:S01]  /*11c630*/  @P6 STG.E.U8 desc[UR4][R42.64], R2 ;  /* 0x000000022a006986 */ /* 0x0001e2000c101104 */
[----:B------:R-:W-:Y:S01]  /*11c640*/  ISETP.LT.AND P6, PT, R36, UR6, !P1 ;  /* 0x0000000624007c0c */ /* 0x000fe2000cfc1270 */
[----:B------:R-:W-:Y:S01]  /*11c650*/  ULDC UR6, c[0x0][0x228] ;  /* 0x00008a0000067ab9 */ /* 0x000fe20000000800 */
[C---:B-1----:R-:W-:Y:S01]  /*11c660*/  PRMT R0, R52.reuse, 0x7770, RZ ;  /* 0x0000777034007816 */ /* 0x042fe200000000ff */
[----:B0-----:R-:W3:Y:S04]  /*11c670*/  LDL.LU.64 R42, [R1+0x958] ;  /* 0x00095800012a7983 */ /* 0x001ee80000300a00 */
[----:B----4-:R-:W-:Y:S04]  /*11c680*/  @P4 STG.E.U8 desc[UR4][R40.64], R4 ;  /* 0x0000000428004986 */ /* 0x010fe8000c101104 */
[----:B------:R0:W-:Y:S04]  /*11c690*/  @P3 STG.E.U8 desc[UR4][R54.64], R0 ;  /* 0x0000000036003986 */ /* 0x0001e8000c101104 */
[----:B0-----:R-:W4:Y:S04]  /*11c6a0*/  LDL.LU.64 R54, [R1+0x990] ;  /* 0x0009900001367983 */ /* 0x001f280000300a00 */
[----:B------:R-:W4:Y:S01]  /*11c6b0*/  LDL.LU.64 R32, [R1+0x988] ;  /* 0x0009880001207983 */ /* 0x000f220000300a00 */
[----:B------:R-:W-:-:S03]  /*11c6c0*/  PRMT R0, R52, 0x7771, RZ ;  /* 0x0000777134007816 */ /* 0x000fc600000000ff */
[----:B------:R-:W4:Y:S04]  /*11c6d0*/  LDL.LU R44, [R1+0x6e4] ;  /* 0x0006e400012c7983 */ /* 0x000f280000300800 */
[----:B------:R-:W4:Y:S04]  /*11c6e0*/  LDL.LU.64 R40, [R1+0x9b0] ;  /* 0x0009b00001287983 */ /* 0x000f280000300a00 */
[----:B--2---:R0:W-:Y:S04]  /*11c6f0*/  @P6 STG.E.U8 desc[UR4][R18.64], R0 ;  /* 0x0000000012006986 */ /* 0x0041e8000c101104 */
[----:B0-----:R-:W2:Y:S01]  /*11c700*/  LDL.LU.64 R18, [R1+0x980] ;  /* 0x0009800001127983 */ /* 0x001ea20000300a00 */
[----:B------:R-:W-:Y:S01]  /*11c710*/  ISETP.LT.AND P5, PT, R51, UR6, !P1 ;  /* 0x0000000633007c0c */ /* 0x000fe2000cfa1270 */
[----:B------:R-:W-:-:S02]  /*11c720*/  ULDC UR6, c[0x0][0x228] ;  /* 0x00008a0000067ab9 */ /* 0x000fc40000000800 */
[----:B------:R-:W-:Y:S02]  /*11c730*/  ISETP.LT.AND P3, PT, R49, UR6, !P1 ;  /* 0x0000000631007c0c */ /* 0x000fe4000cf61270 */
[----:B------:R-:W-:Y:S01]  /*11c740*/  PRMT R2, R52, 0x7772, RZ ;  /* 0x0000777234027816 */ /* 0x000fe200000000ff */
[----:B------:R-:W-:Y:S02]  /*11c750*/  ULDC UR6, c[0x0][0x228] ;  /* 0x00008a0000067ab9 */ /* 0x000fe40000000800 */
[----:B------:R-:W-:Y:S01]  /*11c760*/  ISETP.LT.AND P4, PT, R61, UR6, !P1 ;  /* 0x000000063d007c0c */ /* 0x000fe2000cf81270 */
[----:B------:R-:W-:-:S04]  /*11c770*/  ULDC UR6, c[0x0][0x228] ;  /* 0x00008a0000067ab9 */ /* 0x000fc80000000800 */
[----:B------:R0:W-:Y:S01]  /*11c780*/  @P5 STG.E.U8 desc[UR4][R28.64], R2 ;  /* 0x000000021c005986 */ /* 0x0001e2000c101104 */
[----:B------:R-:W-:Y:S02]  /*11c790*/  ISETP.LT.AND P5, PT, R17, UR6, !P1 ;  /* 0x0000000611007c0c */ /* 0x000fe4000cfa1270 */
[----:B------:R-:W-:Y:S01]  /*11c7a0*/  ISETP.LT.AND P6, PT, R16, UR7, !P1 ;  /* 0x0000000710007c0c */ /* 0x000fe2000cfc1270 */
[----:B------:R-:W-:Y:S01]  /*11c7b0*/  VIADD R0, R45, 0xfd ;  /* 0x000000fd2d007836 */ /* 0x000fe20000000000 */
[----:B------:R-:W-:Y:S01]  /*11c7c0*/  ULDC UR6, c[0x0][0x228] ;  /* 0x00008a0000067ab9 */ /* 0x000fe20000000800 */
[----:B------:R-:W-:Y:S01]  /*11c7d0*/  ULDC UR7, c[0x0][0x228] ;  /* 0x00008a0000077ab9 */ /* 0x000fe20000000800 */
[----:B0-----:R-:W-:Y:S02]  /*11c7e0*/  PRMT R2, R52, 0x7773, RZ ;  /* 0x0000777334027816 */ /* 0x001fe400000000ff */
[----:B------:R-:W2:Y:S04]  /*11c7f0*/  LDL.LU.64 R52, [R1+0x9a8] ;  /* 0x0009a80001347983 */ /* 0x000ea80000300a00 */
[----:B---3--:R0:W-:Y:S01]  /*11c800*/  @P3 STG.E.U8 desc[UR4][R46.64], R2 ;  /* 0x000000022e003986 */ /* 0x0081e2000c101104 */
[----:B------:R-:W-:-:S02]  /*11c810*/  PRMT R3, R48, 0x7770, RZ ;  /* 0x0000777030037816 */ /* 0x000fc400000000ff */
[----:B------:R-:W-:Y:S02]  /*11c820*/  ISETP.LT.AND P1, PT, R50, UR6, !P1 ;  /* 0x0000000632007c0c */ /* 0x000fe4000cf21270 */
[----:B------:R-:W-:Y:S01]  /*11c830*/  ISETP.GE.AND P3, PT, R0, UR15, PT ;  /* 0x0000000f00007c0c */ /* 0x000fe2000bf66270 */
[----:B0-----:R-:W3:Y:S04]  /*11c840*/  LDL.LU.64 R46, [R1+0x9a0] ;  /* 0x0009a000012e7983 */ /* 0x001ee80000300a00 */
[----:B------:R0:W-:Y:S01]  /*11c850*/  @P4 STG.E.U8 desc[UR4][R42.64], R3 ;  /* 0x000000032a004986 */ /* 0x0001e2000c101104 */
[----:B------:R-:W-:Y:S02]  /*11c860*/  ISETP.LT.AND P4, PT, R60, UR7, !P2 ;  /* 0x000000073c007c0c */ /* 0x000fe4000d781270 */
[----:B------:R-:W-:-:S02]  /*11c870*/  PRMT R0, R48, 0x7771, RZ ;  /* 0x0000777130007816 */ /* 0x000fc400000000ff */
[C---:B------:R-:W-:Y:S01]  /*11c880*/  PRMT R2, R48.reuse, 0x7772, RZ ;  /* 0x0000777230027816 */ /* 0x040fe200000000ff */
[----:B------:R-:W-:Y:S01]  /*11c890*/  ULDC UR6, c[0x0][0x228] ;  /* 0x00008a0000067ab9 */ /* 0x000fe20000000800 */
[----:B------:R-:W-:Y:S01]  /*11c8a0*/  ULDC UR7, c[0x0][0x228] ;  /* 0x00008a0000077ab9 */ /* 0x000fe20000000800 */
[----:B----4-:R1:W-:Y:S04]  /*11c8b0*/  @P5 STG.E.U8 desc[UR4][R54.64], R0 ;  /* 0x0000000036005986 */ /* 0x0103e8000c101104 */
[----:B0-----:R-:W4:Y:S04]  /*11c8c0*/  LDL.LU.64 R42, [R1+0x9d0] ;  /* 0x0009d000012a7983 */ /* 0x001f280000300a00 */
[----:B------:R0:W-:Y:S01]  /*11c8d0*/  @P6 STG.E.U8 desc[UR4][R32.64], R2 ;  /* 0x0000000220006986 */ /* 0x0001e2000c101104 */
[----:B-1----:R-:W-:-:S03]  /*11c8e0*/  PRMT R0, R48, 0x7773, RZ ;  /* 0x0000777330007816 */ /* 0x002fc600000000ff */
[----:B------:R-:W4:Y:S01]  /*11c8f0*/  LDL.LU.64 R54, [R1+0x9c8] ;  /* 0x0009c80001367983 */ /* 0x000f220000300a00 */
[----:B0-----:R-:W-:-:S03]  /*11c900*/  PRMT R2, R44, 0x7770, RZ ;  /* 0x000077702c027816 */ /* 0x001fc600000000ff */
[----:B------:R-:W-:Y:S04]  /*11c910*/  @P1 STG.E.U8 desc[UR4][R40.64], R0 ;  /* 0x0000000028001986 */ /* 0x000fe8000c101104 */
[----:B--2---:R0:W-:Y:S04]  /*11c920*/  @P4 STG.E.U8 desc[UR4][R18.64], R2 ;  /* 0x0000000212004986 */ /* 0x0041e8000c101104 */
[----:B0-----:R-:W2:Y:S01]  /*11c930*/  LDL.LU.64 R18, [R1+0xa00] ;  /* 0x000a000001127983 */ /* 0x001ea20000300a00 */
[----:B------:R-:W-:Y:S01]  /*11c940*/  ISETP.LT.AND P6, PT, R36, UR6, !P2 ;  /* 0x0000000624007c0c */ /* 0x000fe2000d7c1270 */
[----:B------:R-:W-:Y:S01]  /*11c950*/  ULDC UR6, c[0x0][0x228] ;  /* 0x00008a0000067ab9 */ /* 0x000fe20000000800 */
[----:B------:R-:W-:-:S02]  /*11c960*/  PRMT R0, R44, 0x7771, RZ ;  /* 0x000077712c007816 */ /* 0x000fc400000000ff */
[----:B------:R-:W-:Y:S01]  /*11c970*/  ISETP.LT.AND P5, PT, R51, UR6, !P2 ;  /* 0x0000000633007c0c */ /* 0x000fe2000d7a1270 */
[----:B------:R-:W2:Y:S01]  /*11c980*/  LDL.LU.64 R32, [R1+0x9f8] ;  /* 0x0009f80001207983 */ /* 0x000ea20000300a00 */
[----:B------:R-:W-:-:S03]  /*11c990*/  PRMT R2, R44, 0x7772, RZ ;  /* 0x000077722c027816 */ /* 0x000fc600000000ff */
[----:B------:R-:W2:Y:S01]  /*11c9a0*/  LDL.LU R40, [R1+0x6a8] ;  /* 0x0006a80001287983 */ /* 0x000ea20000300800 */
[----:B------:R-:W-:Y:S01]  /*11c9b0*/  ULDC UR6, c[0x0][0x228] ;  /* 0x00008a0000067ab9 */ /* 0x000fe20000000800 */
[----:B------:R-:W-:Y:S02]  /*11c9c0*/  ISETP.LT.AND P4, PT, R61, UR7, !P2 ;  /* 0x000000073d007c0c */ /* 0x000fe4000d781270 */
[----:B------:R-:W-:Y:S01]  /*11c9d0*/  ISETP.LT.AND P1, PT, R49, UR6, !P2 ;  /* 0x0000000631007c0c */ /* 0x000fe2000d721270 */
[----:B------:R-:W-:Y:S01]  /*11c9e0*/  ULDC UR6, c[0x0][0x228] ;  /* 0x00008a0000067ab9 */ /* 0x000fe20000000800 */
[----:B------:R-:W-:Y:S01]  /*11c9f0*/  PRMT R3, R5, 0x7770, RZ ;  /* 0x0000777005037816 */ /* 0x000fe200000000ff */
[----:B------:R-:W-:Y:S01]  /*11ca00*/  ULDC UR7, c[0x0][0x228] ;  /* 0x00008a0000077ab9 */ /* 0x000fe20000000800 */
[----:B------:R0:W-:Y:S01]  /*11ca10*/  @P6 STG.E.U8 desc[UR4][R52.64], R0 ;  /* 0x0000000034006986 */ /* 0x0001e2000c101104 */
[----:B------:R-:W-:Y:S01]  /*11ca20*/  ISETP.LT.AND P6, PT, R17, UR6, !P2 ;  /* 0x0000000611007c0c */ /* 0x000fe2000d7c1270 */
[----:B------:R-:W-:-:S02]  /*11ca30*/  ULDC UR6, c[0x0][0x228] ;  /* 0x00008a0000067ab9 */ /* 0x000fc40000000800 */
[----:B0-----:R-:W2:Y:S04]  /*11ca40*/  LDL.LU.64 R52, [R1+0xa30] ;  /* 0x000a300001347983 */ /* 0x001ea80000300a00 */
[----:B---3--:R0:W-:Y:S01]  /*11ca50*/  @P5 STG.E.U8 desc[UR4][R46.64], R2 ;  /* 0x000000022e005986 */ /* 0x0081e2000c101104 */
[----:B------:R-:W-:-:S03]  /*11ca60*/  VIADD R0, R45, 0xfe ;  /* 0x000000fe2d007836 */ /* 0x000fc60000000000 */
[----:B0-----:R-:W3:Y:S01]  /*11ca70*/  LDL.LU.64 R46, [R1+0x9f0] ;  /* 0x0009f000012e7983 */ /* 0x001ee20000300a00 */
[----:B------:R-:W-:-:S03]  /*11ca80*/  PRMT R2, R44, 0x7773, RZ ;  /* 0x000077732c027816 */ /* 0x000fc600000000ff */
[----:B------:R-:W3:Y:S04]  /*11ca90*/  LDL.LU.64 R24, [R1+0xa28] ;  /* 0x000a280001187983 */ /* 0x000ee80000300a00 */
[----:B----4-:R0:W-:Y:S01]  /*11caa0*/  @P1 STG.E.U8 desc[UR4][R42.64], R2 ;  /* 0x000000022a001986 */ /* 0x0101e2000c101104 */
[----:B------:R-:W-:Y:S02]  /*11cab0*/  ISETP.GE.AND P1, PT, R0, UR13, PT ;  /* 0x0000000d00007c0c */ /* 0x000fe4000bf26270 */
[----:B------:R-:W-:Y:S01]  /*11cac0*/  PRMT R0, R5, 0x7771, RZ ;  /* 0x0000777105007816 */ /* 0x000fe200000000ff */
[----:B------:R1:W-:Y:S04]  /*11cad0*/  @P4 STG.E.U8 desc[UR4][R54.64], R3 ;  /* 0x0000000336004986 */ /* 0x0003e8000c101104 */
[----:B0-----:R-:W4:Y:S04]  /*11cae0*/  LDL.LU.64 R42, [R1+0xa20] ;  /* 0x000a2000012a7983 */ /* 0x001f280000300a00 */
[----:B-1----:R-:W4:Y:S04]  /*11caf0*/  LDL.LU.64 R54, [R1+0xa50] ;  /* 0x000a500001367983 */ /* 0x002f280000300a00 */
[----:B------:R-:W4:Y:S04]  /*11cb00*/  LDL.LU R48, [R1+0x688] ;  /* 0x0006880001307983 */ /* 0x000f280000300800 */
[----:B--2---:R0:W-:Y:S04]  /*11cb10*/  @P6 STG.E.U8 desc[UR4][R18.64], R0 ;  /* 0x0000000012006986 */ /* 0x0041e8000c101104 */
[----:B0-----:R-:W2:Y:S01]  /*11cb20*/  LDL.LU.64 R18, [R1+0xa48] ;  /* 0x000a480001127983 */ /* 0x001ea20000300a00 */
[----:B------:R-:W-:Y:S01]  /*11cb30*/  ISETP.LT.AND P5, PT, R16, UR7, !P2 ;  /* 0x0000000710007c0c */ /* 0x000fe2000d7a1270 */
[----:B------:R-:W-:Y:S01]  /*11cb40*/  ULDC UR7, c[0x0][0x228] ;  /* 0x00008a0000077ab9 */ /* 0x000fe20000000800 */
[----:B------:R-:W-:-:S02]  /*11cb50*/  ISETP.LT.AND P2, PT, R50, UR6, !P2 ;  /* 0x0000000632007c0c */ /* 0x000fc4000d741270 */
[----:B------:R-:W-:Y:S02]  /*11cb60*/  ISETP.LT.AND P4, PT, R60, UR7, !P0 ;  /* 0x000000073c007c0c */ /* 0x000fe4000c781270 */
[C---:B------:R-:W-:Y:S02]  /*11cb70*/  PRMT R2, R5.reuse, 0x7772, RZ ;  /* 0x0000777205027816 */ /* 0x040fe400000000ff */
[----:B------:R-:W-:Y:S02]  /*11cb80*/  PRMT R5, R5, 0x7773, RZ ;  /* 0x0000777305057816 */ /* 0x000fe400000000ff */
[----:B------:R-:W-:Y:S01]  /*11cb90*/  PRMT R0, R40, 0x7770, RZ ;  /* 0x0000777028007816 */ /* 0x000fe200000000ff */
[----:B------:R-:W2:Y:S01]  /*11cba0*/  LDL.LU.64 R28, [R1+0xa88] ;  /* 0x000a8800011c7983 */ /* 0x000ea20000300a00 */
[----:B------:R-:W-:Y:S01]  /*11cbb0*/  ULDC UR6, c[0x0][0x228] ;  /* 0x00008a0000067ab9 */ /* 0x000fe20000000800 */
[----:B------:R-:W-:Y:S02]  /*11cbc0*/  ULDC UR7, c[0x0][0x228] ;  /* 0x00008a0000077ab9 */ /* 0x000fe40000000800 */
[----:B------:R0:W-:Y:S04]  /*11cbd0*/  @P5 STG.E.U8 desc[UR4][R32.64], R2 ;  /* 0x0000000220005986 */ /* 0x0001e8000c101104 */
[----:B------:R1:W-:Y:S01]  /*11cbe0*/  @P2 STG.E.U8 desc[UR4][R52.64], R5 ;  /* 0x0000000534002986 */ /* 0x0003e2000c101104 */
[----:B------:R-:W-:-:S02]  /*11cbf0*/  ISETP.LT.AND P5, PT, R36, UR6, !P0 ;  /* 0x0000000624007c0c */ /* 0x000fc4000c7a1270 */
[----:B------:R-:W-:Y:S01]  /*11cc00*/  ISETP.LT.AND P6, PT, R51, UR7, !P0 ;  /* 0x0000000733007c0c */ /* 0x000fe2000c7c1270 */
[----:B------:R-:W-:Y:S01]  /*11cc10*/  ULDC UR6, c[0x0][0x228] ;  /* 0x00008a0000067ab9 */ /* 0x000fe20000000800 */
[----:B------:R-:W-:Y:S01]  /*11cc20*/  ULDC UR7, c[0x0][0x228] ;  /* 0x00008a0000077ab9 */ /* 0x000fe20000000800 */
[----:B0-----:R-:W2:Y:S04]  /*11cc30*/  LDL.LU.64 R32, [R1+0xa80] ;  /* 0x000a800001207983 */ /* 0x001ea80000300a00 */
[----:B---3--:R0:W-:Y:S04]  /*11cc40*/  @P4 STG.E.U8 desc[UR4][R46.64], R0 ;  /* 0x000000002e004986 */ /* 0x0081e8000c101104 */
[----:B-1----:R-:W3:Y:S01]  /*11cc50*/  LDL.LU.64 R52, [R1+0xa98] ;  /* 0x000a980001347983 */ /* 0x002ee20000300a00 */
[----:B------:R-:W-:-:S02]  /*11cc60*/  ISETP.LT.AND P2, PT, R49, UR6, !P0 ;  /* 0x0000000631007c0c */ /* 0x000fc4000c741270 */
[----:B------:R-:W-:Y:S02]  /*11cc70*/  ISETP.LT.AND P4, PT, R61, UR7, !P0 ;  /* 0x000000073d007c0c */ /* 0x000fe4000c781270 */
[C---:B------:R-:W-:Y:S01]  /*11cc80*/  PRMT R2, R40.reuse, 0x7772, RZ ;  /* 0x0000777228027816 */ /* 0x040fe200000000ff */
[----:B------:R-:W-:Y:S01]  /*11cc90*/  ULDC UR6, c[0x0][0x228] ;  /* 0x00008a0000067ab9 */ /* 0x000fe20000000800 */
[----:B------:R-:W-:Y:S01]  /*11cca0*/  ULDC UR7, c[0x0][0x228] ;  /* 0x00008a0000077ab9 */ /* 0x000fe20000000800 */
[----:B0-----:R-:W3:Y:S04]  /*11ccb0*/  LDL.LU.64 R46, [R1+0xa78] ;  /* 0x000a7800012e7983 */ /* 0x001ee80000300a00 */
[----:B------:R-:W3:Y:S01]  /*11ccc0*/  LDL.LU R44, [R1+0x6e8] ;  /* 0x0006e800012c7983 */ /* 0x000ee20000300800 */
[----:B------:R-:W-:-:S05]  /*11ccd0*/  PRMT R0, R40, 0x7771, RZ ;  /* 0x0000777128007816 */ /* 0x000fca00000000ff */
[----:B------:R0:W-:Y:S04]  /*11cce0*/  @P5 STG.E.U8 desc[UR4][R24.64], R0 ;  /* 0x0000000018005986 */ /* 0x0001e8000c101104 */
[----:B----4-:R1:W-:Y:S01]  /*11ccf0*/  @P6 STG.E.U8 desc[UR4][R42.64], R2 ;  /* 0x000000022a006986 */ /* 0x0103e2000c101104 */
[----:B0-----:R-:W-:Y:S02]  /*11cd00*/  PRMT R0, R40, 0x7773, RZ ;  /* 0x0000777328007816 */ /* 0x001fe400000000ff */
[----:B-1----:R-:W-:Y:S01]  /*11cd10*/  PRMT R2, R48, 0x7770, RZ ;  /* 0x0000777030027816 */ /* 0x002fe200000000ff */
[----:B------:R-:W4:Y:S04]  /*11cd20*/  LDL.LU.64 R42, [R1+0xaa8] ;  /* 0x000aa800012a7983 */ /* 0x000f280000300a00 */
[----:B------:R0:W-:Y:S04]  /*11cd30*/  @P2 STG.E.U8 desc[UR4][R54.64], R0 ;  /* 0x0000000036002986 */ /* 0x0001e8000c101104 */
[----:B------:R-:W4:Y:S04]  /*11cd40*/  LDL.LU.64 R40, [R1+0xa40] ;  /* 0x000a400001287983 */ /* 0x000f280000300a00 */
[----:B0-----:R-:W4:Y:S04]  /*11cd50*/  LDL.LU.64 R54, [R1+0x9b8] ;  /* 0x0009b80001367983 */ /* 0x001f280000300a00 */
[----:B--2---:R0:W-:Y:S04]  /*11cd60*/  @P4 STG.E.U8 desc[UR4][R18.64], R2 ;  /* 0x0000000212004986 */ /* 0x0041e8000c101104 */
[----:B0-----:R-:W2:Y:S01]  /*11cd70*/  LDL.LU.64 R18, [R1+0x920] ;  /* 0x0009200001127983 */ /* 0x001ea20000300a00 */
        /* <DEDUP_REMOVED lines=11> */
[----:B------:R1:W-:Y:S01]  /*11ce30*/  @P6 STG.E.U8 desc[UR4][R32.64], R2 ;  /* 0x0000000220006986 */ /* 0x0003e2000c101104 */
[----:B------:R-:W-:Y:S01]  /*11ce40*/  ISETP.LT.AND P4, PT, R36, UR6, !P3 ;  /* 0x0000000624007c0c */ /* 0x000fe2000df81270 */
[----:B------:R-:W-:Y:S01]  /*11ce50*/  ULDC UR6, c[0x0][0x228] ;  /* 0x00008a0000067ab9 */ /* 0x000fe20000000800 */
[----:B------:R-:W-:-:S02]  /*11ce60*/  ISETP.LT.AND P5, PT, R51, UR7, !P3 ;  /* 0x0000000733007c0c */ /* 0x000fc4000dfa1270 */
[----:B------:R-:W-:Y:S01]  /*11ce70*/  PRMT R4, R6, 0x7770, RZ ;  /* 0x0000777006047816 */ /* 0x000fe200000000ff */
[----:B------:R-:W-:Y:S01]  /*11ce80*/  ULDC UR7, c[0x0][0x228] ;  /* 0x00008a0000077ab9 */ /* 0x000fe20000000800 */
[----:B0-----:R-:W-:Y:S01]  /*11ce90*/  PRMT R0, R48, 0x7773, RZ ;  /* 0x0000777330007816 */ /* 0x001fe200000000ff */
[----:B-1----:R-:W2:Y:S01]  /*11cea0*/  LDL.LU.64 R32, [R1+0x890] ;  /* 0x0008900001207983 */ /* 0x002ea20000300a00 */
[----:B---3--:R-:W-:-:S03]  /*11ceb0*/  PRMT R2, R44, 0x7770, RZ ;  /* 0x000077702c027816 */ /* 0x008fc600000000ff */
[----:B------:R0:W-:Y:S04]  /*11cec0*/  @P0 STG.E.U8 desc[UR4][R52.64], R0 ;  /* 0x0000000034000986 */ /* 0x0001e8000c101104 */
[----:B------:R1:W-:Y:S01]  /*11ced0*/  @P2 STG.E.U8 desc[UR4][R46.64], R2 ;  /* 0x000000022e002986 */ /* 0x0003e2000c101104 */
[----:B------:R-:W-:Y:S01]  /*11cee0*/  ISETP.LT.AND P2, PT, R49, UR6, !P3 ;  /* 0x0000000631007c0c */ /* 0x000fe2000df41270 */
[----:B------:R-:W-:Y:S02]  /*11cef0*/  ULDC UR6, c[0x0][0x228] ;  /* 0x00008a0000067ab9 */ /* 0x000fe40000000800 */
[----:B------:R-:W-:Y:S02]  /*11cf00*/  ISETP.LT.AND P6, PT, R61, UR6, !P3 ;  /* 0x000000063d007c0c */ /* 0x000fe4000dfc1270 */
[C---:B------:R-:W-:Y:S01]  /*11cf10*/  PRMT R3, R44.reuse, 0x7773, RZ ;  /* 0x000077732c037816 */ /* 0x040fe200000000ff */
[----:B------:R-:W-:Y:S01]  /*11cf20*/  ULDC UR6, c[0x0][0x228] ;  /* 0x00008a0000067ab9 */ /* 0x000fe20000000800 */
[----:B0-----:R-:W-:Y:S01]  /*11cf30*/  VIADD R0, R45, 0xff ;  /* 0x000000ff2d007836 */ /* 0x001fe20000000000 */
[----:B------:R-:W3:Y:S04]  /*11cf40*/  LDL.LU.64 R52, [R1+0x888] ;  /* 0x0008880001347983 */ /* 0x000ee80000300a00 */
[----:B-1----:R-:W3:Y:S04]  /*11cf50*/  LDL.LU.64 R46, [R1+0x880] ;  /* 0x00088000012e7983 */ /* 0x002ee80000300a00 */
[----:B------:R-:W3:Y:S01]  /*11cf60*/  LDL.LU R56, [R1+0x6ac] ;  /* 0x0006ac0001387983 */ /* 0x000ee20000300800 */
[----:B------:R-:W-:-:S02]  /*11cf70*/  PRMT R2, R44, 0x7771, RZ ;  /* 0x000077712c027816 */ /* 0x000fc400000000ff */
[----:B------:R-:W-:Y:S02]  /*11cf80*/  ISETP.GE.AND P0, PT, R0, UR11, PT ;  /* 0x0000000b00007c0c */ /* 0x000fe4000bf06270 */
[----:B------:R-:W-:Y:S02]  /*11cf90*/  PRMT R0, R44, 0x7772, RZ ;  /* 0x000077722c007816 */ /* 0x000fe400000000ff */
[----:B------:R-:W3:Y:S04]  /*11cfa0*/  LDL.LU.64 R44, [R1+0x878] ;  /* 0x00087800012c7983 */ /* 0x000ee80000300a00 */
[----:B----4-:R-:W-:Y:S04]  /*11cfb0*/  @P4 STG.E.U8 desc[UR4][R42.64], R2 ;  /* 0x000000022a004986 */ /* 0x010fe8000c101104 */
[----:B------:R-:W-:Y:S04]  /*11cfc0*/  @P5 STG.E.U8 desc[UR4][R40.64], R0 ;  /* 0x0000000028005986 */ /* 0x000fe8000c101104 */
[----:B------:R-:W-:Y:S04]  /*11cfd0*/  @P2 STG.E.U8 desc[UR4][R54.64], R3 ;  /* 0x0000000336002986 */ /* 0x000fe8000c101104 */
[----:B--2---:R0:W-:Y:S04]  /*11cfe0*/  @P6 STG.E.U8 desc[UR4][R18.64], R4 ;  /* 0x0000000412006986 */ /* 0x0041e8000c101104 */
[----:B0-----:R-:W2:Y:S01]  /*11cff0*/  LDL.LU.64 R18, [R1+0x868] ;  /* 0x0008680001127983 */ /* 0x001ea20000300a00 */
[----:B------:R-:W-:Y:S01]  /*11d000*/  ISETP.LT.AND P2, PT, R17, UR6, !P3 ;  /* 0x0000000611007c0c */ /* 0x000fe2000df41270 */
[----:B------:R-:W-:-:S02]  /*11d010*/  ULDC UR6, c[0x0][0x228] ;  /* 0x00008a0000067ab9 */ /* 0x000fc40000000800 */
[----:B------:R-:W4:Y:S01]  /*11d020*/  LDL.LU.64 R42, [R1+0x858] ;  /* 0x00085800012a7983 */ /* 0x000f220000300a00 */
[----:B------:R-:W-:Y:S01]  /*11d030*/  ISETP.LT.AND P4, PT, R16, UR6, !P3 ;  /* 0x0000000610007c0c */ /* 0x000fe2000df81270 */
[----:B------:R-:W-:Y:S02]  /*11d040*/  ULDC UR6, c[0x0][0x228] ;  /* 0x00008a0000067ab9 */ /* 0x000fe40000000800 */
[----:B------:R-:W4:Y:S01]  /*11d050*/  LDL.LU R48, [R1+0x68c] ;  /* 0x00068c0001307983 */ /* 0x000f220000300800 */
[----:B------:R-:W-:Y:S02]  /*11d060*/  ISETP.LT.AND P3, PT, R50, UR7, !P3 ;  /* 0x0000000732007c0c */ /* 0x000fe4000df61270 */
[----:B------:R-:W-:Y:S02]  /*11d070*/  ISETP.LT.AND P6, PT, R60, UR6, !P1 ;  /* 0x000000063c007c0c */ /* 0x000fe4000cfc1270 */
[C---:B------:R-:W-:Y:S01]  /*11d080*/  PRMT R0, R6.reuse, 0x7771, RZ ;  /* 0x0000777106007816 */ /* 0x040fe200000000ff */
[----:B------:R-:W4:Y:S01]  /*11d090*/  LDL.LU.64 R40, [R1+0x848] ;  /* 0x0008480001287983 */ /* 0x000f220000300a00 */
[----:B------:R-:W-:Y:S01]  /*11d0a0*/  ULDC UR6, c[0x0][0x228] ;  /* 0x00008a0000067ab9 */ /* 0x000fe20000000800 */
[----:B------:R-:W-:-:S02]  /*11d0b0*/  PRMT R2, R6, 0x7772, RZ ;  /* 0x0000777206027816 */ /* 0x000fc400000000ff */
[----:B------:R-:W-:Y:S01]  /*11d0c0*/  PRMT R6, R6, 0x7773, RZ ;  /* 0x0000777306067816 */ /* 0x000fe200000000ff */
[----:B------:R-:W4:Y:S04]  /*11d0d0*/  LDL.LU.64 R54, [R1+0x838] ;  /* 0x0008380001367983 */ /* 0x000f280000300a00 */
[----:B------:R-:W-:Y:S01]  /*11d0e0*/  @P2 STG.E.U8 desc[UR4][R32.64], R0 ;  /* 0x0000000020002986 */ /* 0x000fe2000c101104 */
[----:B------:R-:W-:Y:S02]  /*11d0f0*/  ISETP.LT.AND P2, PT, R36, UR6, !P1 ;  /* 0x0000000624007c0c */ /* 0x000fe4000cf41270 */
[----:B------:R-:W-:Y:S01]  /*11d100*/  ISETP.LT.AND P5, PT, R60, UR8, !P0 ;  /* 0x000000083c007c0c */ /* 0x000fe2000c7a1270 */
[----:B------:R-:W-:Y:S01]  /*11d110*/  ULDC UR6, c[0x0][0x228] ;  /* 0x00008a0000067ab9 */ /* 0x000fe20000000800 */
[----:B------:R-:W-:Y:S01]  /*11d120*/  ULDC UR7, c[0x0][0x228] ;  /* 0x00008a0000077ab9 */ /* 0x000fe20000000800 */
[----:B---3--:R0:W-:Y:S01]  /*11d130*/  @P4 STG.E.U8 desc[UR4][R52.64], R2 ;  /* 0x0000000234004986 */ /* 0x0081e2000c101104 */
[----:B------:R-:W-:-:S03]  /*11d140*/  PRMT R3, R56, 0x7770, RZ ;  /* 0x0000777038037816 */ /* 0x000fc600000000ff */
[----:B------:R1:W-:Y:S01]  /*11d150*/  @P3 STG.E.U8 desc[UR4][R46.64], R6 ;  /* 0x000000062e003986 */ /* 0x0003e2000c101104 */
[----:B------:R-:W-:-:S03]  /*11d160*/  PRMT R4, R56, 0x7771, RZ ;  /* 0x0000777138047816 */ /* 0x000fc600000000ff */
[----:B------:R3:W-:Y:S04]  /*11d170*/  @P6 STG.E.U8 desc[UR4][R44.64], R3 ;  /* 0x000000032c006986 */ /* 0x0007e8000c101104 */
[----:B0-----:R-:W4:Y:S04]  /*11d180*/  LDL.LU.64 R52, [R1+0x828] ;  /* 0x0008280001347983 */ /* 0x001f280000300a00 */
[----:B-1----:R-:W4:Y:S04]  /*11d190*/  LDL.LU.64 R46, [R1+0x818] ;  /* 0x00081800012e7983 */ /* 0x002f280000300a00 */
[----:B---3--:R-:W3:Y:S04]  /*11d1a0*/  LDL.LU.64 R44, [R1+0x800] ;  /* 0x00080000012c7983 */ /* 0x008ee80000300a00 */
[----:B------:R-:W3:Y:S04]  /*11d1b0*/  LDL.LU R60, [R1+0x6ec] ;  /* 0x0006ec00013c7983 */ /* 0x000ee80000300800 */
[----:B--2---:R0:W-:Y:S04]  /*11d1c0*/  @P2 STG.E.U8 desc[UR4][R18.64], R4 ;  /* 0x0000000412002986 */ /* 0x0041e8000c101104 */
[----:B0-----:R-:W2:Y:S01]  /*11d1d0*/  LDL.LU.64 R18, [R1+0x870] ;  /* 0x0008700001127983 */ /* 0x001ea20000300a00 */
[----:B------:R-:W-:Y:S01]  /*11d1e0*/  ISETP.LT.AND P3, PT, R51, UR6, !P1 ;  /* 0x0000000633007c0c */ /* 0x000fe2000cf61270 */
[----:B------:R-:W-:-:S02]  /*11d1f0*/  ULDC UR6, c[0x0][0x228] ;  /* 0x00008a0000067ab9 */ /* 0x000fc40000000800 */
[----:B------:R-:W-:Y:S02]  /*11d200*/  ISETP.LT.AND P4, PT, R49, UR6, !P1 ;  /* 0x0000000631007c0c */ /* 0x000fe4000cf81270 */
[C---:B------:R-:W-:Y:S01]  /*11d210*/  PRMT R0, R56.reuse, 0x7772, RZ ;  /* 0x0000777238007816 */ /* 0x040fe200000000ff */
[----:B------:R-:W-:Y:S01]  /*11d220*/  ULDC UR6, c[0x0][0x228] ;  /* 0x00008a0000067ab9 */ /* 0x000fe20000000800 */
[----:B------:R-:W-:Y:S02]  /*11d230*/  PRMT R2, R56, 0x7773, RZ ;  /* 0x0000777338027816 */ /* 0x000fe400000000ff */
[----:B------:R-:W-:Y:S01]  /*11d240*/  ISETP.LT.AND P2, PT, R36, UR6, !P0 ;  /* 0x0000000624007c0c */ /* 0x000fe2000c741270 */
[----:B------:R-:W-:Y:S01]  /*11d250*/  ULDC UR6, c[0x0][0x228] ;  /* 0x00008a0000067ab9 */ /* 0x000fe20000000800 */
[----:B------:R-:W-:Y:S02]  /*11d260*/  ISETP.LT.AND P6, PT, R61, UR7, !P1 ;  /* 0x000000073d007c0c */ /* 0x000fe4000cfc1270 */
[----:B----4-:R-:W-:-:S02]  /*11d270*/  PRMT R3, R48, 0x7770, RZ ;  /* 0x0000777030037816 */ /* 0x010fc400000000ff */
[----:B------:R-:W-:Y:S01]  /*11d280*/  PRMT R4, R48, 0x7771, RZ ;  /* 0x0000777130047816 */ /* 0x000fe200000000ff */
[----:B------:R-:W-:Y:S01]  /*11d290*/  ULDC UR7, c[0x0][0x228] ;  /* 0x00008a0000077ab9 */ /* 0x000fe20000000800 */
[----:B------:R0:W-:Y:S01]  /*11d2a0*/  @P3 STG.E.U8 desc[UR4][R42.64], R0 ;  /* 0x000000002a003986 */ /* 0x0001e2000c101104 */
[----:B------:R-:W-:Y:S01]  /*11d2b0*/  ISETP.LT.AND P3, PT, R17, UR6, !P1 ;  /* 0x0000000611007c0c */ /* 0x000fe2000cf61270 */
[----:B------:R-:W-:Y:S02]  /*11d2c0*/  ULDC UR6, c[0x0][0x228] ;  /* 0x00008a0000067ab9 */ /* 0x000fe40000000800 */
[----:B------:R1:W-:Y:S01]  /*11d2d0*/  @P4 STG.E.U8 desc[UR4][R40.64], R2 ;  /* 0x0000000228004986 */ /* 0x0003e2000c101104 */
[----:B------:R-:W-:Y:S01]  /*11d2e0*/  ISETP.LT.AND P4, PT, R16, UR6, !P1 ;  /* 0x0000000610007c0c */ /* 0x000fe2000cf81270 */
[----:B------:R-:W-:Y:S02]  /*11d2f0*/  ULDC UR6, c[0x0][0x228] ;  /* 0x00008a0000067ab9 */ /* 0x000fe40000000800 */
[----:B------:R-:W-:Y:S01]  /*11d300*/  ISETP.LT.AND P1, PT, R50, UR6, !P1 ;  /* 0x0000000632007c0c */ /* 0x000fe2000cf21270 */
[----:B------:R-:W-:Y:S01]  /*11d310*/  ULDC UR6, c[0x0][0x228] ;  /* 0x00008a0000067ab9 */ /* 0x000fe20000000800 */
[----:B------:R3:W-:Y:S01]  /*11d320*/  @P6 STG.E.U8 desc[UR4][R54.64], R3 ;  /* 0x0000000336006986 */ /* 0x0007e2000c101104 */
[----:B0-----:R-:W-:-:S02]  /*11d330*/  PRMT R0, R48, 0x7772, RZ ;  /* 0x0000777230007816 */ /* 0x001fc400000000ff */
[----:B-1----:R-:W-:Y:S01]  /*11d340*/  PRMT R2, R48, 0x7773, RZ ;  /* 0x0000777330027816 */ /* 0x002fe200000000ff */
[----:B------:R0:W-:Y:S01]  /*11d350*/  @P3 STG.E.U8 desc[UR4][R52.64], R4 ;  /* 0x0000000434003986 */ /* 0x0001e2000c101104 */
[----:B------:R-:W-:Y:S01]  /*11d360*/  ISETP.LT.AND P3, PT, R49, UR6, !P0 ;  /* 0x0000000631007c0c */ /* 0x000fe2000c761270 */
[----:B------:R-:W-:Y:S02]  /*11d370*/  ULDC UR6, c[0x0][0x228] ;  /* 0x00008a0000067ab9 */ /* 0x000fe40000000800 */
[----:B------:R1:W-:Y:S01]  /*11d380*/  @P4 STG.E.U8 desc[UR4][R46.64], R0 ;  /* 0x000000002e004986 */ /* 0x0003e2000c101104 */
[----:B------:R-:W-:Y:S01]  /*11d390*/  ISETP.LT.AND P4, PT, R61, UR6, !P0 ;  /* 0x000000063d007c0c */ /* 0x000fe2000c781270 */
[----:B------:R-:W-:Y:S01]  /*11d3a0*/  ULDC UR6, c[0x0][0x228] ;  /* 0x00008a0000067ab9 */ /* 0x000fe20000000800 */
[----:B---3--:R-:W-:Y:S01]  /*11d3b0*/  PRMT R3, R60, 0x7770, RZ ;  /* 0x000077703c037816 */ /* 0x008fe200000000ff */
[----:B------:R3:W-:Y:S01]  /*11d3c0*/  @P1 STG.E.U8 desc[UR4][R44.64], R2 ;  /* 0x000000022c001986 */ /* 0x0007e2000c101104 */
[----:B------:R-:W-:Y:S01]  /*11d3d0*/  ISETP.LT.AND P1, PT, R17, UR6, !P0 ;  /* 0x0000000611007c0c */ /* 0x000fe2000c721270 */
[----:B------:R-:W-:Y:S01]  /*11d3e0*/  ULDC UR6, c[0x0][0x228] ;  /* 0x00008a0000067ab9 */ /* 0x000fe20000000800 */
[----:B------:R-:W-:-:S02]  /*11d3f0*/  ISETP.LT.AND P6, PT, R51, UR7, !P0 ;  /* 0x0000000733007c0c */ /* 0x000fc4000c7c1270 */
[C---:B0-----:R-:W-:Y:S02]  /*11d400*/  PRMT R4, R60.reuse, 0x7771, RZ ;  /* 0x000077713c047816 */ /* 0x041fe400000000ff */
[C---:B------:R-:W-:Y:S02]  /*11d410*/  PRMT R5, R60.reuse, 0x7772, RZ ;  /* 0x000077723c057816 */ /* 0x040fe400000000ff */
[----:B-1----:R-:W-:Y:S01]  /*11d420*/  PRMT R0, R60, 0x7773, RZ ;  /* 0x000077733c007816 */ /* 0x002fe200000000ff */
[----:B--2---:R0:W-:Y:S01]  /*11d430*/  @P5 STG.E.U8 desc[UR4][R18.64], R3 ;  /* 0x0000000312005986 */ /* 0x0041e2000c101104 */
[----:B------:R-:W-:-:S03]  /*11d440*/  ISETP.LT.AND P5, PT, R16, UR6, !P0 ;  /* 0x0000000610007c0c */ /* 0x000fc6000c7a1270 */
[----:B------:R-:W2:Y:S04]  /*11d450*/  LDL.LU.64 R48, [R1+0x860] ;  /* 0x0008600001307983 */ /* 0x000ea80000300a00 */
[----:B------:R-:W4:Y:S04]  /*11d460*/  LDL.LU.64 R46, [R1+0x850] ;  /* 0x00085000012e7983 */ /* 0x000f280000300a00 */
[----:B---3--:R-:W3:Y:S04]  /*11d470*/  LDL.LU.64 R44, [R1+0x840] ;  /* 0x00084000012c7983 */ /* 0x008ee80000300a00 */
[----:B------:R-:W3:Y:S04]  /*11d480*/  LDL.LU.64 R60, [R1+0x830] ;  /* 0x00083000013c7983 */ /* 0x000ee80000300a00 */
[----:B0-----:R-:W3:Y:S04]  /*11d490*/  LDL.LU.64 R18, [R1+0x820] ;  /* 0x0008200001127983 */ /* 0x001ee80000300a00 */
[----:B------:R-:W3:Y:S01]  /*11d4a0*/  LDL.LU.64 R16, [R1+0x810] ;  /* 0x0008100001107983 */ /* 0x000ee20000300a00 */
[----:B------:R-:W-:-:S02]  /*11d4b0*/  PRMT R2, R7, 0x7770, RZ ;  /* 0x0000777007027816 */ /* 0x000fc400000000ff */
[C---:B------:R-:W-:Y:S02]  /*11d4c0*/  PRMT R3, R7.reuse, 0x7771, RZ ;  /* 0x0000777107037816 */ /* 0x040fe400000000ff */
[C---:B------:R-:W-:Y:S02]  /*11d4d0*/  PRMT R6, R7.reuse, 0x7772, RZ ;  /* 0x0000777207067816 */ /* 0x040fe400000000ff */
[----:B------:R-:W-:Y:S02]  /*11d4e0*/  ISETP.LT.AND P0, PT, R50, UR6, !P0 ;  /* 0x0000000632007c0c */ /* 0x000fe4000c701270 */
[----:B------:R-:W-:Y:S01]  /*11d4f0*/  PRMT R7, R7, 0x7773, RZ ;  /* 0x0000777307077816 */ /* 0x000fe200000000ff */
[----:B--2---:R0:W-:Y:S04]  /*11d500*/  @P2 STG.E.U8 desc[UR4][R48.64], R4 ;  /* 0x0000000430002986 */ /* 0x0041e8000c101104 */
[----:B----4-:R0:W-:Y:S04]  /*11d510*/  @P6 STG.E.U8 desc[UR4][R46.64], R5 ;  /* 0x000000052e006986 */ /* 0x0101e8000c101104 */
[----:B---3--:R0:W-:Y:S04]  /*11d520*/  @P3 STG.E.U8 desc[UR4][R44.64], R0 ;  /* 0x000000002c003986 */ /* 0x0081e8000c101104 */
[----:B------:R0:W-:Y:S04]  /*11d530*/  @P4 STG.E.U8 desc[UR4][R60.64], R2 ;  /* 0x000000023c004986 */ /* 0x0001e8000c101104 */
[----:B------:R0:W-:Y:S04]  /*11d540*/  @P1 STG.E.U8 desc[UR4][R18.64], R3 ;  /* 0x0000000312001986 */ /* 0x0001e8000c101104 */
[----:B------:R0:W-:Y:S01]  /*11d550*/  @P5 STG.E.U8 desc[UR4][R16.64], R6 ;  /* 0x0000000610005986 */ /* 0x0001e2000c101104 */
[----:B------:R-:W-:Y:S05]  /*11d560*/  @!P0 EXIT ;  /* 0x000000000000894d */ /* 0x000fea0003800000 */
[----:B0-----:R-:W2:Y:S04]  /*11d570*/  LDL.LU.64 R16, [R1+0x808] ;  /* 0x0008080001107983 */ /* 0x001ea80000300a00 */
[----:B--2---:R-:W-:Y:S01]  /*11d580*/  STG.E.U8 desc[UR4][R16.64], R7 ;  /* 0x0000000710007986 */ /* 0x004fe2000c101104 */
[----:B------:R-:W-:Y:S05]  /*11d590*/  EXIT ;  /* 0x000000000000794d */ /* 0x000fea0003800000 */
.L_x_2:
[----:B------:R-:W-:-:S00]  /*11d5a0*/  BRA `(.L_x_2) ;  /* 0xfffffffc00fc7947 */ /* 0x000fc0000383ffff */
[----:B------:R-:W-:-:S00]  /*11d5b0*/  NOP ;  /* 0x0000000000007918 */ /* 0x000fc00000000000 */
        /* <DEDUP_REMOVED lines=12> */
.L_x_3:


//--------------------- .nv.shared.matmul_kernel  --------------------------
	.section	.nv.shared.matmul_kernel,"aw",@nobits
	.sectionflags	@""
	.align	16
	.zero		1024


//--------------------- .nv.shared.reserved.0     --------------------------
	.section	.nv.shared.reserved.0,"aw",@nobits
	.weak		__nv_reservedSMEM_offset_0_alias
	.size		__nv_reservedSMEM_offset_0_alias, 0, 0
	.other		__nv_reservedSMEM_offset_0_alias,@"STO_CUDA_RESERVED_SHARED STV_DEFAULT"
__nv_reservedSMEM_offset_0_alias:
	.zero		0


//--------------------- .nv.constant0.matmul_kernel --------------------------
	.section	.nv.constant0.matmul_kernel,"a",@progbits
	.sectionflags	@""
	.align	4
.nv.constant0.matmul_kernel:
	.zero		608


//--------------------- SYMBOLS --------------------------

	.type		.nv.reservedSmem.offset0,@object
	.size		.nv.reservedSmem.offset0,0x4
